	.target	sm_103a

	.elftype	@"ET_EXEC"


//--------------------- .note.nv.tkinfo           --------------------------
	.section	.note.nv.tkinfo,"",@"SHT_NOTE"
	.sectionflags	@"SHF_NOTE_NV_TKINFO"
	.tkinfo
        /*0018*/ 	.word	0x00000002
        /*0030*/ 	.string	""
        /*0030*/ 	.string	"ptxas"
        /*0030*/ 	.string	"Cuda compilation tools, release 13.0, V13.0.88"
        /*0030*/ 	.string	"Build cuda_13.0.r13.0/compiler.36424714_0"
        /*0030*/ 	.string	"-arch sm_103a -m 64 "



//--------------------- .note.nv.cuinfo           --------------------------
	.section	.note.nv.cuinfo,"",@"SHT_NOTE"
	.sectionflags	@"SHF_NOTE_NV_CUINFO"
        /*0018*/ 	.short	0x0002
        /*001a*/ 	.short	0x0067
        /*001c*/ 	.short	0x0082
	.zero		2


//--------------------- .nv.info                  --------------------------
	.section	.nv.info,"",@"SHT_CUDA_INFO"
	.align	4


	//----- nvinfo : EIATTR_REGCOUNT
	.align		4
        /*0000*/ 	.byte	0x04, 0x2f
        /*0002*/ 	.short	(.L_39 - .L_38)
	.align		4
.L_38:
        /*0004*/ 	.word	index@(_ZN2at6native29vectorized_elementwise_kernelILi8EZZZNS0_28sigmoid_backward_kernel_cudaERNS_18TensorIteratorBaseEENKUlvE0_clEvENKUlvE_clEvEUlddE_St5arrayIPcLm3EEEEviT0_T1_)
        /*0008*/ 	.word	0x00000004


	//----- nvinfo : EIATTR_FRAME_SIZE
	.align		4
.L_39:
        /*000c*/ 	.byte	0x04, 0x11
        /*000e*/ 	.short	(.L_41 - .L_40)
	.align		4
.L_40:
        /*0010*/ 	.word	index@(_ZN2at6native29vectorized_elementwise_kernelILi8EZZZNS0_28sigmoid_backward_kernel_cudaERNS_18TensorIteratorBaseEENKUlvE0_clEvENKUlvE_clEvEUlddE_St5arrayIPcLm3EEEEviT0_T1_)
        /*0014*/ 	.word	0x00000000


	//----- nvinfo : EIATTR_REGCOUNT
	.align		4
.L_41:
        /*0018*/ 	.byte	0x04, 0x2f
        /*001a*/ 	.short	(.L_43 - .L_42)
	.align		4
.L_42:
        /*001c*/ 	.word	index@(_ZN2at6native29vectorized_elementwise_kernelILi4EZZZNS0_28sigmoid_backward_kernel_cudaERNS_18TensorIteratorBaseEENKUlvE0_clEvENKUlvE_clEvEUlddE_St5arrayIPcLm3EEEEviT0_T1_)
        /*0020*/ 	.word	0x00000028


	//----- nvinfo : EIATTR_FRAME_SIZE
	.align		4
.L_43:
        /*0024*/ 	.byte	0x04, 0x11
        /*0026*/ 	.short	(.L_45 - .L_44)
	.align		4
.L_44:
        /*0028*/ 	.word	index@(_ZN2at6native29vectorized_elementwise_kernelILi4EZZZNS0_28sigmoid_backward_kernel_cudaERNS_18TensorIteratorBaseEENKUlvE0_clEvENKUlvE_clEvEUlddE_St5arrayIPcLm3EEEEviT0_T1_)
        /*002c*/ 	.word	0x00000000


	//----- nvinfo : EIATTR_REGCOUNT
	.align		4
.L_45:
        /*0030*/ 	.byte	0x04, 0x2f
        /*0032*/ 	.short	(.L_47 - .L_46)
	.align		4
.L_46:
        /*0034*/ 	.word	index@(_ZN2at6native29vectorized_elementwise_kernelILi2EZZZNS0_28sigmoid_backward_kernel_cudaERNS_18TensorIteratorBaseEENKUlvE0_clEvENKUlvE_clEvEUlddE_St5arrayIPcLm3EEEEviT0_T1_)
        /*0038*/ 	.word	0x00000028


	//----- nvinfo : EIATTR_FRAME_SIZE
	.align		4
.L_47:
        /*003c*/ 	.byte	0x04, 0x11
        /*003e*/ 	.short	(.L_49 - .L_48)
	.align		4
.L_48:
        /*0040*/ 	.word	index@(_ZN2at6native29vectorized_elementwise_kernelILi2EZZZNS0_28sigmoid_backward_kernel_cudaERNS_18TensorIteratorBaseEENKUlvE0_clEvENKUlvE_clEvEUlddE_St5arrayIPcLm3EEEEviT0_T1_)
        /*0044*/ 	.word	0x00000000


	//----- nvinfo : EIATTR_REGCOUNT
	.align		4
.L_49:
        /*0048*/ 	.byte	0x04, 0x2f
        /*004a*/ 	.short	(.L_51 - .L_50)
	.align		4
.L_50:
        /*004c*/ 	.word	index@(_ZN2at6native27unrolled_elementwise_kernelIZZZNS0_28sigmoid_backward_kernel_cudaERNS_18TensorIteratorBaseEENKUlvE0_clEvENKUlvE_clEvEUlddE_St5arrayIPcLm3EELi4E23TrivialOffsetCalculatorILi2EjESA_ILi1EjENS0_6memory15LoadWithoutCastENSD_16StoreWithoutCastEEEviT_T0_T2_T3_T4_T5_)
        /*0050*/ 	.word	0x00000020


	//----- nvinfo : EIATTR_FRAME_SIZE
	.align		4
.L_51:
        /*0054*/ 	.byte	0x04, 0x11
        /*0056*/ 	.short	(.L_53 - .L_52)
	.align		4
.L_52:
        /*0058*/ 	.word	index@(_ZN2at6native27unrolled_elementwise_kernelIZZZNS0_28sigmoid_backward_kernel_cudaERNS_18TensorIteratorBaseEENKUlvE0_clEvENKUlvE_clEvEUlddE_St5arrayIPcLm3EELi4E23TrivialOffsetCalculatorILi2EjESA_ILi1EjENS0_6memory15LoadWithoutCastENSD_16StoreWithoutCastEEEviT_T0_T2_T3_T4_T5_)
        /*005c*/ 	.word	0x00000000


	//----- nvinfo : EIATTR_REGCOUNT
	.align		4
.L_53:
        /*0060*/ 	.byte	0x04, 0x2f
        /*0062*/ 	.short	(.L_55 - .L_54)
	.align		4
.L_54:
        /*0064*/ 	.word	index@(_ZN2at6native18elementwise_kernelILi128ELi2EZNS0_22gpu_kernel_impl_nocastIZZZNS0_28sigmoid_backward_kernel_cudaERNS_18TensorIteratorBaseEENKUlvE0_clEvENKUlvE_clEvEUlddE_EEvS4_RKT_EUliE_EEviT1_)
        /*0068*/ 	.word	0x00000014


	//----- nvinfo : EIATTR_FRAME_SIZE
	.align		4
.L_55:
        /*006c*/ 	.byte	0x04, 0x11
        /*006e*/ 	.short	(.L_57 - .L_56)
	.align		4
.L_56:
        /*0070*/ 	.word	index@(_ZN2at6native18elementwise_kernelILi128ELi2EZNS0_22gpu_kernel_impl_nocastIZZZNS0_28sigmoid_backward_kernel_cudaERNS_18TensorIteratorBaseEENKUlvE0_clEvENKUlvE_clEvEUlddE_EEvS4_RKT_EUliE_EEviT1_)
        /*0074*/ 	.word	0x00000000


	//----- nvinfo : EIATTR_REGCOUNT
	.align		4
.L_57:
        /*0078*/ 	.byte	0x04, 0x2f
        /*007a*/ 	.short	(.L_59 - .L_58)
	.align		4
.L_58:
        /*007c*/ 	.word	index@(_ZN2at6native27unrolled_elementwise_kernelIZZZNS0_28sigmoid_backward_kernel_cudaERNS_18TensorIteratorBaseEENKUlvE0_clEvENKUlvE_clEvEUlddE_St5arrayIPcLm3EELi4E23TrivialOffsetCalculatorILi2EjESA_ILi1EjENS0_6memory12LoadWithCastILi2EEENSD_13StoreWithCastILi1EEEEEviT_T0_T2_T3_T4_T5_)
        /*0080*/ 	.word	0x00000028


	//----- nvinfo : EIATTR_FRAME_SIZE
	.align		4
.L_59:
        /*0084*/ 	.byte	0x04, 0x11
        /*0086*/ 	.short	(.L_61 - .L_60)
	.align		4
.L_60:
        /*0088*/ 	.word	index@(_ZN2at6native27unrolled_elementwise_kernelIZZZNS0_28sigmoid_backward_kernel_cudaERNS_18TensorIteratorBaseEENKUlvE0_clEvENKUlvE_clEvEUlddE_St5arrayIPcLm3EELi4E23TrivialOffsetCalculatorILi2EjESA_ILi1EjENS0_6memory12LoadWithCastILi2EEENSD_13StoreWithCastILi1EEEEEviT_T0_T2_T3_T4_T5_)
        /*008c*/ 	.word	0x00000000


	//----- nvinfo : EIATTR_REGCOUNT
	.align		4
.L_61:
        /*0090*/ 	.byte	0x04, 0x2f
        /*0092*/ 	.short	(.L_63 - .L_62)
	.align		4
.L_62:
        /*0094*/ 	.word	index@(_ZN2at6native18elementwise_kernelILi128ELi4EZNS0_15gpu_kernel_implIZZZNS0_28sigmoid_backward_kernel_cudaERNS_18TensorIteratorBaseEENKUlvE0_clEvENKUlvE_clEvEUlddE_EEvS4_RKT_EUliE_EEviT1_)
        /*0098*/ 	.word	0x0000001a


	//----- nvinfo : EIATTR_FRAME_SIZE
	.align		4
.L_63:
        /*009c*/ 	.byte	0x04, 0x11
        /*009e*/ 	.short	(.L_65 - .L_64)
	.align		4
.L_64:
        /*00a0*/ 	.word	index@(_ZN2at6native18elementwise_kernelILi128ELi4EZNS0_15gpu_kernel_implIZZZNS0_28sigmoid_backward_kernel_cudaERNS_18TensorIteratorBaseEENKUlvE0_clEvENKUlvE_clEvEUlddE_EEvS4_RKT_EUliE_EEviT1_)
        /*00a4*/ 	.word	0x00000000


	//----- nvinfo : EIATTR_REGCOUNT
	.align		4
.L_65:
        /*00a8*/ 	.byte	0x04, 0x2f
        /*00aa*/ 	.short	(.L_67 - .L_66)
	.align		4
.L_66:
        /*00ac*/ 	.word	index@(_ZN2at6native29vectorized_elementwise_kernelILi8EZZZNS0_28sigmoid_backward_kernel_cudaERNS_18TensorIteratorBaseEENKUlvE0_clEvENKUlvE0_clEvEUlffE_St5arrayIPcLm3EEEEviT0_T1_)
        /*00b0*/ 	.word	0x00000004


	//----- nvinfo : EIATTR_FRAME_SIZE
	.align		4
.L_67:
        /*00b4*/ 	.byte	0x04, 0x11
        /*00b6*/ 	.short	(.L_69 - .L_68)
	.align		4
.L_68:
        /*00b8*/ 	.word	index@(_ZN2at6native29vectorized_elementwise_kernelILi8EZZZNS0_28sigmoid_backward_kernel_cudaERNS_18TensorIteratorBaseEENKUlvE0_clEvENKUlvE0_clEvEUlffE_St5arrayIPcLm3EEEEviT0_T1_)
        /*00bc*/ 	.word	0x00000000


	//----- nvinfo : EIATTR_REGCOUNT
	.align		4
.L_69:
        /*00c0*/ 	.byte	0x04, 0x2f
        /*00c2*/ 	.short	(.L_71 - .L_70)
	.align		4
.L_70:
        /*00c4*/ 	.word	index@(_ZN2at6native29vectorized_elementwise_kernelILi4EZZZNS0_28sigmoid_backward_kernel_cudaERNS_18TensorIteratorBaseEENKUlvE0_clEvENKUlvE0_clEvEUlffE_St5arrayIPcLm3EEEEviT0_T1_)
        /*00c8*/ 	.word	0x00000020


	//----- nvinfo : EIATTR_FRAME_SIZE
	.align		4
.L_71:
        /*00cc*/ 	.byte	0x04, 0x11
        /*00ce*/ 	.short	(.L_73 - .L_72)
	.align		4
.L_72:
        /*00d0*/ 	.word	index@(_ZN2at6native29vectorized_elementwise_kernelILi4EZZZNS0_28sigmoid_backward_kernel_cudaERNS_18TensorIteratorBaseEENKUlvE0_clEvENKUlvE0_clEvEUlffE_St5arrayIPcLm3EEEEviT0_T1_)
        /*00d4*/ 	.word	0x00000000


	//----- nvinfo : EIATTR_REGCOUNT
	.align		4
.L_73:
        /*00d8*/ 	.byte	0x04, 0x2f
        /*00da*/ 	.short	(.L_75 - .L_74)
	.align		4
.L_74:
        /*00dc*/ 	.word	index@(_ZN2at6native29vectorized_elementwise_kernelILi2EZZZNS0_28sigmoid_backward_kernel_cudaERNS_18TensorIteratorBaseEENKUlvE0_clEvENKUlvE0_clEvEUlffE_St5arrayIPcLm3EEEEviT0_T1_)
        /*00e0*/ 	.word	0x00000020


	//----- nvinfo : EIATTR_FRAME_SIZE
	.align		4
.L_75:
        /*00e4*/ 	.byte	0x04, 0x11
        /*00e6*/ 	.short	(.L_77 - .L_76)
	.align		4
.L_76:
        /*00e8*/ 	.word	index@(_ZN2at6native29vectorized_elementwise_kernelILi2EZZZNS0_28sigmoid_backward_kernel_cudaERNS_18TensorIteratorBaseEENKUlvE0_clEvENKUlvE0_clEvEUlffE_St5arrayIPcLm3EEEEviT0_T1_)
        /*00ec*/ 	.word	0x00000000


	//----- nvinfo : EIATTR_REGCOUNT
	.align		4
.L_77:
        /*00f0*/ 	.byte	0x04, 0x2f
        /*00f2*/ 	.short	(.L_79 - .L_78)
	.align		4
.L_78:
        /*00f4*/ 	.word	index@(_ZN2at6native27unrolled_elementwise_kernelIZZZNS0_28sigmoid_backward_kernel_cudaERNS_18TensorIteratorBaseEENKUlvE0_clEvENKUlvE0_clEvEUlffE_St5arrayIPcLm3EELi4E23TrivialOffsetCalculatorILi2EjESA_ILi1EjENS0_6memory15LoadWithoutCastENSD_16StoreWithoutCastEEEviT_T0_T2_T3_T4_T5_)
        /*00f8*/ 	.word	0x0000001e


	//----- nvinfo : EIATTR_FRAME_SIZE
	.align		4
.L_79:
        /*00fc*/ 	.byte	0x04, 0x11
        /*00fe*/ 	.short	(.L_81 - .L_80)
	.align		4
.L_80:
        /*0100*/ 	.word	index@(_ZN2at6native27unrolled_elementwise_kernelIZZZNS0_28sigmoid_backward_kernel_cudaERNS_18TensorIteratorBaseEENKUlvE0_clEvENKUlvE0_clEvEUlffE_St5arrayIPcLm3EELi4E23TrivialOffsetCalculatorILi2EjESA_ILi1EjENS0_6memory15LoadWithoutCastENSD_16StoreWithoutCastEEEviT_T0_T2_T3_T4_T5_)
        /*0104*/ 	.word	0x00000000


	//----- nvinfo : EIATTR_REGCOUNT
	.align		4
.L_81:
        /*0108*/ 	.byte	0x04, 0x2f
        /*010a*/ 	.short	(.L_83 - .L_82)
	.align		4
.L_82:
        /*010c*/ 	.word	index@(_ZN2at6native18elementwise_kernelILi128ELi2EZNS0_22gpu_kernel_impl_nocastIZZZNS0_28sigmoid_backward_kernel_cudaERNS_18TensorIteratorBaseEENKUlvE0_clEvENKUlvE0_clEvEUlffE_EEvS4_RKT_EUliE_EEviT1_)
        /*0110*/ 	.word	0x00000014


	//----- nvinfo : EIATTR_FRAME_SIZE
	.align		4
.L_83:
        /*0114*/ 	.byte	0x04, 0x11
        /*0116*/ 	.short	(.L_85 - .L_84)
	.align		4
.L_84:
        /*0118*/ 	.word	index@(_ZN2at6native18elementwise_kernelILi128ELi2EZNS0_22gpu_kernel_impl_nocastIZZZNS0_28sigmoid_backward_kernel_cudaERNS_18TensorIteratorBaseEENKUlvE0_clEvENKUlvE0_clEvEUlffE_EEvS4_RKT_EUliE_EEviT1_)
        /*011c*/ 	.word	0x00000000


	//----- nvinfo : EIATTR_REGCOUNT
	.align		4
.L_85:
        /*0120*/ 	.byte	0x04, 0x2f
        /*0122*/ 	.short	(.L_87 - .L_86)
	.align		4
.L_86:
        /*0124*/ 	.word	index@(_ZN2at6native27unrolled_elementwise_kernelIZZZNS0_28sigmoid_backward_kernel_cudaERNS_18TensorIteratorBaseEENKUlvE0_clEvENKUlvE0_clEvEUlffE_St5arrayIPcLm3EELi4E23TrivialOffsetCalculatorILi2EjESA_ILi1EjENS0_6memory12LoadWithCastILi2EEENSD_13StoreWithCastILi1EEEEEviT_T0_T2_T3_T4_T5_)
        /*0128*/ 	.word	0x00000020


	//----- nvinfo : EIATTR_FRAME_SIZE
	.align		4
.L_87:
        /*012c*/ 	.byte	0x04, 0x11
        /*012e*/ 	.short	(.L_89 - .L_88)
	.align		4
.L_88:
        /*0130*/ 	.word	index@(_ZN2at6native27unrolled_elementwise_kernelIZZZNS0_28sigmoid_backward_kernel_cudaERNS_18TensorIteratorBaseEENKUlvE0_clEvENKUlvE0_clEvEUlffE_St5arrayIPcLm3EELi4E23TrivialOffsetCalculatorILi2EjESA_ILi1EjENS0_6memory12LoadWithCastILi2EEENSD_13StoreWithCastILi1EEEEEviT_T0_T2_T3_T4_T5_)
        /*0134*/ 	.word	0x00000000


	//----- nvinfo : EIATTR_REGCOUNT
	.align		4
.L_89:
        /*0138*/ 	.byte	0x04, 0x2f
        /*013a*/ 	.short	(.L_91 - .L_90)
	.align		4
.L_90:
        /*013c*/ 	.word	index@(_ZN2at6native18elementwise_kernelILi128ELi4EZNS0_15gpu_kernel_implIZZZNS0_28sigmoid_backward_kernel_cudaERNS_18TensorIteratorBaseEENKUlvE0_clEvENKUlvE0_clEvEUlffE_EEvS4_RKT_EUliE_EEviT1_)
        /*0140*/ 	.word	0x00000018


	//----- nvinfo : EIATTR_FRAME_SIZE
	.align		4
.L_91:
        /*0144*/ 	.byte	0x04, 0x11
        /*0146*/ 	.short	(.L_93 - .L_92)
	.align		4
.L_92:
        /*0148*/ 	.word	index@(_ZN2at6native18elementwise_kernelILi128ELi4EZNS0_15gpu_kernel_implIZZZNS0_28sigmoid_backward_kernel_cudaERNS_18TensorIteratorBaseEENKUlvE0_clEvENKUlvE0_clEvEUlffE_EEvS4_RKT_EUliE_EEviT1_)
        /*014c*/ 	.word	0x00000000


	//----- nvinfo : EIATTR_REGCOUNT
	.align		4
.L_93:
        /*0150*/ 	.byte	0x04, 0x2f
        /*0152*/ 	.short	(.L_95 - .L_94)
	.align		4
.L_94:
        /*0154*/ 	.word	index@(_ZN2at6native29vectorized_elementwise_kernelILi8EZZZNS0_28sigmoid_backward_kernel_cudaERNS_18TensorIteratorBaseEENKUlvE0_clEvENKUlvE1_clEvEUlN3c104HalfES7_E_St5arrayIPcLm3EEEEviT0_T1_)
        /*0158*/ 	.word	0x00000004


	//----- nvinfo : EIATTR_FRAME_SIZE
	.align		4
.L_95:
        /*015c*/ 	.byte	0x04, 0x11
        /*015e*/ 	.short	(.L_97 - .L_96)
	.align		4
.L_96:
        /*0160*/ 	.word	index@(_ZN2at6native29vectorized_elementwise_kernelILi8EZZZNS0_28sigmoid_backward_kernel_cudaERNS_18TensorIteratorBaseEENKUlvE0_clEvENKUlvE1_clEvEUlN3c104HalfES7_E_St5arrayIPcLm3EEEEviT0_T1_)
        /*0164*/ 	.word	0x00000000


	//----- nvinfo : EIATTR_REGCOUNT
	.align		4
.L_97:
        /*0168*/ 	.byte	0x04, 0x2f
        /*016a*/ 	.short	(.L_99 - .L_98)
	.align		4
.L_98:
        /*016c*/ 	.word	index@(_ZN2at6native29vectorized_elementwise_kernelILi4EZZZNS0_28sigmoid_backward_kernel_cudaERNS_18TensorIteratorBaseEENKUlvE0_clEvENKUlvE1_clEvEUlN3c104HalfES7_E_St5arrayIPcLm3EEEEviT0_T1_)
        /*0170*/ 	.word	0x00000020


	//----- nvinfo : EIATTR_FRAME_SIZE
	.align		4
.L_99:
        /*0174*/ 	.byte	0x04, 0x11
        /*0176*/ 	.short	(.L_101 - .L_100)
	.align		4
.L_100:
        /*0178*/ 	.word	index@(_ZN2at6native29vectorized_elementwise_kernelILi4EZZZNS0_28sigmoid_backward_kernel_cudaERNS_18TensorIteratorBaseEENKUlvE0_clEvENKUlvE1_clEvEUlN3c104HalfES7_E_St5arrayIPcLm3EEEEviT0_T1_)
        /*017c*/ 	.word	0x00000000


	//----- nvinfo : EIATTR_REGCOUNT
	.align		4
.L_101:
        /*0180*/ 	.byte	0x04, 0x2f
        /*0182*/ 	.short	(.L_103 - .L_102)
	.align		4
.L_102:
        /*0184*/ 	.word	index@(_ZN2at6native29vectorized_elementwise_kernelILi2EZZZNS0_28sigmoid_backward_kernel_cudaERNS_18TensorIteratorBaseEENKUlvE0_clEvENKUlvE1_clEvEUlN3c104HalfES7_E_St5arrayIPcLm3EEEEviT0_T1_)
        /*0188*/ 	.word	0x00000020


	//----- nvinfo : EIATTR_FRAME_SIZE
	.align		4
.L_103:
        /*018c*/ 	.byte	0x04, 0x11
        /*018e*/ 	.short	(.L_105 - .L_104)
	.align		4
.L_104:
        /*0190*/ 	.word	index@(_ZN2at6native29vectorized_elementwise_kernelILi2EZZZNS0_28sigmoid_backward_kernel_cudaERNS_18TensorIteratorBaseEENKUlvE0_clEvENKUlvE1_clEvEUlN3c104HalfES7_E_St5arrayIPcLm3EEEEviT0_T1_)
        /*0194*/ 	.word	0x00000000


	//----- nvinfo : EIATTR_REGCOUNT
	.align		4
.L_105:
        /*0198*/ 	.byte	0x04, 0x2f
        /*019a*/ 	.short	(.L_107 - .L_106)
	.align		4
.L_106:
        /*019c*/ 	.word	index@(_ZN2at6native27unrolled_elementwise_kernelIZZZNS0_28sigmoid_backward_kernel_cudaERNS_18TensorIteratorBaseEENKUlvE0_clEvENKUlvE1_clEvEUlN3c104HalfES7_E_St5arrayIPcLm3EELi4E23TrivialOffsetCalculatorILi2EjESC_ILi1EjENS0_6memory15LoadWithoutCastENSF_16StoreWithoutCastEEEviT_T0_T2_T3_T4_T5_)
        /*01a0*/ 	.word	0x0000001c


	//----- nvinfo : EIATTR_FRAME_SIZE
	.align		4
.L_107:
        /*01a4*/ 	.byte	0x04, 0x11
        /*01a6*/ 	.short	(.L_109 - .L_108)
	.align		4
.L_108:
        /*01a8*/ 	.word	index@(_ZN2at6native27unrolled_elementwise_kernelIZZZNS0_28sigmoid_backward_kernel_cudaERNS_18TensorIteratorBaseEENKUlvE0_clEvENKUlvE1_clEvEUlN3c104HalfES7_E_St5arrayIPcLm3EELi4E23TrivialOffsetCalculatorILi2EjESC_ILi1EjENS0_6memory15LoadWithoutCastENSF_16StoreWithoutCastEEEviT_T0_T2_T3_T4_T5_)
        /*01ac*/ 	.word	0x00000000


	//----- nvinfo : EIATTR_REGCOUNT
	.align		4
.L_109:
        /*01b0*/ 	.byte	0x04, 0x2f
        /*01b2*/ 	.short	(.L_111 - .L_110)
	.align		4
.L_110:
        /*01b4*/ 	.word	index@(_ZN2at6native18elementwise_kernelILi128ELi4EZNS0_22gpu_kernel_impl_nocastIZZZNS0_28sigmoid_backward_kernel_cudaERNS_18TensorIteratorBaseEENKUlvE0_clEvENKUlvE1_clEvEUlN3c104HalfES8_E_EEvS4_RKT_EUliE_EEviT1_)
        /*01b8*/ 	.word	0x00000014


	//----- nvinfo : EIATTR_FRAME_SIZE
	.align		4
.L_111:
        /*01bc*/ 	.byte	0x04, 0x11
        /*01be*/ 	.short	(.L_113 - .L_112)
	.align		4
.L_112:
        /*01c0*/ 	.word	index@(_ZN2at6native18elementwise_kernelILi128ELi4EZNS0_22gpu_kernel_impl_nocastIZZZNS0_28sigmoid_backward_kernel_cudaERNS_18TensorIteratorBaseEENKUlvE0_clEvENKUlvE1_clEvEUlN3c104HalfES8_E_EEvS4_RKT_EUliE_EEviT1_)
        /*01c4*/ 	.word	0x00000000


	//----- nvinfo : EIATTR_REGCOUNT
	.align		4
.L_113:
        /*01c8*/ 	.byte	0x04, 0x2f
        /*01ca*/ 	.short	(.L_115 - .L_114)
	.align		4
.L_114:
        /*01cc*/ 	.word	index@(_ZN2at6native27unrolled_elementwise_kernelIZZZNS0_28sigmoid_backward_kernel_cudaERNS_18TensorIteratorBaseEENKUlvE0_clEvENKUlvE1_clEvEUlN3c104HalfES7_E_St5arrayIPcLm3EELi4E23TrivialOffsetCalculatorILi2EjESC_ILi1EjENS0_6memory12LoadWithCastILi2EEENSF_13StoreWithCastILi1EEEEEviT_T0_T2_T3_T4_T5_)
        /*01d0*/ 	.word	0x0000001f


	//----- nvinfo : EIATTR_FRAME_SIZE
	.align		4
.L_115:
        /*01d4*/ 	.byte	0x04, 0x11
        /*01d6*/ 	.short	(.L_117 - .L_116)
	.align		4
.L_116:
        /*01d8*/ 	.word	index@(_ZN2at6native27unrolled_elementwise_kernelIZZZNS0_28sigmoid_backward_kernel_cudaERNS_18TensorIteratorBaseEENKUlvE0_clEvENKUlvE1_clEvEUlN3c104HalfES7_E_St5arrayIPcLm3EELi4E23TrivialOffsetCalculatorILi2EjESC_ILi1EjENS0_6memory12LoadWithCastILi2EEENSF_13StoreWithCastILi1EEEEEviT_T0_T2_T3_T4_T5_)
        /*01dc*/ 	.word	0x00000000


	//----- nvinfo : EIATTR_REGCOUNT
	.align		4
.L_117:
        /*01e0*/ 	.byte	0x04, 0x2f
        /*01e2*/ 	.short	(.L_119 - .L_118)
	.align		4
.L_118:
        /*01e4*/ 	.word	index@(_ZN2at6native18elementwise_kernelILi128ELi4EZNS0_15gpu_kernel_implIZZZNS0_28sigmoid_backward_kernel_cudaERNS_18TensorIteratorBaseEENKUlvE0_clEvENKUlvE1_clEvEUlN3c104HalfES8_E_EEvS4_RKT_EUliE_EEviT1_)
        /*01e8*/ 	.word	0x00000018


	//----- nvinfo : EIATTR_FRAME_SIZE
	.align		4
.L_119:
        /*01ec*/ 	.byte	0x04, 0x11
        /*01ee*/ 	.short	(.L_121 - .L_120)
	.align		4
.L_120:
        /*01f0*/ 	.word	index@(_ZN2at6native18elementwise_kernelILi128ELi4EZNS0_15gpu_kernel_implIZZZNS0_28sigmoid_backward_kernel_cudaERNS_18TensorIteratorBaseEENKUlvE0_clEvENKUlvE1_clEvEUlN3c104HalfES8_E_EEvS4_RKT_EUliE_EEviT1_)
        /*01f4*/ 	.word	0x00000000


	//----- nvinfo : EIATTR_REGCOUNT
	.align		4
.L_121:
        /*01f8*/ 	.byte	0x04, 0x2f
        /*01fa*/ 	.short	(.L_123 - .L_122)
	.align		4
.L_122:
        /*01fc*/ 	.word	index@(_ZN2at6native29vectorized_elementwise_kernelILi8EZZZNS0_28sigmoid_backward_kernel_cudaERNS_18TensorIteratorBaseEENKUlvE0_clEvENKUlvE2_clEvEUlN3c108BFloat16ES7_E_St5arrayIPcLm3EEEEviT0_T1_)
        /*0200*/ 	.word	0x00000004


	//----- nvinfo : EIATTR_FRAME_SIZE
	.align		4
.L_123:
        /*0204*/ 	.byte	0x04, 0x11
        /*0206*/ 	.short	(.L_125 - .L_124)
	.align		4
.L_124:
        /*0208*/ 	.word	index@(_ZN2at6native29vectorized_elementwise_kernelILi8EZZZNS0_28sigmoid_backward_kernel_cudaERNS_18TensorIteratorBaseEENKUlvE0_clEvENKUlvE2_clEvEUlN3c108BFloat16ES7_E_St5arrayIPcLm3EEEEviT0_T1_)
        /*020c*/ 	.word	0x00000000


	//----- nvinfo : EIATTR_REGCOUNT
	.align		4
.L_125:
        /*0210*/ 	.byte	0x04, 0x2f
        /*0212*/ 	.short	(.L_127 - .L_126)
	.align		4
.L_126:
        /*0214*/ 	.word	index@(_ZN2at6native29vectorized_elementwise_kernelILi4EZZZNS0_28sigmoid_backward_kernel_cudaERNS_18TensorIteratorBaseEENKUlvE0_clEvENKUlvE2_clEvEUlN3c108BFloat16ES7_E_St5arrayIPcLm3EEEEviT0_T1_)
        /*0218*/ 	.word	0x00000020


	//----- nvinfo : EIATTR_FRAME_SIZE
	.align		4
.L_127:
        /*021c*/ 	.byte	0x04, 0x11
        /*021e*/ 	.short	(.L_129 - .L_128)
	.align		4
.L_128:
        /*0220*/ 	.word	index@(_ZN2at6native29vectorized_elementwise_kernelILi4EZZZNS0_28sigmoid_backward_kernel_cudaERNS_18TensorIteratorBaseEENKUlvE0_clEvENKUlvE2_clEvEUlN3c108BFloat16ES7_E_St5arrayIPcLm3EEEEviT0_T1_)
        /*0224*/ 	.word	0x00000000


	//----- nvinfo : EIATTR_REGCOUNT
	.align		4
.L_129:
        /*0228*/ 	.byte	0x04, 0x2f
        /*022a*/ 	.short	(.L_131 - .L_130)
	.align		4
.L_130:
        /*022c*/ 	.word	index@(_ZN2at6native29vectorized_elementwise_kernelILi2EZZZNS0_28sigmoid_backward_kernel_cudaERNS_18TensorIteratorBaseEENKUlvE0_clEvENKUlvE2_clEvEUlN3c108BFloat16ES7_E_St5arrayIPcLm3EEEEviT0_T1_)
        /*0230*/ 	.word	0x00000020


	//----- nvinfo : EIATTR_FRAME_SIZE
	.align		4
.L_131:
        /*0234*/ 	.byte	0x04, 0x11
        /*0236*/ 	.short	(.L_133 - .L_132)
	.align		4
.L_132:
        /*0238*/ 	.word	index@(_ZN2at6native29vectorized_elementwise_kernelILi2EZZZNS0_28sigmoid_backward_kernel_cudaERNS_18TensorIteratorBaseEENKUlvE0_clEvENKUlvE2_clEvEUlN3c108BFloat16ES7_E_St5arrayIPcLm3EEEEviT0_T1_)
        /*023c*/ 	.word	0x00000000


	//----- nvinfo : EIATTR_REGCOUNT
	.align		4
.L_133:
        /*0240*/ 	.byte	0x04, 0x2f
        /*0242*/ 	.short	(.L_135 - .L_134)
	.align		4
.L_134:
        /*0244*/ 	.word	index@(_ZN2at6native27unrolled_elementwise_kernelIZZZNS0_28sigmoid_backward_kernel_cudaERNS_18TensorIteratorBaseEENKUlvE0_clEvENKUlvE2_clEvEUlN3c108BFloat16ES7_E_St5arrayIPcLm3EELi4E23TrivialOffsetCalculatorILi2EjESC_ILi1EjENS0_6memory15LoadWithoutCastENSF_16StoreWithoutCastEEEviT_T0_T2_T3_T4_T5_)
        /*0248*/ 	.word	0x0000001c


	//----- nvinfo : EIATTR_FRAME_SIZE
	.align		4
.L_135:
        /*024c*/ 	.byte	0x04, 0x11
        /*024e*/ 	.short	(.L_137 - .L_136)
	.align		4
.L_136:
        /*0250*/ 	.word	index@(_ZN2at6native27unrolled_elementwise_kernelIZZZNS0_28sigmoid_backward_kernel_cudaERNS_18TensorIteratorBaseEENKUlvE0_clEvENKUlvE2_clEvEUlN3c108BFloat16ES7_E_St5arrayIPcLm3EELi4E23TrivialOffsetCalculatorILi2EjESC_ILi1EjENS0_6memory15LoadWithoutCastENSF_16StoreWithoutCastEEEviT_T0_T2_T3_T4_T5_)
        /*0254*/ 	.word	0x00000000


	//----- nvinfo : EIATTR_REGCOUNT
	.align		4
.L_137:
        /*0258*/ 	.byte	0x04, 0x2f
        /*025a*/ 	.short	(.L_139 - .L_138)
	.align		4
.L_138:
        /*025c*/ 	.word	index@(_ZN2at6native18elementwise_kernelILi128ELi4EZNS0_22gpu_kernel_impl_nocastIZZZNS0_28sigmoid_backward_kernel_cudaERNS_18TensorIteratorBaseEENKUlvE0_clEvENKUlvE2_clEvEUlN3c108BFloat16ES8_E_EEvS4_RKT_EUliE_EEviT1_)
        /*0260*/ 	.word	0x00000014


	//----- nvinfo : EIATTR_FRAME_SIZE
	.align		4
.L_139:
        /*0264*/ 	.byte	0x04, 0x11
        /*0266*/ 	.short	(.L_141 - .L_140)
	.align		4
.L_140:
        /*0268*/ 	.word	index@(_ZN2at6native18elementwise_kernelILi128ELi4EZNS0_22gpu_kernel_impl_nocastIZZZNS0_28sigmoid_backward_kernel_cudaERNS_18TensorIteratorBaseEENKUlvE0_clEvENKUlvE2_clEvEUlN3c108BFloat16ES8_E_EEvS4_RKT_EUliE_EEviT1_)
        /*026c*/ 	.word	0x00000000


	//----- nvinfo : EIATTR_REGCOUNT
	.align		4
.L_141:
        /*0270*/ 	.byte	0x04, 0x2f
        /*0272*/ 	.short	(.L_143 - .L_142)
	.align		4
.L_142:
        /*0274*/ 	.word	index@(_ZN2at6native27unrolled_elementwise_kernelIZZZNS0_28sigmoid_backward_kernel_cudaERNS_18TensorIteratorBaseEENKUlvE0_clEvENKUlvE2_clEvEUlN3c108BFloat16ES7_E_St5arrayIPcLm3EELi4E23TrivialOffsetCalculatorILi2EjESC_ILi1EjENS0_6memory12LoadWithCastILi2EEENSF_13StoreWithCastILi1EEEEEviT_T0_T2_T3_T4_T5_)
        /*0278*/ 	.word	0x0000001f


	//----- nvinfo : EIATTR_FRAME_SIZE
	.align		4
.L_143:
        /*027c*/ 	.byte	0x04, 0x11
        /*027e*/ 	.short	(.L_145 - .L_144)
	.align		4
.L_144:
        /*0280*/ 	.word	index@(_ZN2at6native27unrolled_elementwise_kernelIZZZNS0_28sigmoid_backward_kernel_cudaERNS_18TensorIteratorBaseEENKUlvE0_clEvENKUlvE2_clEvEUlN3c108BFloat16ES7_E_St5arrayIPcLm3EELi4E23TrivialOffsetCalculatorILi2EjESC_ILi1EjENS0_6memory12LoadWithCastILi2EEENSF_13StoreWithCastILi1EEEEEviT_T0_T2_T3_T4_T5_)
        /*0284*/ 	.word	0x00000000


	//----- nvinfo : EIATTR_REGCOUNT
	.align		4
.L_145:
        /*0288*/ 	.byte	0x04, 0x2f
        /*028a*/ 	.short	(.L_147 - .L_146)
	.align		4
.L_146:
        /*028c*/ 	.word	index@(_ZN2at6native18elementwise_kernelILi128ELi4EZNS0_15gpu_kernel_implIZZZNS0_28sigmoid_backward_kernel_cudaERNS_18TensorIteratorBaseEENKUlvE0_clEvENKUlvE2_clEvEUlN3c108BFloat16ES8_E_EEvS4_RKT_EUliE_EEviT1_)
        /*0290*/ 	.word	0x00000018


	//----- nvinfo : EIATTR_FRAME_SIZE
	.align		4
.L_147:
        /*0294*/ 	.byte	0x04, 0x11
        /*0296*/ 	.short	(.L_149 - .L_148)
	.align		4
.L_148:
        /*0298*/ 	.word	index@(_ZN2at6native18elementwise_kernelILi128ELi4EZNS0_15gpu_kernel_implIZZZNS0_28sigmoid_backward_kernel_cudaERNS_18TensorIteratorBaseEENKUlvE0_clEvENKUlvE2_clEvEUlN3c108BFloat16ES8_E_EEvS4_RKT_EUliE_EEviT1_)
        /*029c*/ 	.word	0x00000000


	//----- nvinfo : EIATTR_REGCOUNT
	.align		4
.L_149:
        /*02a0*/ 	.byte	0x04, 0x2f
        /*02a2*/ 	.short	(.L_151 - .L_150)
	.align		4
.L_150:
        /*02a4*/ 	.word	index@(_ZN2at6native29vectorized_elementwise_kernelILi8EZZZNS0_26logit_backward_kernel_cudaERNS_18TensorIteratorBaseERKN3c106ScalarEENKUlvE_clEvENKUlvE_clEvEUlddE_St5arrayIPcLm3EEEEviT0_T1_)
        /*02a8*/ 	.word	0x00000004


	//----- nvinfo : EIATTR_FRAME_SIZE
	.align		4
.L_151:
        /*02ac*/ 	.byte	0x04, 0x11
        /*02ae*/ 	.short	(.L_153 - .L_152)
	.align		4
.L_152:
        /*02b0*/ 	.word	index@(_ZN2at6native29vectorized_elementwise_kernelILi8EZZZNS0_26logit_backward_kernel_cudaERNS_18TensorIteratorBaseERKN3c106ScalarEENKUlvE_clEvENKUlvE_clEvEUlddE_St5arrayIPcLm3EEEEviT0_T1_)
        /*02b4*/ 	.word	0x00000000


	//----- nvinfo : EIATTR_REGCOUNT
	.align		4
.L_153:
        /*02b8*/ 	.byte	0x04, 0x2f
        /*02ba*/ 	.short	(.L_155 - .L_154)
	.align		4
.L_154:
        /*02bc*/ 	.word	index@(_ZN2at6native29vectorized_elementwise_kernelILi4EZZZNS0_26logit_backward_kernel_cudaERNS_18TensorIteratorBaseERKN3c106ScalarEENKUlvE_clEvENKUlvE_clEvEUlddE_St5arrayIPcLm3EEEEviT0_T1_)
        /*02c0*/ 	.word	0x0000003d


	//----- nvinfo : EIATTR_FRAME_SIZE
	.align		4
.L_155:
        /*02c4*/ 	.byte	0x04, 0x11
        /*02c6*/ 	.short	(.L_157 - .L_156)
	.align		4
.L_156:
        /*02c8*/ 	.word	index@($__internal_11_$__cuda_sm20_div_rn_f64_full)
        /*02cc*/ 	.word	0x00000000


	//----- nvinfo : EIATTR_FRAME_SIZE
	.align		4
.L_157:
        /*02d0*/ 	.byte	0x04, 0x11
        /*02d2*/ 	.short	(.L_159 - .L_158)
	.align		4
.L_158:
        /*02d4*/ 	.word	index@(_ZN2at6native29vectorized_elementwise_kernelILi4EZZZNS0_26logit_backward_kernel_cudaERNS_18TensorIteratorBaseERKN3c106ScalarEENKUlvE_clEvENKUlvE_clEvEUlddE_St5arrayIPcLm3EEEEviT0_T1_)
        /*02d8*/ 	.word	0x00000000


	//----- nvinfo : EIATTR_REGCOUNT
	.align		4
.L_159:
        /*02dc*/ 	.byte	0x04, 0x2f
        /*02de*/ 	.short	(.L_161 - .L_160)
	.align		4
.L_160:
        /*02e0*/ 	.word	index@(_ZN2at6native29vectorized_elementwise_kernelILi2EZZZNS0_26logit_backward_kernel_cudaERNS_18TensorIteratorBaseERKN3c106ScalarEENKUlvE_clEvENKUlvE_clEvEUlddE_St5arrayIPcLm3EEEEviT0_T1_)
        /*02e4*/ 	.word	0x0000003d


	//----- nvinfo : EIATTR_FRAME_SIZE
	.align		4
.L_161:
        /*02e8*/ 	.byte	0x04, 0x11
        /*02ea*/ 	.short	(.L_163 - .L_162)
	.align		4
.L_162:
        /*02ec*/ 	.word	index@($__internal_10_$__cuda_sm20_div_rn_f64_full)
        /*02f0*/ 	.word	0x00000000


	//----- nvinfo : EIATTR_FRAME_SIZE
	.align		4
.L_163:
        /*02f4*/ 	.byte	0x04, 0x11
        /*02f6*/ 	.short	(.L_165 - .L_164)
	.align		4
.L_164:
        /*02f8*/ 	.word	index@(_ZN2at6native29vectorized_elementwise_kernelILi2EZZZNS0_26logit_backward_kernel_cudaERNS_18TensorIteratorBaseERKN3c106ScalarEENKUlvE_clEvENKUlvE_clEvEUlddE_St5arrayIPcLm3EEEEviT0_T1_)
        /*02fc*/ 	.word	0x00000000


	//----- nvinfo : EIATTR_REGCOUNT
	.align		4
.L_165:
        /*0300*/ 	.byte	0x04, 0x2f
        /*0302*/ 	.short	(.L_167 - .L_166)
	.align		4
.L_166:
        /*0304*/ 	.word	index@(_ZN2at6native27unrolled_elementwise_kernelIZZZNS0_26logit_backward_kernel_cudaERNS_18TensorIteratorBaseERKN3c106ScalarEENKUlvE_clEvENKUlvE_clEvEUlddE_St5arrayIPcLm3EELi4E23TrivialOffsetCalculatorILi2EjESE_ILi1EjENS0_6memory15LoadWithoutCastENSH_16StoreWithoutCastEEEviT_T0_T2_T3_T4_T5_)
        /*0308*/ 	.word	0x0000002b


	//----- nvinfo : EIATTR_FRAME_SIZE
	.align		4
.L_167:
        /*030c*/ 	.byte	0x04, 0x11
        /*030e*/ 	.short	(.L_169 - .L_168)
	.align		4
.L_168:
        /*0310*/ 	.word	index@($__internal_9_$__cuda_sm20_div_rn_f64_full)
        /*0314*/ 	.word	0x00000000


	//----- nvinfo : EIATTR_FRAME_SIZE
	.align		4
.L_169:
        /*0318*/ 	.byte	0x04, 0x11
        /*031a*/ 	.short	(.L_171 - .L_170)
	.align		4
.L_170:
        /*031c*/ 	.word	index@(_ZN2at6native27unrolled_elementwise_kernelIZZZNS0_26logit_backward_kernel_cudaERNS_18TensorIteratorBaseERKN3c106ScalarEENKUlvE_clEvENKUlvE_clEvEUlddE_St5arrayIPcLm3EELi4E23TrivialOffsetCalculatorILi2EjESE_ILi1EjENS0_6memory15LoadWithoutCastENSH_16StoreWithoutCastEEEviT_T0_T2_T3_T4_T5_)
        /*0320*/ 	.word	0x00000000


	//----- nvinfo : EIATTR_REGCOUNT
	.align		4
.L_171:
        /*0324*/ 	.byte	0x04, 0x2f
        /*0326*/ 	.short	(.L_173 - .L_172)
	.align		4
.L_172:
        /*0328*/ 	.word	index@(_ZN2at6native18elementwise_kernelILi128ELi2EZNS0_22gpu_kernel_impl_nocastIZZZNS0_26logit_backward_kernel_cudaERNS_18TensorIteratorBaseERKN3c106ScalarEENKUlvE_clEvENKUlvE_clEvEUlddE_EEvS4_RKT_EUliE_EEviT1_)
        /*032c*/ 	.word	0x0000001c


	//----- nvinfo : EIATTR_FRAME_SIZE
	.align		4
.L_173:
        /*0330*/ 	.byte	0x04, 0x11
        /*0332*/ 	.short	(.L_175 - .L_174)
	.align		4
.L_174:
        /*0334*/ 	.word	index@($__internal_8_$__cuda_sm20_div_rn_f64_full)
        /*0338*/ 	.word	0x00000000


	//----- nvinfo : EIATTR_FRAME_SIZE
	.align		4
.L_175:
        /*033c*/ 	.byte	0x04, 0x11
        /*033e*/ 	.short	(.L_177 - .L_176)
	.align		4
.L_176:
        /*0340*/ 	.word	index@(_ZN2at6native18elementwise_kernelILi128ELi2EZNS0_22gpu_kernel_impl_nocastIZZZNS0_26logit_backward_kernel_cudaERNS_18TensorIteratorBaseERKN3c106ScalarEENKUlvE_clEvENKUlvE_clEvEUlddE_EEvS4_RKT_EUliE_EEviT1_)
        /*0344*/ 	.word	0x00000000


	//----- nvinfo : EIATTR_REGCOUNT
	.align		4
.L_177:
        /*0348*/ 	.byte	0x04, 0x2f
        /*034a*/ 	.short	(.L_179 - .L_178)
	.align		4
.L_178:
        /*034c*/ 	.word	index@(_ZN2at6native27unrolled_elementwise_kernelIZZZNS0_26logit_backward_kernel_cudaERNS_18TensorIteratorBaseERKN3c106ScalarEENKUlvE_clEvENKUlvE_clEvEUlddE_St5arrayIPcLm3EELi4E23TrivialOffsetCalculatorILi2EjESE_ILi1EjENS0_6memory12LoadWithCastILi2EEENSH_13StoreWithCastILi1EEEEEviT_T0_T2_T3_T4_T5_)
        /*0350*/ 	.word	0x0000002b


	//----- nvinfo : EIATTR_FRAME_SIZE
	.align		4
.L_179:
        /*0354*/ 	.byte	0x04, 0x11
        /*0356*/ 	.short	(.L_181 - .L_180)
	.align		4
.L_180:
        /*0358*/ 	.word	index@($__internal_7_$__cuda_sm20_div_rn_f64_full)
        /*035c*/ 	.word	0x00000000


	//----- nvinfo : EIATTR_FRAME_SIZE
	.align		4
.L_181:
        /*0360*/ 	.byte	0x04, 0x11
        /*0362*/ 	.short	(.L_183 - .L_182)
	.align		4
.L_182:
        /*0364*/ 	.word	index@(_ZN2at6native27unrolled_elementwise_kernelIZZZNS0_26logit_backward_kernel_cudaERNS_18TensorIteratorBaseERKN3c106ScalarEENKUlvE_clEvENKUlvE_clEvEUlddE_St5arrayIPcLm3EELi4E23TrivialOffsetCalculatorILi2EjESE_ILi1EjENS0_6memory12LoadWithCastILi2EEENSH_13StoreWithCastILi1EEEEEviT_T0_T2_T3_T4_T5_)
        /*0368*/ 	.word	0x00000000


	//----- nvinfo : EIATTR_REGCOUNT
	.align		4
.L_183:
        /*036c*/ 	.byte	0x04, 0x2f
        /*036e*/ 	.short	(.L_185 - .L_184)
	.align		4
.L_184:
        /*0370*/ 	.word	index@(_ZN2at6native18elementwise_kernelILi128ELi4EZNS0_15gpu_kernel_implIZZZNS0_26logit_backward_kernel_cudaERNS_18TensorIteratorBaseERKN3c106ScalarEENKUlvE_clEvENKUlvE_clEvEUlddE_EEvS4_RKT_EUliE_EEviT1_)
        /*0374*/ 	.word	0x0000001c


	//----- nvinfo : EIATTR_FRAME_SIZE
	.align		4
.L_185:
        /*0378*/ 	.byte	0x04, 0x11
        /*037a*/ 	.short	(.L_187 - .L_186)
	.align		4
.L_186:
        /*037c*/ 	.word	index@($__internal_6_$__cuda_sm20_div_rn_f64_full)
        /*0380*/ 	.word	0x00000000


	//----- nvinfo : EIATTR_FRAME_SIZE
	.align		4
.L_187:
        /*0384*/ 	.byte	0x04, 0x11
        /*0386*/ 	.short	(.L_189 - .L_188)
	.align		4
.L_188:
        /*0388*/ 	.word	index@(_ZN2at6native18elementwise_kernelILi128ELi4EZNS0_15gpu_kernel_implIZZZNS0_26logit_backward_kernel_cudaERNS_18TensorIteratorBaseERKN3c106ScalarEENKUlvE_clEvENKUlvE_clEvEUlddE_EEvS4_RKT_EUliE_EEviT1_)
        /*038c*/ 	.word	0x00000000


	//----- nvinfo : EIATTR_REGCOUNT
	.align		4
.L_189:
        /*0390*/ 	.byte	0x04, 0x2f
        /*0392*/ 	.short	(.L_191 - .L_190)
	.align		4
.L_190:
        /*0394*/ 	.word	index@(_ZN2at6native29vectorized_elementwise_kernelILi8EZZZNS0_26logit_backward_kernel_cudaERNS_18TensorIteratorBaseERKN3c106ScalarEENKUlvE_clEvENKUlvE_clEvEUlddE0_St5arrayIPcLm3EEEEviT0_T1_)
        /*0398*/ 	.word	0x00000004


	//----- nvinfo : EIATTR_FRAME_SIZE
	.align		4
.L_191:
        /*039c*/ 	.byte	0x04, 0x11
        /*039e*/ 	.short	(.L_193 - .L_192)
	.align		4
.L_192:
        /*03a0*/ 	.word	index@(_ZN2at6native29vectorized_elementwise_kernelILi8EZZZNS0_26logit_backward_kernel_cudaERNS_18TensorIteratorBaseERKN3c106ScalarEENKUlvE_clEvENKUlvE_clEvEUlddE0_St5arrayIPcLm3EEEEviT0_T1_)
        /*03a4*/ 	.word	0x00000000


	//----- nvinfo : EIATTR_REGCOUNT
	.align		4
.L_193:
        /*03a8*/ 	.byte	0x04, 0x2f
        /*03aa*/ 	.short	(.L_195 - .L_194)
	.align		4
.L_194:
        /*03ac*/ 	.word	index@(_ZN2at6native29vectorized_elementwise_kernelILi4EZZZNS0_26logit_backward_kernel_cudaERNS_18TensorIteratorBaseERKN3c106ScalarEENKUlvE_clEvENKUlvE_clEvEUlddE0_St5arrayIPcLm3EEEEviT0_T1_)
        /*03b0*/ 	.word	0x0000003c


	//----- nvinfo : EIATTR_FRAME_SIZE
	.align		4
.L_195:
        /*03b4*/ 	.byte	0x04, 0x11
        /*03b6*/ 	.short	(.L_197 - .L_196)
	.align		4
.L_196:
        /*03b8*/ 	.word	index@($__internal_5_$__cuda_sm20_div_rn_f64_full)
        /*03bc*/ 	.word	0x00000000


	//----- nvinfo : EIATTR_FRAME_SIZE
	.align		4
.L_197:
        /*03c0*/ 	.byte	0x04, 0x11
        /*03c2*/ 	.short	(.L_199 - .L_198)
	.align		4
.L_198:
        /*03c4*/ 	.word	index@(_ZN2at6native29vectorized_elementwise_kernelILi4EZZZNS0_26logit_backward_kernel_cudaERNS_18TensorIteratorBaseERKN3c106ScalarEENKUlvE_clEvENKUlvE_clEvEUlddE0_St5arrayIPcLm3EEEEviT0_T1_)
        /*03c8*/ 	.word	0x00000000


	//----- nvinfo : EIATTR_REGCOUNT
	.align		4
.L_199:
        /*03cc*/ 	.byte	0x04, 0x2f
        /*03ce*/ 	.short	(.L_201 - .L_200)
	.align		4
.L_200:
        /*03d0*/ 	.word	index@(_ZN2at6native29vectorized_elementwise_kernelILi2EZZZNS0_26logit_backward_kernel_cudaERNS_18TensorIteratorBaseERKN3c106ScalarEENKUlvE_clEvENKUlvE_clEvEUlddE0_St5arrayIPcLm3EEEEviT0_T1_)
        /*03d4*/ 	.word	0x0000003c


	//----- nvinfo : EIATTR_FRAME_SIZE
	.align		4
.L_201:
        /*03d8*/ 	.byte	0x04, 0x11
        /*03da*/ 	.short	(.L_203 - .L_202)
	.align		4
.L_202:
        /*03dc*/ 	.word	index@($__internal_4_$__cuda_sm20_div_rn_f64_full)
        /*03e0*/ 	.word	0x00000000


	//----- nvinfo : EIATTR_FRAME_SIZE
	.align		4
.L_203:
        /*03e4*/ 	.byte	0x04, 0x11
        /*03e6*/ 	.short	(.L_205 - .L_204)
	.align		4
.L_204:
        /*03e8*/ 	.word	index@(_ZN2at6native29vectorized_elementwise_kernelILi2EZZZNS0_26logit_backward_kernel_cudaERNS_18TensorIteratorBaseERKN3c106ScalarEENKUlvE_clEvENKUlvE_clEvEUlddE0_St5arrayIPcLm3EEEEviT0_T1_)
        /*03ec*/ 	.word	0x00000000


	//----- nvinfo : EIATTR_REGCOUNT
	.align		4
.L_205:
        /*03f0*/ 	.byte	0x04, 0x2f
        /*03f2*/ 	.short	(.L_207 - .L_206)
	.align		4
.L_206:
        /*03f4*/ 	.word	index@(_ZN2at6native27unrolled_elementwise_kernelIZZZNS0_26logit_backward_kernel_cudaERNS_18TensorIteratorBaseERKN3c106ScalarEENKUlvE_clEvENKUlvE_clEvEUlddE0_St5arrayIPcLm3EELi4E23TrivialOffsetCalculatorILi2EjESE_ILi1EjENS0_6memory15LoadWithoutCastENSH_16StoreWithoutCastEEEviT_T0_T2_T3_T4_T5_)
        /*03f8*/ 	.word	0x0000002b


	//----- nvinfo : EIATTR_FRAME_SIZE
	.align		4
.L_207:
        /*03fc*/ 	.byte	0x04, 0x11
        /*03fe*/ 	.short	(.L_209 - .L_208)
	.align		4
.L_208:
        /*0400*/ 	.word	index@($__internal_3_$__cuda_sm20_div_rn_f64_full)
        /*0404*/ 	.word	0x00000000


	//----- nvinfo : EIATTR_FRAME_SIZE
	.align		4
.L_209:
        /*0408*/ 	.byte	0x04, 0x11
        /*040a*/ 	.short	(.L_211 - .L_210)
	.align		4
.L_210:
        /*040c*/ 	.word	index@(_ZN2at6native27unrolled_elementwise_kernelIZZZNS0_26logit_backward_kernel_cudaERNS_18TensorIteratorBaseERKN3c106ScalarEENKUlvE_clEvENKUlvE_clEvEUlddE0_St5arrayIPcLm3EELi4E23TrivialOffsetCalculatorILi2EjESE_ILi1EjENS0_6memory15LoadWithoutCastENSH_16StoreWithoutCastEEEviT_T0_T2_T3_T4_T5_)
        /*0410*/ 	.word	0x00000000


	//----- nvinfo : EIATTR_REGCOUNT
	.align		4
.L_211:
        /*0414*/ 	.byte	0x04, 0x2f
        /*0416*/ 	.short	(.L_213 - .L_212)
	.align		4
.L_212:
        /*0418*/ 	.word	index@(_ZN2at6native18elementwise_kernelILi128ELi2EZNS0_22gpu_kernel_impl_nocastIZZZNS0_26logit_backward_kernel_cudaERNS_18TensorIteratorBaseERKN3c106ScalarEENKUlvE_clEvENKUlvE_clEvEUlddE0_EEvS4_RKT_EUliE_EEviT1_)
        /*041c*/ 	.word	0x0000001c


	//----- nvinfo : EIATTR_FRAME_SIZE
	.align		4
.L_213:
        /*0420*/ 	.byte	0x04, 0x11
        /*0422*/ 	.short	(.L_215 - .L_214)
	.align		4
.L_214:
        /*0424*/ 	.word	index@($__internal_2_$__cuda_sm20_div_rn_f64_full)
        /*0428*/ 	.word	0x00000000


	//----- nvinfo : EIATTR_FRAME_SIZE
	.align		4
.L_215:
        /*042c*/ 	.byte	0x04, 0x11
        /*042e*/ 	.short	(.L_217 - .L_216)
	.align		4
.L_216:
        /*0430*/ 	.word	index@(_ZN2at6native18elementwise_kernelILi128ELi2EZNS0_22gpu_kernel_impl_nocastIZZZNS0_26logit_backward_kernel_cudaERNS_18TensorIteratorBaseERKN3c106ScalarEENKUlvE_clEvENKUlvE_clEvEUlddE0_EEvS4_RKT_EUliE_EEviT1_)
        /*0434*/ 	.word	0x00000000


	//----- nvinfo : EIATTR_REGCOUNT
	.align		4
.L_217:
        /*0438*/ 	.byte	0x04, 0x2f
        /*043a*/ 	.short	(.L_219 - .L_218)
	.align		4
.L_218:
        /*043c*/ 	.word	index@(_ZN2at6native27unrolled_elementwise_kernelIZZZNS0_26logit_backward_kernel_cudaERNS_18TensorIteratorBaseERKN3c106ScalarEENKUlvE_clEvENKUlvE_clEvEUlddE0_St5arrayIPcLm3EELi4E23TrivialOffsetCalculatorILi2EjESE_ILi1EjENS0_6memory12LoadWithCastILi2EEENSH_13StoreWithCastILi1EEEEEviT_T0_T2_T3_T4_T5_)
        /*0440*/ 	.word	0x0000002b


	//----- nvinfo : EIATTR_FRAME_SIZE
	.align		4
.L_219:
        /*0444*/ 	.byte	0x04, 0x11
        /*0446*/ 	.short	(.L_221 - .L_220)
	.align		4
.L_220:
        /*0448*/ 	.word	index@($__internal_1_$__cuda_sm20_div_rn_f64_full)
        /*044c*/ 	.word	0x00000000


	//----- nvinfo : EIATTR_FRAME_SIZE
	.align		4
.L_221:
        /*0450*/ 	.byte	0x04, 0x11
        /*0452*/ 	.short	(.L_223 - .L_222)
	.align		4
.L_222:
        /*0454*/ 	.word	index@(_ZN2at6native27unrolled_elementwise_kernelIZZZNS0_26logit_backward_kernel_cudaERNS_18TensorIteratorBaseERKN3c106ScalarEENKUlvE_clEvENKUlvE_clEvEUlddE0_St5arrayIPcLm3EELi4E23TrivialOffsetCalculatorILi2EjESE_ILi1EjENS0_6memory12LoadWithCastILi2EEENSH_13StoreWithCastILi1EEEEEviT_T0_T2_T3_T4_T5_)
        /*0458*/ 	.word	0x00000000


	//----- nvinfo : EIATTR_REGCOUNT
	.align		4
.L_223:
        /*045c*/ 	.byte	0x04, 0x2f
        /*045e*/ 	.short	(.L_225 - .L_224)
	.align		4
.L_224:
        /*0460*/ 	.word	index@(_ZN2at6native18elementwise_kernelILi128ELi4EZNS0_15gpu_kernel_implIZZZNS0_26logit_backward_kernel_cudaERNS_18TensorIteratorBaseERKN3c106ScalarEENKUlvE_clEvENKUlvE_clEvEUlddE0_EEvS4_RKT_EUliE_EEviT1_)
        /*0464*/ 	.word	0x0000001c


	//----- nvinfo : EIATTR_FRAME_SIZE
	.align		4
.L_225:
        /*0468*/ 	.byte	0x04, 0x11
        /*046a*/ 	.short	(.L_227 - .L_226)
	.align		4
.L_226:
        /*046c*/ 	.word	index@($__internal_0_$__cuda_sm20_div_rn_f64_full)
        /*0470*/ 	.word	0x00000000


	//----- nvinfo : EIATTR_FRAME_SIZE
	.align		4
.L_227:
        /*0474*/ 	.byte	0x04, 0x11
        /*0476*/ 	.short	(.L_229 - .L_228)
	.align		4
.L_228:
        /*0478*/ 	.word	index@(_ZN2at6native18elementwise_kernelILi128ELi4EZNS0_15gpu_kernel_implIZZZNS0_26logit_backward_kernel_cudaERNS_18TensorIteratorBaseERKN3c106ScalarEENKUlvE_clEvENKUlvE_clEvEUlddE0_EEvS4_RKT_EUliE_EEviT1_)
        /*047c*/ 	.word	0x00000000


	//----- nvinfo : EIATTR_REGCOUNT
	.align		4
.L_229:
        /*0480*/ 	.byte	0x04, 0x2f
        /*0482*/ 	.short	(.L_231 - .L_230)
	.align		4
.L_230:
        /*0484*/ 	.word	index@(_ZN2at6native29vectorized_elementwise_kernelILi8EZZZNS0_26logit_backward_kernel_cudaERNS_18TensorIteratorBaseERKN3c106ScalarEENKUlvE_clEvENKUlvE0_clEvEUlffE_St5arrayIPcLm3EEEEviT0_T1_)
        /*0488*/ 	.word	0x00000004


	//----- nvinfo : EIATTR_FRAME_SIZE
	.align		4
.L_231:
        /*048c*/ 	.byte	0x04, 0x11
        /*048e*/ 	.short	(.L_233 - .L_232)
	.align		4
.L_232:
        /*0490*/ 	.word	index@(_ZN2at6native29vectorized_elementwise_kernelILi8EZZZNS0_26logit_backward_kernel_cudaERNS_18TensorIteratorBaseERKN3c106ScalarEENKUlvE_clEvENKUlvE0_clEvEUlffE_St5arrayIPcLm3EEEEviT0_T1_)
        /*0494*/ 	.word	0x00000000


	//----- nvinfo : EIATTR_REGCOUNT
	.align		4
.L_233:
        /*0498*/ 	.byte	0x04, 0x2f
        /*049a*/ 	.short	(.L_235 - .L_234)
	.align		4
.L_234:
        /*049c*/ 	.word	index@(_ZN2at6native29vectorized_elementwise_kernelILi4EZZZNS0_26logit_backward_kernel_cudaERNS_18TensorIteratorBaseERKN3c106ScalarEENKUlvE_clEvENKUlvE0_clEvEUlffE_St5arrayIPcLm3EEEEviT0_T1_)
        /*04a0*/ 	.word	0x0000001e


	//----- nvinfo : EIATTR_FRAME_SIZE
	.align		4
.L_235:
        /*04a4*/ 	.byte	0x04, 0x11
        /*04a6*/ 	.short	(.L_237 - .L_236)
	.align		4
.L_236:
        /*04a8*/ 	.word	index@(_ZN2at6native29vectorized_elementwise_kernelILi4EZZZNS0_26logit_backward_kernel_cudaERNS_18TensorIteratorBaseERKN3c106ScalarEENKUlvE_clEvENKUlvE0_clEvEUlffE_St5arrayIPcLm3EEEEviT0_T1_)
        /*04ac*/ 	.word	0x00000000


	//----- nvinfo : EIATTR_REGCOUNT
	.align		4
.L_237:
        /*04b0*/ 	.byte	0x04, 0x2f
        /*04b2*/ 	.short	(.L_239 - .L_238)
	.align		4
.L_238:
        /*04b4*/ 	.word	index@(_ZN2at6native29vectorized_elementwise_kernelILi2EZZZNS0_26logit_backward_kernel_cudaERNS_18TensorIteratorBaseERKN3c106ScalarEENKUlvE_clEvENKUlvE0_clEvEUlffE_St5arrayIPcLm3EEEEviT0_T1_)
        /*04b8*/ 	.word	0x0000001e


	//----- nvinfo : EIATTR_FRAME_SIZE
	.align		4
.L_239:
        /*04bc*/ 	.byte	0x04, 0x11
        /*04be*/ 	.short	(.L_241 - .L_240)
	.align		4
.L_240:
        /*04c0*/ 	.word	index@(_ZN2at6native29vectorized_elementwise_kernelILi2EZZZNS0_26logit_backward_kernel_cudaERNS_18TensorIteratorBaseERKN3c106ScalarEENKUlvE_clEvENKUlvE0_clEvEUlffE_St5arrayIPcLm3EEEEviT0_T1_)
        /*04c4*/ 	.word	0x00000000


	//----- nvinfo : EIATTR_REGCOUNT
	.align		4
.L_241:
        /*04c8*/ 	.byte	0x04, 0x2f
        /*04ca*/ 	.short	(.L_243 - .L_242)
	.align		4
.L_242:
        /*04cc*/ 	.word	index@(_ZN2at6native27unrolled_elementwise_kernelIZZZNS0_26logit_backward_kernel_cudaERNS_18TensorIteratorBaseERKN3c106ScalarEENKUlvE_clEvENKUlvE0_clEvEUlffE_St5arrayIPcLm3EELi4E23TrivialOffsetCalculatorILi2EjESE_ILi1EjENS0_6memory15LoadWithoutCastENSH_16StoreWithoutCastEEEviT_T0_T2_T3_T4_T5_)
        /*04d0*/ 	.word	0x0000001c


	//----- nvinfo : EIATTR_FRAME_SIZE
	.align		4
.L_243:
        /*04d4*/ 	.byte	0x04, 0x11
        /*04d6*/ 	.short	(.L_245 - .L_244)
	.align		4
.L_244:
        /*04d8*/ 	.word	index@(_ZN2at6native27unrolled_elementwise_kernelIZZZNS0_26logit_backward_kernel_cudaERNS_18TensorIteratorBaseERKN3c106ScalarEENKUlvE_clEvENKUlvE0_clEvEUlffE_St5arrayIPcLm3EELi4E23TrivialOffsetCalculatorILi2EjESE_ILi1EjENS0_6memory15LoadWithoutCastENSH_16StoreWithoutCastEEEviT_T0_T2_T3_T4_T5_)
        /*04dc*/ 	.word	0x00000000


	//----- nvinfo : EIATTR_REGCOUNT
	.align		4
.L_245:
        /*04e0*/ 	.byte	0x04, 0x2f
        /*04e2*/ 	.short	(.L_247 - .L_246)
	.align		4
.L_246:
        /*04e4*/ 	.word	index@(_ZN2at6native18elementwise_kernelILi128ELi2EZNS0_22gpu_kernel_impl_nocastIZZZNS0_26logit_backward_kernel_cudaERNS_18TensorIteratorBaseERKN3c106ScalarEENKUlvE_clEvENKUlvE0_clEvEUlffE_EEvS4_RKT_EUliE_EEviT1_)
        /*04e8*/ 	.word	0x00000014


	//----- nvinfo : EIATTR_FRAME_SIZE
	.align		4
.L_247:
        /*04ec*/ 	.byte	0x04, 0x11
        /*04ee*/ 	.short	(.L_249 - .L_248)
	.align		4
.L_248:
        /*04f0*/ 	.word	index@(_ZN2at6native18elementwise_kernelILi128ELi2EZNS0_22gpu_kernel_impl_nocastIZZZNS0_26logit_backward_kernel_cudaERNS_18TensorIteratorBaseERKN3c106ScalarEENKUlvE_clEvENKUlvE0_clEvEUlffE_EEvS4_RKT_EUliE_EEviT1_)
        /*04f4*/ 	.word	0x00000000


	//----- nvinfo : EIATTR_REGCOUNT
	.align		4
.L_249:
        /*04f8*/ 	.byte	0x04, 0x2f
        /*04fa*/ 	.short	(.L_251 - .L_250)
	.align		4
.L_250:
        /*04fc*/ 	.word	index@(_ZN2at6native27unrolled_elementwise_kernelIZZZNS0_26logit_backward_kernel_cudaERNS_18TensorIteratorBaseERKN3c106ScalarEENKUlvE_clEvENKUlvE0_clEvEUlffE_St5arrayIPcLm3EELi4E23TrivialOffsetCalculatorILi2EjESE_ILi1EjENS0_6memory12LoadWithCastILi2EEENSH_13StoreWithCastILi1EEEEEviT_T0_T2_T3_T4_T5_)
        /*0500*/ 	.word	0x00000020


	//----- nvinfo : EIATTR_FRAME_SIZE
	.align		4
.L_251:
        /*0504*/ 	.byte	0x04, 0x11
        /*0506*/ 	.short	(.L_253 - .L_252)
	.align		4
.L_252:
        /*0508*/ 	.word	index@(_ZN2at6native27unrolled_elementwise_kernelIZZZNS0_26logit_backward_kernel_cudaERNS_18TensorIteratorBaseERKN3c106ScalarEENKUlvE_clEvENKUlvE0_clEvEUlffE_St5arrayIPcLm3EELi4E23TrivialOffsetCalculatorILi2EjESE_ILi1EjENS0_6memory12LoadWithCastILi2EEENSH_13StoreWithCastILi1EEEEEviT_T0_T2_T3_T4_T5_)
        /*050c*/ 	.word	0x00000000


	//----- nvinfo : EIATTR_REGCOUNT
	.align		4
.L_253:
        /*0510*/ 	.byte	0x04, 0x2f
        /*0512*/ 	.short	(.L_255 - .L_254)
	.align		4
.L_254:
        /*0514*/ 	.word	index@(_ZN2at6native18elementwise_kernelILi128ELi4EZNS0_15gpu_kernel_implIZZZNS0_26logit_backward_kernel_cudaERNS_18TensorIteratorBaseERKN3c106ScalarEENKUlvE_clEvENKUlvE0_clEvEUlffE_EEvS4_RKT_EUliE_EEviT1_)
        /*0518*/ 	.word	0x00000018


	//----- nvinfo : EIATTR_FRAME_SIZE
	.align		4
.L_255:
        /*051c*/ 	.byte	0x04, 0x11
        /*051e*/ 	.short	(.L_257 - .L_256)
	.align		4
.L_256:
        /*0520*/ 	.word	index@(_ZN2at6native18elementwise_kernelILi128ELi4EZNS0_15gpu_kernel_implIZZZNS0_26logit_backward_kernel_cudaERNS_18TensorIteratorBaseERKN3c106ScalarEENKUlvE_clEvENKUlvE0_clEvEUlffE_EEvS4_RKT_EUliE_EEviT1_)
        /*0524*/ 	.word	0x00000000


	//----- nvinfo : EIATTR_REGCOUNT
	.align		4
.L_257:
        /*0528*/ 	.byte	0x04, 0x2f
        /*052a*/ 	.short	(.L_259 - .L_258)
	.align		4
.L_258:
        /*052c*/ 	.word	index@(_ZN2at6native29vectorized_elementwise_kernelILi8EZZZNS0_26logit_backward_kernel_cudaERNS_18TensorIteratorBaseERKN3c106ScalarEENKUlvE_clEvENKUlvE0_clEvEUlffE0_St5arrayIPcLm3EEEEviT0_T1_)
        /*0530*/ 	.word	0x00000004


	//----- nvinfo : EIATTR_FRAME_SIZE
	.align		4
.L_259:
        /*0534*/ 	.byte	0x04, 0x11
        /*0536*/ 	.short	(.L_261 - .L_260)
	.align		4
.L_260:
        /*0538*/ 	.word	index@(_ZN2at6native29vectorized_elementwise_kernelILi8EZZZNS0_26logit_backward_kernel_cudaERNS_18TensorIteratorBaseERKN3c106ScalarEENKUlvE_clEvENKUlvE0_clEvEUlffE0_St5arrayIPcLm3EEEEviT0_T1_)
        /*053c*/ 	.word	0x00000000


	//----- nvinfo : EIATTR_REGCOUNT
	.align		4
.L_261:
        /*0540*/ 	.byte	0x04, 0x2f
        /*0542*/ 	.short	(.L_263 - .L_262)
	.align		4
.L_262:
        /*0544*/ 	.word	index@(_ZN2at6native29vectorized_elementwise_kernelILi4EZZZNS0_26logit_backward_kernel_cudaERNS_18TensorIteratorBaseERKN3c106ScalarEENKUlvE_clEvENKUlvE0_clEvEUlffE0_St5arrayIPcLm3EEEEviT0_T1_)
        /*0548*/ 	.word	0x0000001e


	//----- nvinfo : EIATTR_FRAME_SIZE
	.align		4
.L_263:
        /*054c*/ 	.byte	0x04, 0x11
        /*054e*/ 	.short	(.L_265 - .L_264)
	.align		4
.L_264:
        /*0550*/ 	.word	index@(_ZN2at6native29vectorized_elementwise_kernelILi4EZZZNS0_26logit_backward_kernel_cudaERNS_18TensorIteratorBaseERKN3c106ScalarEENKUlvE_clEvENKUlvE0_clEvEUlffE0_St5arrayIPcLm3EEEEviT0_T1_)
        /*0554*/ 	.word	0x00000000


	//----- nvinfo : EIATTR_REGCOUNT
	.align		4
.L_265:
        /*0558*/ 	.byte	0x04, 0x2f
        /*055a*/ 	.short	(.L_267 - .L_266)
	.align		4
.L_266:
        /*055c*/ 	.word	index@(_ZN2at6native29vectorized_elementwise_kernelILi2EZZZNS0_26logit_backward_kernel_cudaERNS_18TensorIteratorBaseERKN3c106ScalarEENKUlvE_clEvENKUlvE0_clEvEUlffE0_St5arrayIPcLm3EEEEviT0_T1_)
        /*0560*/ 	.word	0x0000001e


	//----- nvinfo : EIATTR_FRAME_SIZE
	.align		4
.L_267:
        /*0564*/ 	.byte	0x04, 0x11
        /*0566*/ 	.short	(.L_269 - .L_268)
	.align		4
.L_268:
        /*0568*/ 	.word	index@(_ZN2at6native29vectorized_elementwise_kernelILi2EZZZNS0_26logit_backward_kernel_cudaERNS_18TensorIteratorBaseERKN3c106ScalarEENKUlvE_clEvENKUlvE0_clEvEUlffE0_St5arrayIPcLm3EEEEviT0_T1_)
        /*056c*/ 	.word	0x00000000


	//----- nvinfo : EIATTR_REGCOUNT
	.align		4
.L_269:
        /*0570*/ 	.byte	0x04, 0x2f
        /*0572*/ 	.short	(.L_271 - .L_270)
	.align		4
.L_270:
        /*0574*/ 	.word	index@(_ZN2at6native27unrolled_elementwise_kernelIZZZNS0_26logit_backward_kernel_cudaERNS_18TensorIteratorBaseERKN3c106ScalarEENKUlvE_clEvENKUlvE0_clEvEUlffE0_St5arrayIPcLm3EELi4E23TrivialOffsetCalculatorILi2EjESE_ILi1EjENS0_6memory15LoadWithoutCastENSH_16StoreWithoutCastEEEviT_T0_T2_T3_T4_T5_)
        /*0578*/ 	.word	0x0000001c


	//----- nvinfo : EIATTR_FRAME_SIZE
	.align		4
.L_271:
        /*057c*/ 	.byte	0x04, 0x11
        /*057e*/ 	.short	(.L_273 - .L_272)
	.align		4
.L_272:
        /*0580*/ 	.word	index@(_ZN2at6native27unrolled_elementwise_kernelIZZZNS0_26logit_backward_kernel_cudaERNS_18TensorIteratorBaseERKN3c106ScalarEENKUlvE_clEvENKUlvE0_clEvEUlffE0_St5arrayIPcLm3EELi4E23TrivialOffsetCalculatorILi2EjESE_ILi1EjENS0_6memory15LoadWithoutCastENSH_16StoreWithoutCastEEEviT_T0_T2_T3_T4_T5_)
        /*0584*/ 	.word	0x00000000


	//----- nvinfo : EIATTR_REGCOUNT
	.align		4
.L_273:
        /*0588*/ 	.byte	0x04, 0x2f
        /*058a*/ 	.short	(.L_275 - .L_274)
	.align		4
.L_274:
        /*058c*/ 	.word	index@(_ZN2at6native18elementwise_kernelILi128ELi2EZNS0_22gpu_kernel_impl_nocastIZZZNS0_26logit_backward_kernel_cudaERNS_18TensorIteratorBaseERKN3c106ScalarEENKUlvE_clEvENKUlvE0_clEvEUlffE0_EEvS4_RKT_EUliE_EEviT1_)
        /*0590*/ 	.word	0x00000014


	//----- nvinfo : EIATTR_FRAME_SIZE
	.align		4
.L_275:
        /*0594*/ 	.byte	0x04, 0x11
        /*0596*/ 	.short	(.L_277 - .L_276)
	.align		4
.L_276:
        /*0598*/ 	.word	index@(_ZN2at6native18elementwise_kernelILi128ELi2EZNS0_22gpu_kernel_impl_nocastIZZZNS0_26logit_backward_kernel_cudaERNS_18TensorIteratorBaseERKN3c106ScalarEENKUlvE_clEvENKUlvE0_clEvEUlffE0_EEvS4_RKT_EUliE_EEviT1_)
        /*059c*/ 	.word	0x00000000


	//----- nvinfo : EIATTR_REGCOUNT
	.align		4
.L_277:
        /*05a0*/ 	.byte	0x04, 0x2f
        /*05a2*/ 	.short	(.L_279 - .L_278)
	.align		4
.L_278:
        /*05a4*/ 	.word	index@(_ZN2at6native27unrolled_elementwise_kernelIZZZNS0_26logit_backward_kernel_cudaERNS_18TensorIteratorBaseERKN3c106ScalarEENKUlvE_clEvENKUlvE0_clEvEUlffE0_St5arrayIPcLm3EELi4E23TrivialOffsetCalculatorILi2EjESE_ILi1EjENS0_6memory12LoadWithCastILi2EEENSH_13StoreWithCastILi1EEEEEviT_T0_T2_T3_T4_T5_)
        /*05a8*/ 	.word	0x00000020


	//----- nvinfo : EIATTR_FRAME_SIZE
	.align		4
.L_279:
        /*05ac*/ 	.byte	0x04, 0x11
        /*05ae*/ 	.short	(.L_281 - .L_280)
	.align		4
.L_280:
        /*05b0*/ 	.word	index@(_ZN2at6native27unrolled_elementwise_kernelIZZZNS0_26logit_backward_kernel_cudaERNS_18TensorIteratorBaseERKN3c106ScalarEENKUlvE_clEvENKUlvE0_clEvEUlffE0_St5arrayIPcLm3EELi4E23TrivialOffsetCalculatorILi2EjESE_ILi1EjENS0_6memory12LoadWithCastILi2EEENSH_13StoreWithCastILi1EEEEEviT_T0_T2_T3_T4_T5_)
        /*05b4*/ 	.word	0x00000000


	//----- nvinfo : EIATTR_REGCOUNT
	.align		4
.L_281:
        /*05b8*/ 	.byte	0x04, 0x2f
        /*05ba*/ 	.short	(.L_283 - .L_282)
	.align		4
.L_282:
        /*05bc*/ 	.word	index@(_ZN2at6native18elementwise_kernelILi128ELi4EZNS0_15gpu_kernel_implIZZZNS0_26logit_backward_kernel_cudaERNS_18TensorIteratorBaseERKN3c106ScalarEENKUlvE_clEvENKUlvE0_clEvEUlffE0_EEvS4_RKT_EUliE_EEviT1_)
        /*05c0*/ 	.word	0x00000018


	//----- nvinfo : EIATTR_FRAME_SIZE
	.align		4
.L_283:
        /*05c4*/ 	.byte	0x04, 0x11
        /*05c6*/ 	.short	(.L_285 - .L_284)
	.align		4
.L_284:
        /*05c8*/ 	.word	index@(_ZN2at6native18elementwise_kernelILi128ELi4EZNS0_15gpu_kernel_implIZZZNS0_26logit_backward_kernel_cudaERNS_18TensorIteratorBaseERKN3c106ScalarEENKUlvE_clEvENKUlvE0_clEvEUlffE0_EEvS4_RKT_EUliE_EEviT1_)
        /*05cc*/ 	.word	0x00000000


	//----- nvinfo : EIATTR_REGCOUNT
	.align		4
.L_285:
        /*05d0*/ 	.byte	0x04, 0x2f
        /*05d2*/ 	.short	(.L_287 - .L_286)
	.align		4
.L_286:
        /*05d4*/ 	.word	index@(_ZN2at6native29vectorized_elementwise_kernelILi8EZZZNS0_26logit_backward_kernel_cudaERNS_18TensorIteratorBaseERKN3c106ScalarEENKUlvE_clEvENKUlvE1_clEvEUlNS4_4HalfESA_E_St5arrayIPcLm3EEEEviT0_T1_)
        /*05d8*/ 	.word	0x00000004


	//----- nvinfo : EIATTR_FRAME_SIZE
	.align		4
.L_287:
        /*05dc*/ 	.byte	0x04, 0x11
        /*05de*/ 	.short	(.L_289 - .L_288)
	.align		4
.L_288:
        /*05e0*/ 	.word	index@(_ZN2at6native29vectorized_elementwise_kernelILi8EZZZNS0_26logit_backward_kernel_cudaERNS_18TensorIteratorBaseERKN3c106ScalarEENKUlvE_clEvENKUlvE1_clEvEUlNS4_4HalfESA_E_St5arrayIPcLm3EEEEviT0_T1_)
        /*05e4*/ 	.word	0x00000000


	//----- nvinfo : EIATTR_REGCOUNT
	.align		4
.L_289:
        /*05e8*/ 	.byte	0x04, 0x2f
        /*05ea*/ 	.short	(.L_291 - .L_290)
	.align		4
.L_290:
        /*05ec*/ 	.word	index@(_ZN2at6native29vectorized_elementwise_kernelILi4EZZZNS0_26logit_backward_kernel_cudaERNS_18TensorIteratorBaseERKN3c106ScalarEENKUlvE_clEvENKUlvE1_clEvEUlNS4_4HalfESA_E_St5arrayIPcLm3EEEEviT0_T1_)
        /*05f0*/ 	.word	0x00000020


	//----- nvinfo : EIATTR_FRAME_SIZE
	.align		4
.L_291:
        /*05f4*/ 	.byte	0x04, 0x11
        /*05f6*/ 	.short	(.L_293 - .L_292)
	.align		4
.L_292:
        /*05f8*/ 	.word	index@(_ZN2at6native29vectorized_elementwise_kernelILi4EZZZNS0_26logit_backward_kernel_cudaERNS_18TensorIteratorBaseERKN3c106ScalarEENKUlvE_clEvENKUlvE1_clEvEUlNS4_4HalfESA_E_St5arrayIPcLm3EEEEviT0_T1_)
        /*05fc*/ 	.word	0x00000000


	//----- nvinfo : EIATTR_REGCOUNT
	.align		4
.L_293:
        /*0600*/ 	.byte	0x04, 0x2f
        /*0602*/ 	.short	(.L_295 - .L_294)
	.align		4
.L_294:
        /*0604*/ 	.word	index@(_ZN2at6native29vectorized_elementwise_kernelILi2EZZZNS0_26logit_backward_kernel_cudaERNS_18TensorIteratorBaseERKN3c106ScalarEENKUlvE_clEvENKUlvE1_clEvEUlNS4_4HalfESA_E_St5arrayIPcLm3EEEEviT0_T1_)
        /*0608*/ 	.word	0x00000020


	//----- nvinfo : EIATTR_FRAME_SIZE
	.align		4
.L_295:
        /*060c*/ 	.byte	0x04, 0x11
        /*060e*/ 	.short	(.L_297 - .L_296)
	.align		4
.L_296:
        /*0610*/ 	.word	index@(_ZN2at6native29vectorized_elementwise_kernelILi2EZZZNS0_26logit_backward_kernel_cudaERNS_18TensorIteratorBaseERKN3c106ScalarEENKUlvE_clEvENKUlvE1_clEvEUlNS4_4HalfESA_E_St5arrayIPcLm3EEEEviT0_T1_)
        /*0614*/ 	.word	0x00000000


	//----- nvinfo : EIATTR_REGCOUNT
	.align		4
.L_297:
        /*0618*/ 	.byte	0x04, 0x2f
        /*061a*/ 	.short	(.L_299 - .L_298)
	.align		4
.L_298:
        /*061c*/ 	.word	index@(_ZN2at6native27unrolled_elementwise_kernelIZZZNS0_26logit_backward_kernel_cudaERNS_18TensorIteratorBaseERKN3c106ScalarEENKUlvE_clEvENKUlvE1_clEvEUlNS4_4HalfESA_E_St5arrayIPcLm3EELi4E23TrivialOffsetCalculatorILi2EjESF_ILi1EjENS0_6memory15LoadWithoutCastENSI_16StoreWithoutCastEEEviT_T0_T2_T3_T4_T5_)
        /*0620*/ 	.word	0x0000001c


	//----- nvinfo : EIATTR_FRAME_SIZE
	.align		4
.L_299:
        /*0624*/ 	.byte	0x04, 0x11
        /*0626*/ 	.short	(.L_301 - .L_300)
	.align		4
.L_300:
        /*0628*/ 	.word	index@(_ZN2at6native27unrolled_elementwise_kernelIZZZNS0_26logit_backward_kernel_cudaERNS_18TensorIteratorBaseERKN3c106ScalarEENKUlvE_clEvENKUlvE1_clEvEUlNS4_4HalfESA_E_St5arrayIPcLm3EELi4E23TrivialOffsetCalculatorILi2EjESF_ILi1EjENS0_6memory15LoadWithoutCastENSI_16StoreWithoutCastEEEviT_T0_T2_T3_T4_T5_)
        /*062c*/ 	.word	0x00000000


	//----- nvinfo : EIATTR_REGCOUNT
	.align		4
.L_301:
        /*0630*/ 	.byte	0x04, 0x2f
        /*0632*/ 	.short	(.L_303 - .L_302)
	.align		4
.L_302:
        /*0634*/ 	.word	index@(_ZN2at6native18elementwise_kernelILi128ELi4EZNS0_22gpu_kernel_impl_nocastIZZZNS0_26logit_backward_kernel_cudaERNS_18TensorIteratorBaseERKN3c106ScalarEENKUlvE_clEvENKUlvE1_clEvEUlNS5_4HalfESB_E_EEvS4_RKT_EUliE_EEviT1_)
        /*0638*/ 	.word	0x00000014


	//----- nvinfo : EIATTR_FRAME_SIZE
	.align		4
.L_303:
        /*063c*/ 	.byte	0x04, 0x11
        /*063e*/ 	.short	(.L_305 - .L_304)
	.align		4
.L_304:
        /*0640*/ 	.word	index@(_ZN2at6native18elementwise_kernelILi128ELi4EZNS0_22gpu_kernel_impl_nocastIZZZNS0_26logit_backward_kernel_cudaERNS_18TensorIteratorBaseERKN3c106ScalarEENKUlvE_clEvENKUlvE1_clEvEUlNS5_4HalfESB_E_EEvS4_RKT_EUliE_EEviT1_)
        /*0644*/ 	.word	0x00000000


	//----- nvinfo : EIATTR_REGCOUNT
	.align		4
.L_305:
        /*0648*/ 	.byte	0x04, 0x2f
        /*064a*/ 	.short	(.L_307 - .L_306)
	.align		4
.L_306:
        /*064c*/ 	.word	index@(_ZN2at6native27unrolled_elementwise_kernelIZZZNS0_26logit_backward_kernel_cudaERNS_18TensorIteratorBaseERKN3c106ScalarEENKUlvE_clEvENKUlvE1_clEvEUlNS4_4HalfESA_E_St5arrayIPcLm3EELi4E23TrivialOffsetCalculatorILi2EjESF_ILi1EjENS0_6memory12LoadWithCastILi2EEENSI_13StoreWithCastILi1EEEEEviT_T0_T2_T3_T4_T5_)
        /*0650*/ 	.word	0x0000001f


	//----- nvinfo : EIATTR_FRAME_SIZE
	.align		4
.L_307:
        /*0654*/ 	.byte	0x04, 0x11
        /*0656*/ 	.short	(.L_309 - .L_308)
	.align		4
.L_308:
        /*0658*/ 	.word	index@(_ZN2at6native27unrolled_elementwise_kernelIZZZNS0_26logit_backward_kernel_cudaERNS_18TensorIteratorBaseERKN3c106ScalarEENKUlvE_clEvENKUlvE1_clEvEUlNS4_4HalfESA_E_St5arrayIPcLm3EELi4E23TrivialOffsetCalculatorILi2EjESF_ILi1EjENS0_6memory12LoadWithCastILi2EEENSI_13StoreWithCastILi1EEEEEviT_T0_T2_T3_T4_T5_)
        /*065c*/ 	.word	0x00000000


	//----- nvinfo : EIATTR_REGCOUNT
	.align		4
.L_309:
        /*0660*/ 	.byte	0x04, 0x2f
        /*0662*/ 	.short	(.L_311 - .L_310)
	.align		4
.L_310:
        /*0664*/ 	.word	index@(_ZN2at6native18elementwise_kernelILi128ELi4EZNS0_15gpu_kernel_implIZZZNS0_26logit_backward_kernel_cudaERNS_18TensorIteratorBaseERKN3c106ScalarEENKUlvE_clEvENKUlvE1_clEvEUlNS5_4HalfESB_E_EEvS4_RKT_EUliE_EEviT1_)
        /*0668*/ 	.word	0x00000018


	//----- nvinfo : EIATTR_FRAME_SIZE
	.align		4
.L_311:
        /*066c*/ 	.byte	0x04, 0x11
        /*066e*/ 	.short	(.L_313 - .L_312)
	.align		4
.L_312:
        /*0670*/ 	.word	index@(_ZN2at6native18elementwise_kernelILi128ELi4EZNS0_15gpu_kernel_implIZZZNS0_26logit_backward_kernel_cudaERNS_18TensorIteratorBaseERKN3c106ScalarEENKUlvE_clEvENKUlvE1_clEvEUlNS5_4HalfESB_E_EEvS4_RKT_EUliE_EEviT1_)
        /*0674*/ 	.word	0x00000000


	//----- nvinfo : EIATTR_REGCOUNT
	.align		4
.L_313:
        /*0678*/ 	.byte	0x04, 0x2f
        /*067a*/ 	.short	(.L_315 - .L_314)
	.align		4
.L_314:
        /*067c*/ 	.word	index@(_ZN2at6native29vectorized_elementwise_kernelILi8EZZZNS0_26logit_backward_kernel_cudaERNS_18TensorIteratorBaseERKN3c106ScalarEENKUlvE_clEvENKUlvE1_clEvEUlNS4_4HalfESA_E0_St5arrayIPcLm3EEEEviT0_T1_)
        /*0680*/ 	.word	0x00000004


	//----- nvinfo : EIATTR_FRAME_SIZE
	.align		4
.L_315:
        /*0684*/ 	.byte	0x04, 0x11
        /*0686*/ 	.short	(.L_317 - .L_316)
	.align		4
.L_316:
        /*0688*/ 	.word	index@(_ZN2at6native29vectorized_elementwise_kernelILi8EZZZNS0_26logit_backward_kernel_cudaERNS_18TensorIteratorBaseERKN3c106ScalarEENKUlvE_clEvENKUlvE1_clEvEUlNS4_4HalfESA_E0_St5arrayIPcLm3EEEEviT0_T1_)
        /*068c*/ 	.word	0x00000000


	//----- nvinfo : EIATTR_REGCOUNT
	.align		4
.L_317:
        /*0690*/ 	.byte	0x04, 0x2f
        /*0692*/ 	.short	(.L_319 - .L_318)
	.align		4
.L_318:
        /*0694*/ 	.word	index@(_ZN2at6native29vectorized_elementwise_kernelILi4EZZZNS0_26logit_backward_kernel_cudaERNS_18TensorIteratorBaseERKN3c106ScalarEENKUlvE_clEvENKUlvE1_clEvEUlNS4_4HalfESA_E0_St5arrayIPcLm3EEEEviT0_T1_)
        /*0698*/ 	.word	0x00000020


	//----- nvinfo : EIATTR_FRAME_SIZE
	.align		4
.L_319:
        /*069c*/ 	.byte	0x04, 0x11
        /*069e*/ 	.short	(.L_321 - .L_320)
	.align		4
.L_320:
        /*06a0*/ 	.word	index@(_ZN2at6native29vectorized_elementwise_kernelILi4EZZZNS0_26logit_backward_kernel_cudaERNS_18TensorIteratorBaseERKN3c106ScalarEENKUlvE_clEvENKUlvE1_clEvEUlNS4_4HalfESA_E0_St5arrayIPcLm3EEEEviT0_T1_)
        /*06a4*/ 	.word	0x00000000


	//----- nvinfo : EIATTR_REGCOUNT
	.align		4
.L_321:
        /*06a8*/ 	.byte	0x04, 0x2f
        /*06aa*/ 	.short	(.L_323 - .L_322)
	.align		4
.L_322:
        /*06ac*/ 	.word	index@(_ZN2at6native29vectorized_elementwise_kernelILi2EZZZNS0_26logit_backward_kernel_cudaERNS_18TensorIteratorBaseERKN3c106ScalarEENKUlvE_clEvENKUlvE1_clEvEUlNS4_4HalfESA_E0_St5arrayIPcLm3EEEEviT0_T1_)
        /*06b0*/ 	.word	0x00000020


	//----- nvinfo : EIATTR_FRAME_SIZE
	.align		4
.L_323:
        /*06b4*/ 	.byte	0x04, 0x11
        /*06b6*/ 	.short	(.L_325 - .L_324)
	.align		4
.L_324:
        /*06b8*/ 	.word	index@(_ZN2at6native29vectorized_elementwise_kernelILi2EZZZNS0_26logit_backward_kernel_cudaERNS_18TensorIteratorBaseERKN3c106ScalarEENKUlvE_clEvENKUlvE1_clEvEUlNS4_4HalfESA_E0_St5arrayIPcLm3EEEEviT0_T1_)
        /*06bc*/ 	.word	0x00000000


	//----- nvinfo : EIATTR_REGCOUNT
	.align		4
.L_325:
        /*06c0*/ 	.byte	0x04, 0x2f
        /*06c2*/ 	.short	(.L_327 - .L_326)
	.align		4
.L_326:
        /*06c4*/ 	.word	index@(_ZN2at6native27unrolled_elementwise_kernelIZZZNS0_26logit_backward_kernel_cudaERNS_18TensorIteratorBaseERKN3c106ScalarEENKUlvE_clEvENKUlvE1_clEvEUlNS4_4HalfESA_E0_St5arrayIPcLm3EELi4E23TrivialOffsetCalculatorILi2EjESF_ILi1EjENS0_6memory15LoadWithoutCastENSI_16StoreWithoutCastEEEviT_T0_T2_T3_T4_T5_)
        /*06c8*/ 	.word	0x0000001c


	//----- nvinfo : EIATTR_FRAME_SIZE
	.align		4
.L_327:
        /*06cc*/ 	.byte	0x04, 0x11
        /*06ce*/ 	.short	(.L_329 - .L_328)
	.align		4
.L_328:
        /*06d0*/ 	.word	index@(_ZN2at6native27unrolled_elementwise_kernelIZZZNS0_26logit_backward_kernel_cudaERNS_18TensorIteratorBaseERKN3c106ScalarEENKUlvE_clEvENKUlvE1_clEvEUlNS4_4HalfESA_E0_St5arrayIPcLm3EELi4E23TrivialOffsetCalculatorILi2EjESF_ILi1EjENS0_6memory15LoadWithoutCastENSI_16StoreWithoutCastEEEviT_T0_T2_T3_T4_T5_)
        /*06d4*/ 	.word	0x00000000


	//----- nvinfo : EIATTR_REGCOUNT
	.align		4
.L_329:
        /*06d8*/ 	.byte	0x04, 0x2f
        /*06da*/ 	.short	(.L_331 - .L_330)
	.align		4
.L_330:
        /*06dc*/ 	.word	index@(_ZN2at6native18elementwise_kernelILi128ELi4EZNS0_22gpu_kernel_impl_nocastIZZZNS0_26logit_backward_kernel_cudaERNS_18TensorIteratorBaseERKN3c106ScalarEENKUlvE_clEvENKUlvE1_clEvEUlNS5_4HalfESB_E0_EEvS4_RKT_EUliE_EEviT1_)
        /*06e0*/ 	.word	0x00000014


	//----- nvinfo : EIATTR_FRAME_SIZE
	.align		4
.L_331:
        /*06e4*/ 	.byte	0x04, 0x11
        /*06e6*/ 	.short	(.L_333 - .L_332)
	.align		4
.L_332:
        /*06e8*/ 	.word	index@(_ZN2at6native18elementwise_kernelILi128ELi4EZNS0_22gpu_kernel_impl_nocastIZZZNS0_26logit_backward_kernel_cudaERNS_18TensorIteratorBaseERKN3c106ScalarEENKUlvE_clEvENKUlvE1_clEvEUlNS5_4HalfESB_E0_EEvS4_RKT_EUliE_EEviT1_)
        /*06ec*/ 	.word	0x00000000


	//----- nvinfo : EIATTR_REGCOUNT
	.align		4
.L_333:
        /*06f0*/ 	.byte	0x04, 0x2f
        /*06f2*/ 	.short	(.L_335 - .L_334)
	.align		4
.L_334:
        /*06f4*/ 	.word	index@(_ZN2at6native27unrolled_elementwise_kernelIZZZNS0_26logit_backward_kernel_cudaERNS_18TensorIteratorBaseERKN3c106ScalarEENKUlvE_clEvENKUlvE1_clEvEUlNS4_4HalfESA_E0_St5arrayIPcLm3EELi4E23TrivialOffsetCalculatorILi2EjESF_ILi1EjENS0_6memory12LoadWithCastILi2EEENSI_13StoreWithCastILi1EEEEEviT_T0_T2_T3_T4_T5_)
        /*06f8*/ 	.word	0x0000001f


	//----- nvinfo : EIATTR_FRAME_SIZE
	.align		4
.L_335:
        /*06fc*/ 	.byte	0x04, 0x11
        /*06fe*/ 	.short	(.L_337 - .L_336)
	.align		4
.L_336:
        /*0700*/ 	.word	index@(_ZN2at6native27unrolled_elementwise_kernelIZZZNS0_26logit_backward_kernel_cudaERNS_18TensorIteratorBaseERKN3c106ScalarEENKUlvE_clEvENKUlvE1_clEvEUlNS4_4HalfESA_E0_St5arrayIPcLm3EELi4E23TrivialOffsetCalculatorILi2EjESF_ILi1EjENS0_6memory12LoadWithCastILi2EEENSI_13StoreWithCastILi1EEEEEviT_T0_T2_T3_T4_T5_)
        /*0704*/ 	.word	0x00000000


	//----- nvinfo : EIATTR_REGCOUNT
	.align		4
.L_337:
        /*0708*/ 	.byte	0x04, 0x2f
        /*070a*/ 	.short	(.L_339 - .L_338)
	.align		4
.L_338:
        /*070c*/ 	.word	index@(_ZN2at6native18elementwise_kernelILi128ELi4EZNS0_15gpu_kernel_implIZZZNS0_26logit_backward_kernel_cudaERNS_18TensorIteratorBaseERKN3c106ScalarEENKUlvE_clEvENKUlvE1_clEvEUlNS5_4HalfESB_E0_EEvS4_RKT_EUliE_EEviT1_)
        /*0710*/ 	.word	0x00000018


	//----- nvinfo : EIATTR_FRAME_SIZE
	.align		4
.L_339:
        /*0714*/ 	.byte	0x04, 0x11
        /*0716*/ 	.short	(.L_341 - .L_340)
	.align		4
.L_340:
        /*0718*/ 	.word	index@(_ZN2at6native18elementwise_kernelILi128ELi4EZNS0_15gpu_kernel_implIZZZNS0_26logit_backward_kernel_cudaERNS_18TensorIteratorBaseERKN3c106ScalarEENKUlvE_clEvENKUlvE1_clEvEUlNS5_4HalfESB_E0_EEvS4_RKT_EUliE_EEviT1_)
        /*071c*/ 	.word	0x00000000


	//----- nvinfo : EIATTR_REGCOUNT
	.align		4
.L_341:
        /*0720*/ 	.byte	0x04, 0x2f
        /*0722*/ 	.short	(.L_343 - .L_342)
	.align		4
.L_342:
        /*0724*/ 	.word	index@(_ZN2at6native29vectorized_elementwise_kernelILi8EZZZNS0_26logit_backward_kernel_cudaERNS_18TensorIteratorBaseERKN3c106ScalarEENKUlvE_clEvENKUlvE2_clEvEUlNS4_8BFloat16ESA_E_St5arrayIPcLm3EEEEviT0_T1_)
        /*0728*/ 	.word	0x00000004


	//----- nvinfo : EIATTR_FRAME_SIZE
	.align		4
.L_343:
        /*072c*/ 	.byte	0x04, 0x11
        /*072e*/ 	.short	(.L_345 - .L_344)
	.align		4
.L_344:
        /*0730*/ 	.word	index@(_ZN2at6native29vectorized_elementwise_kernelILi8EZZZNS0_26logit_backward_kernel_cudaERNS_18TensorIteratorBaseERKN3c106ScalarEENKUlvE_clEvENKUlvE2_clEvEUlNS4_8BFloat16ESA_E_St5arrayIPcLm3EEEEviT0_T1_)
        /*0734*/ 	.word	0x00000000


	//----- nvinfo : EIATTR_REGCOUNT
	.align		4
.L_345:
        /*0738*/ 	.byte	0x04, 0x2f
        /*073a*/ 	.short	(.L_347 - .L_346)
	.align		4
.L_346:
        /*073c*/ 	.word	index@(_ZN2at6native29vectorized_elementwise_kernelILi4EZZZNS0_26logit_backward_kernel_cudaERNS_18TensorIteratorBaseERKN3c106ScalarEENKUlvE_clEvENKUlvE2_clEvEUlNS4_8BFloat16ESA_E_St5arrayIPcLm3EEEEviT0_T1_)
        /*0740*/ 	.word	0x00000020


	//----- nvinfo : EIATTR_FRAME_SIZE
	.align		4
.L_347:
        /*0744*/ 	.byte	0x04, 0x11
        /*0746*/ 	.short	(.L_349 - .L_348)
	.align		4
.L_348:
        /*0748*/ 	.word	index@(_ZN2at6native29vectorized_elementwise_kernelILi4EZZZNS0_26logit_backward_kernel_cudaERNS_18TensorIteratorBaseERKN3c106ScalarEENKUlvE_clEvENKUlvE2_clEvEUlNS4_8BFloat16ESA_E_St5arrayIPcLm3EEEEviT0_T1_)
        /*074c*/ 	.word	0x00000000


	//----- nvinfo : EIATTR_REGCOUNT
	.align		4
.L_349:
        /*0750*/ 	.byte	0x04, 0x2f
        /*0752*/ 	.short	(.L_351 - .L_350)
	.align		4
.L_350:
        /*0754*/ 	.word	index@(_ZN2at6native29vectorized_elementwise_kernelILi2EZZZNS0_26logit_backward_kernel_cudaERNS_18TensorIteratorBaseERKN3c106ScalarEENKUlvE_clEvENKUlvE2_clEvEUlNS4_8BFloat16ESA_E_St5arrayIPcLm3EEEEviT0_T1_)
        /*0758*/ 	.word	0x00000020


	//----- nvinfo : EIATTR_FRAME_SIZE
	.align		4
.L_351:
        /*075c*/ 	.byte	0x04, 0x11
        /*075e*/ 	.short	(.L_353 - .L_352)
	.align		4
.L_352:
        /*0760*/ 	.word	index@(_ZN2at6native29vectorized_elementwise_kernelILi2EZZZNS0_26logit_backward_kernel_cudaERNS_18TensorIteratorBaseERKN3c106ScalarEENKUlvE_clEvENKUlvE2_clEvEUlNS4_8BFloat16ESA_E_St5arrayIPcLm3EEEEviT0_T1_)
        /*0764*/ 	.word	0x00000000


	//----- nvinfo : EIATTR_REGCOUNT
	.align		4
.L_353:
        /*0768*/ 	.byte	0x04, 0x2f
        /*076a*/ 	.short	(.L_355 - .L_354)
	.align		4
.L_354:
        /*076c*/ 	.word	index@(_ZN2at6native27unrolled_elementwise_kernelIZZZNS0_26logit_backward_kernel_cudaERNS_18TensorIteratorBaseERKN3c106ScalarEENKUlvE_clEvENKUlvE2_clEvEUlNS4_8BFloat16ESA_E_St5arrayIPcLm3EELi4E23TrivialOffsetCalculatorILi2EjESF_ILi1EjENS0_6memory15LoadWithoutCastENSI_16StoreWithoutCastEEEviT_T0_T2_T3_T4_T5_)
        /*0770*/ 	.word	0x0000001c


	//----- nvinfo : EIATTR_FRAME_SIZE
	.align		4
.L_355:
        /*0774*/ 	.byte	0x04, 0x11
        /*0776*/ 	.short	(.L_357 - .L_356)
	.align		4
.L_356:
        /*0778*/ 	.word	index@(_ZN2at6native27unrolled_elementwise_kernelIZZZNS0_26logit_backward_kernel_cudaERNS_18TensorIteratorBaseERKN3c106ScalarEENKUlvE_clEvENKUlvE2_clEvEUlNS4_8BFloat16ESA_E_St5arrayIPcLm3EELi4E23TrivialOffsetCalculatorILi2EjESF_ILi1EjENS0_6memory15LoadWithoutCastENSI_16StoreWithoutCastEEEviT_T0_T2_T3_T4_T5_)
        /*077c*/ 	.word	0x00000000


	//----- nvinfo : EIATTR_REGCOUNT
	.align		4
.L_357:
        /*0780*/ 	.byte	0x04, 0x2f
        /*0782*/ 	.short	(.L_359 - .L_358)
	.align		4
.L_358:
        /*0784*/ 	.word	index@(_ZN2at6native18elementwise_kernelILi128ELi4EZNS0_22gpu_kernel_impl_nocastIZZZNS0_26logit_backward_kernel_cudaERNS_18TensorIteratorBaseERKN3c106ScalarEENKUlvE_clEvENKUlvE2_clEvEUlNS5_8BFloat16ESB_E_EEvS4_RKT_EUliE_EEviT1_)
        /*0788*/ 	.word	0x00000014


	//----- nvinfo : EIATTR_FRAME_SIZE
	.align		4
.L_359:
        /*078c*/ 	.byte	0x04, 0x11
        /*078e*/ 	.short	(.L_361 - .L_360)
	.align		4
.L_360:
        /*0790*/ 	.word	index@(_ZN2at6native18elementwise_kernelILi128ELi4EZNS0_22gpu_kernel_impl_nocastIZZZNS0_26logit_backward_kernel_cudaERNS_18TensorIteratorBaseERKN3c106ScalarEENKUlvE_clEvENKUlvE2_clEvEUlNS5_8BFloat16ESB_E_EEvS4_RKT_EUliE_EEviT1_)
        /*0794*/ 	.word	0x00000000


	//----- nvinfo : EIATTR_REGCOUNT
	.align		4
.L_361:
        /*0798*/ 	.byte	0x04, 0x2f
        /*079a*/ 	.short	(.L_363 - .L_362)
	.align		4
.L_362:
        /*079c*/ 	.word	index@(_ZN2at6native27unrolled_elementwise_kernelIZZZNS0_26logit_backward_kernel_cudaERNS_18TensorIteratorBaseERKN3c106ScalarEENKUlvE_clEvENKUlvE2_clEvEUlNS4_8BFloat16ESA_E_St5arrayIPcLm3EELi4E23TrivialOffsetCalculatorILi2EjESF_ILi1EjENS0_6memory12LoadWithCastILi2EEENSI_13StoreWithCastILi1EEEEEviT_T0_T2_T3_T4_T5_)
        /*07a0*/ 	.word	0x0000001f


	//----- nvinfo : EIATTR_FRAME_SIZE
	.align		4
.L_363:
        /*07a4*/ 	.byte	0x04, 0x11
        /*07a6*/ 	.short	(.L_365 - .L_364)
	.align		4
.L_364:
        /*07a8*/ 	.word	index@(_ZN2at6native27unrolled_elementwise_kernelIZZZNS0_26logit_backward_kernel_cudaERNS_18TensorIteratorBaseERKN3c106ScalarEENKUlvE_clEvENKUlvE2_clEvEUlNS4_8BFloat16ESA_E_St5arrayIPcLm3EELi4E23TrivialOffsetCalculatorILi2EjESF_ILi1EjENS0_6memory12LoadWithCastILi2EEENSI_13StoreWithCastILi1EEEEEviT_T0_T2_T3_T4_T5_)
        /*07ac*/ 	.word	0x00000000


	//----- nvinfo : EIATTR_REGCOUNT
	.align		4
.L_365:
        /*07b0*/ 	.byte	0x04, 0x2f
        /*07b2*/ 	.short	(.L_367 - .L_366)
	.align		4
.L_366:
        /*07b4*/ 	.word	index@(_ZN2at6native18elementwise_kernelILi128ELi4EZNS0_15gpu_kernel_implIZZZNS0_26logit_backward_kernel_cudaERNS_18TensorIteratorBaseERKN3c106ScalarEENKUlvE_clEvENKUlvE2_clEvEUlNS5_8BFloat16ESB_E_EEvS4_RKT_EUliE_EEviT1_)
        /*07b8*/ 	.word	0x00000018


	//----- nvinfo : EIATTR_FRAME_SIZE
	.align		4
.L_367:
        /*07bc*/ 	.byte	0x04, 0x11
        /*07be*/ 	.short	(.L_369 - .L_368)
	.align		4
.L_368:
        /*07c0*/ 	.word	index@(_ZN2at6native18elementwise_kernelILi128ELi4EZNS0_15gpu_kernel_implIZZZNS0_26logit_backward_kernel_cudaERNS_18TensorIteratorBaseERKN3c106ScalarEENKUlvE_clEvENKUlvE2_clEvEUlNS5_8BFloat16ESB_E_EEvS4_RKT_EUliE_EEviT1_)
        /*07c4*/ 	.word	0x00000000


	//----- nvinfo : EIATTR_REGCOUNT
	.align		4
.L_369:
        /*07c8*/ 	.byte	0x04, 0x2f
        /*07ca*/ 	.short	(.L_371 - .L_370)
	.align		4
.L_370:
        /*07cc*/ 	.word	index@(_ZN2at6native29vectorized_elementwise_kernelILi8EZZZNS0_26logit_backward_kernel_cudaERNS_18TensorIteratorBaseERKN3c106ScalarEENKUlvE_clEvENKUlvE2_clEvEUlNS4_8BFloat16ESA_E0_St5arrayIPcLm3EEEEviT0_T1_)
        /*07d0*/ 	.word	0x00000004


	//----- nvinfo : EIATTR_FRAME_SIZE
	.align		4
.L_371:
        /*07d4*/ 	.byte	0x04, 0x11
        /*07d6*/ 	.short	(.L_373 - .L_372)
	.align		4
.L_372:
        /*07d8*/ 	.word	index@(_ZN2at6native29vectorized_elementwise_kernelILi8EZZZNS0_26logit_backward_kernel_cudaERNS_18TensorIteratorBaseERKN3c106ScalarEENKUlvE_clEvENKUlvE2_clEvEUlNS4_8BFloat16ESA_E0_St5arrayIPcLm3EEEEviT0_T1_)
        /*07dc*/ 	.word	0x00000000


	//----- nvinfo : EIATTR_REGCOUNT
	.align		4
.L_373:
        /*07e0*/ 	.byte	0x04, 0x2f
        /*07e2*/ 	.short	(.L_375 - .L_374)
	.align		4
.L_374:
        /*07e4*/ 	.word	index@(_ZN2at6native29vectorized_elementwise_kernelILi4EZZZNS0_26logit_backward_kernel_cudaERNS_18TensorIteratorBaseERKN3c106ScalarEENKUlvE_clEvENKUlvE2_clEvEUlNS4_8BFloat16ESA_E0_St5arrayIPcLm3EEEEviT0_T1_)
        /*07e8*/ 	.word	0x00000020


	//----- nvinfo : EIATTR_FRAME_SIZE
	.align		4
.L_375:
        /*07ec*/ 	.byte	0x04, 0x11
        /*07ee*/ 	.short	(.L_377 - .L_376)
	.align		4
.L_376:
        /*07f0*/ 	.word	index@(_ZN2at6native29vectorized_elementwise_kernelILi4EZZZNS0_26logit_backward_kernel_cudaERNS_18TensorIteratorBaseERKN3c106ScalarEENKUlvE_clEvENKUlvE2_clEvEUlNS4_8BFloat16ESA_E0_St5arrayIPcLm3EEEEviT0_T1_)
        /*07f4*/ 	.word	0x00000000


	//----- nvinfo : EIATTR_REGCOUNT
	.align		4
.L_377:
        /*07f8*/ 	.byte	0x04, 0x2f
        /*07fa*/ 	.short	(.L_379 - .L_378)
	.align		4
.L_378:
        /*07fc*/ 	.word	index@(_ZN2at6native29vectorized_elementwise_kernelILi2EZZZNS0_26logit_backward_kernel_cudaERNS_18TensorIteratorBaseERKN3c106ScalarEENKUlvE_clEvENKUlvE2_clEvEUlNS4_8BFloat16ESA_E0_St5arrayIPcLm3EEEEviT0_T1_)
        /*0800*/ 	.word	0x00000020


	//----- nvinfo : EIATTR_FRAME_SIZE
	.align		4
.L_379:
        /*0804*/ 	.byte	0x04, 0x11
        /*0806*/ 	.short	(.L_381 - .L_380)
	.align		4
.L_380:
        /*0808*/ 	.word	index@(_ZN2at6native29vectorized_elementwise_kernelILi2EZZZNS0_26logit_backward_kernel_cudaERNS_18TensorIteratorBaseERKN3c106ScalarEENKUlvE_clEvENKUlvE2_clEvEUlNS4_8BFloat16ESA_E0_St5arrayIPcLm3EEEEviT0_T1_)
        /*080c*/ 	.word	0x00000000


	//----- nvinfo : EIATTR_REGCOUNT
	.align		4
.L_381:
        /*0810*/ 	.byte	0x04, 0x2f
        /*0812*/ 	.short	(.L_383 - .L_382)
	.align		4
.L_382:
        /*0814*/ 	.word	index@(_ZN2at6native27unrolled_elementwise_kernelIZZZNS0_26logit_backward_kernel_cudaERNS_18TensorIteratorBaseERKN3c106ScalarEENKUlvE_clEvENKUlvE2_clEvEUlNS4_8BFloat16ESA_E0_St5arrayIPcLm3EELi4E23TrivialOffsetCalculatorILi2EjESF_ILi1EjENS0_6memory15LoadWithoutCastENSI_16StoreWithoutCastEEEviT_T0_T2_T3_T4_T5_)
        /*0818*/ 	.word	0x0000001c


	//----- nvinfo : EIATTR_FRAME_SIZE
	.align		4
.L_383:
        /*081c*/ 	.byte	0x04, 0x11
        /*081e*/ 	.short	(.L_385 - .L_384)
	.align		4
.L_384:
        /*0820*/ 	.word	index@(_ZN2at6native27unrolled_elementwise_kernelIZZZNS0_26logit_backward_kernel_cudaERNS_18TensorIteratorBaseERKN3c106ScalarEENKUlvE_clEvENKUlvE2_clEvEUlNS4_8BFloat16ESA_E0_St5arrayIPcLm3EELi4E23TrivialOffsetCalculatorILi2EjESF_ILi1EjENS0_6memory15LoadWithoutCastENSI_16StoreWithoutCastEEEviT_T0_T2_T3_T4_T5_)
        /*0824*/ 	.word	0x00000000


	//----- nvinfo : EIATTR_REGCOUNT
	.align		4
.L_385:
        /*0828*/ 	.byte	0x04, 0x2f
        /*082a*/ 	.short	(.L_387 - .L_386)
	.align		4
.L_386:
        /*082c*/ 	.word	index@(_ZN2at6native18elementwise_kernelILi128ELi4EZNS0_22gpu_kernel_impl_nocastIZZZNS0_26logit_backward_kernel_cudaERNS_18TensorIteratorBaseERKN3c106ScalarEENKUlvE_clEvENKUlvE2_clEvEUlNS5_8BFloat16ESB_E0_EEvS4_RKT_EUliE_EEviT1_)
        /*0830*/ 	.word	0x00000014


	//----- nvinfo : EIATTR_FRAME_SIZE
	.align		4
.L_387:
        /*0834*/ 	.byte	0x04, 0x11
        /*0836*/ 	.short	(.L_389 - .L_388)
	.align		4
.L_388:
        /*0838*/ 	.word	index@(_ZN2at6native18elementwise_kernelILi128ELi4EZNS0_22gpu_kernel_impl_nocastIZZZNS0_26logit_backward_kernel_cudaERNS_18TensorIteratorBaseERKN3c106ScalarEENKUlvE_clEvENKUlvE2_clEvEUlNS5_8BFloat16ESB_E0_EEvS4_RKT_EUliE_EEviT1_)
        /*083c*/ 	.word	0x00000000


	//----- nvinfo : EIATTR_REGCOUNT
	.align		4
.L_389:
        /*0840*/ 	.byte	0x04, 0x2f
        /*0842*/ 	.short	(.L_391 - .L_390)
	.align		4
.L_390:
        /*0844*/ 	.word	index@(_ZN2at6native27unrolled_elementwise_kernelIZZZNS0_26logit_backward_kernel_cudaERNS_18TensorIteratorBaseERKN3c106ScalarEENKUlvE_clEvENKUlvE2_clEvEUlNS4_8BFloat16ESA_E0_St5arrayIPcLm3EELi4E23TrivialOffsetCalculatorILi2EjESF_ILi1EjENS0_6memory12LoadWithCastILi2EEENSI_13StoreWithCastILi1EEEEEviT_T0_T2_T3_T4_T5_)
        /*0848*/ 	.word	0x0000001f


	//----- nvinfo : EIATTR_FRAME_SIZE
	.align		4
.L_391:
        /*084c*/ 	.byte	0x04, 0x11
        /*084e*/ 	.short	(.L_393 - .L_392)
	.align		4
.L_392:
        /*0850*/ 	.word	index@(_ZN2at6native27unrolled_elementwise_kernelIZZZNS0_26logit_backward_kernel_cudaERNS_18TensorIteratorBaseERKN3c106ScalarEENKUlvE_clEvENKUlvE2_clEvEUlNS4_8BFloat16ESA_E0_St5arrayIPcLm3EELi4E23TrivialOffsetCalculatorILi2EjESF_ILi1EjENS0_6memory12LoadWithCastILi2EEENSI_13StoreWithCastILi1EEEEEviT_T0_T2_T3_T4_T5_)
        /*0854*/ 	.word	0x00000000


	//----- nvinfo : EIATTR_REGCOUNT
	.align		4
.L_393:
        /*0858*/ 	.byte	0x04, 0x2f
        /*085a*/ 	.short	(.L_395 - .L_394)
	.align		4
.L_394:
        /*085c*/ 	.word	index@(_ZN2at6native18elementwise_kernelILi128ELi4EZNS0_15gpu_kernel_implIZZZNS0_26logit_backward_kernel_cudaERNS_18TensorIteratorBaseERKN3c106ScalarEENKUlvE_clEvENKUlvE2_clEvEUlNS5_8BFloat16ESB_E0_EEvS4_RKT_EUliE_EEviT1_)
        /*0860*/ 	.word	0x00000018


	//----- nvinfo : EIATTR_FRAME_SIZE
	.align		4
.L_395:
        /*0864*/ 	.byte	0x04, 0x11
        /*0866*/ 	.short	(.L_397 - .L_396)
	.align		4
.L_396:
        /*0868*/ 	.word	index@(_ZN2at6native18elementwise_kernelILi128ELi4EZNS0_15gpu_kernel_implIZZZNS0_26logit_backward_kernel_cudaERNS_18TensorIteratorBaseERKN3c106ScalarEENKUlvE_clEvENKUlvE2_clEvEUlNS5_8BFloat16ESB_E0_EEvS4_RKT_EUliE_EEviT1_)
        /*086c*/ 	.word	0x00000000


	//----- nvinfo : EIATTR_REGCOUNT
	.align		4
.L_397:
        /*0870*/ 	.byte	0x04, 0x2f
        /*0872*/ 	.short	(.L_399 - .L_398)
	.align		4
.L_398:
        /*0874*/ 	.word	index@(_ZN2at6native29vectorized_elementwise_kernelILi8EZZZNS0_25tanh_backward_kernel_cudaERNS_18TensorIteratorBaseEENKUlvE0_clEvENKUlvE_clEvEUlddE_St5arrayIPcLm3EEEEviT0_T1_)
        /*0878*/ 	.word	0x00000004


	//----- nvinfo : EIATTR_FRAME_SIZE
	.align		4
.L_399:
        /*087c*/ 	.byte	0x04, 0x11
        /*087e*/ 	.short	(.L_401 - .L_400)
	.align		4
.L_400:
        /*0880*/ 	.word	index@(_ZN2at6native29vectorized_elementwise_kernelILi8EZZZNS0_25tanh_backward_kernel_cudaERNS_18TensorIteratorBaseEENKUlvE0_clEvENKUlvE_clEvEUlddE_St5arrayIPcLm3EEEEviT0_T1_)
        /*0884*/ 	.word	0x00000000


	//----- nvinfo : EIATTR_REGCOUNT
	.align		4
.L_401:
        /*0888*/ 	.byte	0x04, 0x2f
        /*088a*/ 	.short	(.L_403 - .L_402)
	.align		4
.L_402:
        /*088c*/ 	.word	index@(_ZN2at6native29vectorized_elementwise_kernelILi4EZZZNS0_25tanh_backward_kernel_cudaERNS_18TensorIteratorBaseEENKUlvE0_clEvENKUlvE_clEvEUlddE_St5arrayIPcLm3EEEEviT0_T1_)
        /*0890*/ 	.word	0x00000028


	//----- nvinfo : EIATTR_FRAME_SIZE
	.align		4
.L_403:
        /*0894*/ 	.byte	0x04, 0x11
        /*0896*/ 	.short	(.L_405 - .L_404)
	.align		4
.L_404:
        /*0898*/ 	.word	index@(_ZN2at6native29vectorized_elementwise_kernelILi4EZZZNS0_25tanh_backward_kernel_cudaERNS_18TensorIteratorBaseEENKUlvE0_clEvENKUlvE_clEvEUlddE_St5arrayIPcLm3EEEEviT0_T1_)
        /*089c*/ 	.word	0x00000000


	//----- nvinfo : EIATTR_REGCOUNT
	.align		4
.L_405:
        /*08a0*/ 	.byte	0x04, 0x2f
        /*08a2*/ 	.short	(.L_407 - .L_406)
	.align		4
.L_406:
        /*08a4*/ 	.word	index@(_ZN2at6native29vectorized_elementwise_kernelILi2EZZZNS0_25tanh_backward_kernel_cudaERNS_18TensorIteratorBaseEENKUlvE0_clEvENKUlvE_clEvEUlddE_St5arrayIPcLm3EEEEviT0_T1_)
        /*08a8*/ 	.word	0x00000028


	//----- nvinfo : EIATTR_FRAME_SIZE
	.align		4
.L_407:
        /*08ac*/ 	.byte	0x04, 0x11
        /*08ae*/ 	.short	(.L_409 - .L_408)
	.align		4
.L_408:
        /*08b0*/ 	.word	index@(_ZN2at6native29vectorized_elementwise_kernelILi2EZZZNS0_25tanh_backward_kernel_cudaERNS_18TensorIteratorBaseEENKUlvE0_clEvENKUlvE_clEvEUlddE_St5arrayIPcLm3EEEEviT0_T1_)
        /*08b4*/ 	.word	0x00000000


	//----- nvinfo : EIATTR_REGCOUNT
	.align		4
.L_409:
        /*08b8*/ 	.byte	0x04, 0x2f
        /*08ba*/ 	.short	(.L_411 - .L_410)
	.align		4
.L_410:
        /*08bc*/ 	.word	index@(_ZN2at6native27unrolled_elementwise_kernelIZZZNS0_25tanh_backward_kernel_cudaERNS_18TensorIteratorBaseEENKUlvE0_clEvENKUlvE_clEvEUlddE_St5arrayIPcLm3EELi4E23TrivialOffsetCalculatorILi2EjESA_ILi1EjENS0_6memory15LoadWithoutCastENSD_16StoreWithoutCastEEEviT_T0_T2_T3_T4_T5_)
        /*08c0*/ 	.word	0x00000020


	//----- nvinfo : EIATTR_FRAME_SIZE
	.align		4
.L_411:
        /*08c4*/ 	.byte	0x04, 0x11
        /*08c6*/ 	.short	(.L_413 - .L_412)
	.align		4
.L_412:
        /*08c8*/ 	.word	index@(_ZN2at6native27unrolled_elementwise_kernelIZZZNS0_25tanh_backward_kernel_cudaERNS_18TensorIteratorBaseEENKUlvE0_clEvENKUlvE_clEvEUlddE_St5arrayIPcLm3EELi4E23TrivialOffsetCalculatorILi2EjESA_ILi1EjENS0_6memory15LoadWithoutCastENSD_16StoreWithoutCastEEEviT_T0_T2_T3_T4_T5_)
        /*08cc*/ 	.word	0x00000000


	//----- nvinfo : EIATTR_REGCOUNT
	.align		4
.L_413:
        /*08d0*/ 	.byte	0x04, 0x2f
        /*08d2*/ 	.short	(.L_415 - .L_414)
	.align		4
.L_414:
        /*08d4*/ 	.word	index@(_ZN2at6native18elementwise_kernelILi128ELi2EZNS0_22gpu_kernel_impl_nocastIZZZNS0_25tanh_backward_kernel_cudaERNS_18TensorIteratorBaseEENKUlvE0_clEvENKUlvE_clEvEUlddE_EEvS4_RKT_EUliE_EEviT1_)
        /*08d8*/ 	.word	0x00000014


	//----- nvinfo : EIATTR_FRAME_SIZE
	.align		4
.L_415:
        /*08dc*/ 	.byte	0x04, 0x11
        /*08de*/ 	.short	(.L_417 - .L_416)
	.align		4
.L_416:
        /*08e0*/ 	.word	index@(_ZN2at6native18elementwise_kernelILi128ELi2EZNS0_22gpu_kernel_impl_nocastIZZZNS0_25tanh_backward_kernel_cudaERNS_18TensorIteratorBaseEENKUlvE0_clEvENKUlvE_clEvEUlddE_EEvS4_RKT_EUliE_EEviT1_)
        /*08e4*/ 	.word	0x00000000


	//----- nvinfo : EIATTR_REGCOUNT
	.align		4
.L_417:
        /*08e8*/ 	.byte	0x04, 0x2f
        /*08ea*/ 	.short	(.L_419 - .L_418)
	.align		4
.L_418:
        /*08ec*/ 	.word	index@(_ZN2at6native27unrolled_elementwise_kernelIZZZNS0_25tanh_backward_kernel_cudaERNS_18TensorIteratorBaseEENKUlvE0_clEvENKUlvE_clEvEUlddE_St5arrayIPcLm3EELi4E23TrivialOffsetCalculatorILi2EjESA_ILi1EjENS0_6memory12LoadWithCastILi2EEENSD_13StoreWithCastILi1EEEEEviT_T0_T2_T3_T4_T5_)
        /*08f0*/ 	.word	0x00000028


	//----- nvinfo : EIATTR_FRAME_SIZE
	.align		4
.L_419:
        /*08f4*/ 	.byte	0x04, 0x11
        /*08f6*/ 	.short	(.L_421 - .L_420)
	.align		4
.L_420:
        /*08f8*/ 	.word	index@(_ZN2at6native27unrolled_elementwise_kernelIZZZNS0_25tanh_backward_kernel_cudaERNS_18TensorIteratorBaseEENKUlvE0_clEvENKUlvE_clEvEUlddE_St5arrayIPcLm3EELi4E23TrivialOffsetCalculatorILi2EjESA_ILi1EjENS0_6memory12LoadWithCastILi2EEENSD_13StoreWithCastILi1EEEEEviT_T0_T2_T3_T4_T5_)
        /*08fc*/ 	.word	0x00000000


	//----- nvinfo : EIATTR_REGCOUNT
	.align		4
.L_421:
        /*0900*/ 	.byte	0x04, 0x2f
        /*0902*/ 	.short	(.L_423 - .L_422)
	.align		4
.L_422:
        /*0904*/ 	.word	index@(_ZN2at6native18elementwise_kernelILi128ELi4EZNS0_15gpu_kernel_implIZZZNS0_25tanh_backward_kernel_cudaERNS_18TensorIteratorBaseEENKUlvE0_clEvENKUlvE_clEvEUlddE_EEvS4_RKT_EUliE_EEviT1_)
        /*0908*/ 	.word	0x0000001a


	//----- nvinfo : EIATTR_FRAME_SIZE
	.align		4
.L_423:
        /*090c*/ 	.byte	0x04, 0x11
        /*090e*/ 	.short	(.L_425 - .L_424)
	.align		4
.L_424:
        /*0910*/ 	.word	index@(_ZN2at6native18elementwise_kernelILi128ELi4EZNS0_15gpu_kernel_implIZZZNS0_25tanh_backward_kernel_cudaERNS_18TensorIteratorBaseEENKUlvE0_clEvENKUlvE_clEvEUlddE_EEvS4_RKT_EUliE_EEviT1_)
        /*0914*/ 	.word	0x00000000


	//----- nvinfo : EIATTR_REGCOUNT
	.align		4
.L_425:
        /*0918*/ 	.byte	0x04, 0x2f
        /*091a*/ 	.short	(.L_427 - .L_426)
	.align		4
.L_426:
        /*091c*/ 	.word	index@(_ZN2at6native29vectorized_elementwise_kernelILi8EZZZNS0_25tanh_backward_kernel_cudaERNS_18TensorIteratorBaseEENKUlvE0_clEvENKUlvE0_clEvEUlffE_St5arrayIPcLm3EEEEviT0_T1_)
        /*0920*/ 	.word	0x00000004


	//----- nvinfo : EIATTR_FRAME_SIZE
	.align		4
.L_427:
        /*0924*/ 	.byte	0x04, 0x11
        /*0926*/ 	.short	(.L_429 - .L_428)
	.align		4
.L_428:
        /*0928*/ 	.word	index@(_ZN2at6native29vectorized_elementwise_kernelILi8EZZZNS0_25tanh_backward_kernel_cudaERNS_18TensorIteratorBaseEENKUlvE0_clEvENKUlvE0_clEvEUlffE_St5arrayIPcLm3EEEEviT0_T1_)
        /*092c*/ 	.word	0x00000000


	//----- nvinfo : EIATTR_REGCOUNT
	.align		4
.L_429:
        /*0930*/ 	.byte	0x04, 0x2f
        /*0932*/ 	.short	(.L_431 - .L_430)
	.align		4
.L_430:
        /*0934*/ 	.word	index@(_ZN2at6native29vectorized_elementwise_kernelILi4EZZZNS0_25tanh_backward_kernel_cudaERNS_18TensorIteratorBaseEENKUlvE0_clEvENKUlvE0_clEvEUlffE_St5arrayIPcLm3EEEEviT0_T1_)
        /*0938*/ 	.word	0x00000020


	//----- nvinfo : EIATTR_FRAME_SIZE
	.align		4
.L_431:
        /*093c*/ 	.byte	0x04, 0x11
        /*093e*/ 	.short	(.L_433 - .L_432)
	.align		4
.L_432:
        /*0940*/ 	.word	index@(_ZN2at6native29vectorized_elementwise_kernelILi4EZZZNS0_25tanh_backward_kernel_cudaERNS_18TensorIteratorBaseEENKUlvE0_clEvENKUlvE0_clEvEUlffE_St5arrayIPcLm3EEEEviT0_T1_)
        /*0944*/ 	.word	0x00000000


	//----- nvinfo : EIATTR_REGCOUNT
	.align		4
.L_433:
        /*0948*/ 	.byte	0x04, 0x2f
        /*094a*/ 	.short	(.L_435 - .L_434)
	.align		4
.L_434:
        /*094c*/ 	.word	index@(_ZN2at6native29vectorized_elementwise_kernelILi2EZZZNS0_25tanh_backward_kernel_cudaERNS_18TensorIteratorBaseEENKUlvE0_clEvENKUlvE0_clEvEUlffE_St5arrayIPcLm3EEEEviT0_T1_)
        /*0950*/ 	.word	0x00000020


	//----- nvinfo : EIATTR_FRAME_SIZE
	.align		4
.L_435:
        /*0954*/ 	.byte	0x04, 0x11
        /*0956*/ 	.short	(.L_437 - .L_436)
	.align		4
.L_436:
        /*0958*/ 	.word	index@(_ZN2at6native29vectorized_elementwise_kernelILi2EZZZNS0_25tanh_backward_kernel_cudaERNS_18TensorIteratorBaseEENKUlvE0_clEvENKUlvE0_clEvEUlffE_St5arrayIPcLm3EEEEviT0_T1_)
        /*095c*/ 	.word	0x00000000


	//----- nvinfo : EIATTR_REGCOUNT
	.align		4
.L_437:
        /*0960*/ 	.byte	0x04, 0x2f
        /*0962*/ 	.short	(.L_439 - .L_438)
	.align		4
.L_438:
        /*0964*/ 	.word	index@(_ZN2at6native27unrolled_elementwise_kernelIZZZNS0_25tanh_backward_kernel_cudaERNS_18TensorIteratorBaseEENKUlvE0_clEvENKUlvE0_clEvEUlffE_St5arrayIPcLm3EELi4E23TrivialOffsetCalculatorILi2EjESA_ILi1EjENS0_6memory15LoadWithoutCastENSD_16StoreWithoutCastEEEviT_T0_T2_T3_T4_T5_)
        /*0968*/ 	.word	0x0000001e


	//----- nvinfo : EIATTR_FRAME_SIZE
	.align		4
.L_439:
        /*096c*/ 	.byte	0x04, 0x11
        /*096e*/ 	.short	(.L_441 - .L_440)
	.align		4
.L_440:
        /*0970*/ 	.word	index@(_ZN2at6native27unrolled_elementwise_kernelIZZZNS0_25tanh_backward_kernel_cudaERNS_18TensorIteratorBaseEENKUlvE0_clEvENKUlvE0_clEvEUlffE_St5arrayIPcLm3EELi4E23TrivialOffsetCalculatorILi2EjESA_ILi1EjENS0_6memory15LoadWithoutCastENSD_16StoreWithoutCastEEEviT_T0_T2_T3_T4_T5_)
        /*0974*/ 	.word	0x00000000


	//----- nvinfo : EIATTR_REGCOUNT
	.align		4
.L_441:
        /*0978*/ 	.byte	0x04, 0x2f
        /*097a*/ 	.short	(.L_443 - .L_442)
	.align		4
.L_442:
        /*097c*/ 	.word	index@(_ZN2at6native18elementwise_kernelILi128ELi2EZNS0_22gpu_kernel_impl_nocastIZZZNS0_25tanh_backward_kernel_cudaERNS_18TensorIteratorBaseEENKUlvE0_clEvENKUlvE0_clEvEUlffE_EEvS4_RKT_EUliE_EEviT1_)
        /*0980*/ 	.word	0x00000014


	//----- nvinfo : EIATTR_FRAME_SIZE
	.align		4
.L_443:
        /*0984*/ 	.byte	0x04, 0x11
        /*0986*/ 	.short	(.L_445 - .L_444)
	.align		4
.L_444:
        /*0988*/ 	.word	index@(_ZN2at6native18elementwise_kernelILi128ELi2EZNS0_22gpu_kernel_impl_nocastIZZZNS0_25tanh_backward_kernel_cudaERNS_18TensorIteratorBaseEENKUlvE0_clEvENKUlvE0_clEvEUlffE_EEvS4_RKT_EUliE_EEviT1_)
        /*098c*/ 	.word	0x00000000


	//----- nvinfo : EIATTR_REGCOUNT
	.align		4
.L_445:
        /*0990*/ 	.byte	0x04, 0x2f
        /*0992*/ 	.short	(.L_447 - .L_446)
	.align		4
.L_446:
        /*0994*/ 	.word	index@(_ZN2at6native27unrolled_elementwise_kernelIZZZNS0_25tanh_backward_kernel_cudaERNS_18TensorIteratorBaseEENKUlvE0_clEvENKUlvE0_clEvEUlffE_St5arrayIPcLm3EELi4E23TrivialOffsetCalculatorILi2EjESA_ILi1EjENS0_6memory12LoadWithCastILi2EEENSD_13StoreWithCastILi1EEEEEviT_T0_T2_T3_T4_T5_)
        /*0998*/ 	.word	0x00000020


	//----- nvinfo : EIATTR_FRAME_SIZE
	.align		4
.L_447:
        /*099c*/ 	.byte	0x04, 0x11
        /*099e*/ 	.short	(.L_449 - .L_448)
	.align		4
.L_448:
        /*09a0*/ 	.word	index@(_ZN2at6native27unrolled_elementwise_kernelIZZZNS0_25tanh_backward_kernel_cudaERNS_18TensorIteratorBaseEENKUlvE0_clEvENKUlvE0_clEvEUlffE_St5arrayIPcLm3EELi4E23TrivialOffsetCalculatorILi2EjESA_ILi1EjENS0_6memory12LoadWithCastILi2EEENSD_13StoreWithCastILi1EEEEEviT_T0_T2_T3_T4_T5_)
        /*09a4*/ 	.word	0x00000000


	//----- nvinfo : EIATTR_REGCOUNT
	.align		4
.L_449:
        /*09a8*/ 	.byte	0x04, 0x2f
        /*09aa*/ 	.short	(.L_451 - .L_450)
	.align		4
.L_450:
        /*09ac*/ 	.word	index@(_ZN2at6native18elementwise_kernelILi128ELi4EZNS0_15gpu_kernel_implIZZZNS0_25tanh_backward_kernel_cudaERNS_18TensorIteratorBaseEENKUlvE0_clEvENKUlvE0_clEvEUlffE_EEvS4_RKT_EUliE_EEviT1_)
        /*09b0*/ 	.word	0x00000018


	//----- nvinfo : EIATTR_FRAME_SIZE
	.align		4
.L_451:
        /*09b4*/ 	.byte	0x04, 0x11
        /*09b6*/ 	.short	(.L_453 - .L_452)
	.align		4
.L_452:
        /*09b8*/ 	.word	index@(_ZN2at6native18elementwise_kernelILi128ELi4EZNS0_15gpu_kernel_implIZZZNS0_25tanh_backward_kernel_cudaERNS_18TensorIteratorBaseEENKUlvE0_clEvENKUlvE0_clEvEUlffE_EEvS4_RKT_EUliE_EEviT1_)
        /*09bc*/ 	.word	0x00000000


	//----- nvinfo : EIATTR_REGCOUNT
	.align		4
.L_453:
        /*09c0*/ 	.byte	0x04, 0x2f
        /*09c2*/ 	.short	(.L_455 - .L_454)
	.align		4
.L_454:
        /*09c4*/ 	.word	index@(_ZN2at6native29vectorized_elementwise_kernelILi8EZZZNS0_25tanh_backward_kernel_cudaERNS_18TensorIteratorBaseEENKUlvE0_clEvENKUlvE1_clEvEUlN3c104HalfES7_E_St5arrayIPcLm3EEEEviT0_T1_)
        /*09c8*/ 	.word	0x00000004


	//----- nvinfo : EIATTR_FRAME_SIZE
	.align		4
.L_455:
        /*09cc*/ 	.byte	0x04, 0x11
        /*09ce*/ 	.short	(.L_457 - .L_456)
	.align		4
.L_456:
        /*09d0*/ 	.word	index@(_ZN2at6native29vectorized_elementwise_kernelILi8EZZZNS0_25tanh_backward_kernel_cudaERNS_18TensorIteratorBaseEENKUlvE0_clEvENKUlvE1_clEvEUlN3c104HalfES7_E_St5arrayIPcLm3EEEEviT0_T1_)
        /*09d4*/ 	.word	0x00000000


	//----- nvinfo : EIATTR_REGCOUNT
	.align		4
.L_457:
        /*09d8*/ 	.byte	0x04, 0x2f
        /*09da*/ 	.short	(.L_459 - .L_458)
	.align		4
.L_458:
        /*09dc*/ 	.word	index@(_ZN2at6native29vectorized_elementwise_kernelILi4EZZZNS0_25tanh_backward_kernel_cudaERNS_18TensorIteratorBaseEENKUlvE0_clEvENKUlvE1_clEvEUlN3c104HalfES7_E_St5arrayIPcLm3EEEEviT0_T1_)
        /*09e0*/ 	.word	0x00000020


	//----- nvinfo : EIATTR_FRAME_SIZE
	.align		4
.L_459:
        /*09e4*/ 	.byte	0x04, 0x11
        /*09e6*/ 	.short	(.L_461 - .L_460)
	.align		4
.L_460:
        /*09e8*/ 	.word	index@(_ZN2at6native29vectorized_elementwise_kernelILi4EZZZNS0_25tanh_backward_kernel_cudaERNS_18TensorIteratorBaseEENKUlvE0_clEvENKUlvE1_clEvEUlN3c104HalfES7_E_St5arrayIPcLm3EEEEviT0_T1_)
        /*09ec*/ 	.word	0x00000000


	//----- nvinfo : EIATTR_REGCOUNT
	.align		4
.L_461:
        /*09f0*/ 	.byte	0x04, 0x2f
        /*09f2*/ 	.short	(.L_463 - .L_462)
	.align		4
.L_462:
        /*09f4*/ 	.word	index@(_ZN2at6native29vectorized_elementwise_kernelILi2EZZZNS0_25tanh_backward_kernel_cudaERNS_18TensorIteratorBaseEENKUlvE0_clEvENKUlvE1_clEvEUlN3c104HalfES7_E_St5arrayIPcLm3EEEEviT0_T1_)
        /*09f8*/ 	.word	0x00000020


	//----- nvinfo : EIATTR_FRAME_SIZE
	.align		4
.L_463:
        /*09fc*/ 	.byte	0x04, 0x11
        /*09fe*/ 	.short	(.L_465 - .L_464)
	.align		4
.L_464:
        /*0a00*/ 	.word	index@(_ZN2at6native29vectorized_elementwise_kernelILi2EZZZNS0_25tanh_backward_kernel_cudaERNS_18TensorIteratorBaseEENKUlvE0_clEvENKUlvE1_clEvEUlN3c104HalfES7_E_St5arrayIPcLm3EEEEviT0_T1_)
        /*0a04*/ 	.word	0x00000000


	//----- nvinfo : EIATTR_REGCOUNT
	.align		4
.L_465:
        /*0a08*/ 	.byte	0x04, 0x2f
        /*0a0a*/ 	.short	(.L_467 - .L_466)
	.align		4
.L_466:
        /*0a0c*/ 	.word	index@(_ZN2at6native27unrolled_elementwise_kernelIZZZNS0_25tanh_backward_kernel_cudaERNS_18TensorIteratorBaseEENKUlvE0_clEvENKUlvE1_clEvEUlN3c104HalfES7_E_St5arrayIPcLm3EELi4E23TrivialOffsetCalculatorILi2EjESC_ILi1EjENS0_6memory15LoadWithoutCastENSF_16StoreWithoutCastEEEviT_T0_T2_T3_T4_T5_)
        /*0a10*/ 	.word	0x0000001c


	//----- nvinfo : EIATTR_FRAME_SIZE
	.align		4
.L_467:
        /*0a14*/ 	.byte	0x04, 0x11
        /*0a16*/ 	.short	(.L_469 - .L_468)
	.align		4
.L_468:
        /*0a18*/ 	.word	index@(_ZN2at6native27unrolled_elementwise_kernelIZZZNS0_25tanh_backward_kernel_cudaERNS_18TensorIteratorBaseEENKUlvE0_clEvENKUlvE1_clEvEUlN3c104HalfES7_E_St5arrayIPcLm3EELi4E23TrivialOffsetCalculatorILi2EjESC_ILi1EjENS0_6memory15LoadWithoutCastENSF_16StoreWithoutCastEEEviT_T0_T2_T3_T4_T5_)
        /*0a1c*/ 	.word	0x00000000


	//----- nvinfo : EIATTR_REGCOUNT
	.align		4
.L_469:
        /*0a20*/ 	.byte	0x04, 0x2f
        /*0a22*/ 	.short	(.L_471 - .L_470)
	.align		4
.L_470:
        /*0a24*/ 	.word	index@(_ZN2at6native18elementwise_kernelILi128ELi4EZNS0_22gpu_kernel_impl_nocastIZZZNS0_25tanh_backward_kernel_cudaERNS_18TensorIteratorBaseEENKUlvE0_clEvENKUlvE1_clEvEUlN3c104HalfES8_E_EEvS4_RKT_EUliE_EEviT1_)
        /*0a28*/ 	.word	0x00000014


	//----- nvinfo : EIATTR_FRAME_SIZE
	.align		4
.L_471:
        /*0a2c*/ 	.byte	0x04, 0x11
        /*0a2e*/ 	.short	(.L_473 - .L_472)
	.align		4
.L_472:
        /*0a30*/ 	.word	index@(_ZN2at6native18elementwise_kernelILi128ELi4EZNS0_22gpu_kernel_impl_nocastIZZZNS0_25tanh_backward_kernel_cudaERNS_18TensorIteratorBaseEENKUlvE0_clEvENKUlvE1_clEvEUlN3c104HalfES8_E_EEvS4_RKT_EUliE_EEviT1_)
        /*0a34*/ 	.word	0x00000000


	//----- nvinfo : EIATTR_REGCOUNT
	.align		4
.L_473:
        /*0a38*/ 	.byte	0x04, 0x2f
        /*0a3a*/ 	.short	(.L_475 - .L_474)
	.align		4
.L_474:
        /*0a3c*/ 	.word	index@(_ZN2at6native27unrolled_elementwise_kernelIZZZNS0_25tanh_backward_kernel_cudaERNS_18TensorIteratorBaseEENKUlvE0_clEvENKUlvE1_clEvEUlN3c104HalfES7_E_St5arrayIPcLm3EELi4E23TrivialOffsetCalculatorILi2EjESC_ILi1EjENS0_6memory12LoadWithCastILi2EEENSF_13StoreWithCastILi1EEEEEviT_T0_T2_T3_T4_T5_)
        /*0a40*/ 	.word	0x0000001f


	//----- nvinfo : EIATTR_FRAME_SIZE
	.align		4
.L_475:
        /*0a44*/ 	.byte	0x04, 0x11
        /*0a46*/ 	.short	(.L_477 - .L_476)
	.align		4
.L_476:
        /*0a48*/ 	.word	index@(_ZN2at6native27unrolled_elementwise_kernelIZZZNS0_25tanh_backward_kernel_cudaERNS_18TensorIteratorBaseEENKUlvE0_clEvENKUlvE1_clEvEUlN3c104HalfES7_E_St5arrayIPcLm3EELi4E23TrivialOffsetCalculatorILi2EjESC_ILi1EjENS0_6memory12LoadWithCastILi2EEENSF_13StoreWithCastILi1EEEEEviT_T0_T2_T3_T4_T5_)
        /*0a4c*/ 	.word	0x00000000


	//----- nvinfo : EIATTR_REGCOUNT
	.align		4
.L_477:
        /*0a50*/ 	.byte	0x04, 0x2f
        /*0a52*/ 	.short	(.L_479 - .L_478)
	.align		4
.L_478:
        /*0a54*/ 	.word	index@(_ZN2at6native18elementwise_kernelILi128ELi4EZNS0_15gpu_kernel_implIZZZNS0_25tanh_backward_kernel_cudaERNS_18TensorIteratorBaseEENKUlvE0_clEvENKUlvE1_clEvEUlN3c104HalfES8_E_EEvS4_RKT_EUliE_EEviT1_)
        /*0a58*/ 	.word	0x00000018


	//----- nvinfo : EIATTR_FRAME_SIZE
	.align		4
.L_479:
        /*0a5c*/ 	.byte	0x04, 0x11
        /*0a5e*/ 	.short	(.L_481 - .L_480)
	.align		4
.L_480:
        /*0a60*/ 	.word	index@(_ZN2at6native18elementwise_kernelILi128ELi4EZNS0_15gpu_kernel_implIZZZNS0_25tanh_backward_kernel_cudaERNS_18TensorIteratorBaseEENKUlvE0_clEvENKUlvE1_clEvEUlN3c104HalfES8_E_EEvS4_RKT_EUliE_EEviT1_)
        /*0a64*/ 	.word	0x00000000


	//----- nvinfo : EIATTR_REGCOUNT
	.align		4
.L_481:
        /*0a68*/ 	.byte	0x04, 0x2f
        /*0a6a*/ 	.short	(.L_483 - .L_482)
	.align		4
.L_482:
        /*0a6c*/ 	.word	index@(_ZN2at6native29vectorized_elementwise_kernelILi8EZZZNS0_25tanh_backward_kernel_cudaERNS_18TensorIteratorBaseEENKUlvE0_clEvENKUlvE2_clEvEUlN3c108BFloat16ES7_E_St5arrayIPcLm3EEEEviT0_T1_)
        /*0a70*/ 	.word	0x00000004


	//----- nvinfo : EIATTR_FRAME_SIZE
	.align		4
.L_483:
        /*0a74*/ 	.byte	0x04, 0x11
        /*0a76*/ 	.short	(.L_485 - .L_484)
	.align		4
.L_484:
        /*0a78*/ 	.word	index@(_ZN2at6native29vectorized_elementwise_kernelILi8EZZZNS0_25tanh_backward_kernel_cudaERNS_18TensorIteratorBaseEENKUlvE0_clEvENKUlvE2_clEvEUlN3c108BFloat16ES7_E_St5arrayIPcLm3EEEEviT0_T1_)
        /*0a7c*/ 	.word	0x00000000


	//----- nvinfo : EIATTR_REGCOUNT
	.align		4
.L_485:
        /*0a80*/ 	.byte	0x04, 0x2f
        /*0a82*/ 	.short	(.L_487 - .L_486)
	.align		4
.L_486:
        /*0a84*/ 	.word	index@(_ZN2at6native29vectorized_elementwise_kernelILi4EZZZNS0_25tanh_backward_kernel_cudaERNS_18TensorIteratorBaseEENKUlvE0_clEvENKUlvE2_clEvEUlN3c108BFloat16ES7_E_St5arrayIPcLm3EEEEviT0_T1_)
        /*0a88*/ 	.word	0x00000020


	//----- nvinfo : EIATTR_FRAME_SIZE
	.align		4
.L_487:
        /*0a8c*/ 	.byte	0x04, 0x11
        /*0a8e*/ 	.short	(.L_489 - .L_488)
	.align		4
.L_488:
        /*0a90*/ 	.word	index@(_ZN2at6native29vectorized_elementwise_kernelILi4EZZZNS0_25tanh_backward_kernel_cudaERNS_18TensorIteratorBaseEENKUlvE0_clEvENKUlvE2_clEvEUlN3c108BFloat16ES7_E_St5arrayIPcLm3EEEEviT0_T1_)
        /*0a94*/ 	.word	0x00000000


	//----- nvinfo : EIATTR_REGCOUNT
	.align		4
.L_489:
        /*0a98*/ 	.byte	0x04, 0x2f
        /*0a9a*/ 	.short	(.L_491 - .L_490)
	.align		4
.L_490:
        /*0a9c*/ 	.word	index@(_ZN2at6native29vectorized_elementwise_kernelILi2EZZZNS0_25tanh_backward_kernel_cudaERNS_18TensorIteratorBaseEENKUlvE0_clEvENKUlvE2_clEvEUlN3c108BFloat16ES7_E_St5arrayIPcLm3EEEEviT0_T1_)
        /*0aa0*/ 	.word	0x00000020


	//----- nvinfo : EIATTR_FRAME_SIZE
	.align		4
.L_491:
        /*0aa4*/ 	.byte	0x04, 0x11
        /*0aa6*/ 	.short	(.L_493 - .L_492)
	.align		4
.L_492:
        /*0aa8*/ 	.word	index@(_ZN2at6native29vectorized_elementwise_kernelILi2EZZZNS0_25tanh_backward_kernel_cudaERNS_18TensorIteratorBaseEENKUlvE0_clEvENKUlvE2_clEvEUlN3c108BFloat16ES7_E_St5arrayIPcLm3EEEEviT0_T1_)
        /*0aac*/ 	.word	0x00000000


	//----- nvinfo : EIATTR_REGCOUNT
	.align		4
.L_493:
        /*0ab0*/ 	.byte	0x04, 0x2f
        /*0ab2*/ 	.short	(.L_495 - .L_494)
	.align		4
.L_494:
        /*0ab4*/ 	.word	index@(_ZN2at6native27unrolled_elementwise_kernelIZZZNS0_25tanh_backward_kernel_cudaERNS_18TensorIteratorBaseEENKUlvE0_clEvENKUlvE2_clEvEUlN3c108BFloat16ES7_E_St5arrayIPcLm3EELi4E23TrivialOffsetCalculatorILi2EjESC_ILi1EjENS0_6memory15LoadWithoutCastENSF_16StoreWithoutCastEEEviT_T0_T2_T3_T4_T5_)
        /*0ab8*/ 	.word	0x0000001c


	//----- nvinfo : EIATTR_FRAME_SIZE
	.align		4
.L_495:
        /*0abc*/ 	.byte	0x04, 0x11
        /*0abe*/ 	.short	(.L_497 - .L_496)
	.align		4
.L_496:
        /*0ac0*/ 	.word	index@(_ZN2at6native27unrolled_elementwise_kernelIZZZNS0_25tanh_backward_kernel_cudaERNS_18TensorIteratorBaseEENKUlvE0_clEvENKUlvE2_clEvEUlN3c108BFloat16ES7_E_St5arrayIPcLm3EELi4E23TrivialOffsetCalculatorILi2EjESC_ILi1EjENS0_6memory15LoadWithoutCastENSF_16StoreWithoutCastEEEviT_T0_T2_T3_T4_T5_)
        /*0ac4*/ 	.word	0x00000000


	//----- nvinfo : EIATTR_REGCOUNT
	.align		4
.L_497:
        /*0ac8*/ 	.byte	0x04, 0x2f
        /*0aca*/ 	.short	(.L_499 - .L_498)
	.align		4
.L_498:
        /*0acc*/ 	.word	index@(_ZN2at6native18elementwise_kernelILi128ELi4EZNS0_22gpu_kernel_impl_nocastIZZZNS0_25tanh_backward_kernel_cudaERNS_18TensorIteratorBaseEENKUlvE0_clEvENKUlvE2_clEvEUlN3c108BFloat16ES8_E_EEvS4_RKT_EUliE_EEviT1_)
        /*0ad0*/ 	.word	0x00000014


	//----- nvinfo : EIATTR_FRAME_SIZE
	.align		4
.L_499:
        /*0ad4*/ 	.byte	0x04, 0x11
        /*0ad6*/ 	.short	(.L_501 - .L_500)
	.align		4
.L_500:
        /*0ad8*/ 	.word	index@(_ZN2at6native18elementwise_kernelILi128ELi4EZNS0_22gpu_kernel_impl_nocastIZZZNS0_25tanh_backward_kernel_cudaERNS_18TensorIteratorBaseEENKUlvE0_clEvENKUlvE2_clEvEUlN3c108BFloat16ES8_E_EEvS4_RKT_EUliE_EEviT1_)
        /*0adc*/ 	.word	0x00000000


	//----- nvinfo : EIATTR_REGCOUNT
	.align		4
.L_501:
        /*0ae0*/ 	.byte	0x04, 0x2f
        /*0ae2*/ 	.short	(.L_503 - .L_502)
	.align		4
.L_502:
        /*0ae4*/ 	.word	index@(_ZN2at6native27unrolled_elementwise_kernelIZZZNS0_25tanh_backward_kernel_cudaERNS_18TensorIteratorBaseEENKUlvE0_clEvENKUlvE2_clEvEUlN3c108BFloat16ES7_E_St5arrayIPcLm3EELi4E23TrivialOffsetCalculatorILi2EjESC_ILi1EjENS0_6memory12LoadWithCastILi2EEENSF_13StoreWithCastILi1EEEEEviT_T0_T2_T3_T4_T5_)
        /*0ae8*/ 	.word	0x0000001f


	//----- nvinfo : EIATTR_FRAME_SIZE
	.align		4
.L_503:
        /*0aec*/ 	.byte	0x04, 0x11
        /*0aee*/ 	.short	(.L_505 - .L_504)
	.align		4
.L_504:
        /*0af0*/ 	.word	index@(_ZN2at6native27unrolled_elementwise_kernelIZZZNS0_25tanh_backward_kernel_cudaERNS_18TensorIteratorBaseEENKUlvE0_clEvENKUlvE2_clEvEUlN3c108BFloat16ES7_E_St5arrayIPcLm3EELi4E23TrivialOffsetCalculatorILi2EjESC_ILi1EjENS0_6memory12LoadWithCastILi2EEENSF_13StoreWithCastILi1EEEEEviT_T0_T2_T3_T4_T5_)
        /*0af4*/ 	.word	0x00000000


	//----- nvinfo : EIATTR_REGCOUNT
	.align		4
.L_505:
        /*0af8*/ 	.byte	0x04, 0x2f
        /*0afa*/ 	.short	(.L_507 - .L_506)
	.align		4
.L_506:
        /*0afc*/ 	.word	index@(_ZN2at6native18elementwise_kernelILi128ELi4EZNS0_15gpu_kernel_implIZZZNS0_25tanh_backward_kernel_cudaERNS_18TensorIteratorBaseEENKUlvE0_clEvENKUlvE2_clEvEUlN3c108BFloat16ES8_E_EEvS4_RKT_EUliE_EEviT1_)
        /*0b00*/ 	.word	0x00000018


	//----- nvinfo : EIATTR_FRAME_SIZE
	.align		4
.L_507:
        /*0b04*/ 	.byte	0x04, 0x11
        /*0b06*/ 	.short	(.L_509 - .L_508)
	.align		4
.L_508:
        /*0b08*/ 	.word	index@(_ZN2at6native18elementwise_kernelILi128ELi4EZNS0_15gpu_kernel_implIZZZNS0_25tanh_backward_kernel_cudaERNS_18TensorIteratorBaseEENKUlvE0_clEvENKUlvE2_clEvEUlN3c108BFloat16ES8_E_EEvS4_RKT_EUliE_EEviT1_)
        /*0b0c*/ 	.word	0x00000000


	//----- nvinfo : EIATTR_MIN_STACK_SIZE
	.align		4
.L_509:
        /*0b10*/ 	.byte	0x04, 0x12
        /*0b12*/ 	.short	(.L_511 - .L_510)
	.align		4
.L_510:
        /*0b14*/ 	.word	index@(_ZN2at6native18elementwise_kernelILi128ELi4EZNS0_15gpu_kernel_implIZZZNS0_25tanh_backward_kernel_cudaERNS_18TensorIteratorBaseEENKUlvE0_clEvENKUlvE2_clEvEUlN3c108BFloat16ES8_E_EEvS4_RKT_EUliE_EEviT1_)
        /*0b18*/ 	.word	0x00000000


	//----- nvinfo : EIATTR_MIN_STACK_SIZE
	.align		4
.L_511:
        /*0b1c*/ 	.byte	0x04, 0x12
        /*0b1e*/ 	.short	(.L_513 - .L_512)
	.align		4
.L_512:
        /*0b20*/ 	.word	index@(_ZN2at6native27unrolled_elementwise_kernelIZZZNS0_25tanh_backward_kernel_cudaERNS_18TensorIteratorBaseEENKUlvE0_clEvENKUlvE2_clEvEUlN3c108BFloat16ES7_E_St5arrayIPcLm3EELi4E23TrivialOffsetCalculatorILi2EjESC_ILi1EjENS0_6memory12LoadWithCastILi2EEENSF_13StoreWithCastILi1EEEEEviT_T0_T2_T3_T4_T5_)
        /*0b24*/ 	.word	0x00000000


	//----- nvinfo : EIATTR_MIN_STACK_SIZE
	.align		4
.L_513:
        /*0b28*/ 	.byte	0x04, 0x12
        /*0b2a*/ 	.short	(.L_515 - .L_514)
	.align		4
.L_514:
        /*0b2c*/ 	.word	index@(_ZN2at6native18elementwise_kernelILi128ELi4EZNS0_22gpu_kernel_impl_nocastIZZZNS0_25tanh_backward_kernel_cudaERNS_18TensorIteratorBaseEENKUlvE0_clEvENKUlvE2_clEvEUlN3c108BFloat16ES8_E_EEvS4_RKT_EUliE_EEviT1_)
        /*0b30*/ 	.word	0x00000000


	//----- nvinfo : EIATTR_MIN_STACK_SIZE
	.align		4
.L_515:
        /*0b34*/ 	.byte	0x04, 0x12
        /*0b36*/ 	.short	(.L_517 - .L_516)
	.align		4
.L_516:
        /*0b38*/ 	.word	index@(_ZN2at6native27unrolled_elementwise_kernelIZZZNS0_25tanh_backward_kernel_cudaERNS_18TensorIteratorBaseEENKUlvE0_clEvENKUlvE2_clEvEUlN3c108BFloat16ES7_E_St5arrayIPcLm3EELi4E23TrivialOffsetCalculatorILi2EjESC_ILi1EjENS0_6memory15LoadWithoutCastENSF_16StoreWithoutCastEEEviT_T0_T2_T3_T4_T5_)
        /*0b3c*/ 	.word	0x00000000


	//----- nvinfo : EIATTR_MIN_STACK_SIZE
	.align		4
.L_517:
        /*0b40*/ 	.byte	0x04, 0x12
        /*0b42*/ 	.short	(.L_519 - .L_518)
	.align		4
.L_518:
        /*0b44*/ 	.word	index@(_ZN2at6native29vectorized_elementwise_kernelILi2EZZZNS0_25tanh_backward_kernel_cudaERNS_18TensorIteratorBaseEENKUlvE0_clEvENKUlvE2_clEvEUlN3c108BFloat16ES7_E_St5arrayIPcLm3EEEEviT0_T1_)
        /*0b48*/ 	.word	0x00000000


	//----- nvinfo : EIATTR_MIN_STACK_SIZE
	.align		4
.L_519:
        /*0b4c*/ 	.byte	0x04, 0x12
        /*0b4e*/ 	.short	(.L_521 - .L_520)
	.align		4
.L_520:
        /*0b50*/ 	.word	index@(_ZN2at6native29vectorized_elementwise_kernelILi4EZZZNS0_25tanh_backward_kernel_cudaERNS_18TensorIteratorBaseEENKUlvE0_clEvENKUlvE2_clEvEUlN3c108BFloat16ES7_E_St5arrayIPcLm3EEEEviT0_T1_)
        /*0b54*/ 	.word	0x00000000


	//----- nvinfo : EIATTR_MIN_STACK_SIZE
	.align		4
.L_521:
        /*0b58*/ 	.byte	0x04, 0x12
        /*0b5a*/ 	.short	(.L_523 - .L_522)
	.align		4
.L_522:
        /*0b5c*/ 	.word	index@(_ZN2at6native29vectorized_elementwise_kernelILi8EZZZNS0_25tanh_backward_kernel_cudaERNS_18TensorIteratorBaseEENKUlvE0_clEvENKUlvE2_clEvEUlN3c108BFloat16ES7_E_St5arrayIPcLm3EEEEviT0_T1_)
        /*0b60*/ 	.word	0x00000000


	//----- nvinfo : EIATTR_MIN_STACK_SIZE
	.align		4
.L_523:
        /*0b64*/ 	.byte	0x04, 0x12
        /*0b66*/ 	.short	(.L_525 - .L_524)
	.align		4
.L_524:
        /*0b68*/ 	.word	index@(_ZN2at6native18elementwise_kernelILi128ELi4EZNS0_15gpu_kernel_implIZZZNS0_25tanh_backward_kernel_cudaERNS_18TensorIteratorBaseEENKUlvE0_clEvENKUlvE1_clEvEUlN3c104HalfES8_E_EEvS4_RKT_EUliE_EEviT1_)
        /*0b6c*/ 	.word	0x00000000


	//----- nvinfo : EIATTR_MIN_STACK_SIZE
	.align		4
.L_525:
        /*0b70*/ 	.byte	0x04, 0x12
        /*0b72*/ 	.short	(.L_527 - .L_526)
	.align		4
.L_526:
        /*0b74*/ 	.word	index@(_ZN2at6native27unrolled_elementwise_kernelIZZZNS0_25tanh_backward_kernel_cudaERNS_18TensorIteratorBaseEENKUlvE0_clEvENKUlvE1_clEvEUlN3c104HalfES7_E_St5arrayIPcLm3EELi4E23TrivialOffsetCalculatorILi2EjESC_ILi1EjENS0_6memory12LoadWithCastILi2EEENSF_13StoreWithCastILi1EEEEEviT_T0_T2_T3_T4_T5_)
        /*0b78*/ 	.word	0x00000000


	//----- nvinfo : EIATTR_MIN_STACK_SIZE
	.align		4
.L_527:
        /*0b7c*/ 	.byte	0x04, 0x12
        /*0b7e*/ 	.short	(.L_529 - .L_528)
	.align		4
.L_528:
        /*0b80*/ 	.word	index@(_ZN2at6native18elementwise_kernelILi128ELi4EZNS0_22gpu_kernel_impl_nocastIZZZNS0_25tanh_backward_kernel_cudaERNS_18TensorIteratorBaseEENKUlvE0_clEvENKUlvE1_clEvEUlN3c104HalfES8_E_EEvS4_RKT_EUliE_EEviT1_)
        /*0b84*/ 	.word	0x00000000


	//----- nvinfo : EIATTR_MIN_STACK_SIZE
	.align		4
.L_529:
        /*0b88*/ 	.byte	0x04, 0x12
        /*0b8a*/ 	.short	(.L_531 - .L_530)
	.align		4
.L_530:
        /*0b8c*/ 	.word	index@(_ZN2at6native27unrolled_elementwise_kernelIZZZNS0_25tanh_backward_kernel_cudaERNS_18TensorIteratorBaseEENKUlvE0_clEvENKUlvE1_clEvEUlN3c104HalfES7_E_St5arrayIPcLm3EELi4E23TrivialOffsetCalculatorILi2EjESC_ILi1EjENS0_6memory15LoadWithoutCastENSF_16StoreWithoutCastEEEviT_T0_T2_T3_T4_T5_)
        /*0b90*/ 	.word	0x00000000


	//----- nvinfo : EIATTR_MIN_STACK_SIZE
	.align		4
.L_531:
        /*0b94*/ 	.byte	0x04, 0x12
        /*0b96*/ 	.short	(.L_533 - .L_532)
	.align		4
.L_532:
        /*0b98*/ 	.word	index@(_ZN2at6native29vectorized_elementwise_kernelILi2EZZZNS0_25tanh_backward_kernel_cudaERNS_18TensorIteratorBaseEENKUlvE0_clEvENKUlvE1_clEvEUlN3c104HalfES7_E_St5arrayIPcLm3EEEEviT0_T1_)
        /*0b9c*/ 	.word	0x00000000


	//----- nvinfo : EIATTR_MIN_STACK_SIZE
	.align		4
.L_533:
        /*0ba0*/ 	.byte	0x04, 0x12
        /*0ba2*/ 	.short	(.L_535 - .L_534)
	.align		4
.L_534:
        /*0ba4*/ 	.word	index@(_ZN2at6native29vectorized_elementwise_kernelILi4EZZZNS0_25tanh_backward_kernel_cudaERNS_18TensorIteratorBaseEENKUlvE0_clEvENKUlvE1_clEvEUlN3c104HalfES7_E_St5arrayIPcLm3EEEEviT0_T1_)
        /*0ba8*/ 	.word	0x00000000


	//----- nvinfo : EIATTR_MIN_STACK_SIZE
	.align		4
.L_535:
        /*0bac*/ 	.byte	0x04, 0x12
        /*0bae*/ 	.short	(.L_537 - .L_536)
	.align		4
.L_536:
        /*0bb0*/ 	.word	index@(_ZN2at6native29vectorized_elementwise_kernelILi8EZZZNS0_25tanh_backward_kernel_cudaERNS_18TensorIteratorBaseEENKUlvE0_clEvENKUlvE1_clEvEUlN3c104HalfES7_E_St5arrayIPcLm3EEEEviT0_T1_)
        /*0bb4*/ 	.word	0x00000000


	//----- nvinfo : EIATTR_MIN_STACK_SIZE
	.align		4
.L_537:
        /*0bb8*/ 	.byte	0x04, 0x12
        /*0bba*/ 	.short	(.L_539 - .L_538)
	.align		4
.L_538:
        /*0bbc*/ 	.word	index@(_ZN2at6native18elementwise_kernelILi128ELi4EZNS0_15gpu_kernel_implIZZZNS0_25tanh_backward_kernel_cudaERNS_18TensorIteratorBaseEENKUlvE0_clEvENKUlvE0_clEvEUlffE_EEvS4_RKT_EUliE_EEviT1_)
        /*0bc0*/ 	.word	0x00000000


	//----- nvinfo : EIATTR_MIN_STACK_SIZE
	.align		4
.L_539:
        /*0bc4*/ 	.byte	0x04, 0x12
        /*0bc6*/ 	.short	(.L_541 - .L_540)
	.align		4
.L_540:
        /*0bc8*/ 	.word	index@(_ZN2at6native27unrolled_elementwise_kernelIZZZNS0_25tanh_backward_kernel_cudaERNS_18TensorIteratorBaseEENKUlvE0_clEvENKUlvE0_clEvEUlffE_St5arrayIPcLm3EELi4E23TrivialOffsetCalculatorILi2EjESA_ILi1EjENS0_6memory12LoadWithCastILi2EEENSD_13StoreWithCastILi1EEEEEviT_T0_T2_T3_T4_T5_)
        /*0bcc*/ 	.word	0x00000000


	//----- nvinfo : EIATTR_MIN_STACK_SIZE
	.align		4
.L_541:
        /*0bd0*/ 	.byte	0x04, 0x12
        /*0bd2*/ 	.short	(.L_543 - .L_542)
	.align		4
.L_542:
        /*0bd4*/ 	.word	index@(_ZN2at6native18elementwise_kernelILi128ELi2EZNS0_22gpu_kernel_impl_nocastIZZZNS0_25tanh_backward_kernel_cudaERNS_18TensorIteratorBaseEENKUlvE0_clEvENKUlvE0_clEvEUlffE_EEvS4_RKT_EUliE_EEviT1_)
        /*0bd8*/ 	.word	0x00000000


	//----- nvinfo : EIATTR_MIN_STACK_SIZE
	.align		4
.L_543:
        /*0bdc*/ 	.byte	0x04, 0x12
        /*0bde*/ 	.short	(.L_545 - .L_544)
	.align		4
.L_544:
        /*0be0*/ 	.word	index@(_ZN2at6native27unrolled_elementwise_kernelIZZZNS0_25tanh_backward_kernel_cudaERNS_18TensorIteratorBaseEENKUlvE0_clEvENKUlvE0_clEvEUlffE_St5arrayIPcLm3EELi4E23TrivialOffsetCalculatorILi2EjESA_ILi1EjENS0_6memory15LoadWithoutCastENSD_16StoreWithoutCastEEEviT_T0_T2_T3_T4_T5_)
        /*0be4*/ 	.word	0x00000000


	//----- nvinfo : EIATTR_MIN_STACK_SIZE
	.align		4
.L_545:
        /*0be8*/ 	.byte	0x04, 0x12
        /*0bea*/ 	.short	(.L_547 - .L_546)
	.align		4
.L_546:
        /*0bec*/ 	.word	index@(_ZN2at6native29vectorized_elementwise_kernelILi2EZZZNS0_25tanh_backward_kernel_cudaERNS_18TensorIteratorBaseEENKUlvE0_clEvENKUlvE0_clEvEUlffE_St5arrayIPcLm3EEEEviT0_T1_)
        /*0bf0*/ 	.word	0x00000000


	//----- nvinfo : EIATTR_MIN_STACK_SIZE
	.align		4
.L_547:
        /*0bf4*/ 	.byte	0x04, 0x12
        /*0bf6*/ 	.short	(.L_549 - .L_548)
	.align		4
.L_548:
        /*0bf8*/ 	.word	index@(_ZN2at6native29vectorized_elementwise_kernelILi4EZZZNS0_25tanh_backward_kernel_cudaERNS_18TensorIteratorBaseEENKUlvE0_clEvENKUlvE0_clEvEUlffE_St5arrayIPcLm3EEEEviT0_T1_)
        /*0bfc*/ 	.word	0x00000000


	//----- nvinfo : EIATTR_MIN_STACK_SIZE
	.align		4
.L_549:
        /*0c00*/ 	.byte	0x04, 0x12
        /*0c02*/ 	.short	(.L_551 - .L_550)
	.align		4
.L_550:
        /*0c04*/ 	.word	index@(_ZN2at6native29vectorized_elementwise_kernelILi8EZZZNS0_25tanh_backward_kernel_cudaERNS_18TensorIteratorBaseEENKUlvE0_clEvENKUlvE0_clEvEUlffE_St5arrayIPcLm3EEEEviT0_T1_)
        /*0c08*/ 	.word	0x00000000


	//----- nvinfo : EIATTR_MIN_STACK_SIZE
	.align		4
.L_551:
        /*0c0c*/ 	.byte	0x04, 0x12
        /*0c0e*/ 	.short	(.L_553 - .L_552)
	.align		4
.L_552:
        /*0c10*/ 	.word	index@(_ZN2at6native18elementwise_kernelILi128ELi4EZNS0_15gpu_kernel_implIZZZNS0_25tanh_backward_kernel_cudaERNS_18TensorIteratorBaseEENKUlvE0_clEvENKUlvE_clEvEUlddE_EEvS4_RKT_EUliE_EEviT1_)
        /*0c14*/ 	.word	0x00000000


	//----- nvinfo : EIATTR_MIN_STACK_SIZE
	.align		4
.L_553:
        /*0c18*/ 	.byte	0x04, 0x12
        /*0c1a*/ 	.short	(.L_555 - .L_554)
	.align		4
.L_554:
        /*0c1c*/ 	.word	index@(_ZN2at6native27unrolled_elementwise_kernelIZZZNS0_25tanh_backward_kernel_cudaERNS_18TensorIteratorBaseEENKUlvE0_clEvENKUlvE_clEvEUlddE_St5arrayIPcLm3EELi4E23TrivialOffsetCalculatorILi2EjESA_ILi1EjENS0_6memory12LoadWithCastILi2EEENSD_13StoreWithCastILi1EEEEEviT_T0_T2_T3_T4_T5_)
        /*0c20*/ 	.word	0x00000000


	//----- nvinfo : EIATTR_MIN_STACK_SIZE
	.align		4
.L_555:
        /*0c24*/ 	.byte	0x04, 0x12
        /*0c26*/ 	.short	(.L_557 - .L_556)
	.align		4
.L_556:
        /*0c28*/ 	.word	index@(_ZN2at6native18elementwise_kernelILi128ELi2EZNS0_22gpu_kernel_impl_nocastIZZZNS0_25tanh_backward_kernel_cudaERNS_18TensorIteratorBaseEENKUlvE0_clEvENKUlvE_clEvEUlddE_EEvS4_RKT_EUliE_EEviT1_)
        /*0c2c*/ 	.word	0x00000000


	//----- nvinfo : EIATTR_MIN_STACK_SIZE
	.align		4
.L_557:
        /*0c30*/ 	.byte	0x04, 0x12
        /*0c32*/ 	.short	(.L_559 - .L_558)
	.align		4
.L_558:
        /*0c34*/ 	.word	index@(_ZN2at6native27unrolled_elementwise_kernelIZZZNS0_25tanh_backward_kernel_cudaERNS_18TensorIteratorBaseEENKUlvE0_clEvENKUlvE_clEvEUlddE_St5arrayIPcLm3EELi4E23TrivialOffsetCalculatorILi2EjESA_ILi1EjENS0_6memory15LoadWithoutCastENSD_16StoreWithoutCastEEEviT_T0_T2_T3_T4_T5_)
        /*0c38*/ 	.word	0x00000000


	//----- nvinfo : EIATTR_MIN_STACK_SIZE
	.align		4
.L_559:
        /*0c3c*/ 	.byte	0x04, 0x12
        /*0c3e*/ 	.short	(.L_561 - .L_560)
	.align		4
.L_560:
        /*0c40*/ 	.word	index@(_ZN2at6native29vectorized_elementwise_kernelILi2EZZZNS0_25tanh_backward_kernel_cudaERNS_18TensorIteratorBaseEENKUlvE0_clEvENKUlvE_clEvEUlddE_St5arrayIPcLm3EEEEviT0_T1_)
        /*0c44*/ 	.word	0x00000000


	//----- nvinfo : EIATTR_MIN_STACK_SIZE
	.align		4
.L_561:
        /*0c48*/ 	.byte	0x04, 0x12
        /*0c4a*/ 	.short	(.L_563 - .L_562)
	.align		4
.L_562:
        /*0c4c*/ 	.word	index@(_ZN2at6native29vectorized_elementwise_kernelILi4EZZZNS0_25tanh_backward_kernel_cudaERNS_18TensorIteratorBaseEENKUlvE0_clEvENKUlvE_clEvEUlddE_St5arrayIPcLm3EEEEviT0_T1_)
        /*0c50*/ 	.word	0x00000000


	//----- nvinfo : EIATTR_MIN_STACK_SIZE
	.align		4
.L_563:
        /*0c54*/ 	.byte	0x04, 0x12
        /*0c56*/ 	.short	(.L_565 - .L_564)
	.align		4
.L_564:
        /*0c58*/ 	.word	index@(_ZN2at6native29vectorized_elementwise_kernelILi8EZZZNS0_25tanh_backward_kernel_cudaERNS_18TensorIteratorBaseEENKUlvE0_clEvENKUlvE_clEvEUlddE_St5arrayIPcLm3EEEEviT0_T1_)
        /*0c5c*/ 	.word	0x00000000


	//----- nvinfo : EIATTR_MIN_STACK_SIZE
	.align		4
.L_565:
        /*0c60*/ 	.byte	0x04, 0x12
        /*0c62*/ 	.short	(.L_567 - .L_566)
	.align		4
.L_566:
        /*0c64*/ 	.word	index@(_ZN2at6native18elementwise_kernelILi128ELi4EZNS0_15gpu_kernel_implIZZZNS0_26logit_backward_kernel_cudaERNS_18TensorIteratorBaseERKN3c106ScalarEENKUlvE_clEvENKUlvE2_clEvEUlNS5_8BFloat16ESB_E0_EEvS4_RKT_EUliE_EEviT1_)
        /*0c68*/ 	.word	0x00000000


	//----- nvinfo : EIATTR_MIN_STACK_SIZE
	.align		4
.L_567:
        /*0c6c*/ 	.byte	0x04, 0x12
        /*0c6e*/ 	.short	(.L_569 - .L_568)
	.align		4
.L_568:
        /*0c70*/ 	.word	index@(_ZN2at6native27unrolled_elementwise_kernelIZZZNS0_26logit_backward_kernel_cudaERNS_18TensorIteratorBaseERKN3c106ScalarEENKUlvE_clEvENKUlvE2_clEvEUlNS4_8BFloat16ESA_E0_St5arrayIPcLm3EELi4E23TrivialOffsetCalculatorILi2EjESF_ILi1EjENS0_6memory12LoadWithCastILi2EEENSI_13StoreWithCastILi1EEEEEviT_T0_T2_T3_T4_T5_)
        /*0c74*/ 	.word	0x00000000


	//----- nvinfo : EIATTR_MIN_STACK_SIZE
	.align		4
.L_569:
        /*0c78*/ 	.byte	0x04, 0x12
        /*0c7a*/ 	.short	(.L_571 - .L_570)
	.align		4
.L_570:
        /*0c7c*/ 	.word	index@(_ZN2at6native18elementwise_kernelILi128ELi4EZNS0_22gpu_kernel_impl_nocastIZZZNS0_26logit_backward_kernel_cudaERNS_18TensorIteratorBaseERKN3c106ScalarEENKUlvE_clEvENKUlvE2_clEvEUlNS5_8BFloat16ESB_E0_EEvS4_RKT_EUliE_EEviT1_)
        /*0c80*/ 	.word	0x00000000


	//----- nvinfo : EIATTR_MIN_STACK_SIZE
	.align		4
.L_571:
        /*0c84*/ 	.byte	0x04, 0x12
        /*0c86*/ 	.short	(.L_573 - .L_572)
	.align		4
.L_572:
        /*0c88*/ 	.word	index@(_ZN2at6native27unrolled_elementwise_kernelIZZZNS0_26logit_backward_kernel_cudaERNS_18TensorIteratorBaseERKN3c106ScalarEENKUlvE_clEvENKUlvE2_clEvEUlNS4_8BFloat16ESA_E0_St5arrayIPcLm3EELi4E23TrivialOffsetCalculatorILi2EjESF_ILi1EjENS0_6memory15LoadWithoutCastENSI_16StoreWithoutCastEEEviT_T0_T2_T3_T4_T5_)
        /*0c8c*/ 	.word	0x00000000


	//----- nvinfo : EIATTR_MIN_STACK_SIZE
	.align		4
.L_573:
        /*0c90*/ 	.byte	0x04, 0x12
        /*0c92*/ 	.short	(.L_575 - .L_574)
	.align		4
.L_574:
        /*0c94*/ 	.word	index@(_ZN2at6native29vectorized_elementwise_kernelILi2EZZZNS0_26logit_backward_kernel_cudaERNS_18TensorIteratorBaseERKN3c106ScalarEENKUlvE_clEvENKUlvE2_clEvEUlNS4_8BFloat16ESA_E0_St5arrayIPcLm3EEEEviT0_T1_)
        /*0c98*/ 	.word	0x00000000


	//----- nvinfo : EIATTR_MIN_STACK_SIZE
	.align		4
.L_575:
        /*0c9c*/ 	.byte	0x04, 0x12
        /*0c9e*/ 	.short	(.L_577 - .L_576)
	.align		4
.L_576:
        /*0ca0*/ 	.word	index@(_ZN2at6native29vectorized_elementwise_kernelILi4EZZZNS0_26logit_backward_kernel_cudaERNS_18TensorIteratorBaseERKN3c106ScalarEENKUlvE_clEvENKUlvE2_clEvEUlNS4_8BFloat16ESA_E0_St5arrayIPcLm3EEEEviT0_T1_)
        /*0ca4*/ 	.word	0x00000000


	//----- nvinfo : EIATTR_MIN_STACK_SIZE
	.align		4
.L_577:
        /*0ca8*/ 	.byte	0x04, 0x12
        /*0caa*/ 	.short	(.L_579 - .L_578)
	.align		4
.L_578:
        /*0cac*/ 	.word	index@(_ZN2at6native29vectorized_elementwise_kernelILi8EZZZNS0_26logit_backward_kernel_cudaERNS_18TensorIteratorBaseERKN3c106ScalarEENKUlvE_clEvENKUlvE2_clEvEUlNS4_8BFloat16ESA_E0_St5arrayIPcLm3EEEEviT0_T1_)
        /*0cb0*/ 	.word	0x00000000


	//----- nvinfo : EIATTR_MIN_STACK_SIZE
	.align		4
.L_579:
        /*0cb4*/ 	.byte	0x04, 0x12
        /*0cb6*/ 	.short	(.L_581 - .L_580)
	.align		4
.L_580:
        /*0cb8*/ 	.word	index@(_ZN2at6native18elementwise_kernelILi128ELi4EZNS0_15gpu_kernel_implIZZZNS0_26logit_backward_kernel_cudaERNS_18TensorIteratorBaseERKN3c106ScalarEENKUlvE_clEvENKUlvE2_clEvEUlNS5_8BFloat16ESB_E_EEvS4_RKT_EUliE_EEviT1_)
        /*0cbc*/ 	.word	0x00000000


	//----- nvinfo : EIATTR_MIN_STACK_SIZE
	.align		4
.L_581:
        /*0cc0*/ 	.byte	0x04, 0x12
        /*0cc2*/ 	.short	(.L_583 - .L_582)
	.align		4
.L_582:
        /*0cc4*/ 	.word	index@(_ZN2at6native27unrolled_elementwise_kernelIZZZNS0_26logit_backward_kernel_cudaERNS_18TensorIteratorBaseERKN3c106ScalarEENKUlvE_clEvENKUlvE2_clEvEUlNS4_8BFloat16ESA_E_St5arrayIPcLm3EELi4E23TrivialOffsetCalculatorILi2EjESF_ILi1EjENS0_6memory12LoadWithCastILi2EEENSI_13StoreWithCastILi1EEEEEviT_T0_T2_T3_T4_T5_)
        /*0cc8*/ 	.word	0x00000000


	//----- nvinfo : EIATTR_MIN_STACK_SIZE
	.align		4
.L_583:
        /*0ccc*/ 	.byte	0x04, 0x12
        /*0cce*/ 	.short	(.L_585 - .L_584)
	.align		4
.L_584:
        /*0cd0*/ 	.word	index@(_ZN2at6native18elementwise_kernelILi128ELi4EZNS0_22gpu_kernel_impl_nocastIZZZNS0_26logit_backward_kernel_cudaERNS_18TensorIteratorBaseERKN3c106ScalarEENKUlvE_clEvENKUlvE2_clEvEUlNS5_8BFloat16ESB_E_EEvS4_RKT_EUliE_EEviT1_)
        /*0cd4*/ 	.word	0x00000000


	//----- nvinfo : EIATTR_MIN_STACK_SIZE
	.align		4
.L_585:
        /*0cd8*/ 	.byte	0x04, 0x12
        /*0cda*/ 	.short	(.L_587 - .L_586)
	.align		4
.L_586:
        /*0cdc*/ 	.word	index@(_ZN2at6native27unrolled_elementwise_kernelIZZZNS0_26logit_backward_kernel_cudaERNS_18TensorIteratorBaseERKN3c106ScalarEENKUlvE_clEvENKUlvE2_clEvEUlNS4_8BFloat16ESA_E_St5arrayIPcLm3EELi4E23TrivialOffsetCalculatorILi2EjESF_ILi1EjENS0_6memory15LoadWithoutCastENSI_16StoreWithoutCastEEEviT_T0_T2_T3_T4_T5_)
        /*0ce0*/ 	.word	0x00000000


	//----- nvinfo : EIATTR_MIN_STACK_SIZE
	.align		4
.L_587:
        /*0ce4*/ 	.byte	0x04, 0x12
        /*0ce6*/ 	.short	(.L_589 - .L_588)
	.align		4
.L_588:
        /*0ce8*/ 	.word	index@(_ZN2at6native29vectorized_elementwise_kernelILi2EZZZNS0_26logit_backward_kernel_cudaERNS_18TensorIteratorBaseERKN3c106ScalarEENKUlvE_clEvENKUlvE2_clEvEUlNS4_8BFloat16ESA_E_St5arrayIPcLm3EEEEviT0_T1_)
        /*0cec*/ 	.word	0x00000000


	//----- nvinfo : EIATTR_MIN_STACK_SIZE
	.align		4
.L_589:
        /*0cf0*/ 	.byte	0x04, 0x12
        /*0cf2*/ 	.short	(.L_591 - .L_590)
	.align		4
.L_590:
        /*0cf4*/ 	.word	index@(_ZN2at6native29vectorized_elementwise_kernelILi4EZZZNS0_26logit_backward_kernel_cudaERNS_18TensorIteratorBaseERKN3c106ScalarEENKUlvE_clEvENKUlvE2_clEvEUlNS4_8BFloat16ESA_E_St5arrayIPcLm3EEEEviT0_T1_)
        /*0cf8*/ 	.word	0x00000000


	//----- nvinfo : EIATTR_MIN_STACK_SIZE
	.align		4
.L_591:
        /*0cfc*/ 	.byte	0x04, 0x12
        /*0cfe*/ 	.short	(.L_593 - .L_592)
	.align		4
.L_592:
        /*0d00*/ 	.word	index@(_ZN2at6native29vectorized_elementwise_kernelILi8EZZZNS0_26logit_backward_kernel_cudaERNS_18TensorIteratorBaseERKN3c106ScalarEENKUlvE_clEvENKUlvE2_clEvEUlNS4_8BFloat16ESA_E_St5arrayIPcLm3EEEEviT0_T1_)
        /*0d04*/ 	.word	0x00000000


	//----- nvinfo : EIATTR_MIN_STACK_SIZE
	.align		4
.L_593:
        /*0d08*/ 	.byte	0x04, 0x12
        /*0d0a*/ 	.short	(.L_595 - .L_594)
	.align		4
.L_594:
        /*0d0c*/ 	.word	index@(_ZN2at6native18elementwise_kernelILi128ELi4EZNS0_15gpu_kernel_implIZZZNS0_26logit_backward_kernel_cudaERNS_18TensorIteratorBaseERKN3c106ScalarEENKUlvE_clEvENKUlvE1_clEvEUlNS5_4HalfESB_E0_EEvS4_RKT_EUliE_EEviT1_)
        /*0d10*/ 	.word	0x00000000


	//----- nvinfo : EIATTR_MIN_STACK_SIZE
	.align		4
.L_595:
        /*0d14*/ 	.byte	0x04, 0x12
        /*0d16*/ 	.short	(.L_597 - .L_596)
	.align		4
.L_596:
        /*0d18*/ 	.word	index@(_ZN2at6native27unrolled_elementwise_kernelIZZZNS0_26logit_backward_kernel_cudaERNS_18TensorIteratorBaseERKN3c106ScalarEENKUlvE_clEvENKUlvE1_clEvEUlNS4_4HalfESA_E0_St5arrayIPcLm3EELi4E23TrivialOffsetCalculatorILi2EjESF_ILi1EjENS0_6memory12LoadWithCastILi2EEENSI_13StoreWithCastILi1EEEEEviT_T0_T2_T3_T4_T5_)
        /*0d1c*/ 	.word	0x00000000


	//----- nvinfo : EIATTR_MIN_STACK_SIZE
	.align		4
.L_597:
        /*0d20*/ 	.byte	0x04, 0x12
        /*0d22*/ 	.short	(.L_599 - .L_598)
	.align		4
.L_598:
        /*0d24*/ 	.word	index@(_ZN2at6native18elementwise_kernelILi128ELi4EZNS0_22gpu_kernel_impl_nocastIZZZNS0_26logit_backward_kernel_cudaERNS_18TensorIteratorBaseERKN3c106ScalarEENKUlvE_clEvENKUlvE1_clEvEUlNS5_4HalfESB_E0_EEvS4_RKT_EUliE_EEviT1_)
        /*0d28*/ 	.word	0x00000000


	//----- nvinfo : EIATTR_MIN_STACK_SIZE
	.align		4
.L_599:
        /*0d2c*/ 	.byte	0x04, 0x12
        /*0d2e*/ 	.short	(.L_601 - .L_600)
	.align		4
.L_600:
        /*0d30*/ 	.word	index@(_ZN2at6native27unrolled_elementwise_kernelIZZZNS0_26logit_backward_kernel_cudaERNS_18TensorIteratorBaseERKN3c106ScalarEENKUlvE_clEvENKUlvE1_clEvEUlNS4_4HalfESA_E0_St5arrayIPcLm3EELi4E23TrivialOffsetCalculatorILi2EjESF_ILi1EjENS0_6memory15LoadWithoutCastENSI_16StoreWithoutCastEEEviT_T0_T2_T3_T4_T5_)
        /*0d34*/ 	.word	0x00000000


	//----- nvinfo : EIATTR_MIN_STACK_SIZE
	.align		4
.L_601:
        /*0d38*/ 	.byte	0x04, 0x12
        /*0d3a*/ 	.short	(.L_603 - .L_602)
	.align		4
.L_602:
        /*0d3c*/ 	.word	index@(_ZN2at6native29vectorized_elementwise_kernelILi2EZZZNS0_26logit_backward_kernel_cudaERNS_18TensorIteratorBaseERKN3c106ScalarEENKUlvE_clEvENKUlvE1_clEvEUlNS4_4HalfESA_E0_St5arrayIPcLm3EEEEviT0_T1_)
        /*0d40*/ 	.word	0x00000000


	//----- nvinfo : EIATTR_MIN_STACK_SIZE
	.align		4
.L_603:
        /*0d44*/ 	.byte	0x04, 0x12
        /*0d46*/ 	.short	(.L_605 - .L_604)
	.align		4
.L_604:
        /*0d48*/ 	.word	index@(_ZN2at6native29vectorized_elementwise_kernelILi4EZZZNS0_26logit_backward_kernel_cudaERNS_18TensorIteratorBaseERKN3c106ScalarEENKUlvE_clEvENKUlvE1_clEvEUlNS4_4HalfESA_E0_St5arrayIPcLm3EEEEviT0_T1_)
        /*0d4c*/ 	.word	0x00000000


	//----- nvinfo : EIATTR_MIN_STACK_SIZE
	.align		4
.L_605:
        /*0d50*/ 	.byte	0x04, 0x12
        /*0d52*/ 	.short	(.L_607 - .L_606)
	.align		4
.L_606:
        /*0d54*/ 	.word	index@(_ZN2at6native29vectorized_elementwise_kernelILi8EZZZNS0_26logit_backward_kernel_cudaERNS_18TensorIteratorBaseERKN3c106ScalarEENKUlvE_clEvENKUlvE1_clEvEUlNS4_4HalfESA_E0_St5arrayIPcLm3EEEEviT0_T1_)
        /*0d58*/ 	.word	0x00000000


	//----- nvinfo : EIATTR_MIN_STACK_SIZE
	.align		4
.L_607:
        /*0d5c*/ 	.byte	0x04, 0x12
        /*0d5e*/ 	.short	(.L_609 - .L_608)
	.align		4
.L_608:
        /*0d60*/ 	.word	index@(_ZN2at6native18elementwise_kernelILi128ELi4EZNS0_15gpu_kernel_implIZZZNS0_26logit_backward_kernel_cudaERNS_18TensorIteratorBaseERKN3c106ScalarEENKUlvE_clEvENKUlvE1_clEvEUlNS5_4HalfESB_E_EEvS4_RKT_EUliE_EEviT1_)
        /*0d64*/ 	.word	0x00000000


	//----- nvinfo : EIATTR_MIN_STACK_SIZE
	.align		4
.L_609:
        /*0d68*/ 	.byte	0x04, 0x12
        /*0d6a*/ 	.short	(.L_611 - .L_610)
	.align		4
.L_610:
        /*0d6c*/ 	.word	index@(_ZN2at6native27unrolled_elementwise_kernelIZZZNS0_26logit_backward_kernel_cudaERNS_18TensorIteratorBaseERKN3c106ScalarEENKUlvE_clEvENKUlvE1_clEvEUlNS4_4HalfESA_E_St5arrayIPcLm3EELi4E23TrivialOffsetCalculatorILi2EjESF_ILi1EjENS0_6memory12LoadWithCastILi2EEENSI_13StoreWithCastILi1EEEEEviT_T0_T2_T3_T4_T5_)
        /*0d70*/ 	.word	0x00000000


	//----- nvinfo : EIATTR_MIN_STACK_SIZE
	.align		4
.L_611:
        /*0d74*/ 	.byte	0x04, 0x12
        /*0d76*/ 	.short	(.L_613 - .L_612)
	.align		4
.L_612:
        /*0d78*/ 	.word	index@(_ZN2at6native18elementwise_kernelILi128ELi4EZNS0_22gpu_kernel_impl_nocastIZZZNS0_26logit_backward_kernel_cudaERNS_18TensorIteratorBaseERKN3c106ScalarEENKUlvE_clEvENKUlvE1_clEvEUlNS5_4HalfESB_E_EEvS4_RKT_EUliE_EEviT1_)
        /*0d7c*/ 	.word	0x00000000


	//----- nvinfo : EIATTR_MIN_STACK_SIZE
	.align		4
.L_613:
        /*0d80*/ 	.byte	0x04, 0x12
        /*0d82*/ 	.short	(.L_615 - .L_614)
	.align		4
.L_614:
        /*0d84*/ 	.word	index@(_ZN2at6native27unrolled_elementwise_kernelIZZZNS0_26logit_backward_kernel_cudaERNS_18TensorIteratorBaseERKN3c106ScalarEENKUlvE_clEvENKUlvE1_clEvEUlNS4_4HalfESA_E_St5arrayIPcLm3EELi4E23TrivialOffsetCalculatorILi2EjESF_ILi1EjENS0_6memory15LoadWithoutCastENSI_16StoreWithoutCastEEEviT_T0_T2_T3_T4_T5_)
        /*0d88*/ 	.word	0x00000000


	//----- nvinfo : EIATTR_MIN_STACK_SIZE
	.align		4
.L_615:
        /*0d8c*/ 	.byte	0x04, 0x12
        /*0d8e*/ 	.short	(.L_617 - .L_616)
	.align		4
.L_616:
        /*0d90*/ 	.word	index@(_ZN2at6native29vectorized_elementwise_kernelILi2EZZZNS0_26logit_backward_kernel_cudaERNS_18TensorIteratorBaseERKN3c106ScalarEENKUlvE_clEvENKUlvE1_clEvEUlNS4_4HalfESA_E_St5arrayIPcLm3EEEEviT0_T1_)
        /*0d94*/ 	.word	0x00000000


	//----- nvinfo : EIATTR_MIN_STACK_SIZE
	.align		4
.L_617:
        /*0d98*/ 	.byte	0x04, 0x12
        /*0d9a*/ 	.short	(.L_619 - .L_618)
	.align		4
.L_618:
        /*0d9c*/ 	.word	index@(_ZN2at6native29vectorized_elementwise_kernelILi4EZZZNS0_26logit_backward_kernel_cudaERNS_18TensorIteratorBaseERKN3c106ScalarEENKUlvE_clEvENKUlvE1_clEvEUlNS4_4HalfESA_E_St5arrayIPcLm3EEEEviT0_T1_)
        /*0da0*/ 	.word	0x00000000


	//----- nvinfo : EIATTR_MIN_STACK_SIZE
	.align		4
.L_619:
        /*0da4*/ 	.byte	0x04, 0x12
        /*0da6*/ 	.short	(.L_621 - .L_620)
	.align		4
.L_620:
        /*0da8*/ 	.word	index@(_ZN2at6native29vectorized_elementwise_kernelILi8EZZZNS0_26logit_backward_kernel_cudaERNS_18TensorIteratorBaseERKN3c106ScalarEENKUlvE_clEvENKUlvE1_clEvEUlNS4_4HalfESA_E_St5arrayIPcLm3EEEEviT0_T1_)
        /*0dac*/ 	.word	0x00000000


	//----- nvinfo : EIATTR_MIN_STACK_SIZE
	.align		4
.L_621:
        /*0db0*/ 	.byte	0x04, 0x12
        /*0db2*/ 	.short	(.L_623 - .L_622)
	.align		4
.L_622:
        /*0db4*/ 	.word	index@(_ZN2at6native18elementwise_kernelILi128ELi4EZNS0_15gpu_kernel_implIZZZNS0_26logit_backward_kernel_cudaERNS_18TensorIteratorBaseERKN3c106ScalarEENKUlvE_clEvENKUlvE0_clEvEUlffE0_EEvS4_RKT_EUliE_EEviT1_)
        /*0db8*/ 	.word	0x00000000


	//----- nvinfo : EIATTR_MIN_STACK_SIZE
	.align		4
.L_623:
        /*0dbc*/ 	.byte	0x04, 0x12
        /*0dbe*/ 	.short	(.L_625 - .L_624)
	.align		4
.L_624:
        /*0dc0*/ 	.word	index@(_ZN2at6native27unrolled_elementwise_kernelIZZZNS0_26logit_backward_kernel_cudaERNS_18TensorIteratorBaseERKN3c106ScalarEENKUlvE_clEvENKUlvE0_clEvEUlffE0_St5arrayIPcLm3EELi4E23TrivialOffsetCalculatorILi2EjESE_ILi1EjENS0_6memory12LoadWithCastILi2EEENSH_13StoreWithCastILi1EEEEEviT_T0_T2_T3_T4_T5_)
        /*0dc4*/ 	.word	0x00000000


	//----- nvinfo : EIATTR_MIN_STACK_SIZE
	.align		4
.L_625:
        /*0dc8*/ 	.byte	0x04, 0x12
        /*0dca*/ 	.short	(.L_627 - .L_626)
	.align		4
.L_626:
        /*0dcc*/ 	.word	index@(_ZN2at6native18elementwise_kernelILi128ELi2EZNS0_22gpu_kernel_impl_nocastIZZZNS0_26logit_backward_kernel_cudaERNS_18TensorIteratorBaseERKN3c106ScalarEENKUlvE_clEvENKUlvE0_clEvEUlffE0_EEvS4_RKT_EUliE_EEviT1_)
        /*0dd0*/ 	.word	0x00000000


	//----- nvinfo : EIATTR_MIN_STACK_SIZE
	.align		4
.L_627:
        /*0dd4*/ 	.byte	0x04, 0x12
        /*0dd6*/ 	.short	(.L_629 - .L_628)
	.align		4
.L_628:
        /*0dd8*/ 	.word	index@(_ZN2at6native27unrolled_elementwise_kernelIZZZNS0_26logit_backward_kernel_cudaERNS_18TensorIteratorBaseERKN3c106ScalarEENKUlvE_clEvENKUlvE0_clEvEUlffE0_St5arrayIPcLm3EELi4E23TrivialOffsetCalculatorILi2EjESE_ILi1EjENS0_6memory15LoadWithoutCastENSH_16StoreWithoutCastEEEviT_T0_T2_T3_T4_T5_)
        /*0ddc*/ 	.word	0x00000000


	//----- nvinfo : EIATTR_MIN_STACK_SIZE
	.align		4
.L_629:
        /*0de0*/ 	.byte	0x04, 0x12
        /*0de2*/ 	.short	(.L_631 - .L_630)
	.align		4
.L_630:
        /*0de4*/ 	.word	index@(_ZN2at6native29vectorized_elementwise_kernelILi2EZZZNS0_26logit_backward_kernel_cudaERNS_18TensorIteratorBaseERKN3c106ScalarEENKUlvE_clEvENKUlvE0_clEvEUlffE0_St5arrayIPcLm3EEEEviT0_T1_)
        /*0de8*/ 	.word	0x00000000


	//----- nvinfo : EIATTR_MIN_STACK_SIZE
	.align		4
.L_631:
        /*0dec*/ 	.byte	0x04, 0x12
        /*0dee*/ 	.short	(.L_633 - .L_632)
	.align		4
.L_632:
        /*0df0*/ 	.word	index@(_ZN2at6native29vectorized_elementwise_kernelILi4EZZZNS0_26logit_backward_kernel_cudaERNS_18TensorIteratorBaseERKN3c106ScalarEENKUlvE_clEvENKUlvE0_clEvEUlffE0_St5arrayIPcLm3EEEEviT0_T1_)
        /*0df4*/ 	.word	0x00000000


	//----- nvinfo : EIATTR_MIN_STACK_SIZE
	.align		4
.L_633:
        /*0df8*/ 	.byte	0x04, 0x12
        /*0dfa*/ 	.short	(.L_635 - .L_634)
	.align		4
.L_634:
        /*0dfc*/ 	.word	index@(_ZN2at6native29vectorized_elementwise_kernelILi8EZZZNS0_26logit_backward_kernel_cudaERNS_18TensorIteratorBaseERKN3c106ScalarEENKUlvE_clEvENKUlvE0_clEvEUlffE0_St5arrayIPcLm3EEEEviT0_T1_)
        /*0e00*/ 	.word	0x00000000


	//----- nvinfo : EIATTR_MIN_STACK_SIZE
	.align		4
.L_635:
        /*0e04*/ 	.byte	0x04, 0x12
        /*0e06*/ 	.short	(.L_637 - .L_636)
	.align		4
.L_636:
        /*0e08*/ 	.word	index@(_ZN2at6native18elementwise_kernelILi128ELi4EZNS0_15gpu_kernel_implIZZZNS0_26logit_backward_kernel_cudaERNS_18TensorIteratorBaseERKN3c106ScalarEENKUlvE_clEvENKUlvE0_clEvEUlffE_EEvS4_RKT_EUliE_EEviT1_)
        /*0e0c*/ 	.word	0x00000000


	//----- nvinfo : EIATTR_MIN_STACK_SIZE
	.align		4
.L_637:
        /*0e10*/ 	.byte	0x04, 0x12
        /*0e12*/ 	.short	(.L_639 - .L_638)
	.align		4
.L_638:
        /*0e14*/ 	.word	index@(_ZN2at6native27unrolled_elementwise_kernelIZZZNS0_26logit_backward_kernel_cudaERNS_18TensorIteratorBaseERKN3c106ScalarEENKUlvE_clEvENKUlvE0_clEvEUlffE_St5arrayIPcLm3EELi4E23TrivialOffsetCalculatorILi2EjESE_ILi1EjENS0_6memory12LoadWithCastILi2EEENSH_13StoreWithCastILi1EEEEEviT_T0_T2_T3_T4_T5_)
        /*0e18*/ 	.word	0x00000000


	//----- nvinfo : EIATTR_MIN_STACK_SIZE
	.align		4
.L_639:
        /*0e1c*/ 	.byte	0x04, 0x12
        /*0e1e*/ 	.short	(.L_641 - .L_640)
	.align		4
.L_640:
        /*0e20*/ 	.word	index@(_ZN2at6native18elementwise_kernelILi128ELi2EZNS0_22gpu_kernel_impl_nocastIZZZNS0_26logit_backward_kernel_cudaERNS_18TensorIteratorBaseERKN3c106ScalarEENKUlvE_clEvENKUlvE0_clEvEUlffE_EEvS4_RKT_EUliE_EEviT1_)
        /*0e24*/ 	.word	0x00000000


	//----- nvinfo : EIATTR_MIN_STACK_SIZE
	.align		4
.L_641:
        /*0e28*/ 	.byte	0x04, 0x12
        /*0e2a*/ 	.short	(.L_643 - .L_642)
	.align		4
.L_642:
        /*0e2c*/ 	.word	index@(_ZN2at6native27unrolled_elementwise_kernelIZZZNS0_26logit_backward_kernel_cudaERNS_18TensorIteratorBaseERKN3c106ScalarEENKUlvE_clEvENKUlvE0_clEvEUlffE_St5arrayIPcLm3EELi4E23TrivialOffsetCalculatorILi2EjESE_ILi1EjENS0_6memory15LoadWithoutCastENSH_16StoreWithoutCastEEEviT_T0_T2_T3_T4_T5_)
        /*0e30*/ 	.word	0x00000000


	//----- nvinfo : EIATTR_MIN_STACK_SIZE
	.align		4
.L_643:
        /*0e34*/ 	.byte	0x04, 0x12
        /*0e36*/ 	.short	(.L_645 - .L_644)
	.align		4
.L_644:
        /*0e38*/ 	.word	index@(_ZN2at6native29vectorized_elementwise_kernelILi2EZZZNS0_26logit_backward_kernel_cudaERNS_18TensorIteratorBaseERKN3c106ScalarEENKUlvE_clEvENKUlvE0_clEvEUlffE_St5arrayIPcLm3EEEEviT0_T1_)
        /*0e3c*/ 	.word	0x00000000


	//----- nvinfo : EIATTR_MIN_STACK_SIZE
	.align		4
.L_645:
        /*0e40*/ 	.byte	0x04, 0x12
        /*0e42*/ 	.short	(.L_647 - .L_646)
	.align		4
.L_646:
        /*0e44*/ 	.word	index@(_ZN2at6native29vectorized_elementwise_kernelILi4EZZZNS0_26logit_backward_kernel_cudaERNS_18TensorIteratorBaseERKN3c106ScalarEENKUlvE_clEvENKUlvE0_clEvEUlffE_St5arrayIPcLm3EEEEviT0_T1_)
        /*0e48*/ 	.word	0x00000000


	//----- nvinfo : EIATTR_MIN_STACK_SIZE
	.align		4
.L_647:
        /*0e4c*/ 	.byte	0x04, 0x12
        /*0e4e*/ 	.short	(.L_649 - .L_648)
	.align		4
.L_648:
        /*0e50*/ 	.word	index@(_ZN2at6native29vectorized_elementwise_kernelILi8EZZZNS0_26logit_backward_kernel_cudaERNS_18TensorIteratorBaseERKN3c106ScalarEENKUlvE_clEvENKUlvE0_clEvEUlffE_St5arrayIPcLm3EEEEviT0_T1_)
        /*0e54*/ 	.word	0x00000000


	//----- nvinfo : EIATTR_MIN_STACK_SIZE
	.align		4
.L_649:
        /*0e58*/ 	.byte	0x04, 0x12
        /*0e5a*/ 	.short	(.L_651 - .L_650)
	.align		4
.L_650:
        /*0e5c*/ 	.word	index@(_ZN2at6native18elementwise_kernelILi128ELi4EZNS0_15gpu_kernel_implIZZZNS0_26logit_backward_kernel_cudaERNS_18TensorIteratorBaseERKN3c106ScalarEENKUlvE_clEvENKUlvE_clEvEUlddE0_EEvS4_RKT_EUliE_EEviT1_)
        /*0e60*/ 	.word	0x00000000


	//----- nvinfo : EIATTR_MIN_STACK_SIZE
	.align		4
.L_651:
        /*0e64*/ 	.byte	0x04, 0x12
        /*0e66*/ 	.short	(.L_653 - .L_652)
	.align		4
.L_652:
        /*0e68*/ 	.word	index@(_ZN2at6native27unrolled_elementwise_kernelIZZZNS0_26logit_backward_kernel_cudaERNS_18TensorIteratorBaseERKN3c106ScalarEENKUlvE_clEvENKUlvE_clEvEUlddE0_St5arrayIPcLm3EELi4E23TrivialOffsetCalculatorILi2EjESE_ILi1EjENS0_6memory12LoadWithCastILi2EEENSH_13StoreWithCastILi1EEEEEviT_T0_T2_T3_T4_T5_)
        /*0e6c*/ 	.word	0x00000000


	//----- nvinfo : EIATTR_MIN_STACK_SIZE
	.align		4
.L_653:
        /*0e70*/ 	.byte	0x04, 0x12
        /*0e72*/ 	.short	(.L_655 - .L_654)
	.align		4
.L_654:
        /*0e74*/ 	.word	index@(_ZN2at6native18elementwise_kernelILi128ELi2EZNS0_22gpu_kernel_impl_nocastIZZZNS0_26logit_backward_kernel_cudaERNS_18TensorIteratorBaseERKN3c106ScalarEENKUlvE_clEvENKUlvE_clEvEUlddE0_EEvS4_RKT_EUliE_EEviT1_)
        /*0e78*/ 	.word	0x00000000


	//----- nvinfo : EIATTR_MIN_STACK_SIZE
	.align		4
.L_655:
        /*0e7c*/ 	.byte	0x04, 0x12
        /*0e7e*/ 	.short	(.L_657 - .L_656)
	.align		4
.L_656:
        /*0e80*/ 	.word	index@(_ZN2at6native27unrolled_elementwise_kernelIZZZNS0_26logit_backward_kernel_cudaERNS_18TensorIteratorBaseERKN3c106ScalarEENKUlvE_clEvENKUlvE_clEvEUlddE0_St5arrayIPcLm3EELi4E23TrivialOffsetCalculatorILi2EjESE_ILi1EjENS0_6memory15LoadWithoutCastENSH_16StoreWithoutCastEEEviT_T0_T2_T3_T4_T5_)
        /*0e84*/ 	.word	0x00000000


	//----- nvinfo : EIATTR_MIN_STACK_SIZE
	.align		4
.L_657:
        /*0e88*/ 	.byte	0x04, 0x12
        /*0e8a*/ 	.short	(.L_659 - .L_658)
	.align		4
.L_658:
        /*0e8c*/ 	.word	index@(_ZN2at6native29vectorized_elementwise_kernelILi2EZZZNS0_26logit_backward_kernel_cudaERNS_18TensorIteratorBaseERKN3c106ScalarEENKUlvE_clEvENKUlvE_clEvEUlddE0_St5arrayIPcLm3EEEEviT0_T1_)
        /*0e90*/ 	.word	0x00000000


	//----- nvinfo : EIATTR_MIN_STACK_SIZE
	.align		4
.L_659:
        /*0e94*/ 	.byte	0x04, 0x12
        /*0e96*/ 	.short	(.L_661 - .L_660)
	.align		4
.L_660:
        /*0e98*/ 	.word	index@(_ZN2at6native29vectorized_elementwise_kernelILi4EZZZNS0_26logit_backward_kernel_cudaERNS_18TensorIteratorBaseERKN3c106ScalarEENKUlvE_clEvENKUlvE_clEvEUlddE0_St5arrayIPcLm3EEEEviT0_T1_)
        /*0e9c*/ 	.word	0x00000000


	//----- nvinfo : EIATTR_MIN_STACK_SIZE
	.align		4
.L_661:
        /*0ea0*/ 	.byte	0x04, 0x12
        /*0ea2*/ 	.short	(.L_663 - .L_662)
	.align		4
.L_662:
        /*0ea4*/ 	.word	index@(_ZN2at6native29vectorized_elementwise_kernelILi8EZZZNS0_26logit_backward_kernel_cudaERNS_18TensorIteratorBaseERKN3c106ScalarEENKUlvE_clEvENKUlvE_clEvEUlddE0_St5arrayIPcLm3EEEEviT0_T1_)
        /*0ea8*/ 	.word	0x00000000


	//----- nvinfo : EIATTR_MIN_STACK_SIZE
	.align		4
.L_663:
        /*0eac*/ 	.byte	0x04, 0x12
        /*0eae*/ 	.short	(.L_665 - .L_664)
	.align		4
.L_664:
        /*0eb0*/ 	.word	index@(_ZN2at6native18elementwise_kernelILi128ELi4EZNS0_15gpu_kernel_implIZZZNS0_26logit_backward_kernel_cudaERNS_18TensorIteratorBaseERKN3c106ScalarEENKUlvE_clEvENKUlvE_clEvEUlddE_EEvS4_RKT_EUliE_EEviT1_)
        /*0eb4*/ 	.word	0x00000000


	//----- nvinfo : EIATTR_MIN_STACK_SIZE
	.align		4
.L_665:
        /*0eb8*/ 	.byte	0x04, 0x12
        /*0eba*/ 	.short	(.L_667 - .L_666)
	.align		4
.L_666:
        /*0ebc*/ 	.word	index@(_ZN2at6native27unrolled_elementwise_kernelIZZZNS0_26logit_backward_kernel_cudaERNS_18TensorIteratorBaseERKN3c106ScalarEENKUlvE_clEvENKUlvE_clEvEUlddE_St5arrayIPcLm3EELi4E23TrivialOffsetCalculatorILi2EjESE_ILi1EjENS0_6memory12LoadWithCastILi2EEENSH_13StoreWithCastILi1EEEEEviT_T0_T2_T3_T4_T5_)
        /*0ec0*/ 	.word	0x00000000


	//----- nvinfo : EIATTR_MIN_STACK_SIZE
	.align		4
.L_667:
        /*0ec4*/ 	.byte	0x04, 0x12
        /*0ec6*/ 	.short	(.L_669 - .L_668)
	.align		4
.L_668:
        /*0ec8*/ 	.word	index@(_ZN2at6native18elementwise_kernelILi128ELi2EZNS0_22gpu_kernel_impl_nocastIZZZNS0_26logit_backward_kernel_cudaERNS_18TensorIteratorBaseERKN3c106ScalarEENKUlvE_clEvENKUlvE_clEvEUlddE_EEvS4_RKT_EUliE_EEviT1_)
        /*0ecc*/ 	.word	0x00000000


	//----- nvinfo : EIATTR_MIN_STACK_SIZE
	.align		4
.L_669:
        /*0ed0*/ 	.byte	0x04, 0x12
        /*0ed2*/ 	.short	(.L_671 - .L_670)
	.align		4
.L_670:
        /*0ed4*/ 	.word	index@(_ZN2at6native27unrolled_elementwise_kernelIZZZNS0_26logit_backward_kernel_cudaERNS_18TensorIteratorBaseERKN3c106ScalarEENKUlvE_clEvENKUlvE_clEvEUlddE_St5arrayIPcLm3EELi4E23TrivialOffsetCalculatorILi2EjESE_ILi1EjENS0_6memory15LoadWithoutCastENSH_16StoreWithoutCastEEEviT_T0_T2_T3_T4_T5_)
        /*0ed8*/ 	.word	0x00000000


	//----- nvinfo : EIATTR_MIN_STACK_SIZE
	.align		4
.L_671:
        /*0edc*/ 	.byte	0x04, 0x12
        /*0ede*/ 	.short	(.L_673 - .L_672)
	.align		4
.L_672:
        /*0ee0*/ 	.word	index@(_ZN2at6native29vectorized_elementwise_kernelILi2EZZZNS0_26logit_backward_kernel_cudaERNS_18TensorIteratorBaseERKN3c106ScalarEENKUlvE_clEvENKUlvE_clEvEUlddE_St5arrayIPcLm3EEEEviT0_T1_)
        /*0ee4*/ 	.word	0x00000000


	//----- nvinfo : EIATTR_MIN_STACK_SIZE
	.align		4
.L_673:
        /*0ee8*/ 	.byte	0x04, 0x12
        /*0eea*/ 	.short	(.L_675 - .L_674)
	.align		4
.L_674:
        /*0eec*/ 	.word	index@(_ZN2at6native29vectorized_elementwise_kernelILi4EZZZNS0_26logit_backward_kernel_cudaERNS_18TensorIteratorBaseERKN3c106ScalarEENKUlvE_clEvENKUlvE_clEvEUlddE_St5arrayIPcLm3EEEEviT0_T1_)
        /*0ef0*/ 	.word	0x00000000


	//----- nvinfo : EIATTR_MIN_STACK_SIZE
	.align		4
.L_675:
        /*0ef4*/ 	.byte	0x04, 0x12
        /*0ef6*/ 	.short	(.L_677 - .L_676)
	.align		4
.L_676:
        /*0ef8*/ 	.word	index@(_ZN2at6native29vectorized_elementwise_kernelILi8EZZZNS0_26logit_backward_kernel_cudaERNS_18TensorIteratorBaseERKN3c106ScalarEENKUlvE_clEvENKUlvE_clEvEUlddE_St5arrayIPcLm3EEEEviT0_T1_)
        /*0efc*/ 	.word	0x00000000


	//----- nvinfo : EIATTR_MIN_STACK_SIZE
	.align		4
.L_677:
        /*0f00*/ 	.byte	0x04, 0x12
        /*0f02*/ 	.short	(.L_679 - .L_678)
	.align		4
.L_678:
        /*0f04*/ 	.word	index@(_ZN2at6native18elementwise_kernelILi128ELi4EZNS0_15gpu_kernel_implIZZZNS0_28sigmoid_backward_kernel_cudaERNS_18TensorIteratorBaseEENKUlvE0_clEvENKUlvE2_clEvEUlN3c108BFloat16ES8_E_EEvS4_RKT_EUliE_EEviT1_)
        /*0f08*/ 	.word	0x00000000


	//----- nvinfo : EIATTR_MIN_STACK_SIZE
	.align		4
.L_679:
        /*0f0c*/ 	.byte	0x04, 0x12
        /*0f0e*/ 	.short	(.L_681 - .L_680)
	.align		4
.L_680:
        /*0f10*/ 	.word	index@(_ZN2at6native27unrolled_elementwise_kernelIZZZNS0_28sigmoid_backward_kernel_cudaERNS_18TensorIteratorBaseEENKUlvE0_clEvENKUlvE2_clEvEUlN3c108BFloat16ES7_E_St5arrayIPcLm3EELi4E23TrivialOffsetCalculatorILi2EjESC_ILi1EjENS0_6memory12LoadWithCastILi2EEENSF_13StoreWithCastILi1EEEEEviT_T0_T2_T3_T4_T5_)
        /*0f14*/ 	.word	0x00000000


	//----- nvinfo : EIATTR_MIN_STACK_SIZE
	.align		4
.L_681:
        /*0f18*/ 	.byte	0x04, 0x12
        /*0f1a*/ 	.short	(.L_683 - .L_682)
	.align		4
.L_682:
        /*0f1c*/ 	.word	index@(_ZN2at6native18elementwise_kernelILi128ELi4EZNS0_22gpu_kernel_impl_nocastIZZZNS0_28sigmoid_backward_kernel_cudaERNS_18TensorIteratorBaseEENKUlvE0_clEvENKUlvE2_clEvEUlN3c108BFloat16ES8_E_EEvS4_RKT_EUliE_EEviT1_)
        /*0f20*/ 	.word	0x00000000


	//----- nvinfo : EIATTR_MIN_STACK_SIZE
	.align		4
.L_683:
        /*0f24*/ 	.byte	0x04, 0x12
        /*0f26*/ 	.short	(.L_685 - .L_684)
	.align		4
.L_684:
        /*0f28*/ 	.word	index@(_ZN2at6native27unrolled_elementwise_kernelIZZZNS0_28sigmoid_backward_kernel_cudaERNS_18TensorIteratorBaseEENKUlvE0_clEvENKUlvE2_clEvEUlN3c108BFloat16ES7_E_St5arrayIPcLm3EELi4E23TrivialOffsetCalculatorILi2EjESC_ILi1EjENS0_6memory15LoadWithoutCastENSF_16StoreWithoutCastEEEviT_T0_T2_T3_T4_T5_)
        /*0f2c*/ 	.word	0x00000000


	//----- nvinfo : EIATTR_MIN_STACK_SIZE
	.align		4
.L_685:
        /*0f30*/ 	.byte	0x04, 0x12
        /*0f32*/ 	.short	(.L_687 - .L_686)
	.align		4
.L_686:
        /*0f34*/ 	.word	index@(_ZN2at6native29vectorized_elementwise_kernelILi2EZZZNS0_28sigmoid_backward_kernel_cudaERNS_18TensorIteratorBaseEENKUlvE0_clEvENKUlvE2_clEvEUlN3c108BFloat16ES7_E_St5arrayIPcLm3EEEEviT0_T1_)
        /*0f38*/ 	.word	0x00000000


	//----- nvinfo : EIATTR_MIN_STACK_SIZE
	.align		4
.L_687:
        /*0f3c*/ 	.byte	0x04, 0x12
        /*0f3e*/ 	.short	(.L_689 - .L_688)
	.align		4
.L_688:
        /*0f40*/ 	.word	index@(_ZN2at6native29vectorized_elementwise_kernelILi4EZZZNS0_28sigmoid_backward_kernel_cudaERNS_18TensorIteratorBaseEENKUlvE0_clEvENKUlvE2_clEvEUlN3c108BFloat16ES7_E_St5arrayIPcLm3EEEEviT0_T1_)
        /*0f44*/ 	.word	0x00000000


	//----- nvinfo : EIATTR_MIN_STACK_SIZE
	.align		4
.L_689:
        /*0f48*/ 	.byte	0x04, 0x12
        /*0f4a*/ 	.short	(.L_691 - .L_690)
	.align		4
.L_690:
        /*0f4c*/ 	.word	index@(_ZN2at6native29vectorized_elementwise_kernelILi8EZZZNS0_28sigmoid_backward_kernel_cudaERNS_18TensorIteratorBaseEENKUlvE0_clEvENKUlvE2_clEvEUlN3c108BFloat16ES7_E_St5arrayIPcLm3EEEEviT0_T1_)
        /*0f50*/ 	.word	0x00000000


	//----- nvinfo : EIATTR_MIN_STACK_SIZE
	.align		4
.L_691:
        /*0f54*/ 	.byte	0x04, 0x12
        /*0f56*/ 	.short	(.L_693 - .L_692)
	.align		4
.L_692:
        /*0f58*/ 	.word	index@(_ZN2at6native18elementwise_kernelILi128ELi4EZNS0_15gpu_kernel_implIZZZNS0_28sigmoid_backward_kernel_cudaERNS_18TensorIteratorBaseEENKUlvE0_clEvENKUlvE1_clEvEUlN3c104HalfES8_E_EEvS4_RKT_EUliE_EEviT1_)
        /*0f5c*/ 	.word	0x00000000


	//----- nvinfo : EIATTR_MIN_STACK_SIZE
	.align		4
.L_693:
        /*0f60*/ 	.byte	0x04, 0x12
        /*0f62*/ 	.short	(.L_695 - .L_694)
	.align		4
.L_694:
        /*0f64*/ 	.word	index@(_ZN2at6native27unrolled_elementwise_kernelIZZZNS0_28sigmoid_backward_kernel_cudaERNS_18TensorIteratorBaseEENKUlvE0_clEvENKUlvE1_clEvEUlN3c104HalfES7_E_St5arrayIPcLm3EELi4E23TrivialOffsetCalculatorILi2EjESC_ILi1EjENS0_6memory12LoadWithCastILi2EEENSF_13StoreWithCastILi1EEEEEviT_T0_T2_T3_T4_T5_)
        /*0f68*/ 	.word	0x00000000


	//----- nvinfo : EIATTR_MIN_STACK_SIZE
	.align		4
.L_695:
        /*0f6c*/ 	.byte	0x04, 0x12
        /*0f6e*/ 	.short	(.L_697 - .L_696)
	.align		4
.L_696:
        /*0f70*/ 	.word	index@(_ZN2at6native18elementwise_kernelILi128ELi4EZNS0_22gpu_kernel_impl_nocastIZZZNS0_28sigmoid_backward_kernel_cudaERNS_18TensorIteratorBaseEENKUlvE0_clEvENKUlvE1_clEvEUlN3c104HalfES8_E_EEvS4_RKT_EUliE_EEviT1_)
        /*0f74*/ 	.word	0x00000000


	//----- nvinfo : EIATTR_MIN_STACK_SIZE
	.align		4
.L_697:
        /*0f78*/ 	.byte	0x04, 0x12
        /*0f7a*/ 	.short	(.L_699 - .L_698)
	.align		4
.L_698:
        /*0f7c*/ 	.word	index@(_ZN2at6native27unrolled_elementwise_kernelIZZZNS0_28sigmoid_backward_kernel_cudaERNS_18TensorIteratorBaseEENKUlvE0_clEvENKUlvE1_clEvEUlN3c104HalfES7_E_St5arrayIPcLm3EELi4E23TrivialOffsetCalculatorILi2EjESC_ILi1EjENS0_6memory15LoadWithoutCastENSF_16StoreWithoutCastEEEviT_T0_T2_T3_T4_T5_)
        /*0f80*/ 	.word	0x00000000


	//----- nvinfo : EIATTR_MIN_STACK_SIZE
	.align		4
.L_699:
        /*0f84*/ 	.byte	0x04, 0x12
        /*0f86*/ 	.short	(.L_701 - .L_700)
	.align		4
.L_700:
        /*0f88*/ 	.word	index@(_ZN2at6native29vectorized_elementwise_kernelILi2EZZZNS0_28sigmoid_backward_kernel_cudaERNS_18TensorIteratorBaseEENKUlvE0_clEvENKUlvE1_clEvEUlN3c104HalfES7_E_St5arrayIPcLm3EEEEviT0_T1_)
        /*0f8c*/ 	.word	0x00000000


	//----- nvinfo : EIATTR_MIN_STACK_SIZE
	.align		4
.L_701:
        /*0f90*/ 	.byte	0x04, 0x12
        /*0f92*/ 	.short	(.L_703 - .L_702)
	.align		4
.L_702:
        /*0f94*/ 	.word	index@(_ZN2at6native29vectorized_elementwise_kernelILi4EZZZNS0_28sigmoid_backward_kernel_cudaERNS_18TensorIteratorBaseEENKUlvE0_clEvENKUlvE1_clEvEUlN3c104HalfES7_E_St5arrayIPcLm3EEEEviT0_T1_)
        /*0f98*/ 	.word	0x00000000


	//----- nvinfo : EIATTR_MIN_STACK_SIZE
	.align		4
.L_703:
        /*0f9c*/ 	.byte	0x04, 0x12
        /*0f9e*/ 	.short	(.L_705 - .L_704)
	.align		4
.L_704:
        /*0fa0*/ 	.word	index@(_ZN2at6native29vectorized_elementwise_kernelILi8EZZZNS0_28sigmoid_backward_kernel_cudaERNS_18TensorIteratorBaseEENKUlvE0_clEvENKUlvE1_clEvEUlN3c104HalfES7_E_St5arrayIPcLm3EEEEviT0_T1_)
        /*0fa4*/ 	.word	0x00000000


	//----- nvinfo : EIATTR_MIN_STACK_SIZE
	.align		4
.L_705:
        /*0fa8*/ 	.byte	0x04, 0x12
        /*0faa*/ 	.short	(.L_707 - .L_706)
	.align		4
.L_706:
        /*0fac*/ 	.word	index@(_ZN2at6native18elementwise_kernelILi128ELi4EZNS0_15gpu_kernel_implIZZZNS0_28sigmoid_backward_kernel_cudaERNS_18TensorIteratorBaseEENKUlvE0_clEvENKUlvE0_clEvEUlffE_EEvS4_RKT_EUliE_EEviT1_)
        /*0fb0*/ 	.word	0x00000000


	//----- nvinfo : EIATTR_MIN_STACK_SIZE
	.align		4
.L_707:
        /*0fb4*/ 	.byte	0x04, 0x12
        /*0fb6*/ 	.short	(.L_709 - .L_708)
	.align		4
.L_708:
        /*0fb8*/ 	.word	index@(_ZN2at6native27unrolled_elementwise_kernelIZZZNS0_28sigmoid_backward_kernel_cudaERNS_18TensorIteratorBaseEENKUlvE0_clEvENKUlvE0_clEvEUlffE_St5arrayIPcLm3EELi4E23TrivialOffsetCalculatorILi2EjESA_ILi1EjENS0_6memory12LoadWithCastILi2EEENSD_13StoreWithCastILi1EEEEEviT_T0_T2_T3_T4_T5_)
        /*0fbc*/ 	.word	0x00000000


	//----- nvinfo : EIATTR_MIN_STACK_SIZE
	.align		4
.L_709:
        /*0fc0*/ 	.byte	0x04, 0x12
        /*0fc2*/ 	.short	(.L_711 - .L_710)
	.align		4
.L_710:
        /*0fc4*/ 	.word	index@(_ZN2at6native18elementwise_kernelILi128ELi2EZNS0_22gpu_kernel_impl_nocastIZZZNS0_28sigmoid_backward_kernel_cudaERNS_18TensorIteratorBaseEENKUlvE0_clEvENKUlvE0_clEvEUlffE_EEvS4_RKT_EUliE_EEviT1_)
        /*0fc8*/ 	.word	0x00000000


	//----- nvinfo : EIATTR_MIN_STACK_SIZE
	.align		4
.L_711:
        /*0fcc*/ 	.byte	0x04, 0x12
        /*0fce*/ 	.short	(.L_713 - .L_712)
	.align		4
.L_712:
        /*0fd0*/ 	.word	index@(_ZN2at6native27unrolled_elementwise_kernelIZZZNS0_28sigmoid_backward_kernel_cudaERNS_18TensorIteratorBaseEENKUlvE0_clEvENKUlvE0_clEvEUlffE_St5arrayIPcLm3EELi4E23TrivialOffsetCalculatorILi2EjESA_ILi1EjENS0_6memory15LoadWithoutCastENSD_16StoreWithoutCastEEEviT_T0_T2_T3_T4_T5_)
        /*0fd4*/ 	.word	0x00000000


	//----- nvinfo : EIATTR_MIN_STACK_SIZE
	.align		4
.L_713:
        /*0fd8*/ 	.byte	0x04, 0x12
        /*0fda*/ 	.short	(.L_715 - .L_714)
	.align		4
.L_714:
        /*0fdc*/ 	.word	index@(_ZN2at6native29vectorized_elementwise_kernelILi2EZZZNS0_28sigmoid_backward_kernel_cudaERNS_18TensorIteratorBaseEENKUlvE0_clEvENKUlvE0_clEvEUlffE_St5arrayIPcLm3EEEEviT0_T1_)
        /*0fe0*/ 	.word	0x00000000


	//----- nvinfo : EIATTR_MIN_STACK_SIZE
	.align		4
.L_715:
        /*0fe4*/ 	.byte	0x04, 0x12
        /*0fe6*/ 	.short	(.L_717 - .L_716)
	.align		4
.L_716:
        /*0fe8*/ 	.word	index@(_ZN2at6native29vectorized_elementwise_kernelILi4EZZZNS0_28sigmoid_backward_kernel_cudaERNS_18TensorIteratorBaseEENKUlvE0_clEvENKUlvE0_clEvEUlffE_St5arrayIPcLm3EEEEviT0_T1_)
        /*0fec*/ 	.word	0x00000000


	//----- nvinfo : EIATTR_MIN_STACK_SIZE
	.align		4
.L_717:
        /*0ff0*/ 	.byte	0x04, 0x12
        /*0ff2*/ 	.short	(.L_719 - .L_718)
	.align		4
.L_718:
        /*0ff4*/ 	.word	index@(_ZN2at6native29vectorized_elementwise_kernelILi8EZZZNS0_28sigmoid_backward_kernel_cudaERNS_18TensorIteratorBaseEENKUlvE0_clEvENKUlvE0_clEvEUlffE_St5arrayIPcLm3EEEEviT0_T1_)
        /*0ff8*/ 	.word	0x00000000


	//----- nvinfo : EIATTR_MIN_STACK_SIZE
	.align		4
.L_719:
        /*0ffc*/ 	.byte	0x04, 0x12
        /*0ffe*/ 	.short	(.L_721 - .L_720)
	.align		4
.L_720:
        /*1000*/ 	.word	index@(_ZN2at6native18elementwise_kernelILi128ELi4EZNS0_15gpu_kernel_implIZZZNS0_28sigmoid_backward_kernel_cudaERNS_18TensorIteratorBaseEENKUlvE0_clEvENKUlvE_clEvEUlddE_EEvS4_RKT_EUliE_EEviT1_)
        /*1004*/ 	.word	0x00000000


	//----- nvinfo : EIATTR_MIN_STACK_SIZE
	.align		4
.L_721:
        /*1008*/ 	.byte	0x04, 0x12
        /*100a*/ 	.short	(.L_723 - .L_722)
	.align		4
.L_722:
        /*100c*/ 	.word	index@(_ZN2at6native27unrolled_elementwise_kernelIZZZNS0_28sigmoid_backward_kernel_cudaERNS_18TensorIteratorBaseEENKUlvE0_clEvENKUlvE_clEvEUlddE_St5arrayIPcLm3EELi4E23TrivialOffsetCalculatorILi2EjESA_ILi1EjENS0_6memory12LoadWithCastILi2EEENSD_13StoreWithCastILi1EEEEEviT_T0_T2_T3_T4_T5_)
        /*1010*/ 	.word	0x00000000


	//----- nvinfo : EIATTR_MIN_STACK_SIZE
	.align		4
.L_723:
        /*1014*/ 	.byte	0x04, 0x12
        /*1016*/ 	.short	(.L_725 - .L_724)
	.align		4
.L_724:
        /*1018*/ 	.word	index@(_ZN2at6native18elementwise_kernelILi128ELi2EZNS0_22gpu_kernel_impl_nocastIZZZNS0_28sigmoid_backward_kernel_cudaERNS_18TensorIteratorBaseEENKUlvE0_clEvENKUlvE_clEvEUlddE_EEvS4_RKT_EUliE_EEviT1_)
        /*101c*/ 	.word	0x00000000


	//----- nvinfo : EIATTR_MIN_STACK_SIZE
	.align		4
.L_725:
        /*1020*/ 	.byte	0x04, 0x12
        /*1022*/ 	.short	(.L_727 - .L_726)
	.align		4
.L_726:
        /*1024*/ 	.word	index@(_ZN2at6native27unrolled_elementwise_kernelIZZZNS0_28sigmoid_backward_kernel_cudaERNS_18TensorIteratorBaseEENKUlvE0_clEvENKUlvE_clEvEUlddE_St5arrayIPcLm3EELi4E23TrivialOffsetCalculatorILi2EjESA_ILi1EjENS0_6memory15LoadWithoutCastENSD_16StoreWithoutCastEEEviT_T0_T2_T3_T4_T5_)
        /*1028*/ 	.word	0x00000000


	//----- nvinfo : EIATTR_MIN_STACK_SIZE
	.align		4
.L_727:
        /*102c*/ 	.byte	0x04, 0x12
        /*102e*/ 	.short	(.L_729 - .L_728)
	.align		4
.L_728:
        /*1030*/ 	.word	index@(_ZN2at6native29vectorized_elementwise_kernelILi2EZZZNS0_28sigmoid_backward_kernel_cudaERNS_18TensorIteratorBaseEENKUlvE0_clEvENKUlvE_clEvEUlddE_St5arrayIPcLm3EEEEviT0_T1_)
        /*1034*/ 	.word	0x00000000


	//----- nvinfo : EIATTR_MIN_STACK_SIZE
	.align		4
.L_729:
        /*1038*/ 	.byte	0x04, 0x12
        /*103a*/ 	.short	(.L_731 - .L_730)
	.align		4
.L_730:
        /*103c*/ 	.word	index@(_ZN2at6native29vectorized_elementwise_kernelILi4EZZZNS0_28sigmoid_backward_kernel_cudaERNS_18TensorIteratorBaseEENKUlvE0_clEvENKUlvE_clEvEUlddE_St5arrayIPcLm3EEEEviT0_T1_)
        /*1040*/ 	.word	0x00000000


	//----- nvinfo : EIATTR_MIN_STACK_SIZE
	.align		4
.L_731:
        /*1044*/ 	.byte	0x04, 0x12
        /*1046*/ 	.short	(.L_733 - .L_732)
	.align		4
.L_732:
        /*1048*/ 	.word	index@(_ZN2at6native29vectorized_elementwise_kernelILi8EZZZNS0_28sigmoid_backward_kernel_cudaERNS_18TensorIteratorBaseEENKUlvE0_clEvENKUlvE_clEvEUlddE_St5arrayIPcLm3EEEEviT0_T1_)
        /*104c*/ 	.word	0x00000000
.L_733:


//--------------------- .nv.compat                --------------------------
	.section	.nv.compat,"",@"SHT_CUDA_COMPAT_INFO"
	.align	4
        /*0000*/ 	.byte	0x02, 0x09, 0x01, 0x00, 0x02, 0x02, 0x01, 0x00, 0x02, 0x05, 0x05, 0x00, 0x03, 0x07, 0x01, 0x01
        /*0010*/ 	.byte	0x02, 0x03, 0x00, 0x00, 0x02, 0x06, 0x01, 0x00, 0x04, 0x0b, 0x08, 0x00, 0x00, 0x00, 0x00, 0x00
        /*0020*/ 	.byte	0x00, 0x00, 0x00, 0x00


//--------------------- .nv.info._ZN2at6native18elementwise_kernelILi128ELi4EZNS0_15gpu_kernel_implIZZZNS0_25tanh_backward_kernel_cudaERNS_18TensorIteratorBaseEENKUlvE0_clEvENKUlvE2_clEvEUlN3c108BFloat16ES8_E_EEvS4_RKT_EUliE_EEviT1_ --------------------------
	.section	.nv.info._ZN2at6native18elementwise_kernelILi128ELi4EZNS0_15gpu_kernel_implIZZZNS0_25tanh_backward_kernel_cudaERNS_18TensorIteratorBaseEENKUlvE0_clEvENKUlvE2_clEvEUlN3c108BFloat16ES8_E_EEvS4_RKT_EUliE_EEviT1_,"",@"SHT_CUDA_INFO"
	.sectionflags	@""
	.align	4


	//----- nvinfo : EIATTR_CUDA_API_VERSION
	.align		4
        /*0000*/ 	.byte	0x04, 0x37
        /*0002*/ 	.short	(.L_735 - .L_734)
.L_734:
        /*0004*/ 	.word	0x00000082


	//----- nvinfo : EIATTR_KPARAM_INFO
	.align		4
.L_735:
        /*0008*/ 	.byte	0x04, 0x17
        /*000a*/ 	.short	(.L_737 - .L_736)
.L_736:
        /*000c*/ 	.word	0x00000000
        /*0010*/ 	.short	0x0001
        /*0012*/ 	.short	0x0008
        /*0014*/ 	.byte	0x00, 0xf0, 0x21, 0x0a


	//----- nvinfo : EIATTR_KPARAM_INFO
	.align		4
.L_737:
        /*0018*/ 	.byte	0x04, 0x17
        /*001a*/ 	.short	(.L_739 - .L_738)
.L_738:
        /*001c*/ 	.word	0x00000000
        /*0020*/ 	.short	0x0000
        /*0022*/ 	.short	0x0000
        /*0024*/ 	.byte	0x00, 0xf0, 0x11, 0x00


	//----- nvinfo : EIATTR_SPARSE_MMA_MASK
	.align		4
.L_739:
        /*0028*/ 	.byte	0x03, 0x50
        /*002a*/ 	.short	0x0000


	//----- nvinfo : EIATTR_MAXREG_COUNT
	.align		4
        /*002c*/ 	.byte	0x03, 0x1b
        /*002e*/ 	.short	0x0080


	//----- nvinfo : EIATTR_EXTERNS
	.align		4
        /*0030*/ 	.byte	0x04, 0x0f
        /*0032*/ 	.short	(.L_741 - .L_740)


	//   ....[0]....
	.align		4
.L_740:
        /*0034*/ 	.word	index@(__assertfail)


	//----- nvinfo : EIATTR_MERCURY_ISA_VERSION
	.align		4
.L_741:
        /*0038*/ 	.byte	0x03, 0x5f
        /*003a*/ 	.short	0x0101


	//----- nvinfo : EIATTR_VRC_CTA_INIT_COUNT
	.align		4
        /*003c*/ 	.byte	0x02, 0x4a
	.zero		1
	.zero		1


	//----- nvinfo : EIATTR_SYSCALL_OFFSETS
	.align		4
        /*0040*/ 	.byte	0x04, 0x46
        /*0042*/ 	.short	(.L_743 - .L_742)


	//   ....[0]....
.L_742:
        /*0044*/ 	.word	0x000026b0


	//   ....[1]....
        /*0048*/ 	.word	0x000036d0


	//   ....[2]....
        /*004c*/ 	.word	0x00004650


	//   ....[3]....
        /*0050*/ 	.word	0x00006ea0


	//   ....[4]....
        /*0054*/ 	.word	0x00007eb0


	//   ....[5]....
        /*0058*/ 	.word	0x00008c80


	//   ....[6]....
        /*005c*/ 	.word	0x0000b5c0


	//   ....[7]....
        /*0060*/ 	.word	0x0000c5d0


	//   ....[8]....
        /*0064*/ 	.word	0x0000d3a0


	//   ....[9]....
        /*0068*/ 	.word	0x0000fd00


	//   ....[10]....
        /*006c*/ 	.word	0x00010d10


	//   ....[11]....
        /*0070*/ 	.word	0x00011ab0


	//----- nvinfo : EIATTR_EXIT_INSTR_OFFSETS
	.align		4
.L_743:
        /*0074*/ 	.byte	0x04, 0x1c
        /*0076*/ 	.short	(.L_745 - .L_744)


	//   ....[0]....
.L_744:
        /*0078*/ 	.word	0x0000d660


	//   ....[1]....
        /*007c*/ 	.word	0x00010f30


	//   ....[2]....
        /*0080*/ 	.word	0x00010f70


	//   ....[3]....
        /*0084*/ 	.word	0x00011010


	//   ....[4]....
        /*0088*/ 	.word	0x00011050


	//   ....[5]....
        /*008c*/ 	.word	0x00011090


	//   ....[6]....
        /*0090*/ 	.word	0x00011120


	//   ....[7]....
        /*0094*/ 	.word	0x00011160


	//   ....[8]....
        /*0098*/ 	.word	0x00011200


	//   ....[9]....
        /*009c*/ 	.word	0x00011250


	//   ....[10]....
        /*00a0*/ 	.word	0x000112a0


	//   ....[11]....
        /*00a4*/ 	.word	0x00011380


	//   ....[12]....
        /*00a8*/ 	.word	0x000114f0


	//   ....[13]....
        /*00ac*/ 	.word	0x00011660


	//   ....[14]....
        /*00b0*/ 	.word	0x000117c0


	//   ....[15]....
        /*00b4*/ 	.word	0x00011800


	//   ....[16]....
        /*00b8*/ 	.word	0x00011840


	//   ....[17]....
        /*00bc*/ 	.word	0x000118f0


	//   ....[18]....
        /*00c0*/ 	.word	0x00011950


	//   ....[19]....
        /*00c4*/ 	.word	0x00011ac0


	//   ....[20]....
        /*00c8*/ 	.word	0x00011bd0


	//   ....[21]....
        /*00cc*/ 	.word	0x00011d10


	//   ....[22]....
        /*00d0*/ 	.word	0x00011d30


	//----- nvinfo : EIATTR_MAX_THREADS
	.align		4
.L_745:
        /*00d4*/ 	.byte	0x04, 0x05
        /*00d6*/ 	.short	(.L_747 - .L_746)
.L_746:
        /*00d8*/ 	.word	0x00000080
        /*00dc*/ 	.word	0x00000001
        /*00e0*/ 	.word	0x00000001


	//----- nvinfo : EIATTR_CRS_STACK_SIZE
	.align		4
.L_747:
        /*00e4*/ 	.byte	0x04, 0x1e
        /*00e6*/ 	.short	(.L_749 - .L_748)
.L_748:
        /*00e8*/ 	.word	0x00000000


	//----- nvinfo : EIATTR_CBANK_PARAM_SIZE
	.align		4
.L_749:
        /*00ec*/ 	.byte	0x03, 0x19
        /*00ee*/ 	.short	0x0290


	//----- nvinfo : EIATTR_PARAM_CBANK
	.align		4
        /*00f0*/ 	.byte	0x04, 0x0a
        /*00f2*/ 	.short	(.L_751 - .L_750)
	.align		4
.L_750:
        /*00f4*/ 	.word	index@(.nv.constant0._ZN2at6native18elementwise_kernelILi128ELi4EZNS0_15gpu_kernel_implIZZZNS0_25tanh_backward_kernel_cudaERNS_18TensorIteratorBaseEENKUlvE0_clEvENKUlvE2_clEvEUlN3c108BFloat16ES8_E_EEvS4_RKT_EUliE_EEviT1_)
        /*00f8*/ 	.short	0x0380
        /*00fa*/ 	.short	0x0290


	//----- nvinfo : EIATTR_SW_WAR
	.align		4
.L_751:
        /*00fc*/ 	.byte	0x04, 0x36
        /*00fe*/ 	.short	(.L_753 - .L_752)
.L_752:
        /*0100*/ 	.word	0x00000008
.L_753:


//--------------------- .nv.info._ZN2at6native27unrolled_elementwise_kernelIZZZNS0_25tanh_backward_kernel_cudaERNS_18TensorIteratorBaseEENKUlvE0_clEvENKUlvE2_clEvEUlN3c108BFloat16ES7_E_St5arrayIPcLm3EELi4E23TrivialOffsetCalculatorILi2EjESC_ILi1EjENS0_6memory12LoadWithCastILi2EEENSF_13StoreWithCastILi1EEEEEviT_T0_T2_T3_T4_T5_ --------------------------
	.section	.nv.info._ZN2at6native27unrolled_elementwise_kernelIZZZNS0_25tanh_backward_kernel_cudaERNS_18TensorIteratorBaseEENKUlvE0_clEvENKUlvE2_clEvEUlN3c108BFloat16ES7_E_St5arrayIPcLm3EELi4E23TrivialOffsetCalculatorILi2EjESC_ILi1EjENS0_6memory12LoadWithCastILi2EEENSF_13StoreWithCastILi1EEEEEviT_T0_T2_T3_T4_T5_,"",@"SHT_CUDA_INFO"
	.sectionflags	@""
	.align	4


	//----- nvinfo : EIATTR_CUDA_API_VERSION
	.align		4
        /*0000*/ 	.byte	0x04, 0x37
        /*0002*/ 	.short	(.L_755 - .L_754)
.L_754:
        /*0004*/ 	.word	0x00000082


	//----- nvinfo : EIATTR_KPARAM_INFO
	.align		4
.L_755:
        /*0008*/ 	.byte	0x04, 0x17
        /*000a*/ 	.short	(.L_757 - .L_756)
.L_756:
        /*000c*/ 	.word	0x00000000
        /*0010*/ 	.short	0x0006
        /*0012*/ 	.short	0x0030
        /*0014*/ 	.byte	0x00, 0xf0, 0x21, 0x00


	//----- nvinfo : EIATTR_KPARAM_INFO
	.align		4
.L_757:
        /*0018*/ 	.byte	0x04, 0x17
        /*001a*/ 	.short	(.L_759 - .L_758)
.L_758:
        /*001c*/ 	.word	0x00000000
        /*0020*/ 	.short	0x0005
        /*0022*/ 	.short	0x0024
        /*0024*/ 	.byte	0x00, 0xf0, 0x31, 0x00


	//----- nvinfo : EIATTR_KPARAM_INFO
	.align		4
.L_759:
        /*0028*/ 	.byte	0x04, 0x17
        /*002a*/ 	.short	(.L_761 - .L_760)
.L_760:
        /*002c*/ 	.word	0x00000000
        /*0030*/ 	.short	0x0004
        /*0032*/ 	.short	0x0021
        /*0034*/ 	.byte	0x00, 0xf0, 0x05, 0x00


	//----- nvinfo : EIATTR_KPARAM_INFO
	.align		4
.L_761:
        /*0038*/ 	.byte	0x04, 0x17
        /*003a*/ 	.short	(.L_763 - .L_762)
.L_762:
        /*003c*/ 	.word	0x00000000
        /*0040*/ 	.short	0x0003
        /*0042*/ 	.short	0x0020
        /*0044*/ 	.byte	0x00, 0xf0, 0x05, 0x00


	//----- nvinfo : EIATTR_KPARAM_INFO
	.align		4
.L_763:
        /*0048*/ 	.byte	0x04, 0x17
        /*004a*/ 	.short	(.L_765 - .L_764)
.L_764:
        /*004c*/ 	.word	0x00000000
        /*0050*/ 	.short	0x0002
        /*0052*/ 	.short	0x0008
        /*0054*/ 	.byte	0x00, 0xf0, 0x61, 0x00


	//----- nvinfo : EIATTR_KPARAM_INFO
	.align		4
.L_765:
        /*0058*/ 	.byte	0x04, 0x17
        /*005a*/ 	.short	(.L_767 - .L_766)
.L_766:
        /*005c*/ 	.word	0x00000000
        /*0060*/ 	.short	0x0001
        /*0062*/ 	.short	0x0004
        /*0064*/ 	.byte	0x00, 0xf0, 0x05, 0x00


	//----- nvinfo : EIATTR_KPARAM_INFO
	.align		4
.L_767:
        /*0068*/ 	.byte	0x04, 0x17
        /*006a*/ 	.short	(.L_769 - .L_768)
.L_768:
        /*006c*/ 	.word	0x00000000
        /*0070*/ 	.short	0x0000
        /*0072*/ 	.short	0x0000
        /*0074*/ 	.byte	0x00, 0xf0, 0x11, 0x00


	//----- nvinfo : EIATTR_SPARSE_MMA_MASK
	.align		4
.L_769:
        /*0078*/ 	.byte	0x03, 0x50
        /*007a*/ 	.short	0x0000


	//----- nvinfo : EIATTR_MAXREG_COUNT
	.align		4
        /*007c*/ 	.byte	0x03, 0x1b
        /*007e*/ 	.short	0x00ff


	//----- nvinfo : EIATTR_EXTERNS
	.align		4
        /*0080*/ 	.byte	0x04, 0x0f
        /*0082*/ 	.short	(.L_771 - .L_770)


	//   ....[0]....
	.align		4
.L_770:
        /*0084*/ 	.word	index@(__assertfail)


	//----- nvinfo : EIATTR_MERCURY_ISA_VERSION
	.align		4
.L_771:
        /*0088*/ 	.byte	0x03, 0x5f
        /*008a*/ 	.short	0x0101


	//----- nvinfo : EIATTR_VRC_CTA_INIT_COUNT
	.align		4
        /*008c*/ 	.byte	0x02, 0x4a
	.zero		1
	.zero		1


	//----- nvinfo : EIATTR_SYSCALL_OFFSETS
	.align		4
        /*0090*/ 	.byte	0x04, 0x46
        /*0092*/ 	.short	(.L_773 - .L_772)


	//   ....[0]....
.L_772:
        /*0094*/ 	.word	0x000010a0


	//   ....[1]....
        /*0098*/ 	.word	0x000021d0


	//   ....[2]....
        /*009c*/ 	.word	0x00003440


	//   ....[3]....
        /*00a0*/ 	.word	0x00004570


	//   ....[4]....
        /*00a4*/ 	.word	0x00005720


	//   ....[5]....
        /*00a8*/ 	.word	0x00006860


	//   ....[6]....
        /*00ac*/ 	.word	0x00007a10


	//   ....[7]....
        /*00b0*/ 	.word	0x00008a60


	//   ....[8]....
        /*00b4*/ 	.word	0x00009de0


	//   ....[9]....
        /*00b8*/ 	.word	0x0000acc0


	//   ....[10]....
        /*00bc*/ 	.word	0x0000bc40


	//   ....[11]....
        /*00c0*/ 	.word	0x0000cbc0


	//----- nvinfo : EIATTR_EXIT_INSTR_OFFSETS
	.align		4
.L_773:
        /*00c4*/ 	.byte	0x04, 0x1c
        /*00c6*/ 	.short	(.L_775 - .L_774)


	//   ....[0]....
.L_774:
        /*00c8*/ 	.word	0x0000bef0


	//   ....[1]....
        /*00cc*/ 	.word	0x0000c040


	//   ....[2]....
        /*00d0*/ 	.word	0x0000c080


	//   ....[3]....
        /*00d4*/ 	.word	0x0000c120


	//   ....[4]....
        /*00d8*/ 	.word	0x0000c160


	//   ....[5]....
        /*00dc*/ 	.word	0x0000c1a0


	//   ....[6]....
        /*00e0*/ 	.word	0x0000c230


	//   ....[7]....
        /*00e4*/ 	.word	0x0000c270


	//   ....[8]....
        /*00e8*/ 	.word	0x0000c310


	//   ....[9]....
        /*00ec*/ 	.word	0x0000c360


	//   ....[10]....
        /*00f0*/ 	.word	0x0000c3b0


	//   ....[11]....
        /*00f4*/ 	.word	0x0000c490


	//   ....[12]....
        /*00f8*/ 	.word	0x0000c600


	//   ....[13]....
        /*00fc*/ 	.word	0x0000c770


	//   ....[14]....
        /*0100*/ 	.word	0x0000c8d0


	//   ....[15]....
        /*0104*/ 	.word	0x0000c910


	//   ....[16]....
        /*0108*/ 	.word	0x0000c950


	//   ....[17]....
        /*010c*/ 	.word	0x0000ca00


	//   ....[18]....
        /*0110*/ 	.word	0x0000ca60


	//   ....[19]....
        /*0114*/ 	.word	0x0000cbd0


	//   ....[20]....
        /*0118*/ 	.word	0x0000cce0


	//   ....[21]....
        /*011c*/ 	.word	0x0000ce20


	//   ....[22]....
        /*0120*/ 	.word	0x0000ce40


	//----- nvinfo : EIATTR_MAX_THREADS
	.align		4
.L_775:
        /*0124*/ 	.byte	0x04, 0x05
        /*0126*/ 	.short	(.L_777 - .L_776)
.L_776:
        /*0128*/ 	.word	0x00000080
        /*012c*/ 	.word	0x00000001
        /*0130*/ 	.word	0x00000001


	//----- nvinfo : EIATTR_CRS_STACK_SIZE
	.align		4
.L_777:
        /*0134*/ 	.byte	0x04, 0x1e
        /*0136*/ 	.short	(.L_779 - .L_778)
.L_778:
        /*0138*/ 	.word	0x00000000


	//----- nvinfo : EIATTR_CBANK_PARAM_SIZE
	.align		4
.L_779:
        /*013c*/ 	.byte	0x03, 0x19
        /*013e*/ 	.short	0x0038


	//----- nvinfo : EIATTR_PARAM_CBANK
	.align		4
        /*0140*/ 	.byte	0x04, 0x0a
        /*0142*/ 	.short	(.L_781 - .L_780)
	.align		4
.L_780:
        /*0144*/ 	.word	index@(.nv.constant0._ZN2at6native27unrolled_elementwise_kernelIZZZNS0_25tanh_backward_kernel_cudaERNS_18TensorIteratorBaseEENKUlvE0_clEvENKUlvE2_clEvEUlN3c108BFloat16ES7_E_St5arrayIPcLm3EELi4E23TrivialOffsetCalculatorILi2EjESC_ILi1EjENS0_6memory12LoadWithCastILi2EEENSF_13StoreWithCastILi1EEEEEviT_T0_T2_T3_T4_T5_)
        /*0148*/ 	.short	0x0380
        /*014a*/ 	.short	0x0038


	//----- nvinfo : EIATTR_SW_WAR
	.align		4
.L_781:
        /*014c*/ 	.byte	0x04, 0x36
        /*014e*/ 	.short	(.L_783 - .L_782)
.L_782:
        /*0150*/ 	.word	0x00000008
.L_783:


//--------------------- .nv.info._ZN2at6native18elementwise_kernelILi128ELi4EZNS0_22gpu_kernel_impl_nocastIZZZNS0_25tanh_backward_kernel_cudaERNS_18TensorIteratorBaseEENKUlvE0_clEvENKUlvE2_clEvEUlN3c108BFloat16ES8_E_EEvS4_RKT_EUliE_EEviT1_ --------------------------
	.section	.nv.info._ZN2at6native18elementwise_kernelILi128ELi4EZNS0_22gpu_kernel_impl_nocastIZZZNS0_25tanh_backward_kernel_cudaERNS_18TensorIteratorBaseEENKUlvE0_clEvENKUlvE2_clEvEUlN3c108BFloat16ES8_E_EEvS4_RKT_EUliE_EEviT1_,"",@"SHT_CUDA_INFO"
	.sectionflags	@""
	.align	4


	//----- nvinfo : EIATTR_CUDA_API_VERSION
	.align		4
        /*0000*/ 	.byte	0x04, 0x37
        /*0002*/ 	.short	(.L_785 - .L_784)
.L_784:
        /*0004*/ 	.word	0x00000082


	//----- nvinfo : EIATTR_KPARAM_INFO
	.align		4
.L_785:
        /*0008*/ 	.byte	0x04, 0x17
        /*000a*/ 	.short	(.L_787 - .L_786)
.L_786:
        /*000c*/ 	.word	0x00000000
        /*0010*/ 	.short	0x0001
        /*0012*/ 	.short	0x0008
        /*0014*/ 	.byte	0x00, 0xf0, 0x21, 0x0a


	//----- nvinfo : EIATTR_KPARAM_INFO
	.align		4
.L_787:
        /*0018*/ 	.byte	0x04, 0x17
        /*001a*/ 	.short	(.L_789 - .L_788)
.L_788:
        /*001c*/ 	.word	0x00000000
        /*0020*/ 	.short	0x0000
        /*0022*/ 	.short	0x0000
        /*0024*/ 	.byte	0x00, 0xf0, 0x11, 0x00


	//----- nvinfo : EIATTR_SPARSE_MMA_MASK
	.align		4
.L_789:
        /*0028*/ 	.byte	0x03, 0x50
        /*002a*/ 	.short	0x0000


	//----- nvinfo : EIATTR_MAXREG_COUNT
	.align		4
        /*002c*/ 	.byte	0x03, 0x1b
        /*002e*/ 	.short	0x0080


	//----- nvinfo : EIATTR_MERCURY_ISA_VERSION
	.align		4
        /*0030*/ 	.byte	0x03, 0x5f
        /*0032*/ 	.short	0x0101


	//----- nvinfo : EIATTR_VRC_CTA_INIT_COUNT
	.align		4
        /*0034*/ 	.byte	0x02, 0x4a
	.zero		1
	.zero		1


	//----- nvinfo : EIATTR_EXIT_INSTR_OFFSETS
	.align		4
        /*0038*/ 	.byte	0x04, 0x1c
        /*003a*/ 	.short	(.L_791 - .L_790)


	//   ....[0]....
.L_790:
        /*003c*/ 	.word	0x000004b0


	//   ....[1]....
        /*0040*/ 	.word	0x000005c0


	//   ....[2]....
        /*0044*/ 	.word	0x00004c50


	//   ....[3]....
        /*0048*/ 	.word	0x00006370


	//----- nvinfo : EIATTR_MAX_THREADS
	.align		4
.L_791:
        /*004c*/ 	.byte	0x04, 0x05
        /*004e*/ 	.short	(.L_793 - .L_792)
.L_792:
        /*0050*/ 	.word	0x00000080
        /*0054*/ 	.word	0x00000001
        /*0058*/ 	.word	0x00000001


	//----- nvinfo : EIATTR_CRS_STACK_SIZE
	.align		4
.L_793:
        /*005c*/ 	.byte	0x04, 0x1e
        /*005e*/ 	.short	(.L_795 - .L_794)
.L_794:
        /*0060*/ 	.word	0x00000000


	//----- nvinfo : EIATTR_CBANK_PARAM_SIZE
	.align		4
.L_795:
        /*0064*/ 	.byte	0x03, 0x19
        /*0066*/ 	.short	0x0290


	//----- nvinfo : EIATTR_PARAM_CBANK
	.align		4
        /*0068*/ 	.byte	0x04, 0x0a
        /*006a*/ 	.short	(.L_797 - .L_796)
	.align		4
.L_796:
        /*006c*/ 	.word	index@(.nv.constant0._ZN2at6native18elementwise_kernelILi128ELi4EZNS0_22gpu_kernel_impl_nocastIZZZNS0_25tanh_backward_kernel_cudaERNS_18TensorIteratorBaseEENKUlvE0_clEvENKUlvE2_clEvEUlN3c108BFloat16ES8_E_EEvS4_RKT_EUliE_EEviT1_)
        /*0070*/ 	.short	0x0380
        /*0072*/ 	.short	0x0290


	//----- nvinfo : EIATTR_SW_WAR
	.align		4
.L_797:
        /*0074*/ 	.byte	0x04, 0x36
        /*0076*/ 	.short	(.L_799 - .L_798)
.L_798:
        /*0078*/ 	.word	0x00000008
.L_799:


//--------------------- .nv.info._ZN2at6native27unrolled_elementwise_kernelIZZZNS0_25tanh_backward_kernel_cudaERNS_18TensorIteratorBaseEENKUlvE0_clEvENKUlvE2_clEvEUlN3c108BFloat16ES7_E_St5arrayIPcLm3EELi4E23TrivialOffsetCalculatorILi2EjESC_ILi1EjENS0_6memory15LoadWithoutCastENSF_16StoreWithoutCastEEEviT_T0_T2_T3_T4_T5_ --------------------------
	.section	.nv.info._ZN2at6native27unrolled_elementwise_kernelIZZZNS0_25tanh_backward_kernel_cudaERNS_18TensorIteratorBaseEENKUlvE0_clEvENKUlvE2_clEvEUlN3c108BFloat16ES7_E_St5arrayIPcLm3EELi4E23TrivialOffsetCalculatorILi2EjESC_ILi1EjENS0_6memory15LoadWithoutCastENSF_16StoreWithoutCastEEEviT_T0_T2_T3_T4_T5_,"",@"SHT_CUDA_INFO"
	.sectionflags	@""
	.align	4


	//----- nvinfo : EIATTR_CUDA_API_VERSION
	.align		4
        /*0000*/ 	.byte	0x04, 0x37
        /*0002*/ 	.short	(.L_801 - .L_800)
.L_800:
        /*0004*/ 	.word	0x00000082


	//----- nvinfo : EIATTR_KPARAM_INFO
	.align		4
.L_801:
        /*0008*/ 	.byte	0x04, 0x17
        /*000a*/ 	.short	(.L_803 - .L_802)
.L_802:
        /*000c*/ 	.word	0x00000000
        /*0010*/ 	.short	0x0006
        /*0012*/ 	.short	0x0023
        /*0014*/ 	.byte	0x00, 0xf0, 0x05, 0x00


	//----- nvinfo : EIATTR_KPARAM_INFO
	.align		4
.L_803:
        /*0018*/ 	.byte	0x04, 0x17
        /*001a*/ 	.short	(.L_805 - .L_804)
.L_804:
        /*001c*/ 	.word	0x00000000
        /*0020*/ 	.short	0x0005
        /*0022*/ 	.short	0x0022
        /*0024*/ 	.byte	0x00, 0xf0, 0x05, 0x00


	//----- nvinfo : EIATTR_KPARAM_INFO
	.align		4
.L_805:
        /*0028*/ 	.byte	0x04, 0x17
        /*002a*/ 	.short	(.L_807 - .L_806)
.L_806:
        /*002c*/ 	.word	0x00000000
        /*0030*/ 	.short	0x0004
        /*0032*/ 	.short	0x0021
        /*0034*/ 	.byte	0x00, 0xf0, 0x05, 0x00


	//----- nvinfo : EIATTR_KPARAM_INFO
	.align		4
.L_807:
        /*0038*/ 	.byte	0x04, 0x17
        /*003a*/ 	.short	(.L_809 - .L_808)
.L_808:
        /*003c*/ 	.word	0x00000000
        /*0040*/ 	.short	0x0003
        /*0042*/ 	.short	0x0020
        /*0044*/ 	.byte	0x00, 0xf0, 0x05, 0x00


	//----- nvinfo : EIATTR_KPARAM_INFO
	.align		4
.L_809:
        /*0048*/ 	.byte	0x04, 0x17
        /*004a*/ 	.short	(.L_811 - .L_810)
.L_810:
        /*004c*/ 	.word	0x00000000
        /*0050*/ 	.short	0x0002
        /*0052*/ 	.short	0x0008
        /*0054*/ 	.byte	0x00, 0xf0, 0x61, 0x00


	//----- nvinfo : EIATTR_KPARAM_INFO
	.align		4
.L_811:
        /*0058*/ 	.byte	0x04, 0x17
        /*005a*/ 	.short	(.L_813 - .L_812)
.L_812:
        /*005c*/ 	.word	0x00000000
        /*0060*/ 	.short	0x0001
        /*0062*/ 	.short	0x0004
        /*0064*/ 	.byte	0x00, 0xf0, 0x05, 0x00


	//----- nvinfo : EIATTR_KPARAM_INFO
	.align		4
.L_813:
        /*0068*/ 	.byte	0x04, 0x17
        /*006a*/ 	.short	(.L_815 - .L_814)
.L_814:
        /*006c*/ 	.word	0x00000000
        /*0070*/ 	.short	0x0000
        /*0072*/ 	.short	0x0000
        /*0074*/ 	.byte	0x00, 0xf0, 0x11, 0x00


	//----- nvinfo : EIATTR_SPARSE_MMA_MASK
	.align		4
.L_815:
        /*0078*/ 	.byte	0x03, 0x50
        /*007a*/ 	.short	0x0000


	//----- nvinfo : EIATTR_MAXREG_COUNT
	.align		4
        /*007c*/ 	.byte	0x03, 0x1b
        /*007e*/ 	.short	0x00ff


	//----- nvinfo : EIATTR_MERCURY_ISA_VERSION
	.align		4
        /*0080*/ 	.byte	0x03, 0x5f
        /*0082*/ 	.short	0x0101


	//----- nvinfo : EIATTR_VRC_CTA_INIT_COUNT
	.align		4
        /*0084*/ 	.byte	0x02, 0x4a
	.zero		1
	.zero		1


	//----- nvinfo : EIATTR_EXIT_INSTR_OFFSETS
	.align		4
        /*0088*/ 	.byte	0x04, 0x1c
        /*008a*/ 	.short	(.L_817 - .L_816)


	//   ....[0]....
.L_816:
        /*008c*/ 	.word	0x00000810


	//   ....[1]....
        /*0090*/ 	.word	0x00000860


	//----- nvinfo : EIATTR_MAX_THREADS
	.align		4
.L_817:
        /*0094*/ 	.byte	0x04, 0x05
        /*0096*/ 	.short	(.L_819 - .L_818)
.L_818:
        /*0098*/ 	.word	0x00000080
        /*009c*/ 	.word	0x00000001
        /*00a0*/ 	.word	0x00000001


	//----- nvinfo : EIATTR_CRS_STACK_SIZE
	.align		4
.L_819:
        /*00a4*/ 	.byte	0x04, 0x1e
        /*00a6*/ 	.short	(.L_821 - .L_820)
.L_820:
        /*00a8*/ 	.word	0x00000000


	//----- nvinfo : EIATTR_CBANK_PARAM_SIZE
	.align		4
.L_821:
        /*00ac*/ 	.byte	0x03, 0x19
        /*00ae*/ 	.short	0x0024


	//----- nvinfo : EIATTR_PARAM_CBANK
	.align		4
        /*00b0*/ 	.byte	0x04, 0x0a
        /*00b2*/ 	.short	(.L_823 - .L_822)
	.align		4
.L_822:
        /*00b4*/ 	.word	index@(.nv.constant0._ZN2at6native27unrolled_elementwise_kernelIZZZNS0_25tanh_backward_kernel_cudaERNS_18TensorIteratorBaseEENKUlvE0_clEvENKUlvE2_clEvEUlN3c108BFloat16ES7_E_St5arrayIPcLm3EELi4E23TrivialOffsetCalculatorILi2EjESC_ILi1EjENS0_6memory15LoadWithoutCastENSF_16StoreWithoutCastEEEviT_T0_T2_T3_T4_T5_)
        /*00b8*/ 	.short	0x0380
        /*00ba*/ 	.short	0x0024


	//----- nvinfo : EIATTR_SW_WAR
	.align		4
.L_823:
        /*00bc*/ 	.byte	0x04, 0x36
        /*00be*/ 	.short	(.L_825 - .L_824)
.L_824:
        /*00c0*/ 	.word	0x00000008
.L_825:


//--------------------- .nv.info._ZN2at6native29vectorized_elementwise_kernelILi2EZZZNS0_25tanh_backward_kernel_cudaERNS_18TensorIteratorBaseEENKUlvE0_clEvENKUlvE2_clEvEUlN3c108BFloat16ES7_E_St5arrayIPcLm3EEEEviT0_T1_ --------------------------
	.section	.nv.info._ZN2at6native29vectorized_elementwise_kernelILi2EZZZNS0_25tanh_backward_kernel_cudaERNS_18TensorIteratorBaseEENKUlvE0_clEvENKUlvE2_clEvEUlN3c108BFloat16ES7_E_St5arrayIPcLm3EEEEviT0_T1_,"",@"SHT_CUDA_INFO"
	.sectionflags	@""
	.align	4


	//----- nvinfo : EIATTR_CUDA_API_VERSION
	.align		4
        /*0000*/ 	.byte	0x04, 0x37
        /*0002*/ 	.short	(.L_827 - .L_826)
.L_826:
        /*0004*/ 	.word	0x00000082


	//----- nvinfo : EIATTR_KPARAM_INFO
	.align		4
.L_827:
        /*0008*/ 	.byte	0x04, 0x17
        /*000a*/ 	.short	(.L_829 - .L_828)
.L_828:
        /*000c*/ 	.word	0x00000000
        /*0010*/ 	.short	0x0002
        /*0012*/ 	.short	0x0008
        /*0014*/ 	.byte	0x00, 0xf0, 0x61, 0x00


	//----- nvinfo : EIATTR_KPARAM_INFO
	.align		4
.L_829:
        /*0018*/ 	.byte	0x04, 0x17
        /*001a*/ 	.short	(.L_831 - .L_830)
.L_830:
        /*001c*/ 	.word	0x00000000
        /*0020*/ 	.short	0x0001
        /*0022*/ 	.short	0x0004
        /*0024*/ 	.byte	0x00, 0xf0, 0x05, 0x00


	//----- nvinfo : EIATTR_KPARAM_INFO
	.align		4
.L_831:
        /*0028*/ 	.byte	0x04, 0x17
        /*002a*/ 	.short	(.L_833 - .L_832)
.L_832:
        /*002c*/ 	.word	0x00000000
        /*0030*/ 	.short	0x0000
        /*0032*/ 	.short	0x0000
        /*0034*/ 	.byte	0x00, 0xf0, 0x11, 0x00


	//----- nvinfo : EIATTR_SPARSE_MMA_MASK
	.align		4
.L_833:
        /*0038*/ 	.byte	0x03, 0x50
        /*003a*/ 	.short	0x0000


	//----- nvinfo : EIATTR_MAXREG_COUNT
	.align		4
        /*003c*/ 	.byte	0x03, 0x1b
        /*003e*/ 	.short	0x00ff


	//----- nvinfo : EIATTR_MERCURY_ISA_VERSION
	.align		4
        /*0040*/ 	.byte	0x03, 0x5f
        /*0042*/ 	.short	0x0101


	//----- nvinfo : EIATTR_VRC_CTA_INIT_COUNT
	.align		4
        /*0044*/ 	.byte	0x02, 0x4a
	.zero		1
	.zero		1


	//----- nvinfo : EIATTR_EXIT_INSTR_OFFSETS
	.align		4
        /*0048*/ 	.byte	0x04, 0x1c
        /*004a*/ 	.short	(.L_835 - .L_834)


	//   ....[0]....
.L_834:
        /*004c*/ 	.word	0x000010f0


	//   ....[1]....
        /*0050*/ 	.word	0x00001140


	//   ....[2]....
        /*0054*/ 	.word	0x000017f0


	//----- nvinfo : EIATTR_MAX_THREADS
	.align		4
.L_835:
        /*0058*/ 	.byte	0x04, 0x05
        /*005a*/ 	.short	(.L_837 - .L_836)
.L_836:
        /*005c*/ 	.word	0x00000080
        /*0060*/ 	.word	0x00000001
        /*0064*/ 	.word	0x00000001


	//----- nvinfo : EIATTR_CRS_STACK_SIZE
	.align		4
.L_837:
        /*0068*/ 	.byte	0x04, 0x1e
        /*006a*/ 	.short	(.L_839 - .L_838)
.L_838:
        /*006c*/ 	.word	0x00000000


	//----- nvinfo : EIATTR_CBANK_PARAM_SIZE
	.align		4
.L_839:
        /*0070*/ 	.byte	0x03, 0x19
        /*0072*/ 	.short	0x0020


	//----- nvinfo : EIATTR_PARAM_CBANK
	.align		4
        /*0074*/ 	.byte	0x04, 0x0a
        /*0076*/ 	.short	(.L_841 - .L_840)
	.align		4
.L_840:
        /*0078*/ 	.word	index@(.nv.constant0._ZN2at6native29vectorized_elementwise_kernelILi2EZZZNS0_25tanh_backward_kernel_cudaERNS_18TensorIteratorBaseEENKUlvE0_clEvENKUlvE2_clEvEUlN3c108BFloat16ES7_E_St5arrayIPcLm3EEEEviT0_T1_)
        /*007c*/ 	.short	0x0380
        /*007e*/ 	.short	0x0020


	//----- nvinfo : EIATTR_SW_WAR
	.align		4
.L_841:
        /*0080*/ 	.byte	0x04, 0x36
        /*0082*/ 	.short	(.L_843 - .L_842)
.L_842:
        /*0084*/ 	.word	0x00000008
.L_843:


//--------------------- .nv.info._ZN2at6native29vectorized_elementwise_kernelILi4EZZZNS0_25tanh_backward_kernel_cudaERNS_18TensorIteratorBaseEENKUlvE0_clEvENKUlvE2_clEvEUlN3c108BFloat16ES7_E_St5arrayIPcLm3EEEEviT0_T1_ --------------------------
	.section	.nv.info._ZN2at6native29vectorized_elementwise_kernelILi4EZZZNS0_25tanh_backward_kernel_cudaERNS_18TensorIteratorBaseEENKUlvE0_clEvENKUlvE2_clEvEUlN3c108BFloat16ES7_E_St5arrayIPcLm3EEEEviT0_T1_,"",@"SHT_CUDA_INFO"
	.sectionflags	@""
	.align	4


	//----- nvinfo : EIATTR_CUDA_API_VERSION
	.align		4
        /*0000*/ 	.byte	0x04, 0x37
        /*0002*/ 	.short	(.L_845 - .L_844)
.L_844:
        /*0004*/ 	.word	0x00000082


	//----- nvinfo : EIATTR_KPARAM_INFO
	.align		4
.L_845:
        /*0008*/ 	.byte	0x04, 0x17
        /*000a*/ 	.short	(.L_847 - .L_846)
.L_846:
        /*000c*/ 	.word	0x00000000
        /*0010*/ 	.short	0x0002
        /*0012*/ 	.short	0x0008
        /*0014*/ 	.byte	0x00, 0xf0, 0x61, 0x00


	//----- nvinfo : EIATTR_KPARAM_INFO
	.align		4
.L_847:
        /*0018*/ 	.byte	0x04, 0x17
        /*001a*/ 	.short	(.L_849 - .L_848)
.L_848:
        /*001c*/ 	.word	0x00000000
        /*0020*/ 	.short	0x0001
        /*0022*/ 	.short	0x0004
        /*0024*/ 	.byte	0x00, 0xf0, 0x05, 0x00


	//----- nvinfo : EIATTR_KPARAM_INFO
	.align		4
.L_849:
        /*0028*/ 	.byte	0x04, 0x17
        /*002a*/ 	.short	(.L_851 - .L_850)
.L_850:
        /*002c*/ 	.word	0x00000000
        /*0030*/ 	.short	0x0000
        /*0032*/ 	.short	0x0000
        /*0034*/ 	.byte	0x00, 0xf0, 0x11, 0x00


	//----- nvinfo : EIATTR_SPARSE_MMA_MASK
	.align		4
.L_851:
        /*0038*/ 	.byte	0x03, 0x50
        /*003a*/ 	.short	0x0000


	//----- nvinfo : EIATTR_MAXREG_COUNT
	.align		4
        /*003c*/ 	.byte	0x03, 0x1b
        /*003e*/ 	.short	0x00ff


	//----- nvinfo : EIATTR_MERCURY_ISA_VERSION
	.align		4
        /*0040*/ 	.byte	0x03, 0x5f
        /*0042*/ 	.short	0x0101


	//----- nvinfo : EIATTR_VRC_CTA_INIT_COUNT
	.align		4
        /*0044*/ 	.byte	0x02, 0x4a
	.zero		1
	.zero		1


	//----- nvinfo : EIATTR_EXIT_INSTR_OFFSETS
	.align		4
        /*0048*/ 	.byte	0x04, 0x1c
        /*004a*/ 	.short	(.L_853 - .L_852)


	//   ....[0]....
.L_852:
        /*004c*/ 	.word	0x000010f0


	//   ....[1]....
        /*0050*/ 	.word	0x00001140


	//   ....[2]....
        /*0054*/ 	.word	0x00001790


	//----- nvinfo : EIATTR_MAX_THREADS
	.align		4
.L_853:
        /*0058*/ 	.byte	0x04, 0x05
        /*005a*/ 	.short	(.L_855 - .L_854)
.L_854:
        /*005c*/ 	.word	0x00000080
        /*0060*/ 	.word	0x00000001
        /*0064*/ 	.word	0x00000001


	//----- nvinfo : EIATTR_CRS_STACK_SIZE
	.align		4
.L_855:
        /*0068*/ 	.byte	0x04, 0x1e
        /*006a*/ 	.short	(.L_857 - .L_856)
.L_856:
        /*006c*/ 	.word	0x00000000


	//----- nvinfo : EIATTR_CBANK_PARAM_SIZE
	.align		4
.L_857:
        /*0070*/ 	.byte	0x03, 0x19
        /*0072*/ 	.short	0x0020


	//----- nvinfo : EIATTR_PARAM_CBANK
	.align		4
        /*0074*/ 	.byte	0x04, 0x0a
        /*0076*/ 	.short	(.L_859 - .L_858)
	.align		4
.L_858:
        /*0078*/ 	.word	index@(.nv.constant0._ZN2at6native29vectorized_elementwise_kernelILi4EZZZNS0_25tanh_backward_kernel_cudaERNS_18TensorIteratorBaseEENKUlvE0_clEvENKUlvE2_clEvEUlN3c108BFloat16ES7_E_St5arrayIPcLm3EEEEviT0_T1_)
        /*007c*/ 	.short	0x0380
        /*007e*/ 	.short	0x0020


	//----- nvinfo : EIATTR_SW_WAR
	.align		4
.L_859:
        /*0080*/ 	.byte	0x04, 0x36
        /*0082*/ 	.short	(.L_861 - .L_860)
.L_860:
        /*0084*/ 	.word	0x00000008
.L_861:


//--------------------- .nv.info._ZN2at6native29vectorized_elementwise_kernelILi8EZZZNS0_25tanh_backward_kernel_cudaERNS_18TensorIteratorBaseEENKUlvE0_clEvENKUlvE2_clEvEUlN3c108BFloat16ES7_E_St5arrayIPcLm3EEEEviT0_T1_ --------------------------
	.section	.nv.info._ZN2at6native29vectorized_elementwise_kernelILi8EZZZNS0_25tanh_backward_kernel_cudaERNS_18TensorIteratorBaseEENKUlvE0_clEvENKUlvE2_clEvEUlN3c108BFloat16ES7_E_St5arrayIPcLm3EEEEviT0_T1_,"",@"SHT_CUDA_INFO"
	.sectionflags	@""
	.align	4


	//----- nvinfo : EIATTR_CUDA_API_VERSION
	.align		4
        /*0000*/ 	.byte	0x04, 0x37
        /*0002*/ 	.short	(.L_863 - .L_862)
.L_862:
        /*0004*/ 	.word	0x00000082


	//----- nvinfo : EIATTR_KPARAM_INFO
	.align		4
.L_863:
        /*0008*/ 	.byte	0x04, 0x17
        /*000a*/ 	.short	(.L_865 - .L_864)
.L_864:
        /*000c*/ 	.word	0x00000000
        /*0010*/ 	.short	0x0002
        /*0012*/ 	.short	0x0008
        /*0014*/ 	.byte	0x00, 0xf0, 0x61, 0x00


	//----- nvinfo : EIATTR_KPARAM_INFO
	.align		4
.L_865:
        /*0018*/ 	.byte	0x04, 0x17
        /*001a*/ 	.short	(.L_867 - .L_866)
.L_866:
        /*001c*/ 	.word	0x00000000
        /*0020*/ 	.short	0x0001
        /*0022*/ 	.short	0x0004
        /*0024*/ 	.byte	0x00, 0xf0, 0x05, 0x00


	//----- nvinfo : EIATTR_KPARAM_INFO
	.align		4
.L_867:
        /*0028*/ 	.byte	0x04, 0x17
        /*002a*/ 	.short	(.L_869 - .L_868)
.L_868:
        /*002c*/ 	.word	0x00000000
        /*0030*/ 	.short	0x0000
        /*0032*/ 	.short	0x0000
        /*0034*/ 	.byte	0x00, 0xf0, 0x11, 0x00


	//----- nvinfo : EIATTR_SPARSE_MMA_MASK
	.align		4
.L_869:
        /*0038*/ 	.byte	0x03, 0x50
        /*003a*/ 	.short	0x0000


	//----- nvinfo : EIATTR_MAXREG_COUNT
	.align		4
        /*003c*/ 	.byte	0x03, 0x1b
        /*003e*/ 	.short	0x00ff


	//----- nvinfo : EIATTR_MERCURY_ISA_VERSION
	.align		4
        /*0040*/ 	.byte	0x03, 0x5f
        /*0042*/ 	.short	0x0101


	//----- nvinfo : EIATTR_VRC_CTA_INIT_COUNT
	.align		4
        /*0044*/ 	.byte	0x02, 0x4a
	.zero		1
	.zero		1


	//----- nvinfo : EIATTR_EXIT_INSTR_OFFSETS
	.align		4
        /*0048*/ 	.byte	0x04, 0x1c
        /*004a*/ 	.short	(.L_871 - .L_870)


	//   ....[0]....
.L_870:
        /*004c*/ 	.word	0x00000010


	//----- nvinfo : EIATTR_MAX_THREADS
	.align		4
.L_871:
        /*0050*/ 	.byte	0x04, 0x05
        /*0052*/ 	.short	(.L_873 - .L_872)
.L_872:
        /*0054*/ 	.word	0x00000080
        /*0058*/ 	.word	0x00000001
        /*005c*/ 	.word	0x00000001


	//----- nvinfo : EIATTR_CBANK_PARAM_SIZE
	.align		4
.L_873:
        /*0060*/ 	.byte	0x03, 0x19
        /*0062*/ 	.short	0x0020


	//----- nvinfo : EIATTR_PARAM_CBANK
	.align		4
        /*0064*/ 	.byte	0x04, 0x0a
        /*0066*/ 	.short	(.L_875 - .L_874)
	.align		4
.L_874:
        /*0068*/ 	.word	index@(.nv.constant0._ZN2at6native29vectorized_elementwise_kernelILi8EZZZNS0_25tanh_backward_kernel_cudaERNS_18TensorIteratorBaseEENKUlvE0_clEvENKUlvE2_clEvEUlN3c108BFloat16ES7_E_St5arrayIPcLm3EEEEviT0_T1_)
        /*006c*/ 	.short	0x0380
        /*006e*/ 	.short	0x0020


	//----- nvinfo : EIATTR_SW_WAR
	.align		4
.L_875:
        /*0070*/ 	.byte	0x04, 0x36
        /*0072*/ 	.short	(.L_877 - .L_876)
.L_876:
        /*0074*/ 	.word	0x00000008
.L_877:


//--------------------- .nv.info._ZN2at6native18elementwise_kernelILi128ELi4EZNS0_15gpu_kernel_implIZZZNS0_25tanh_backward_kernel_cudaERNS_18TensorIteratorBaseEENKUlvE0_clEvENKUlvE1_clEvEUlN3c104HalfES8_E_EEvS4_RKT_EUliE_EEviT1_ --------------------------
	.section	.nv.info._ZN2at6native18elementwise_kernelILi128ELi4EZNS0_15gpu_kernel_implIZZZNS0_25tanh_backward_kernel_cudaERNS_18TensorIteratorBaseEENKUlvE0_clEvENKUlvE1_clEvEUlN3c104HalfES8_E_EEvS4_RKT_EUliE_EEviT1_,"",@"SHT_CUDA_INFO"
	.sectionflags	@""
	.align	4


	//----- nvinfo : EIATTR_CUDA_API_VERSION
	.align		4
        /*0000*/ 	.byte	0x04, 0x37
        /*0002*/ 	.short	(.L_879 - .L_878)
.L_878:
        /*0004*/ 	.word	0x00000082


	//----- nvinfo : EIATTR_KPARAM_INFO
	.align		4
.L_879:
        /*0008*/ 	.byte	0x04, 0x17
        /*000a*/ 	.short	(.L_881 - .L_880)
.L_880:
        /*000c*/ 	.word	0x00000000
        /*0010*/ 	.short	0x0001
        /*0012*/ 	.short	0x0008
        /*0014*/ 	.byte	0x00, 0xf0, 0x21, 0x0a


	//----- nvinfo : EIATTR_KPARAM_INFO
	.align		4
.L_881:
        /*0018*/ 	.byte	0x04, 0x17
        /*001a*/ 	.short	(.L_883 - .L_882)
.L_882:
        /*001c*/ 	.word	0x00000000
        /*0020*/ 	.short	0x0000
        /*0022*/ 	.short	0x0000
        /*0024*/ 	.byte	0x00, 0xf0, 0x11, 0x00


	//----- nvinfo : EIATTR_SPARSE_MMA_MASK
	.align		4
.L_883:
        /*0028*/ 	.byte	0x03, 0x50
        /*002a*/ 	.short	0x0000


	//----- nvinfo : EIATTR_MAXREG_COUNT
	.align		4
        /*002c*/ 	.byte	0x03, 0x1b
        /*002e*/ 	.short	0x0080


	//----- nvinfo : EIATTR_EXTERNS
	.align		4
        /*0030*/ 	.byte	0x04, 0x0f
        /*0032*/ 	.short	(.L_885 - .L_884)


	//   ....[0]....
	.align		4
.L_884:
        /*0034*/ 	.word	index@(__assertfail)


	//----- nvinfo : EIATTR_MERCURY_ISA_VERSION
	.align		4
.L_885:
        /*0038*/ 	.byte	0x03, 0x5f
        /*003a*/ 	.short	0x0101


	//----- nvinfo : EIATTR_VRC_CTA_INIT_COUNT
	.align		4
        /*003c*/ 	.byte	0x02, 0x4a
	.zero		1
	.zero		1


	//----- nvinfo : EIATTR_SYSCALL_OFFSETS
	.align		4
        /*0040*/ 	.byte	0x04, 0x46
        /*0042*/ 	.short	(.L_887 - .L_886)


	//   ....[0]....
.L_886:
        /*0044*/ 	.word	0x00002680


	//   ....[1]....
        /*0048*/ 	.word	0x00003680


	//   ....[2]....
        /*004c*/ 	.word	0x00004600


	//   ....[3]....
        /*0050*/ 	.word	0x00006e20


	//   ....[4]....
        /*0054*/ 	.word	0x00007e10


	//   ....[5]....
        /*0058*/ 	.word	0x00008bc0


	//   ....[6]....
        /*005c*/ 	.word	0x0000b4f0


	//   ....[7]....
        /*0060*/ 	.word	0x0000c4e0


	//   ....[8]....
        /*0064*/ 	.word	0x0000d290


	//   ....[9]....
        /*0068*/ 	.word	0x0000fbe0


	//   ....[10]....
        /*006c*/ 	.word	0x00010bd0


	//   ....[11]....
        /*0070*/ 	.word	0x00011950


	//----- nvinfo : EIATTR_EXIT_INSTR_OFFSETS
	.align		4
.L_887:
        /*0074*/ 	.byte	0x04, 0x1c
        /*0076*/ 	.short	(.L_889 - .L_888)


	//   ....[0]....
.L_888:
        /*0078*/ 	.word	0x0000d570


	//   ....[1]....
        /*007c*/ 	.word	0x00010df0


	//   ....[2]....
        /*0080*/ 	.word	0x00010e30


	//   ....[3]....
        /*0084*/ 	.word	0x00010ed0


	//   ....[4]....
        /*0088*/ 	.word	0x00010f10


	//   ....[5]....
        /*008c*/ 	.word	0x00010f50


	//   ....[6]....
        /*0090*/ 	.word	0x00010fe0


	//   ....[7]....
        /*0094*/ 	.word	0x00011000


	//   ....[8]....
        /*0098*/ 	.word	0x000110a0


	//   ....[9]....
        /*009c*/ 	.word	0x000110f0


	//   ....[10]....
        /*00a0*/ 	.word	0x00011140


	//   ....[11]....
        /*00a4*/ 	.word	0x00011220


	//   ....[12]....
        /*00a8*/ 	.word	0x00011390


	//   ....[13]....
        /*00ac*/ 	.word	0x00011500


	//   ....[14]....
        /*00b0*/ 	.word	0x00011660


	//   ....[15]....
        /*00b4*/ 	.word	0x000116a0


	//   ....[16]....
        /*00b8*/ 	.word	0x000116e0


	//   ....[17]....
        /*00bc*/ 	.word	0x00011790


	//   ....[18]....
        /*00c0*/ 	.word	0x000117f0


	//   ....[19]....
        /*00c4*/ 	.word	0x00011960


	//   ....[20]....
        /*00c8*/ 	.word	0x00011a70


	//   ....[21]....
        /*00cc*/ 	.word	0x00011bb0


	//   ....[22]....
        /*00d0*/ 	.word	0x00011bf0


	//----- nvinfo : EIATTR_MAX_THREADS
	.align		4
.L_889:
        /*00d4*/ 	.byte	0x04, 0x05
        /*00d6*/ 	.short	(.L_891 - .L_890)
.L_890:
        /*00d8*/ 	.word	0x00000080
        /*00dc*/ 	.word	0x00000001
        /*00e0*/ 	.word	0x00000001


	//----- nvinfo : EIATTR_CRS_STACK_SIZE
	.align		4
.L_891:
        /*00e4*/ 	.byte	0x04, 0x1e
        /*00e6*/ 	.short	(.L_893 - .L_892)
.L_892:
        /*00e8*/ 	.word	0x00000000


	//----- nvinfo : EIATTR_CBANK_PARAM_SIZE
	.align		4
.L_893:
        /*00ec*/ 	.byte	0x03, 0x19
        /*00ee*/ 	.short	0x0290


	//----- nvinfo : EIATTR_PARAM_CBANK
	.align		4
        /*00f0*/ 	.byte	0x04, 0x0a
        /*00f2*/ 	.short	(.L_895 - .L_894)
	.align		4
.L_894:
        /*00f4*/ 	.word	index@(.nv.constant0._ZN2at6native18elementwise_kernelILi128ELi4EZNS0_15gpu_kernel_implIZZZNS0_25tanh_backward_kernel_cudaERNS_18TensorIteratorBaseEENKUlvE0_clEvENKUlvE1_clEvEUlN3c104HalfES8_E_EEvS4_RKT_EUliE_EEviT1_)
        /*00f8*/ 	.short	0x0380
        /*00fa*/ 	.short	0x0290


	//----- nvinfo : EIATTR_SW_WAR
	.align		4
.L_895:
        /*00fc*/ 	.byte	0x04, 0x36
        /*00fe*/ 	.short	(.L_897 - .L_896)
.L_896:
        /*0100*/ 	.word	0x00000008
.L_897:


//--------------------- .nv.info._ZN2at6native27unrolled_elementwise_kernelIZZZNS0_25tanh_backward_kernel_cudaERNS_18TensorIteratorBaseEENKUlvE0_clEvENKUlvE1_clEvEUlN3c104HalfES7_E_St5arrayIPcLm3EELi4E23TrivialOffsetCalculatorILi2EjESC_ILi1EjENS0_6memory12LoadWithCastILi2EEENSF_13StoreWithCastILi1EEEEEviT_T0_T2_T3_T4_T5_ --------------------------
	.section	.nv.info._ZN2at6native27unrolled_elementwise_kernelIZZZNS0_25tanh_backward_kernel_cudaERNS_18TensorIteratorBaseEENKUlvE0_clEvENKUlvE1_clEvEUlN3c104HalfES7_E_St5arrayIPcLm3EELi4E23TrivialOffsetCalculatorILi2EjESC_ILi1EjENS0_6memory12LoadWithCastILi2EEENSF_13StoreWithCastILi1EEEEEviT_T0_T2_T3_T4_T5_,"",@"SHT_CUDA_INFO"
	.sectionflags	@""
	.align	4


	//----- nvinfo : EIATTR_CUDA_API_VERSION
	.align		4
        /*0000*/ 	.byte	0x04, 0x37
        /*0002*/ 	.short	(.L_899 - .L_898)
.L_898:
        /*0004*/ 	.word	0x00000082


	//----- nvinfo : EIATTR_KPARAM_INFO
	.align		4
.L_899:
        /*0008*/ 	.byte	0x04, 0x17
        /*000a*/ 	.short	(.L_901 - .L_900)
.L_900:
        /*000c*/ 	.word	0x00000000
        /*0010*/ 	.short	0x0006
        /*0012*/ 	.short	0x0030
        /*0014*/ 	.byte	0x00, 0xf0, 0x21, 0x00


	//----- nvinfo : EIATTR_KPARAM_INFO
	.align		4
.L_901:
        /*0018*/ 	.byte	0x04, 0x17
        /*001a*/ 	.short	(.L_903 - .L_902)
.L_902:
        /*001c*/ 	.word	0x00000000
        /*0020*/ 	.short	0x0005
        /*0022*/ 	.short	0x0024
        /*0024*/ 	.byte	0x00, 0xf0, 0x31, 0x00


	//----- nvinfo : EIATTR_KPARAM_INFO
	.align		4
.L_903:
        /*0028*/ 	.byte	0x04, 0x17
        /*002a*/ 	.short	(.L_905 - .L_904)
.L_904:
        /*002c*/ 	.word	0x00000000
        /*0030*/ 	.short	0x0004
        /*0032*/ 	.short	0x0021
        /*0034*/ 	.byte	0x00, 0xf0, 0x05, 0x00


	//----- nvinfo : EIATTR_KPARAM_INFO
	.align		4
.L_905:
        /*0038*/ 	.byte	0x04, 0x17
        /*003a*/ 	.short	(.L_907 - .L_906)
.L_906:
        /*003c*/ 	.word	0x00000000
        /*0040*/ 	.short	0x0003
        /*0042*/ 	.short	0x0020
        /*0044*/ 	.byte	0x00, 0xf0, 0x05, 0x00


	//----- nvinfo : EIATTR_KPARAM_INFO
	.align		4
.L_907:
        /*0048*/ 	.byte	0x04, 0x17
        /*004a*/ 	.short	(.L_909 - .L_908)
.L_908:
        /*004c*/ 	.word	0x00000000
        /*0050*/ 	.short	0x0002
        /*0052*/ 	.short	0x0008
        /*0054*/ 	.byte	0x00, 0xf0, 0x61, 0x00


	//----- nvinfo : EIATTR_KPARAM_INFO
	.align		4
.L_909:
        /*0058*/ 	.byte	0x04, 0x17
        /*005a*/ 	.short	(.L_911 - .L_910)
.L_910:
        /*005c*/ 	.word	0x00000000
        /*0060*/ 	.short	0x0001
        /*0062*/ 	.short	0x0004
        /*0064*/ 	.byte	0x00, 0xf0, 0x05, 0x00


	//----- nvinfo : EIATTR_KPARAM_INFO
	.align		4
.L_911:
        /*0068*/ 	.byte	0x04, 0x17
        /*006a*/ 	.short	(.L_913 - .L_912)
.L_912:
        /*006c*/ 	.word	0x00000000
        /*0070*/ 	.short	0x0000
        /*0072*/ 	.short	0x0000
        /*0074*/ 	.byte	0x00, 0xf0, 0x11, 0x00


	//----- nvinfo : EIATTR_SPARSE_MMA_MASK
	.align		4
.L_913:
        /*0078*/ 	.byte	0x03, 0x50
        /*007a*/ 	.short	0x0000


	//----- nvinfo : EIATTR_MAXREG_COUNT
	.align		4
        /*007c*/ 	.byte	0x03, 0x1b
        /*007e*/ 	.short	0x00ff


	//----- nvinfo : EIATTR_EXTERNS
	.align		4
        /*0080*/ 	.byte	0x04, 0x0f
        /*0082*/ 	.short	(.L_915 - .L_914)


	//   ....[0]....
	.align		4
.L_914:
        /*0084*/ 	.word	index@(__assertfail)


	//----- nvinfo : EIATTR_MERCURY_ISA_VERSION
	.align		4
.L_915:
        /*0088*/ 	.byte	0x03, 0x5f
        /*008a*/ 	.short	0x0101


	//----- nvinfo : EIATTR_VRC_CTA_INIT_COUNT
	.align		4
        /*008c*/ 	.byte	0x02, 0x4a
	.zero		1
	.zero		1


	//----- nvinfo : EIATTR_SYSCALL_OFFSETS
	.align		4
        /*0090*/ 	.byte	0x04, 0x46
        /*0092*/ 	.short	(.L_917 - .L_916)


	//   ....[0]....
.L_916:
        /*0094*/ 	.word	0x00001070


	//   ....[1]....
        /*0098*/ 	.word	0x00002170


	//   ....[2]....
        /*009c*/ 	.word	0x000033b0


	//   ....[3]....
        /*00a0*/ 	.word	0x000044b0


	//   ....[4]....
        /*00a4*/ 	.word	0x00005630


	//   ....[5]....
        /*00a8*/ 	.word	0x00006740


	//   ....[6]....
        /*00ac*/ 	.word	0x000078c0


	//   ....[7]....
        /*00b0*/ 	.word	0x000088f0


	//   ....[8]....
        /*00b4*/ 	.word	0x00009c70


	//   ....[9]....
        /*00b8*/ 	.word	0x0000ab30


	//   ....[10]....
        /*00bc*/ 	.word	0x0000bab0


	//   ....[11]....
        /*00c0*/ 	.word	0x0000ca30


	//----- nvinfo : EIATTR_EXIT_INSTR_OFFSETS
	.align		4
.L_917:
        /*00c4*/ 	.byte	0x04, 0x1c
        /*00c6*/ 	.short	(.L_919 - .L_918)


	//   ....[0]....
.L_918:
        /*00c8*/ 	.word	0x0000bd80


	//   ....[1]....
        /*00cc*/ 	.word	0x0000bed0


	//   ....[2]....
        /*00d0*/ 	.word	0x0000bf10


	//   ....[3]....
        /*00d4*/ 	.word	0x0000bfb0


	//   ....[4]....
        /*00d8*/ 	.word	0x0000bff0


	//   ....[5]....
        /*00dc*/ 	.word	0x0000c030


	//   ....[6]....
        /*00e0*/ 	.word	0x0000c0c0


	//   ....[7]....
        /*00e4*/ 	.word	0x0000c0e0


	//   ....[8]....
        /*00e8*/ 	.word	0x0000c180


	//   ....[9]....
        /*00ec*/ 	.word	0x0000c1d0


	//   ....[10]....
        /*00f0*/ 	.word	0x0000c220


	//   ....[11]....
        /*00f4*/ 	.word	0x0000c300


	//   ....[12]....
        /*00f8*/ 	.word	0x0000c470


	//   ....[13]....
        /*00fc*/ 	.word	0x0000c5e0


	//   ....[14]....
        /*0100*/ 	.word	0x0000c740


	//   ....[15]....
        /*0104*/ 	.word	0x0000c780


	//   ....[16]....
        /*0108*/ 	.word	0x0000c7c0


	//   ....[17]....
        /*010c*/ 	.word	0x0000c870


	//   ....[18]....
        /*0110*/ 	.word	0x0000c8d0


	//   ....[19]....
        /*0114*/ 	.word	0x0000ca40


	//   ....[20]....
        /*0118*/ 	.word	0x0000cb50


	//   ....[21]....
        /*011c*/ 	.word	0x0000cc90


	//   ....[22]....
        /*0120*/ 	.word	0x0000ccd0


	//----- nvinfo : EIATTR_MAX_THREADS
	.align		4
.L_919:
        /*0124*/ 	.byte	0x04, 0x05
        /*0126*/ 	.short	(.L_921 - .L_920)
.L_920:
        /*0128*/ 	.word	0x00000080
        /*012c*/ 	.word	0x00000001
        /*0130*/ 	.word	0x00000001


	//----- nvinfo : EIATTR_CRS_STACK_SIZE
	.align		4
.L_921:
        /*0134*/ 	.byte	0x04, 0x1e
        /*0136*/ 	.short	(.L_923 - .L_922)
.L_922:
        /*0138*/ 	.word	0x00000000


	//----- nvinfo : EIATTR_CBANK_PARAM_SIZE
	.align		4
.L_923:
        /*013c*/ 	.byte	0x03, 0x19
        /*013e*/ 	.short	0x0038


	//----- nvinfo : EIATTR_PARAM_CBANK
	.align		4
        /*0140*/ 	.byte	0x04, 0x0a
        /*0142*/ 	.short	(.L_925 - .L_924)
	.align		4
.L_924:
        /*0144*/ 	.word	index@(.nv.constant0._ZN2at6native27unrolled_elementwise_kernelIZZZNS0_25tanh_backward_kernel_cudaERNS_18TensorIteratorBaseEENKUlvE0_clEvENKUlvE1_clEvEUlN3c104HalfES7_E_St5arrayIPcLm3EELi4E23TrivialOffsetCalculatorILi2EjESC_ILi1EjENS0_6memory12LoadWithCastILi2EEENSF_13StoreWithCastILi1EEEEEviT_T0_T2_T3_T4_T5_)
        /*0148*/ 	.short	0x0380
        /*014a*/ 	.short	0x0038


	//----- nvinfo : EIATTR_SW_WAR
	.align		4
.L_925:
        /*014c*/ 	.byte	0x04, 0x36
        /*014e*/ 	.short	(.L_927 - .L_926)
.L_926:
        /*0150*/ 	.word	0x00000008
.L_927:


//--------------------- .nv.info._ZN2at6native18elementwise_kernelILi128ELi4EZNS0_22gpu_kernel_impl_nocastIZZZNS0_25tanh_backward_kernel_cudaERNS_18TensorIteratorBaseEENKUlvE0_clEvENKUlvE1_clEvEUlN3c104HalfES8_E_EEvS4_RKT_EUliE_EEviT1_ --------------------------
	.section	.nv.info._ZN2at6native18elementwise_kernelILi128ELi4EZNS0_22gpu_kernel_impl_nocastIZZZNS0_25tanh_backward_kernel_cudaERNS_18TensorIteratorBaseEENKUlvE0_clEvENKUlvE1_clEvEUlN3c104HalfES8_E_EEvS4_RKT_EUliE_EEviT1_,"",@"SHT_CUDA_INFO"
	.sectionflags	@""
	.align	4


	//----- nvinfo : EIATTR_CUDA_API_VERSION
	.align		4
        /*0000*/ 	.byte	0x04, 0x37
        /*0002*/ 	.short	(.L_929 - .L_928)
.L_928:
        /*0004*/ 	.word	0x00000082


	//----- nvinfo : EIATTR_KPARAM_INFO
	.align		4
.L_929:
        /*0008*/ 	.byte	0x04, 0x17
        /*000a*/ 	.short	(.L_931 - .L_930)
.L_930:
        /*000c*/ 	.word	0x00000000
        /*0010*/ 	.short	0x0001
        /*0012*/ 	.short	0x0008
        /*0014*/ 	.byte	0x00, 0xf0, 0x21, 0x0a


	//----- nvinfo : EIATTR_KPARAM_INFO
	.align		4
.L_931:
        /*0018*/ 	.byte	0x04, 0x17
        /*001a*/ 	.short	(.L_933 - .L_932)
.L_932:
        /*001c*/ 	.word	0x00000000
        /*0020*/ 	.short	0x0000
        /*0022*/ 	.short	0x0000
        /*0024*/ 	.byte	0x00, 0xf0, 0x11, 0x00


	//----- nvinfo : EIATTR_SPARSE_MMA_MASK
	.align		4
.L_933:
        /*0028*/ 	.byte	0x03, 0x50
        /*002a*/ 	.short	0x0000


	//----- nvinfo : EIATTR_MAXREG_COUNT
	.align		4
        /*002c*/ 	.byte	0x03, 0x1b
        /*002e*/ 	.short	0x0080


	//----- nvinfo : EIATTR_MERCURY_ISA_VERSION
	.align		4
        /*0030*/ 	.byte	0x03, 0x5f
        /*0032*/ 	.short	0x0101


	//----- nvinfo : EIATTR_VRC_CTA_INIT_COUNT
	.align		4
        /*0034*/ 	.byte	0x02, 0x4a
	.zero		1
	.zero		1


	//----- nvinfo : EIATTR_EXIT_INSTR_OFFSETS
	.align		4
        /*0038*/ 	.byte	0x04, 0x1c
        /*003a*/ 	.short	(.L_935 - .L_934)


	//   ....[0]....
.L_934:
        /*003c*/ 	.word	0x000004b0


	//   ....[1]....
        /*0040*/ 	.word	0x000005c0


	//   ....[2]....
        /*0044*/ 	.word	0x00004c50


	//   ....[3]....
        /*0048*/ 	.word	0x00006370


	//----- nvinfo : EIATTR_MAX_THREADS
	.align		4
.L_935:
        /*004c*/ 	.byte	0x04, 0x05
        /*004e*/ 	.short	(.L_937 - .L_936)
.L_936:
        /*0050*/ 	.word	0x00000080
        /*0054*/ 	.word	0x00000001
        /*0058*/ 	.word	0x00000001


	//----- nvinfo : EIATTR_CRS_STACK_SIZE
	.align		4
.L_937:
        /*005c*/ 	.byte	0x04, 0x1e
        /*005e*/ 	.short	(.L_939 - .L_938)
.L_938:
        /*0060*/ 	.word	0x00000000


	//----- nvinfo : EIATTR_CBANK_PARAM_SIZE
	.align		4
.L_939:
        /*0064*/ 	.byte	0x03, 0x19
        /*0066*/ 	.short	0x0290


	//----- nvinfo : EIATTR_PARAM_CBANK
	.align		4
        /*0068*/ 	.byte	0x04, 0x0a
        /*006a*/ 	.short	(.L_941 - .L_940)
	.align		4
.L_940:
        /*006c*/ 	.word	index@(.nv.constant0._ZN2at6native18elementwise_kernelILi128ELi4EZNS0_22gpu_kernel_impl_nocastIZZZNS0_25tanh_backward_kernel_cudaERNS_18TensorIteratorBaseEENKUlvE0_clEvENKUlvE1_clEvEUlN3c104HalfES8_E_EEvS4_RKT_EUliE_EEviT1_)
        /*0070*/ 	.short	0x0380
        /*0072*/ 	.short	0x0290


	//----- nvinfo : EIATTR_SW_WAR
	.align		4
.L_941:
        /*0074*/ 	.byte	0x04, 0x36
        /*0076*/ 	.short	(.L_943 - .L_942)
.L_942:
        /*0078*/ 	.word	0x00000008
.L_943:


//--------------------- .nv.info._ZN2at6native27unrolled_elementwise_kernelIZZZNS0_25tanh_backward_kernel_cudaERNS_18TensorIteratorBaseEENKUlvE0_clEvENKUlvE1_clEvEUlN3c104HalfES7_E_St5arrayIPcLm3EELi4E23TrivialOffsetCalculatorILi2EjESC_ILi1EjENS0_6memory15LoadWithoutCastENSF_16StoreWithoutCastEEEviT_T0_T2_T3_T4_T5_ --------------------------
	.section	.nv.info._ZN2at6native27unrolled_elementwise_kernelIZZZNS0_25tanh_backward_kernel_cudaERNS_18TensorIteratorBaseEENKUlvE0_clEvENKUlvE1_clEvEUlN3c104HalfES7_E_St5arrayIPcLm3EELi4E23TrivialOffsetCalculatorILi2EjESC_ILi1EjENS0_6memory15LoadWithoutCastENSF_16StoreWithoutCastEEEviT_T0_T2_T3_T4_T5_,"",@"SHT_CUDA_INFO"
	.sectionflags	@""
	.align	4


	//----- nvinfo : EIATTR_CUDA_API_VERSION
	.align		4
        /*0000*/ 	.byte	0x04, 0x37
        /*0002*/ 	.short	(.L_945 - .L_944)
.L_944:
        /*0004*/ 	.word	0x00000082


	//----- nvinfo : EIATTR_KPARAM_INFO
	.align		4
.L_945:
        /*0008*/ 	.byte	0x04, 0x17
        /*000a*/ 	.short	(.L_947 - .L_946)
.L_946:
        /*000c*/ 	.word	0x00000000
        /*0010*/ 	.short	0x0006
        /*0012*/ 	.short	0x0023
        /*0014*/ 	.byte	0x00, 0xf0, 0x05, 0x00


	//----- nvinfo : EIATTR_KPARAM_INFO
	.align		4
.L_947:
        /*0018*/ 	.byte	0x04, 0x17
        /*001a*/ 	.short	(.L_949 - .L_948)
.L_948:
        /*001c*/ 	.word	0x00000000
        /*0020*/ 	.short	0x0005
        /*0022*/ 	.short	0x0022
        /*0024*/ 	.byte	0x00, 0xf0, 0x05, 0x00


	//----- nvinfo : EIATTR_KPARAM_INFO
	.align		4
.L_949:
        /*0028*/ 	.byte	0x04, 0x17
        /*002a*/ 	.short	(.L_951 - .L_950)
.L_950:
        /*002c*/ 	.word	0x00000000
        /*0030*/ 	.short	0x0004
        /*0032*/ 	.short	0x0021
        /*0034*/ 	.byte	0x00, 0xf0, 0x05, 0x00


	//----- nvinfo : EIATTR_KPARAM_INFO
	.align		4
.L_951:
        /*0038*/ 	.byte	0x04, 0x17
        /*003a*/ 	.short	(.L_953 - .L_952)
.L_952:
        /*003c*/ 	.word	0x00000000
        /*0040*/ 	.short	0x0003
        /*0042*/ 	.short	0x0020
        /*0044*/ 	.byte	0x00, 0xf0, 0x05, 0x00


	//----- nvinfo : EIATTR_KPARAM_INFO
	.align		4
.L_953:
        /*0048*/ 	.byte	0x04, 0x17
        /*004a*/ 	.short	(.L_955 - .L_954)
.L_954:
        /*004c*/ 	.word	0x00000000
        /*0050*/ 	.short	0x0002
        /*0052*/ 	.short	0x0008
        /*0054*/ 	.byte	0x00, 0xf0, 0x61, 0x00


	//----- nvinfo : EIATTR_KPARAM_INFO
	.align		4
.L_955:
        /*0058*/ 	.byte	0x04, 0x17
        /*005a*/ 	.short	(.L_957 - .L_956)
.L_956:
        /*005c*/ 	.word	0x00000000
        /*0060*/ 	.short	0x0001
        /*0062*/ 	.short	0x0004
        /*0064*/ 	.byte	0x00, 0xf0, 0x05, 0x00


	//----- nvinfo : EIATTR_KPARAM_INFO
	.align		4
.L_957:
        /*0068*/ 	.byte	0x04, 0x17
        /*006a*/ 	.short	(.L_959 - .L_958)
.L_958:
        /*006c*/ 	.word	0x00000000
        /*0070*/ 	.short	0x0000
        /*0072*/ 	.short	0x0000
        /*0074*/ 	.byte	0x00, 0xf0, 0x11, 0x00


	//----- nvinfo : EIATTR_SPARSE_MMA_MASK
	.align		4
.L_959:
        /*0078*/ 	.byte	0x03, 0x50
        /*007a*/ 	.short	0x0000


	//----- nvinfo : EIATTR_MAXREG_COUNT
	.align		4
        /*007c*/ 	.byte	0x03, 0x1b
        /*007e*/ 	.short	0x00ff


	//----- nvinfo : EIATTR_MERCURY_ISA_VERSION
	.align		4
        /*0080*/ 	.byte	0x03, 0x5f
        /*0082*/ 	.short	0x0101


	//----- nvinfo : EIATTR_VRC_CTA_INIT_COUNT
	.align		4
        /*0084*/ 	.byte	0x02, 0x4a
	.zero		1
	.zero		1


	//----- nvinfo : EIATTR_EXIT_INSTR_OFFSETS
	.align		4
        /*0088*/ 	.byte	0x04, 0x1c
        /*008a*/ 	.short	(.L_961 - .L_960)


	//   ....[0]....
.L_960:
        /*008c*/ 	.word	0x00000810


	//   ....[1]....
        /*0090*/ 	.word	0x00000860


	//----- nvinfo : EIATTR_MAX_THREADS
	.align		4
.L_961:
        /*0094*/ 	.byte	0x04, 0x05
        /*0096*/ 	.short	(.L_963 - .L_962)
.L_962:
        /*0098*/ 	.word	0x00000080
        /*009c*/ 	.word	0x00000001
        /*00a0*/ 	.word	0x00000001


	//----- nvinfo : EIATTR_CRS_STACK_SIZE
	.align		4
.L_963:
        /*00a4*/ 	.byte	0x04, 0x1e
        /*00a6*/ 	.short	(.L_965 - .L_964)
.L_964:
        /*00a8*/ 	.word	0x00000000


	//----- nvinfo : EIATTR_CBANK_PARAM_SIZE
	.align		4
.L_965:
        /*00ac*/ 	.byte	0x03, 0x19
        /*00ae*/ 	.short	0x0024


	//----- nvinfo : EIATTR_PARAM_CBANK
	.align		4
        /*00b0*/ 	.byte	0x04, 0x0a
        /*00b2*/ 	.short	(.L_967 - .L_966)
	.align		4
.L_966:
        /*00b4*/ 	.word	index@(.nv.constant0._ZN2at6native27unrolled_elementwise_kernelIZZZNS0_25tanh_backward_kernel_cudaERNS_18TensorIteratorBaseEENKUlvE0_clEvENKUlvE1_clEvEUlN3c104HalfES7_E_St5arrayIPcLm3EELi4E23TrivialOffsetCalculatorILi2EjESC_ILi1EjENS0_6memory15LoadWithoutCastENSF_16StoreWithoutCastEEEviT_T0_T2_T3_T4_T5_)
        /*00b8*/ 	.short	0x0380
        /*00ba*/ 	.short	0x0024


	//----- nvinfo : EIATTR_SW_WAR
	.align		4
.L_967:
        /*00bc*/ 	.byte	0x04, 0x36
        /*00be*/ 	.short	(.L_969 - .L_968)
.L_968:
        /*00c0*/ 	.word	0x00000008
.L_969:


//--------------------- .nv.info._ZN2at6native29vectorized_elementwise_kernelILi2EZZZNS0_25tanh_backward_kernel_cudaERNS_18TensorIteratorBaseEENKUlvE0_clEvENKUlvE1_clEvEUlN3c104HalfES7_E_St5arrayIPcLm3EEEEviT0_T1_ --------------------------
	.section	.nv.info._ZN2at6native29vectorized_elementwise_kernelILi2EZZZNS0_25tanh_backward_kernel_cudaERNS_18TensorIteratorBaseEENKUlvE0_clEvENKUlvE1_clEvEUlN3c104HalfES7_E_St5arrayIPcLm3EEEEviT0_T1_,"",@"SHT_CUDA_INFO"
	.sectionflags	@""
	.align	4


	//----- nvinfo : EIATTR_CUDA_API_VERSION
	.align		4
        /*0000*/ 	.byte	0x04, 0x37
        /*0002*/ 	.short	(.L_971 - .L_970)
.L_970:
        /*0004*/ 	.word	0x00000082


	//----- nvinfo : EIATTR_KPARAM_INFO
	.align		4
.L_971:
        /*0008*/ 	.byte	0x04, 0x17
        /*000a*/ 	.short	(.L_973 - .L_972)
.L_972:
        /*000c*/ 	.word	0x00000000
        /*0010*/ 	.short	0x0002
        /*0012*/ 	.short	0x0008
        /*0014*/ 	.byte	0x00, 0xf0, 0x61, 0x00


	//----- nvinfo : EIATTR_KPARAM_INFO
	.align		4
.L_973:
        /*0018*/ 	.byte	0x04, 0x17
        /*001a*/ 	.short	(.L_975 - .L_974)
.L_974:
        /*001c*/ 	.word	0x00000000
        /*0020*/ 	.short	0x0001
        /*0022*/ 	.short	0x0004
        /*0024*/ 	.byte	0x00, 0xf0, 0x05, 0x00


	//----- nvinfo : EIATTR_KPARAM_INFO
	.align		4
.L_975:
        /*0028*/ 	.byte	0x04, 0x17
        /*002a*/ 	.short	(.L_977 - .L_976)
.L_976:
        /*002c*/ 	.word	0x00000000
        /*0030*/ 	.short	0x0000
        /*0032*/ 	.short	0x0000
        /*0034*/ 	.byte	0x00, 0xf0, 0x11, 0x00


	//----- nvinfo : EIATTR_SPARSE_MMA_MASK
	.align		4
.L_977:
        /*0038*/ 	.byte	0x03, 0x50
        /*003a*/ 	.short	0x0000


	//----- nvinfo : EIATTR_MAXREG_COUNT
	.align		4
        /*003c*/ 	.byte	0x03, 0x1b
        /*003e*/ 	.short	0x00ff


	//----- nvinfo : EIATTR_MERCURY_ISA_VERSION
	.align		4
        /*0040*/ 	.byte	0x03, 0x5f
        /*0042*/ 	.short	0x0101


	//----- nvinfo : EIATTR_VRC_CTA_INIT_COUNT
	.align		4
        /*0044*/ 	.byte	0x02, 0x4a
	.zero		1
	.zero		1


	//----- nvinfo : EIATTR_EXIT_INSTR_OFFSETS
	.align		4
        /*0048*/ 	.byte	0x04, 0x1c
        /*004a*/ 	.short	(.L_979 - .L_978)


	//   ....[0]....
.L_978:
        /*004c*/ 	.word	0x000010f0


	//   ....[1]....
        /*0050*/ 	.word	0x00001140


	//   ....[2]....
        /*0054*/ 	.word	0x00001770


	//----- nvinfo : EIATTR_MAX_THREADS
	.align		4
.L_979:
        /*0058*/ 	.byte	0x04, 0x05
        /*005a*/ 	.short	(.L_981 - .L_980)
.L_980:
        /*005c*/ 	.word	0x00000080
        /*0060*/ 	.word	0x00000001
        /*0064*/ 	.word	0x00000001


	//----- nvinfo : EIATTR_CRS_STACK_SIZE
	.align		4
.L_981:
        /*0068*/ 	.byte	0x04, 0x1e
        /*006a*/ 	.short	(.L_983 - .L_982)
.L_982:
        /*006c*/ 	.word	0x00000000


	//----- nvinfo : EIATTR_CBANK_PARAM_SIZE
	.align		4
.L_983:
        /*0070*/ 	.byte	0x03, 0x19
        /*0072*/ 	.short	0x0020


	//----- nvinfo : EIATTR_PARAM_CBANK
	.align		4
        /*0074*/ 	.byte	0x04, 0x0a
        /*0076*/ 	.short	(.L_985 - .L_984)
	.align		4
.L_984:
        /*0078*/ 	.word	index@(.nv.constant0._ZN2at6native29vectorized_elementwise_kernelILi2EZZZNS0_25tanh_backward_kernel_cudaERNS_18TensorIteratorBaseEENKUlvE0_clEvENKUlvE1_clEvEUlN3c104HalfES7_E_St5arrayIPcLm3EEEEviT0_T1_)
        /*007c*/ 	.short	0x0380
        /*007e*/ 	.short	0x0020


	//----- nvinfo : EIATTR_SW_WAR
	.align		4
.L_985:
        /*0080*/ 	.byte	0x04, 0x36
        /*0082*/ 	.short	(.L_987 - .L_986)
.L_986:
        /*0084*/ 	.word	0x00000008
.L_987:


//--------------------- .nv.info._ZN2at6native29vectorized_elementwise_kernelILi4EZZZNS0_25tanh_backward_kernel_cudaERNS_18TensorIteratorBaseEENKUlvE0_clEvENKUlvE1_clEvEUlN3c104HalfES7_E_St5arrayIPcLm3EEEEviT0_T1_ --------------------------
	.section	.nv.info._ZN2at6native29vectorized_elementwise_kernelILi4EZZZNS0_25tanh_backward_kernel_cudaERNS_18TensorIteratorBaseEENKUlvE0_clEvENKUlvE1_clEvEUlN3c104HalfES7_E_St5arrayIPcLm3EEEEviT0_T1_,"",@"SHT_CUDA_INFO"
	.sectionflags	@""
	.align	4


	//----- nvinfo : EIATTR_CUDA_API_VERSION
	.align		4
        /*0000*/ 	.byte	0x04, 0x37
        /*0002*/ 	.short	(.L_989 - .L_988)
.L_988:
        /*0004*/ 	.word	0x00000082


	//----- nvinfo : EIATTR_KPARAM_INFO
	.align		4
.L_989:
        /*0008*/ 	.byte	0x04, 0x17
        /*000a*/ 	.short	(.L_991 - .L_990)
.L_990:
        /*000c*/ 	.word	0x00000000
        /*0010*/ 	.short	0x0002
        /*0012*/ 	.short	0x0008
        /*0014*/ 	.byte	0x00, 0xf0, 0x61, 0x00


	//----- nvinfo : EIATTR_KPARAM_INFO
	.align		4
.L_991:
        /*0018*/ 	.byte	0x04, 0x17
        /*001a*/ 	.short	(.L_993 - .L_992)
.L_992:
        /*001c*/ 	.word	0x00000000
        /*0020*/ 	.short	0x0001
        /*0022*/ 	.short	0x0004
        /*0024*/ 	.byte	0x00, 0xf0, 0x05, 0x00


	//----- nvinfo : EIATTR_KPARAM_INFO
	.align		4
.L_993:
        /*0028*/ 	.byte	0x04, 0x17
        /*002a*/ 	.short	(.L_995 - .L_994)
.L_994:
        /*002c*/ 	.word	0x00000000
        /*0030*/ 	.short	0x0000
        /*0032*/ 	.short	0x0000
        /*0034*/ 	.byte	0x00, 0xf0, 0x11, 0x00


	//----- nvinfo : EIATTR_SPARSE_MMA_MASK
	.align		4
.L_995:
        /*0038*/ 	.byte	0x03, 0x50
        /*003a*/ 	.short	0x0000


	//----- nvinfo : EIATTR_MAXREG_COUNT
	.align		4
        /*003c*/ 	.byte	0x03, 0x1b
        /*003e*/ 	.short	0x00ff


	//----- nvinfo : EIATTR_MERCURY_ISA_VERSION
	.align		4
        /*0040*/ 	.byte	0x03, 0x5f
        /*0042*/ 	.short	0x0101


	//----- nvinfo : EIATTR_VRC_CTA_INIT_COUNT
	.align		4
        /*0044*/ 	.byte	0x02, 0x4a
	.zero		1
	.zero		1


	//----- nvinfo : EIATTR_EXIT_INSTR_OFFSETS
	.align		4
        /*0048*/ 	.byte	0x04, 0x1c
        /*004a*/ 	.short	(.L_997 - .L_996)


	//   ....[0]....
.L_996:
        /*004c*/ 	.word	0x000010f0


	//   ....[1]....
        /*0050*/ 	.word	0x00001140


	//   ....[2]....
        /*0054*/ 	.word	0x00001710


	//----- nvinfo : EIATTR_MAX_THREADS
	.align		4
.L_997:
        /*0058*/ 	.byte	0x04, 0x05
        /*005a*/ 	.short	(.L_999 - .L_998)
.L_998:
        /*005c*/ 	.word	0x00000080
        /*0060*/ 	.word	0x00000001
        /*0064*/ 	.word	0x00000001


	//----- nvinfo : EIATTR_CRS_STACK_SIZE
	.align		4
.L_999:
        /*0068*/ 	.byte	0x04, 0x1e
        /*006a*/ 	.short	(.L_1001 - .L_1000)
.L_1000:
        /*006c*/ 	.word	0x00000000


	//----- nvinfo : EIATTR_CBANK_PARAM_SIZE
	.align		4
.L_1001:
        /*0070*/ 	.byte	0x03, 0x19
        /*0072*/ 	.short	0x0020


	//----- nvinfo : EIATTR_PARAM_CBANK
	.align		4
        /*0074*/ 	.byte	0x04, 0x0a
        /*0076*/ 	.short	(.L_1003 - .L_1002)
	.align		4
.L_1002:
        /*0078*/ 	.word	index@(.nv.constant0._ZN2at6native29vectorized_elementwise_kernelILi4EZZZNS0_25tanh_backward_kernel_cudaERNS_18TensorIteratorBaseEENKUlvE0_clEvENKUlvE1_clEvEUlN3c104HalfES7_E_St5arrayIPcLm3EEEEviT0_T1_)
        /*007c*/ 	.short	0x0380
        /*007e*/ 	.short	0x0020


	//----- nvinfo : EIATTR_SW_WAR
	.align		4
.L_1003:
        /*0080*/ 	.byte	0x04, 0x36
        /*0082*/ 	.short	(.L_1005 - .L_1004)
.L_1004:
        /*0084*/ 	.word	0x00000008
.L_1005:


//--------------------- .nv.info._ZN2at6native29vectorized_elementwise_kernelILi8EZZZNS0_25tanh_backward_kernel_cudaERNS_18TensorIteratorBaseEENKUlvE0_clEvENKUlvE1_clEvEUlN3c104HalfES7_E_St5arrayIPcLm3EEEEviT0_T1_ --------------------------
	.section	.nv.info._ZN2at6native29vectorized_elementwise_kernelILi8EZZZNS0_25tanh_backward_kernel_cudaERNS_18TensorIteratorBaseEENKUlvE0_clEvENKUlvE1_clEvEUlN3c104HalfES7_E_St5arrayIPcLm3EEEEviT0_T1_,"",@"SHT_CUDA_INFO"
	.sectionflags	@""
	.align	4


	//----- nvinfo : EIATTR_CUDA_API_VERSION
	.align		4
        /*0000*/ 	.byte	0x04, 0x37
        /*0002*/ 	.short	(.L_1007 - .L_1006)
.L_1006:
        /*0004*/ 	.word	0x00000082


	//----- nvinfo : EIATTR_KPARAM_INFO
	.align		4
.L_1007:
        /*0008*/ 	.byte	0x04, 0x17
        /*000a*/ 	.short	(.L_1009 - .L_1008)
.L_1008:
        /*000c*/ 	.word	0x00000000
        /*0010*/ 	.short	0x0002
        /*0012*/ 	.short	0x0008
        /*0014*/ 	.byte	0x00, 0xf0, 0x61, 0x00


	//----- nvinfo : EIATTR_KPARAM_INFO
	.align		4
.L_1009:
        /*0018*/ 	.byte	0x04, 0x17
        /*001a*/ 	.short	(.L_1011 - .L_1010)
.L_1010:
        /*001c*/ 	.word	0x00000000
        /*0020*/ 	.short	0x0001
        /*0022*/ 	.short	0x0004
        /*0024*/ 	.byte	0x00, 0xf0, 0x05, 0x00


	//----- nvinfo : EIATTR_KPARAM_INFO
	.align		4
.L_1011:
        /*0028*/ 	.byte	0x04, 0x17
        /*002a*/ 	.short	(.L_1013 - .L_1012)
.L_1012:
        /*002c*/ 	.word	0x00000000
        /*0030*/ 	.short	0x0000
        /*0032*/ 	.short	0x0000
        /*0034*/ 	.byte	0x00, 0xf0, 0x11, 0x00


	//----- nvinfo : EIATTR_SPARSE_MMA_MASK
	.align		4
.L_1013:
        /*0038*/ 	.byte	0x03, 0x50
        /*003a*/ 	.short	0x0000


	//----- nvinfo : EIATTR_MAXREG_COUNT
	.align		4
        /*003c*/ 	.byte	0x03, 0x1b
        /*003e*/ 	.short	0x00ff


	//----- nvinfo : EIATTR_MERCURY_ISA_VERSION
	.align		4
        /*0040*/ 	.byte	0x03, 0x5f
        /*0042*/ 	.short	0x0101


	//----- nvinfo : EIATTR_VRC_CTA_INIT_COUNT
	.align		4
        /*0044*/ 	.byte	0x02, 0x4a
	.zero		1
	.zero		1


	//----- nvinfo : EIATTR_EXIT_INSTR_OFFSETS
	.align		4
        /*0048*/ 	.byte	0x04, 0x1c
        /*004a*/ 	.short	(.L_1015 - .L_1014)


	//   ....[0]....
.L_1014:
        /*004c*/ 	.word	0x00000010


	//----- nvinfo : EIATTR_MAX_THREADS
	.align		4
.L_1015:
        /*0050*/ 	.byte	0x04, 0x05
        /*0052*/ 	.short	(.L_1017 - .L_1016)
.L_1016:
        /*0054*/ 	.word	0x00000080
        /*0058*/ 	.word	0x00000001
        /*005c*/ 	.word	0x00000001


	//----- nvinfo : EIATTR_CBANK_PARAM_SIZE
	.align		4
.L_1017:
        /*0060*/ 	.byte	0x03, 0x19
        /*0062*/ 	.short	0x0020


	//----- nvinfo : EIATTR_PARAM_CBANK
	.align		4
        /*0064*/ 	.byte	0x04, 0x0a
        /*0066*/ 	.short	(.L_1019 - .L_1018)
	.align		4
.L_1018:
        /*0068*/ 	.word	index@(.nv.constant0._ZN2at6native29vectorized_elementwise_kernelILi8EZZZNS0_25tanh_backward_kernel_cudaERNS_18TensorIteratorBaseEENKUlvE0_clEvENKUlvE1_clEvEUlN3c104HalfES7_E_St5arrayIPcLm3EEEEviT0_T1_)
        /*006c*/ 	.short	0x0380
        /*006e*/ 	.short	0x0020


	//----- nvinfo : EIATTR_SW_WAR
	.align		4
.L_1019:
        /*0070*/ 	.byte	0x04, 0x36
        /*0072*/ 	.short	(.L_1021 - .L_1020)
.L_1020:
        /*0074*/ 	.word	0x00000008
.L_1021:


//--------------------- .nv.info._ZN2at6native18elementwise_kernelILi128ELi4EZNS0_15gpu_kernel_implIZZZNS0_25tanh_backward_kernel_cudaERNS_18TensorIteratorBaseEENKUlvE0_clEvENKUlvE0_clEvEUlffE_EEvS4_RKT_EUliE_EEviT1_ --------------------------
	.section	.nv.info._ZN2at6native18elementwise_kernelILi128ELi4EZNS0_15gpu_kernel_implIZZZNS0_25tanh_backward_kernel_cudaERNS_18TensorIteratorBaseEENKUlvE0_clEvENKUlvE0_clEvEUlffE_EEvS4_RKT_EUliE_EEviT1_,"",@"SHT_CUDA_INFO"
	.sectionflags	@""
	.align	4


	//----- nvinfo : EIATTR_CUDA_API_VERSION
	.align		4
        /*0000*/ 	.byte	0x04, 0x37
        /*0002*/ 	.short	(.L_1023 - .L_1022)
.L_1022:
        /*0004*/ 	.word	0x00000082


	//----- nvinfo : EIATTR_KPARAM_INFO
	.align		4
.L_1023:
        /*0008*/ 	.byte	0x04, 0x17
        /*000a*/ 	.short	(.L_1025 - .L_1024)
.L_1024:
        /*000c*/ 	.word	0x00000000
        /*0010*/ 	.short	0x0001
        /*0012*/ 	.short	0x0008
        /*0014*/ 	.byte	0x00, 0xf0, 0x21, 0x0a


	//----- nvinfo : EIATTR_KPARAM_INFO
	.align		4
.L_1025:
        /*0018*/ 	.byte	0x04, 0x17
        /*001a*/ 	.short	(.L_1027 - .L_1026)
.L_1026:
        /*001c*/ 	.word	0x00000000
        /*0020*/ 	.short	0x0000
        /*0022*/ 	.short	0x0000
        /*0024*/ 	.byte	0x00, 0xf0, 0x11, 0x00


	//----- nvinfo : EIATTR_SPARSE_MMA_MASK
	.align		4
.L_1027:
        /*0028*/ 	.byte	0x03, 0x50
        /*002a*/ 	.short	0x0000


	//----- nvinfo : EIATTR_MAXREG_COUNT
	.align		4
        /*002c*/ 	.byte	0x03, 0x1b
        /*002e*/ 	.short	0x0080


	//----- nvinfo : EIATTR_EXTERNS
	.align		4
        /*0030*/ 	.byte	0x04, 0x0f
        /*0032*/ 	.short	(.L_1029 - .L_1028)


	//   ....[0]....
	.align		4
.L_1028:
        /*0034*/ 	.word	index@(__assertfail)


	//----- nvinfo : EIATTR_MERCURY_ISA_VERSION
	.align		4
.L_1029:
        /*0038*/ 	.byte	0x03, 0x5f
        /*003a*/ 	.short	0x0101


	//----- nvinfo : EIATTR_VRC_CTA_INIT_COUNT
	.align		4
        /*003c*/ 	.byte	0x02, 0x4a
	.zero		1
	.zero		1


	//----- nvinfo : EIATTR_SYSCALL_OFFSETS
	.align		4
        /*0040*/ 	.byte	0x04, 0x46
        /*0042*/ 	.short	(.L_1031 - .L_1030)


	//   ....[0]....
.L_1030:
        /*0044*/ 	.word	0x00002490


	//   ....[1]....
        /*0048*/ 	.word	0x00003300


	//   ....[2]....
        /*004c*/ 	.word	0x000040d0


	//   ....[3]....
        /*0050*/ 	.word	0x00006690


	//   ....[4]....
        /*0054*/ 	.word	0x00007500


	//   ....[5]....
        /*0058*/ 	.word	0x00008130


	//   ....[6]....
        /*005c*/ 	.word	0x0000a800


	//   ....[7]....
        /*0060*/ 	.word	0x0000b670


	//   ....[8]....
        /*0064*/ 	.word	0x0000c2a0


	//   ....[9]....
        /*0068*/ 	.word	0x0000e990


	//   ....[10]....
        /*006c*/ 	.word	0x0000f800


	//   ....[11]....
        /*0070*/ 	.word	0x00010400


	//----- nvinfo : EIATTR_EXIT_INSTR_OFFSETS
	.align		4
.L_1031:
        /*0074*/ 	.byte	0x04, 0x1c
        /*0076*/ 	.short	(.L_1033 - .L_1032)


	//   ....[0]....
.L_1032:
        /*0078*/ 	.word	0x0000c550


	//   ....[1]....
        /*007c*/ 	.word	0x0000f980


	//   ....[2]....
        /*0080*/ 	.word	0x0000f9c0


	//   ....[3]....
        /*0084*/ 	.word	0x0000fa50


	//   ....[4]....
        /*0088*/ 	.word	0x0000fa80


	//   ....[5]....
        /*008c*/ 	.word	0x0000fab0


	//   ....[6]....
        /*0090*/ 	.word	0x0000fb30


	//   ....[7]....
        /*0094*/ 	.word	0x0000fb60


	//   ....[8]....
        /*0098*/ 	.word	0x0000fbf0


	//   ....[9]....
        /*009c*/ 	.word	0x0000fc30


	//   ....[10]....
        /*00a0*/ 	.word	0x0000fc70


	//   ....[11]....
        /*00a4*/ 	.word	0x0000fd40


	//   ....[12]....
        /*00a8*/ 	.word	0x0000fea0


	//   ....[13]....
        /*00ac*/ 	.word	0x00010000


	//   ....[14]....
        /*00b0*/ 	.word	0x00010150


	//   ....[15]....
        /*00b4*/ 	.word	0x00010180


	//   ....[16]....
        /*00b8*/ 	.word	0x000101b0


	//   ....[17]....
        /*00bc*/ 	.word	0x00010250


	//   ....[18]....
        /*00c0*/ 	.word	0x000102a0


	//   ....[19]....
        /*00c4*/ 	.word	0x00010410


	//   ....[20]....
        /*00c8*/ 	.word	0x00010510


	//   ....[21]....
        /*00cc*/ 	.word	0x00010640


	//   ....[22]....
        /*00d0*/ 	.word	0x00010670


	//----- nvinfo : EIATTR_MAX_THREADS
	.align		4
.L_1033:
        /*00d4*/ 	.byte	0x04, 0x05
        /*00d6*/ 	.short	(.L_1035 - .L_1034)
.L_1034:
        /*00d8*/ 	.word	0x00000080
        /*00dc*/ 	.word	0x00000001
        /*00e0*/ 	.word	0x00000001


	//----- nvinfo : EIATTR_CRS_STACK_SIZE
	.align		4
.L_1035:
        /*00e4*/ 	.byte	0x04, 0x1e
        /*00e6*/ 	.short	(.L_1037 - .L_1036)
.L_1036:
        /*00e8*/ 	.word	0x00000000


	//----- nvinfo : EIATTR_CBANK_PARAM_SIZE
	.align		4
.L_1037:
        /*00ec*/ 	.byte	0x03, 0x19
        /*00ee*/ 	.short	0x0290


	//----- nvinfo : EIATTR_PARAM_CBANK
	.align		4
        /*00f0*/ 	.byte	0x04, 0x0a
        /*00f2*/ 	.short	(.L_1039 - .L_1038)
	.align		4
.L_1038:
        /*00f4*/ 	.word	index@(.nv.constant0._ZN2at6native18elementwise_kernelILi128ELi4EZNS0_15gpu_kernel_implIZZZNS0_25tanh_backward_kernel_cudaERNS_18TensorIteratorBaseEENKUlvE0_clEvENKUlvE0_clEvEUlffE_EEvS4_RKT_EUliE_EEviT1_)
        /*00f8*/ 	.short	0x0380
        /*00fa*/ 	.short	0x0290


	//----- nvinfo : EIATTR_SW_WAR
	.align		4
.L_1039:
        /*00fc*/ 	.byte	0x04, 0x36
        /*00fe*/ 	.short	(.L_1041 - .L_1040)
.L_1040:
        /*0100*/ 	.word	0x00000008
.L_1041:


//--------------------- .nv.info._ZN2at6native27unrolled_elementwise_kernelIZZZNS0_25tanh_backward_kernel_cudaERNS_18TensorIteratorBaseEENKUlvE0_clEvENKUlvE0_clEvEUlffE_St5arrayIPcLm3EELi4E23TrivialOffsetCalculatorILi2EjESA_ILi1EjENS0_6memory12LoadWithCastILi2EEENSD_13StoreWithCastILi1EEEEEviT_T0_T2_T3_T4_T5_ --------------------------
	.section	.nv.info._ZN2at6native27unrolled_elementwise_kernelIZZZNS0_25tanh_backward_kernel_cudaERNS_18TensorIteratorBaseEENKUlvE0_clEvENKUlvE0_clEvEUlffE_St5arrayIPcLm3EELi4E23TrivialOffsetCalculatorILi2EjESA_ILi1EjENS0_6memory12LoadWithCastILi2EEENSD_13StoreWithCastILi1EEEEEviT_T0_T2_T3_T4_T5_,"",@"SHT_CUDA_INFO"
	.sectionflags	@""
	.align	4


	//----- nvinfo : EIATTR_CUDA_API_VERSION
	.align		4
        /*0000*/ 	.byte	0x04, 0x37
        /*0002*/ 	.short	(.L_1043 - .L_1042)
.L_1042:
        /*0004*/ 	.word	0x00000082


	//----- nvinfo : EIATTR_KPARAM_INFO
	.align		4
.L_1043:
        /*0008*/ 	.byte	0x04, 0x17
        /*000a*/ 	.short	(.L_1045 - .L_1044)
.L_1044:
        /*000c*/ 	.word	0x00000000
        /*0010*/ 	.short	0x0006
        /*0012*/ 	.short	0x0030
        /*0014*/ 	.byte	0x00, 0xf0, 0x21, 0x00


	//----- nvinfo : EIATTR_KPARAM_INFO
	.align		4
.L_1045:
        /*0018*/ 	.byte	0x04, 0x17
        /*001a*/ 	.short	(.L_1047 - .L_1046)
.L_1046:
        /*001c*/ 	.word	0x00000000
        /*0020*/ 	.short	0x0005
        /*0022*/ 	.short	0x0024
        /*0024*/ 	.byte	0x00, 0xf0, 0x31, 0x00


	//----- nvinfo : EIATTR_KPARAM_INFO
	.align		4
.L_1047:
        /*0028*/ 	.byte	0x04, 0x17
        /*002a*/ 	.short	(.L_1049 - .L_1048)
.L_1048:
        /*002c*/ 	.word	0x00000000
        /*0030*/ 	.short	0x0004
        /*0032*/ 	.short	0x0021
        /*0034*/ 	.byte	0x00, 0xf0, 0x05, 0x00


	//----- nvinfo : EIATTR_KPARAM_INFO
	.align		4
.L_1049:
        /*0038*/ 	.byte	0x04, 0x17
        /*003a*/ 	.short	(.L_1051 - .L_1050)
.L_1050:
        /*003c*/ 	.word	0x00000000
        /*0040*/ 	.short	0x0003
        /*0042*/ 	.short	0x0020
        /*0044*/ 	.byte	0x00, 0xf0, 0x05, 0x00


	//----- nvinfo : EIATTR_KPARAM_INFO
	.align		4
.L_1051:
        /*0048*/ 	.byte	0x04, 0x17
        /*004a*/ 	.short	(.L_1053 - .L_1052)
.L_1052:
        /*004c*/ 	.word	0x00000000
        /*0050*/ 	.short	0x0002
        /*0052*/ 	.short	0x0008
        /*0054*/ 	.byte	0x00, 0xf0, 0x61, 0x00


	//----- nvinfo : EIATTR_KPARAM_INFO
	.align		4
.L_1053:
        /*0058*/ 	.byte	0x04, 0x17
        /*005a*/ 	.short	(.L_1055 - .L_1054)
.L_1054:
        /*005c*/ 	.word	0x00000000
        /*0060*/ 	.short	0x0001
        /*0062*/ 	.short	0x0004
        /*0064*/ 	.byte	0x00, 0xf0, 0x05, 0x00


	//----- nvinfo : EIATTR_KPARAM_INFO
	.align		4
.L_1055:
        /*0068*/ 	.byte	0x04, 0x17
        /*006a*/ 	.short	(.L_1057 - .L_1056)
.L_1056:
        /*006c*/ 	.word	0x00000000
        /*0070*/ 	.short	0x0000
        /*0072*/ 	.short	0x0000
        /*0074*/ 	.byte	0x00, 0xf0, 0x11, 0x00


	//----- nvinfo : EIATTR_SPARSE_MMA_MASK
	.align		4
.L_1057:
        /*0078*/ 	.byte	0x03, 0x50
        /*007a*/ 	.short	0x0000


	//----- nvinfo : EIATTR_MAXREG_COUNT
	.align		4
        /*007c*/ 	.byte	0x03, 0x1b
        /*007e*/ 	.short	0x00ff


	//----- nvinfo : EIATTR_EXTERNS
	.align		4
        /*0080*/ 	.byte	0x04, 0x0f
        /*0082*/ 	.short	(.L_1059 - .L_1058)


	//   ....[0]....
	.align		4
.L_1058:
        /*0084*/ 	.word	index@(__assertfail)


	//----- nvinfo : EIATTR_MERCURY_ISA_VERSION
	.align		4
.L_1059:
        /*0088*/ 	.byte	0x03, 0x5f
        /*008a*/ 	.short	0x0101


	//----- nvinfo : EIATTR_VRC_CTA_INIT_COUNT
	.align		4
        /*008c*/ 	.byte	0x02, 0x4a
	.zero		1
	.zero		1


	//----- nvinfo : EIATTR_SYSCALL_OFFSETS
	.align		4
        /*0090*/ 	.byte	0x04, 0x46
        /*0092*/ 	.short	(.L_1061 - .L_1060)


	//   ....[0]....
.L_1060:
        /*0094*/ 	.word	0x00000e80


	//   ....[1]....
        /*0098*/ 	.word	0x00001d20


	//   ....[2]....
        /*009c*/ 	.word	0x00002cb0


	//   ....[3]....
        /*00a0*/ 	.word	0x00003b40


	//   ....[4]....
        /*00a4*/ 	.word	0x00004a60


	//   ....[5]....
        /*00a8*/ 	.word	0x00005900


	//   ....[6]....
        /*00ac*/ 	.word	0x00006820


	//   ....[7]....
        /*00b0*/ 	.word	0x00007690


	//   ....[8]....
        /*00b4*/ 	.word	0x000084d0


	//   ....[9]....
        /*00b8*/ 	.word	0x00009220


	//   ....[10]....
        /*00bc*/ 	.word	0x0000a0a0


	//   ....[11]....
        /*00c0*/ 	.word	0x0000af00


	//----- nvinfo : EIATTR_EXIT_INSTR_OFFSETS
	.align		4
.L_1061:
        /*00c4*/ 	.byte	0x04, 0x1c
        /*00c6*/ 	.short	(.L_1063 - .L_1062)


	//   ....[0]....
.L_1062:
        /*00c8*/ 	.word	0x0000a340


	//   ....[1]....
        /*00cc*/ 	.word	0x0000a480


	//   ....[2]....
        /*00d0*/ 	.word	0x0000a4c0


	//   ....[3]....
        /*00d4*/ 	.word	0x0000a550


	//   ....[4]....
        /*00d8*/ 	.word	0x0000a580


	//   ....[5]....
        /*00dc*/ 	.word	0x0000a5b0


	//   ....[6]....
        /*00e0*/ 	.word	0x0000a630


	//   ....[7]....
        /*00e4*/ 	.word	0x0000a660


	//   ....[8]....
        /*00e8*/ 	.word	0x0000a6f0


	//   ....[9]....
        /*00ec*/ 	.word	0x0000a730


	//   ....[10]....
        /*00f0*/ 	.word	0x0000a770


	//   ....[11]....
        /*00f4*/ 	.word	0x0000a840


	//   ....[12]....
        /*00f8*/ 	.word	0x0000a9a0


	//   ....[13]....
        /*00fc*/ 	.word	0x0000ab00


	//   ....[14]....
        /*0100*/ 	.word	0x0000ac50


	//   ....[15]....
        /*0104*/ 	.word	0x0000ac80


	//   ....[16]....
        /*0108*/ 	.word	0x0000acb0


	//   ....[17]....
        /*010c*/ 	.word	0x0000ad50


	//   ....[18]....
        /*0110*/ 	.word	0x0000ada0


	//   ....[19]....
        /*0114*/ 	.word	0x0000af10


	//   ....[20]....
        /*0118*/ 	.word	0x0000b010


	//   ....[21]....
        /*011c*/ 	.word	0x0000b140


	//   ....[22]....
        /*0120*/ 	.word	0x0000b170


	//----- nvinfo : EIATTR_MAX_THREADS
	.align		4
.L_1063:
        /*0124*/ 	.byte	0x04, 0x05
        /*0126*/ 	.short	(.L_1065 - .L_1064)
.L_1064:
        /*0128*/ 	.word	0x00000080
        /*012c*/ 	.word	0x00000001
        /*0130*/ 	.word	0x00000001


	//----- nvinfo : EIATTR_CRS_STACK_SIZE
	.align		4
.L_1065:
        /*0134*/ 	.byte	0x04, 0x1e
        /*0136*/ 	.short	(.L_1067 - .L_1066)
.L_1066:
        /*0138*/ 	.word	0x00000000


	//----- nvinfo : EIATTR_CBANK_PARAM_SIZE
	.align		4
.L_1067:
        /*013c*/ 	.byte	0x03, 0x19
        /*013e*/ 	.short	0x0038


	//----- nvinfo : EIATTR_PARAM_CBANK
	.align		4
        /*0140*/ 	.byte	0x04, 0x0a
        /*0142*/ 	.short	(.L_1069 - .L_1068)
	.align		4
.L_1068:
        /*0144*/ 	.word	index@(.nv.constant0._ZN2at6native27unrolled_elementwise_kernelIZZZNS0_25tanh_backward_kernel_cudaERNS_18TensorIteratorBaseEENKUlvE0_clEvENKUlvE0_clEvEUlffE_St5arrayIPcLm3EELi4E23TrivialOffsetCalculatorILi2EjESA_ILi1EjENS0_6memory12LoadWithCastILi2EEENSD_13StoreWithCastILi1EEEEEviT_T0_T2_T3_T4_T5_)
        /*0148*/ 	.short	0x0380
        /*014a*/ 	.short	0x0038


	//----- nvinfo : EIATTR_SW_WAR
	.align		4
.L_1069:
        /*014c*/ 	.byte	0x04, 0x36
        /*014e*/ 	.short	(.L_1071 - .L_1070)
.L_1070:
        /*0150*/ 	.word	0x00000008
.L_1071:


//--------------------- .nv.info._ZN2at6native18elementwise_kernelILi128ELi2EZNS0_22gpu_kernel_impl_nocastIZZZNS0_25tanh_backward_kernel_cudaERNS_18TensorIteratorBaseEENKUlvE0_clEvENKUlvE0_clEvEUlffE_EEvS4_RKT_EUliE_EEviT1_ --------------------------
	.section	.nv.info._ZN2at6native18elementwise_kernelILi128ELi2EZNS0_22gpu_kernel_impl_nocastIZZZNS0_25tanh_backward_kernel_cudaERNS_18TensorIteratorBaseEENKUlvE0_clEvENKUlvE0_clEvEUlffE_EEvS4_RKT_EUliE_EEviT1_,"",@"SHT_CUDA_INFO"
	.sectionflags	@""
	.align	4


	//----- nvinfo : EIATTR_CUDA_API_VERSION
	.align		4
        /*0000*/ 	.byte	0x04, 0x37
        /*0002*/ 	.short	(.L_1073 - .L_1072)
.L_1072:
        /*0004*/ 	.word	0x00000082


	//----- nvinfo : EIATTR_KPARAM_INFO
	.align		4
.L_1073:
        /*0008*/ 	.byte	0x04, 0x17
        /*000a*/ 	.short	(.L_1075 - .L_1074)
.L_1074:
        /*000c*/ 	.word	0x00000000
        /*0010*/ 	.short	0x0001
        /*0012*/ 	.short	0x0008
        /*0014*/ 	.byte	0x00, 0xf0, 0x21, 0x0a


	//----- nvinfo : EIATTR_KPARAM_INFO
	.align		4
.L_1075:
        /*0018*/ 	.byte	0x04, 0x17
        /*001a*/ 	.short	(.L_1077 - .L_1076)
.L_1076:
        /*001c*/ 	.word	0x00000000
        /*0020*/ 	.short	0x0000
        /*0022*/ 	.short	0x0000
        /*0024*/ 	.byte	0x00, 0xf0, 0x11, 0x00


	//----- nvinfo : EIATTR_SPARSE_MMA_MASK
	.align		4
.L_1077:
        /*0028*/ 	.byte	0x03, 0x50
        /*002a*/ 	.short	0x0000


	//----- nvinfo : EIATTR_MAXREG_COUNT
	.align		4
        /*002c*/ 	.byte	0x03, 0x1b
        /*002e*/ 	.short	0x0080


	//----- nvinfo : EIATTR_MERCURY_ISA_VERSION
	.align		4
        /*0030*/ 	.byte	0x03, 0x5f
        /*0032*/ 	.short	0x0101


	//----- nvinfo : EIATTR_VRC_CTA_INIT_COUNT
	.align		4
        /*0034*/ 	.byte	0x02, 0x4a
	.zero		1
	.zero		1


	//----- nvinfo : EIATTR_EXIT_INSTR_OFFSETS
	.align		4
        /*0038*/ 	.byte	0x04, 0x1c
        /*003a*/ 	.short	(.L_1079 - .L_1078)


	//   ....[0]....
.L_1078:
        /*003c*/ 	.word	0x00000180


	//   ....[1]....
        /*0040*/ 	.word	0x00000210


	//   ....[2]....
        /*0044*/ 	.word	0x00001950


	//   ....[3]....
        /*0048*/ 	.word	0x00002ff0


	//----- nvinfo : EIATTR_MAX_THREADS
	.align		4
.L_1079:
        /*004c*/ 	.byte	0x04, 0x05
        /*004e*/ 	.short	(.L_1081 - .L_1080)
.L_1080:
        /*0050*/ 	.word	0x00000080
        /*0054*/ 	.word	0x00000001
        /*0058*/ 	.word	0x00000001


	//----- nvinfo : EIATTR_CRS_STACK_SIZE
	.align		4
.L_1081:
        /*005c*/ 	.byte	0x04, 0x1e
        /*005e*/ 	.short	(.L_1083 - .L_1082)
.L_1082:
        /*0060*/ 	.word	0x00000000


	//----- nvinfo : EIATTR_CBANK_PARAM_SIZE
	.align		4
.L_1083:
        /*0064*/ 	.byte	0x03, 0x19
        /*0066*/ 	.short	0x0290


	//----- nvinfo : EIATTR_PARAM_CBANK
	.align		4
        /*0068*/ 	.byte	0x04, 0x0a
        /*006a*/ 	.short	(.L_1085 - .L_1084)
	.align		4
.L_1084:
        /*006c*/ 	.word	index@(.nv.constant0._ZN2at6native18elementwise_kernelILi128ELi2EZNS0_22gpu_kernel_impl_nocastIZZZNS0_25tanh_backward_kernel_cudaERNS_18TensorIteratorBaseEENKUlvE0_clEvENKUlvE0_clEvEUlffE_EEvS4_RKT_EUliE_EEviT1_)
        /*0070*/ 	.short	0x0380
        /*0072*/ 	.short	0x0290


	//----- nvinfo : EIATTR_SW_WAR
	.align		4
.L_1085:
        /*0074*/ 	.byte	0x04, 0x36
        /*0076*/ 	.short	(.L_1087 - .L_1086)
.L_1086:
        /*0078*/ 	.word	0x00000008
.L_1087:


//--------------------- .nv.info._ZN2at6native27unrolled_elementwise_kernelIZZZNS0_25tanh_backward_kernel_cudaERNS_18TensorIteratorBaseEENKUlvE0_clEvENKUlvE0_clEvEUlffE_St5arrayIPcLm3EELi4E23TrivialOffsetCalculatorILi2EjESA_ILi1EjENS0_6memory15LoadWithoutCastENSD_16StoreWithoutCastEEEviT_T0_T2_T3_T4_T5_ --------------------------
	.section	.nv.info._ZN2at6native27unrolled_elementwise_kernelIZZZNS0_25tanh_backward_kernel_cudaERNS_18TensorIteratorBaseEENKUlvE0_clEvENKUlvE0_clEvEUlffE_St5arrayIPcLm3EELi4E23TrivialOffsetCalculatorILi2EjESA_ILi1EjENS0_6memory15LoadWithoutCastENSD_16StoreWithoutCastEEEviT_T0_T2_T3_T4_T5_,"",@"SHT_CUDA_INFO"
	.sectionflags	@""
	.align	4


	//----- nvinfo : EIATTR_CUDA_API_VERSION
	.align		4
        /*0000*/ 	.byte	0x04, 0x37
        /*0002*/ 	.short	(.L_1089 - .L_1088)
.L_1088:
        /*0004*/ 	.word	0x00000082


	//----- nvinfo : EIATTR_KPARAM_INFO
	.align		4
.L_1089:
        /*0008*/ 	.byte	0x04, 0x17
        /*000a*/ 	.short	(.L_1091 - .L_1090)
.L_1090:
        /*000c*/ 	.word	0x00000000
        /*0010*/ 	.short	0x0006
        /*0012*/ 	.short	0x0023
        /*0014*/ 	.byte	0x00, 0xf0, 0x05, 0x00


	//----- nvinfo : EIATTR_KPARAM_INFO
	.align		4
.L_1091:
        /*0018*/ 	.byte	0x04, 0x17
        /*001a*/ 	.short	(.L_1093 - .L_1092)
.L_1092:
        /*001c*/ 	.word	0x00000000
        /*0020*/ 	.short	0x0005
        /*0022*/ 	.short	0x0022
        /*0024*/ 	.byte	0x00, 0xf0, 0x05, 0x00


	//----- nvinfo : EIATTR_KPARAM_INFO
	.align		4
.L_1093:
        /*0028*/ 	.byte	0x04, 0x17
        /*002a*/ 	.short	(.L_1095 - .L_1094)
.L_1094:
        /*002c*/ 	.word	0x00000000
        /*0030*/ 	.short	0x0004
        /*0032*/ 	.short	0x0021
        /*0034*/ 	.byte	0x00, 0xf0, 0x05, 0x00


	//----- nvinfo : EIATTR_KPARAM_INFO
	.align		4
.L_1095:
        /*0038*/ 	.byte	0x04, 0x17
        /*003a*/ 	.short	(.L_1097 - .L_1096)
.L_1096:
        /*003c*/ 	.word	0x00000000
        /*0040*/ 	.short	0x0003
        /*0042*/ 	.short	0x0020
        /*0044*/ 	.byte	0x00, 0xf0, 0x05, 0x00


	//----- nvinfo : EIATTR_KPARAM_INFO
	.align		4
.L_1097:
        /*0048*/ 	.byte	0x04, 0x17
        /*004a*/ 	.short	(.L_1099 - .L_1098)
.L_1098:
        /*004c*/ 	.word	0x00000000
        /*0050*/ 	.short	0x0002
        /*0052*/ 	.short	0x0008
        /*0054*/ 	.byte	0x00, 0xf0, 0x61, 0x00


	//----- nvinfo : EIATTR_KPARAM_INFO
	.align		4
.L_1099:
        /*0058*/ 	.byte	0x04, 0x17
        /*005a*/ 	.short	(.L_1101 - .L_1100)
.L_1100:
        /*005c*/ 	.word	0x00000000
        /*0060*/ 	.short	0x0001
        /*0062*/ 	.short	0x0004
        /*0064*/ 	.byte	0x00, 0xf0, 0x05, 0x00


	//----- nvinfo : EIATTR_KPARAM_INFO
	.align		4
.L_1101:
        /*0068*/ 	.byte	0x04, 0x17
        /*006a*/ 	.short	(.L_1103 - .L_1102)
.L_1102:
        /*006c*/ 	.word	0x00000000
        /*0070*/ 	.short	0x0000
        /*0072*/ 	.short	0x0000
        /*0074*/ 	.byte	0x00, 0xf0, 0x11, 0x00


	//----- nvinfo : EIATTR_SPARSE_MMA_MASK
	.align		4
.L_1103:
        /*0078*/ 	.byte	0x03, 0x50
        /*007a*/ 	.short	0x0000


	//----- nvinfo : EIATTR_MAXREG_COUNT
	.align		4
        /*007c*/ 	.byte	0x03, 0x1b
        /*007e*/ 	.short	0x00ff


	//----- nvinfo : EIATTR_MERCURY_ISA_VERSION
	.align		4
        /*0080*/ 	.byte	0x03, 0x5f
        /*0082*/ 	.short	0x0101


	//----- nvinfo : EIATTR_VRC_CTA_INIT_COUNT
	.align		4
        /*0084*/ 	.byte	0x02, 0x4a
	.zero		1
	.zero		1


	//----- nvinfo : EIATTR_EXIT_INSTR_OFFSETS
	.align		4
        /*0088*/ 	.byte	0x04, 0x1c
        /*008a*/ 	.short	(.L_1105 - .L_1104)


	//   ....[0]....
.L_1104:
        /*008c*/ 	.word	0x00000540


	//   ....[1]....
        /*0090*/ 	.word	0x00000590


	//----- nvinfo : EIATTR_MAX_THREADS
	.align		4
.L_1105:
        /*0094*/ 	.byte	0x04, 0x05
        /*0096*/ 	.short	(.L_1107 - .L_1106)
.L_1106:
        /*0098*/ 	.word	0x00000080
        /*009c*/ 	.word	0x00000001
        /*00a0*/ 	.word	0x00000001


	//----- nvinfo : EIATTR_CRS_STACK_SIZE
	.align		4
.L_1107:
        /*00a4*/ 	.byte	0x04, 0x1e
        /*00a6*/ 	.short	(.L_1109 - .L_1108)
.L_1108:
        /*00a8*/ 	.word	0x00000000


	//----- nvinfo : EIATTR_CBANK_PARAM_SIZE
	.align		4
.L_1109:
        /*00ac*/ 	.byte	0x03, 0x19
        /*00ae*/ 	.short	0x0024


	//----- nvinfo : EIATTR_PARAM_CBANK
	.align		4
        /*00b0*/ 	.byte	0x04, 0x0a
        /*00b2*/ 	.short	(.L_1111 - .L_1110)
	.align		4
.L_1110:
        /*00b4*/ 	.word	index@(.nv.constant0._ZN2at6native27unrolled_elementwise_kernelIZZZNS0_25tanh_backward_kernel_cudaERNS_18TensorIteratorBaseEENKUlvE0_clEvENKUlvE0_clEvEUlffE_St5arrayIPcLm3EELi4E23TrivialOffsetCalculatorILi2EjESA_ILi1EjENS0_6memory15LoadWithoutCastENSD_16StoreWithoutCastEEEviT_T0_T2_T3_T4_T5_)
        /*00b8*/ 	.short	0x0380
        /*00ba*/ 	.short	0x0024


	//----- nvinfo : EIATTR_SW_WAR
	.align		4
.L_1111:
        /*00bc*/ 	.byte	0x04, 0x36
        /*00be*/ 	.short	(.L_1113 - .L_1112)
.L_1112:
        /*00c0*/ 	.word	0x00000008
.L_1113:


//--------------------- .nv.info._ZN2at6native29vectorized_elementwise_kernelILi2EZZZNS0_25tanh_backward_kernel_cudaERNS_18TensorIteratorBaseEENKUlvE0_clEvENKUlvE0_clEvEUlffE_St5arrayIPcLm3EEEEviT0_T1_ --------------------------
	.section	.nv.info._ZN2at6native29vectorized_elementwise_kernelILi2EZZZNS0_25tanh_backward_kernel_cudaERNS_18TensorIteratorBaseEENKUlvE0_clEvENKUlvE0_clEvEUlffE_St5arrayIPcLm3EEEEviT0_T1_,"",@"SHT_CUDA_INFO"
	.sectionflags	@""
	.align	4


	//----- nvinfo : EIATTR_CUDA_API_VERSION
	.align		4
        /*0000*/ 	.byte	0x04, 0x37
        /*0002*/ 	.short	(.L_1115 - .L_1114)
.L_1114:
        /*0004*/ 	.word	0x00000082


	//----- nvinfo : EIATTR_KPARAM_INFO
	.align		4
.L_1115:
        /*0008*/ 	.byte	0x04, 0x17
        /*000a*/ 	.short	(.L_1117 - .L_1116)
.L_1116:
        /*000c*/ 	.word	0x00000000
        /*0010*/ 	.short	0x0002
        /*0012*/ 	.short	0x0008
        /*0014*/ 	.byte	0x00, 0xf0, 0x61, 0x00


	//----- nvinfo : EIATTR_KPARAM_INFO
	.align		4
.L_1117:
        /*0018*/ 	.byte	0x04, 0x17
        /*001a*/ 	.short	(.L_1119 - .L_1118)
.L_1118:
        /*001c*/ 	.word	0x00000000
        /*0020*/ 	.short	0x0001
        /*0022*/ 	.short	0x0004
        /*0024*/ 	.byte	0x00, 0xf0, 0x05, 0x00


	//----- nvinfo : EIATTR_KPARAM_INFO
	.align		4
.L_1119:
        /*0028*/ 	.byte	0x04, 0x17
        /*002a*/ 	.short	(.L_1121 - .L_1120)
.L_1120:
        /*002c*/ 	.word	0x00000000
        /*0030*/ 	.short	0x0000
        /*0032*/ 	.short	0x0000
        /*0034*/ 	.byte	0x00, 0xf0, 0x11, 0x00


	//----- nvinfo : EIATTR_SPARSE_MMA_MASK
	.align		4
.L_1121:
        /*0038*/ 	.byte	0x03, 0x50
        /*003a*/ 	.short	0x0000


	//----- nvinfo : EIATTR_MAXREG_COUNT
	.align		4
        /*003c*/ 	.byte	0x03, 0x1b
        /*003e*/ 	.short	0x00ff


	//----- nvinfo : EIATTR_MERCURY_ISA_VERSION
	.align		4
        /*0040*/ 	.byte	0x03, 0x5f
        /*0042*/ 	.short	0x0101


	//----- nvinfo : EIATTR_VRC_CTA_INIT_COUNT
	.align		4
        /*0044*/ 	.byte	0x02, 0x4a
	.zero		1
	.zero		1


	//----- nvinfo : EIATTR_EXIT_INSTR_OFFSETS
	.align		4
        /*0048*/ 	.byte	0x04, 0x1c
        /*004a*/ 	.short	(.L_1123 - .L_1122)


	//   ....[0]....
.L_1122:
        /*004c*/ 	.word	0x00000a50


	//   ....[1]....
        /*0050*/ 	.word	0x00000aa0


	//   ....[2]....
        /*0054*/ 	.word	0x00000d10


	//----- nvinfo : EIATTR_MAX_THREADS
	.align		4
.L_1123:
        /*0058*/ 	.byte	0x04, 0x05
        /*005a*/ 	.short	(.L_1125 - .L_1124)
.L_1124:
        /*005c*/ 	.word	0x00000080
        /*0060*/ 	.word	0x00000001
        /*0064*/ 	.word	0x00000001


	//----- nvinfo : EIATTR_CRS_STACK_SIZE
	.align		4
.L_1125:
        /*0068*/ 	.byte	0x04, 0x1e
        /*006a*/ 	.short	(.L_1127 - .L_1126)
.L_1126:
        /*006c*/ 	.word	0x00000000


	//----- nvinfo : EIATTR_CBANK_PARAM_SIZE
	.align		4
.L_1127:
        /*0070*/ 	.byte	0x03, 0x19
        /*0072*/ 	.short	0x0020


	//----- nvinfo : EIATTR_PARAM_CBANK
	.align		4
        /*0074*/ 	.byte	0x04, 0x0a
        /*0076*/ 	.short	(.L_1129 - .L_1128)
	.align		4
.L_1128:
        /*0078*/ 	.word	index@(.nv.constant0._ZN2at6native29vectorized_elementwise_kernelILi2EZZZNS0_25tanh_backward_kernel_cudaERNS_18TensorIteratorBaseEENKUlvE0_clEvENKUlvE0_clEvEUlffE_St5arrayIPcLm3EEEEviT0_T1_)
        /*007c*/ 	.short	0x0380
        /*007e*/ 	.short	0x0020


	//----- nvinfo : EIATTR_SW_WAR
	.align		4
.L_1129:
        /*0080*/ 	.byte	0x04, 0x36
        /*0082*/ 	.short	(.L_1131 - .L_1130)
.L_1130:
        /*0084*/ 	.word	0x00000008
.L_1131:


//--------------------- .nv.info._ZN2at6native29vectorized_elementwise_kernelILi4EZZZNS0_25tanh_backward_kernel_cudaERNS_18TensorIteratorBaseEENKUlvE0_clEvENKUlvE0_clEvEUlffE_St5arrayIPcLm3EEEEviT0_T1_ --------------------------
	.section	.nv.info._ZN2at6native29vectorized_elementwise_kernelILi4EZZZNS0_25tanh_backward_kernel_cudaERNS_18TensorIteratorBaseEENKUlvE0_clEvENKUlvE0_clEvEUlffE_St5arrayIPcLm3EEEEviT0_T1_,"",@"SHT_CUDA_INFO"
	.sectionflags	@""
	.align	4


	//----- nvinfo : EIATTR_CUDA_API_VERSION
	.align		4
        /*0000*/ 	.byte	0x04, 0x37
        /*0002*/ 	.short	(.L_1133 - .L_1132)
.L_1132:
        /*0004*/ 	.word	0x00000082


	//----- nvinfo : EIATTR_KPARAM_INFO
	.align		4
.L_1133:
        /*0008*/ 	.byte	0x04, 0x17
        /*000a*/ 	.short	(.L_1135 - .L_1134)
.L_1134:
        /*000c*/ 	.word	0x00000000
        /*0010*/ 	.short	0x0002
        /*0012*/ 	.short	0x0008
        /*0014*/ 	.byte	0x00, 0xf0, 0x61, 0x00


	//----- nvinfo : EIATTR_KPARAM_INFO
	.align		4
.L_1135:
        /*0018*/ 	.byte	0x04, 0x17
        /*001a*/ 	.short	(.L_1137 - .L_1136)
.L_1136:
        /*001c*/ 	.word	0x00000000
        /*0020*/ 	.short	0x0001
        /*0022*/ 	.short	0x0004
        /*0024*/ 	.byte	0x00, 0xf0, 0x05, 0x00


	//----- nvinfo : EIATTR_KPARAM_INFO
	.align		4
.L_1137:
        /*0028*/ 	.byte	0x04, 0x17
        /*002a*/ 	.short	(.L_1139 - .L_1138)
.L_1138:
        /*002c*/ 	.word	0x00000000
        /*0030*/ 	.short	0x0000
        /*0032*/ 	.short	0x0000
        /*0034*/ 	.byte	0x00, 0xf0, 0x11, 0x00


	//----- nvinfo : EIATTR_SPARSE_MMA_MASK
	.align		4
.L_1139:
        /*0038*/ 	.byte	0x03, 0x50
        /*003a*/ 	.short	0x0000


	//----- nvinfo : EIATTR_MAXREG_COUNT
	.align		4
        /*003c*/ 	.byte	0x03, 0x1b
        /*003e*/ 	.short	0x00ff


	//----- nvinfo : EIATTR_MERCURY_ISA_VERSION
	.align		4
        /*0040*/ 	.byte	0x03, 0x5f
        /*0042*/ 	.short	0x0101


	//----- nvinfo : EIATTR_VRC_CTA_INIT_COUNT
	.align		4
        /*0044*/ 	.byte	0x02, 0x4a
	.zero		1
	.zero		1


	//----- nvinfo : EIATTR_EXIT_INSTR_OFFSETS
	.align		4
        /*0048*/ 	.byte	0x04, 0x1c
        /*004a*/ 	.short	(.L_1141 - .L_1140)


	//   ....[0]....
.L_1140:
        /*004c*/ 	.word	0x00000a50


	//   ....[1]....
        /*0050*/ 	.word	0x00000aa0


	//   ....[2]....
        /*0054*/ 	.word	0x00000cb0


	//----- nvinfo : EIATTR_MAX_THREADS
	.align		4
.L_1141:
        /*0058*/ 	.byte	0x04, 0x05
        /*005a*/ 	.short	(.L_1143 - .L_1142)
.L_1142:
        /*005c*/ 	.word	0x00000080
        /*0060*/ 	.word	0x00000001
        /*0064*/ 	.word	0x00000001


	//----- nvinfo : EIATTR_CRS_STACK_SIZE
	.align		4
.L_1143:
        /*0068*/ 	.byte	0x04, 0x1e
        /*006a*/ 	.short	(.L_1145 - .L_1144)
.L_1144:
        /*006c*/ 	.word	0x00000000


	//----- nvinfo : EIATTR_CBANK_PARAM_SIZE
	.align		4
.L_1145:
        /*0070*/ 	.byte	0x03, 0x19
        /*0072*/ 	.short	0x0020


	//----- nvinfo : EIATTR_PARAM_CBANK
	.align		4
        /*0074*/ 	.byte	0x04, 0x0a
        /*0076*/ 	.short	(.L_1147 - .L_1146)
	.align		4
.L_1146:
        /*0078*/ 	.word	index@(.nv.constant0._ZN2at6native29vectorized_elementwise_kernelILi4EZZZNS0_25tanh_backward_kernel_cudaERNS_18TensorIteratorBaseEENKUlvE0_clEvENKUlvE0_clEvEUlffE_St5arrayIPcLm3EEEEviT0_T1_)
        /*007c*/ 	.short	0x0380
        /*007e*/ 	.short	0x0020


	//----- nvinfo : EIATTR_SW_WAR
	.align		4
.L_1147:
        /*0080*/ 	.byte	0x04, 0x36
        /*0082*/ 	.short	(.L_1149 - .L_1148)
.L_1148:
        /*0084*/ 	.word	0x00000008
.L_1149:


//--------------------- .nv.info._ZN2at6native29vectorized_elementwise_kernelILi8EZZZNS0_25tanh_backward_kernel_cudaERNS_18TensorIteratorBaseEENKUlvE0_clEvENKUlvE0_clEvEUlffE_St5arrayIPcLm3EEEEviT0_T1_ --------------------------
	.section	.nv.info._ZN2at6native29vectorized_elementwise_kernelILi8EZZZNS0_25tanh_backward_kernel_cudaERNS_18TensorIteratorBaseEENKUlvE0_clEvENKUlvE0_clEvEUlffE_St5arrayIPcLm3EEEEviT0_T1_,"",@"SHT_CUDA_INFO"
	.sectionflags	@""
	.align	4


	//----- nvinfo : EIATTR_CUDA_API_VERSION
	.align		4
        /*0000*/ 	.byte	0x04, 0x37
        /*0002*/ 	.short	(.L_1151 - .L_1150)
.L_1150:
        /*0004*/ 	.word	0x00000082


	//----- nvinfo : EIATTR_KPARAM_INFO
	.align		4
.L_1151:
        /*0008*/ 	.byte	0x04, 0x17
        /*000a*/ 	.short	(.L_1153 - .L_1152)
.L_1152:
        /*000c*/ 	.word	0x00000000
        /*0010*/ 	.short	0x0002
        /*0012*/ 	.short	0x0008
        /*0014*/ 	.byte	0x00, 0xf0, 0x61, 0x00


	//----- nvinfo : EIATTR_KPARAM_INFO
	.align		4
.L_1153:
        /*0018*/ 	.byte	0x04, 0x17
        /*001a*/ 	.short	(.L_1155 - .L_1154)
.L_1154:
        /*001c*/ 	.word	0x00000000
        /*0020*/ 	.short	0x0001
        /*0022*/ 	.short	0x0004
        /*0024*/ 	.byte	0x00, 0xf0, 0x05, 0x00


	//----- nvinfo : EIATTR_KPARAM_INFO
	.align		4
.L_1155:
        /*0028*/ 	.byte	0x04, 0x17
        /*002a*/ 	.short	(.L_1157 - .L_1156)
.L_1156:
        /*002c*/ 	.word	0x00000000
        /*0030*/ 	.short	0x0000
        /*0032*/ 	.short	0x0000
        /*0034*/ 	.byte	0x00, 0xf0, 0x11, 0x00


	//----- nvinfo : EIATTR_SPARSE_MMA_MASK
	.align		4
.L_1157:
        /*0038*/ 	.byte	0x03, 0x50
        /*003a*/ 	.short	0x0000


	//----- nvinfo : EIATTR_MAXREG_COUNT
	.align		4
        /*003c*/ 	.byte	0x03, 0x1b
        /*003e*/ 	.short	0x00ff


	//----- nvinfo : EIATTR_MERCURY_ISA_VERSION
	.align		4
        /*0040*/ 	.byte	0x03, 0x5f
        /*0042*/ 	.short	0x0101


	//----- nvinfo : EIATTR_VRC_CTA_INIT_COUNT
	.align		4
        /*0044*/ 	.byte	0x02, 0x4a
	.zero		1
	.zero		1


	//----- nvinfo : EIATTR_EXIT_INSTR_OFFSETS
	.align		4
        /*0048*/ 	.byte	0x04, 0x1c
        /*004a*/ 	.short	(.L_1159 - .L_1158)


	//   ....[0]....
.L_1158:
        /*004c*/ 	.word	0x00000010


	//----- nvinfo : EIATTR_MAX_THREADS
	.align		4
.L_1159:
        /*0050*/ 	.byte	0x04, 0x05
        /*0052*/ 	.short	(.L_1161 - .L_1160)
.L_1160:
        /*0054*/ 	.word	0x00000080
        /*0058*/ 	.word	0x00000001
        /*005c*/ 	.word	0x00000001


	//----- nvinfo : EIATTR_CBANK_PARAM_SIZE
	.align		4
.L_1161:
        /*0060*/ 	.byte	0x03, 0x19
        /*0062*/ 	.short	0x0020


	//----- nvinfo : EIATTR_PARAM_CBANK
	.align		4
        /*0064*/ 	.byte	0x04, 0x0a
        /*0066*/ 	.short	(.L_1163 - .L_1162)
	.align		4
.L_1162:
        /*0068*/ 	.word	index@(.nv.constant0._ZN2at6native29vectorized_elementwise_kernelILi8EZZZNS0_25tanh_backward_kernel_cudaERNS_18TensorIteratorBaseEENKUlvE0_clEvENKUlvE0_clEvEUlffE_St5arrayIPcLm3EEEEviT0_T1_)
        /*006c*/ 	.short	0x0380
        /*006e*/ 	.short	0x0020


	//----- nvinfo : EIATTR_SW_WAR
	.align		4
.L_1163:
        /*0070*/ 	.byte	0x04, 0x36
        /*0072*/ 	.short	(.L_1165 - .L_1164)
.L_1164:
        /*0074*/ 	.word	0x00000008
.L_1165:


//--------------------- .nv.info._ZN2at6native18elementwise_kernelILi128ELi4EZNS0_15gpu_kernel_implIZZZNS0_25tanh_backward_kernel_cudaERNS_18TensorIteratorBaseEENKUlvE0_clEvENKUlvE_clEvEUlddE_EEvS4_RKT_EUliE_EEviT1_ --------------------------
	.section	.nv.info._ZN2at6native18elementwise_kernelILi128ELi4EZNS0_15gpu_kernel_implIZZZNS0_25tanh_backward_kernel_cudaERNS_18TensorIteratorBaseEENKUlvE0_clEvENKUlvE_clEvEUlddE_EEvS4_RKT_EUliE_EEviT1_,"",@"SHT_CUDA_INFO"
	.sectionflags	@""
	.align	4


	//----- nvinfo : EIATTR_CUDA_API_VERSION
	.align		4
        /*0000*/ 	.byte	0x04, 0x37
        /*0002*/ 	.short	(.L_1167 - .L_1166)
.L_1166:
        /*0004*/ 	.word	0x00000082


	//----- nvinfo : EIATTR_KPARAM_INFO
	.align		4
.L_1167:
        /*0008*/ 	.byte	0x04, 0x17
        /*000a*/ 	.short	(.L_1169 - .L_1168)
.L_1168:
        /*000c*/ 	.word	0x00000000
        /*0010*/ 	.short	0x0001
        /*0012*/ 	.short	0x0008
        /*0014*/ 	.byte	0x00, 0xf0, 0x21, 0x0a


	//----- nvinfo : EIATTR_KPARAM_INFO
	.align		4
.L_1169:
        /*0018*/ 	.byte	0x04, 0x17
        /*001a*/ 	.short	(.L_1171 - .L_1170)
.L_1170:
        /*001c*/ 	.word	0x00000000
        /*0020*/ 	.short	0x0000
        /*0022*/ 	.short	0x0000
        /*0024*/ 	.byte	0x00, 0xf0, 0x11, 0x00


	//----- nvinfo : EIATTR_SPARSE_MMA_MASK
	.align		4
.L_1171:
        /*0028*/ 	.byte	0x03, 0x50
        /*002a*/ 	.short	0x0000


	//----- nvinfo : EIATTR_MAXREG_COUNT
	.align		4
        /*002c*/ 	.byte	0x03, 0x1b
        /*002e*/ 	.short	0x0080


	//----- nvinfo : EIATTR_EXTERNS
	.align		4
        /*0030*/ 	.byte	0x04, 0x0f
        /*0032*/ 	.short	(.L_1173 - .L_1172)


	//   ....[0]....
	.align		4
.L_1172:
        /*0034*/ 	.word	index@(__assertfail)


	//----- nvinfo : EIATTR_MERCURY_ISA_VERSION
	.align		4
.L_1173:
        /*0038*/ 	.byte	0x03, 0x5f
        /*003a*/ 	.short	0x0101


	//----- nvinfo : EIATTR_VRC_CTA_INIT_COUNT
	.align		4
        /*003c*/ 	.byte	0x02, 0x4a
	.zero		1
	.zero		1


	//----- nvinfo : EIATTR_SYSCALL_OFFSETS
	.align		4
        /*0040*/ 	.byte	0x04, 0x46
        /*0042*/ 	.short	(.L_1175 - .L_1174)


	//   ....[0]....
.L_1174:
        /*0044*/ 	.word	0x000024c0


	//   ....[1]....
        /*0048*/ 	.word	0x000033a0


	//   ....[2]....
        /*004c*/ 	.word	0x000046b0


	//   ....[3]....
        /*0050*/ 	.word	0x00006d70


	//   ....[4]....
        /*0054*/ 	.word	0x00007c50


	//   ....[5]....
        /*0058*/ 	.word	0x00008c60


	//   ....[6]....
        /*005c*/ 	.word	0x0000b550


	//   ....[7]....
        /*0060*/ 	.word	0x0000c430


	//   ....[8]....
        /*0064*/ 	.word	0x0000d440


	//   ....[9]....
        /*0068*/ 	.word	0x0000fd50


	//   ....[10]....
        /*006c*/ 	.word	0x00010c30


	//   ....[11]....
        /*0070*/ 	.word	0x00011c20


	//----- nvinfo : EIATTR_EXIT_INSTR_OFFSETS
	.align		4
.L_1175:
        /*0074*/ 	.byte	0x04, 0x1c
        /*0076*/ 	.short	(.L_1177 - .L_1176)


	//   ....[0]....
.L_1176:
        /*0078*/ 	.word	0x0000d8a0


	//   ....[1]....
        /*007c*/ 	.word	0x00010df0


	//   ....[2]....
        /*0080*/ 	.word	0x00010e30


	//   ....[3]....
        /*0084*/ 	.word	0x00010ec0


	//   ....[4]....
        /*0088*/ 	.word	0x00010ef0


	//   ....[5]....
        /*008c*/ 	.word	0x00010f20


	//   ....[6]....
        /*0090*/ 	.word	0x00011030


	//   ....[7]....
        /*0094*/ 	.word	0x000110f0


	//   ....[8]....
        /*0098*/ 	.word	0x00011210


	//   ....[9]....
        /*009c*/ 	.word	0x000112e0


	//   ....[10]....
        /*00a0*/ 	.word	0x00011300


	//   ....[11]....
        /*00a4*/ 	.word	0x000113d0


	//   ....[12]....
        /*00a8*/ 	.word	0x000115c0


	//   ....[13]....
        /*00ac*/ 	.word	0x000117b0


	//   ....[14]....
        /*00b0*/ 	.word	0x00011990


	//   ....[15]....
        /*00b4*/ 	.word	0x000119c0


	//   ....[16]....
        /*00b8*/ 	.word	0x000119f0


	//   ....[17]....
        /*00bc*/ 	.word	0x00011a90


	//   ....[18]....
        /*00c0*/ 	.word	0x00011ac0


	//   ....[19]....
        /*00c4*/ 	.word	0x00011c30


	//   ....[20]....
        /*00c8*/ 	.word	0x00011dc0


	//   ....[21]....
        /*00cc*/ 	.word	0x00011f80


	//   ....[22]....
        /*00d0*/ 	.word	0x00012040


	//----- nvinfo : EIATTR_MAX_THREADS
	.align		4
.L_1177:
        /*00d4*/ 	.byte	0x04, 0x05
        /*00d6*/ 	.short	(.L_1179 - .L_1178)
.L_1178:
        /*00d8*/ 	.word	0x00000080
        /*00dc*/ 	.word	0x00000001
        /*00e0*/ 	.word	0x00000001


	//----- nvinfo : EIATTR_CRS_STACK_SIZE
	.align		4
.L_1179:
        /*00e4*/ 	.byte	0x04, 0x1e
        /*00e6*/ 	.short	(.L_1181 - .L_1180)
.L_1180:
        /*00e8*/ 	.word	0x00000000


	//----- nvinfo : EIATTR_CBANK_PARAM_SIZE
	.align		4
.L_1181:
        /*00ec*/ 	.byte	0x03, 0x19
        /*00ee*/ 	.short	0x0290


	//----- nvinfo : EIATTR_PARAM_CBANK
	.align		4
        /*00f0*/ 	.byte	0x04, 0x0a
        /*00f2*/ 	.short	(.L_1183 - .L_1182)
	.align		4
.L_1182:
        /*00f4*/ 	.word	index@(.nv.constant0._ZN2at6native18elementwise_kernelILi128ELi4EZNS0_15gpu_kernel_implIZZZNS0_25tanh_backward_kernel_cudaERNS_18TensorIteratorBaseEENKUlvE0_clEvENKUlvE_clEvEUlddE_EEvS4_RKT_EUliE_EEviT1_)
        /*00f8*/ 	.short	0x0380
        /*00fa*/ 	.short	0x0290


	//----- nvinfo : EIATTR_SW_WAR
	.align		4
.L_1183:
        /*00fc*/ 	.byte	0x04, 0x36
        /*00fe*/ 	.short	(.L_1185 - .L_1184)
.L_1184:
        /*0100*/ 	.word	0x00000008
.L_1185:


//--------------------- .nv.info._ZN2at6native27unrolled_elementwise_kernelIZZZNS0_25tanh_backward_kernel_cudaERNS_18TensorIteratorBaseEENKUlvE0_clEvENKUlvE_clEvEUlddE_St5arrayIPcLm3EELi4E23TrivialOffsetCalculatorILi2EjESA_ILi1EjENS0_6memory12LoadWithCastILi2EEENSD_13StoreWithCastILi1EEEEEviT_T0_T2_T3_T4_T5_ --------------------------
	.section	.nv.info._ZN2at6native27unrolled_elementwise_kernelIZZZNS0_25tanh_backward_kernel_cudaERNS_18TensorIteratorBaseEENKUlvE0_clEvENKUlvE_clEvEUlddE_St5arrayIPcLm3EELi4E23TrivialOffsetCalculatorILi2EjESA_ILi1EjENS0_6memory12LoadWithCastILi2EEENSD_13StoreWithCastILi1EEEEEviT_T0_T2_T3_T4_T5_,"",@"SHT_CUDA_INFO"
	.sectionflags	@""
	.align	4


	//----- nvinfo : EIATTR_CUDA_API_VERSION
	.align		4
        /*0000*/ 	.byte	0x04, 0x37
        /*0002*/ 	.short	(.L_1187 - .L_1186)
.L_1186:
        /*0004*/ 	.word	0x00000082


	//----- nvinfo : EIATTR_KPARAM_INFO
	.align		4
.L_1187:
        /*0008*/ 	.byte	0x04, 0x17
        /*000a*/ 	.short	(.L_1189 - .L_1188)
.L_1188:
        /*000c*/ 	.word	0x00000000
        /*0010*/ 	.short	0x0006
        /*0012*/ 	.short	0x0030
        /*0014*/ 	.byte	0x00, 0xf0, 0x21, 0x00


	//----- nvinfo : EIATTR_KPARAM_INFO
	.align		4
.L_1189:
        /*0018*/ 	.byte	0x04, 0x17
        /*001a*/ 	.short	(.L_1191 - .L_1190)
.L_1190:
        /*001c*/ 	.word	0x00000000
        /*0020*/ 	.short	0x0005
        /*0022*/ 	.short	0x0024
        /*0024*/ 	.byte	0x00, 0xf0, 0x31, 0x00


	//----- nvinfo : EIATTR_KPARAM_INFO
	.align		4
.L_1191:
        /*0028*/ 	.byte	0x04, 0x17
        /*002a*/ 	.short	(.L_1193 - .L_1192)
.L_1192:
        /*002c*/ 	.word	0x00000000
        /*0030*/ 	.short	0x0004
        /*0032*/ 	.short	0x0021
        /*0034*/ 	.byte	0x00, 0xf0, 0x05, 0x00


	//----- nvinfo : EIATTR_KPARAM_INFO
	.align		4
.L_1193:
        /*0038*/ 	.byte	0x04, 0x17
        /*003a*/ 	.short	(.L_1195 - .L_1194)
.L_1194:
        /*003c*/ 	.word	0x00000000
        /*0040*/ 	.short	0x0003
        /*0042*/ 	.short	0x0020
        /*0044*/ 	.byte	0x00, 0xf0, 0x05, 0x00


	//----- nvinfo : EIATTR_KPARAM_INFO
	.align		4
.L_1195:
        /*0048*/ 	.byte	0x04, 0x17
        /*004a*/ 	.short	(.L_1197 - .L_1196)
.L_1196:
        /*004c*/ 	.word	0x00000000
        /*0050*/ 	.short	0x0002
        /*0052*/ 	.short	0x0008
        /*0054*/ 	.byte	0x00, 0xf0, 0x61, 0x00


	//----- nvinfo : EIATTR_KPARAM_INFO
	.align		4
.L_1197:
        /*0058*/ 	.byte	0x04, 0x17
        /*005a*/ 	.short	(.L_1199 - .L_1198)
.L_1198:
        /*005c*/ 	.word	0x00000000
        /*0060*/ 	.short	0x0001
        /*0062*/ 	.short	0x0004
        /*0064*/ 	.byte	0x00, 0xf0, 0x05, 0x00


	//----- nvinfo : EIATTR_KPARAM_INFO
	.align		4
.L_1199:
        /*0068*/ 	.byte	0x04, 0x17
        /*006a*/ 	.short	(.L_1201 - .L_1200)
.L_1200:
        /*006c*/ 	.word	0x00000000
        /*0070*/ 	.short	0x0000
        /*0072*/ 	.short	0x0000
        /*0074*/ 	.byte	0x00, 0xf0, 0x11, 0x00


	//----- nvinfo : EIATTR_SPARSE_MMA_MASK
	.align		4
.L_1201:
        /*0078*/ 	.byte	0x03, 0x50
        /*007a*/ 	.short	0x0000


	//----- nvinfo : EIATTR_MAXREG_COUNT
	.align		4
        /*007c*/ 	.byte	0x03, 0x1b
        /*007e*/ 	.short	0x00ff


	//----- nvinfo : EIATTR_EXTERNS
	.align		4
        /*0080*/ 	.byte	0x04, 0x0f
        /*0082*/ 	.short	(.L_1203 - .L_1202)


	//   ....[0]....
	.align		4
.L_1202:
        /*0084*/ 	.word	index@(__assertfail)


	//----- nvinfo : EIATTR_MERCURY_ISA_VERSION
	.align		4
.L_1203:
        /*0088*/ 	.byte	0x03, 0x5f
        /*008a*/ 	.short	0x0101


	//----- nvinfo : EIATTR_VRC_CTA_INIT_COUNT
	.align		4
        /*008c*/ 	.byte	0x02, 0x4a
	.zero		1
	.zero		1


	//----- nvinfo : EIATTR_SYSCALL_OFFSETS
	.align		4
        /*0090*/ 	.byte	0x04, 0x46
        /*0092*/ 	.short	(.L_1205 - .L_1204)


	//   ....[0]....
.L_1204:
        /*0094*/ 	.word	0x00000eb0


	//   ....[1]....
        /*0098*/ 	.word	0x00001dc0


	//   ....[2]....
        /*009c*/ 	.word	0x00002e10


	//   ....[3]....
        /*00a0*/ 	.word	0x00003d20


	//   ....[4]....
        /*00a4*/ 	.word	0x00004cb0


	//   ....[5]....
        /*00a8*/ 	.word	0x00005bc0


	//   ....[6]....
        /*00ac*/ 	.word	0x00006b50


	//   ....[7]....
        /*00b0*/ 	.word	0x00007a30


	//   ....[8]....
        /*00b4*/ 	.word	0x00008ee0


	//   ....[9]....
        /*00b8*/ 	.word	0x0000a070


	//   ....[10]....
        /*00bc*/ 	.word	0x0000b450


	//   ....[11]....
        /*00c0*/ 	.word	0x0000c810


	//----- nvinfo : EIATTR_EXIT_INSTR_OFFSETS
	.align		4
.L_1205:
        /*00c4*/ 	.byte	0x04, 0x1c
        /*00c6*/ 	.short	(.L_1207 - .L_1206)


	//   ....[0]....
.L_1206:
        /*00c8*/ 	.word	0x0000b8a0


	//   ....[1]....
        /*00cc*/ 	.word	0x0000b9e0


	//   ....[2]....
        /*00d0*/ 	.word	0x0000ba20


	//   ....[3]....
        /*00d4*/ 	.word	0x0000bab0


	//   ....[4]....
        /*00d8*/ 	.word	0x0000bae0


	//   ....[5]....
        /*00dc*/ 	.word	0x0000bb10


	//   ....[6]....
        /*00e0*/ 	.word	0x0000bc20


	//   ....[7]....
        /*00e4*/ 	.word	0x0000bce0


	//   ....[8]....
        /*00e8*/ 	.word	0x0000be00


	//   ....[9]....
        /*00ec*/ 	.word	0x0000bed0


	//   ....[10]....
        /*00f0*/ 	.word	0x0000bef0


	//   ....[11]....
        /*00f4*/ 	.word	0x0000bfc0


	//   ....[12]....
        /*00f8*/ 	.word	0x0000c1b0


	//   ....[13]....
        /*00fc*/ 	.word	0x0000c3a0


	//   ....[14]....
        /*0100*/ 	.word	0x0000c580


	//   ....[15]....
        /*0104*/ 	.word	0x0000c5b0


	//   ....[16]....
        /*0108*/ 	.word	0x0000c5e0


	//   ....[17]....
        /*010c*/ 	.word	0x0000c680


	//   ....[18]....
        /*0110*/ 	.word	0x0000c6b0


	//   ....[19]....
        /*0114*/ 	.word	0x0000c820


	//   ....[20]....
        /*0118*/ 	.word	0x0000c9b0


	//   ....[21]....
        /*011c*/ 	.word	0x0000cb70


	//   ....[22]....
        /*0120*/ 	.word	0x0000cc30


	//----- nvinfo : EIATTR_MAX_THREADS
	.align		4
.L_1207:
        /*0124*/ 	.byte	0x04, 0x05
        /*0126*/ 	.short	(.L_1209 - .L_1208)
.L_1208:
        /*0128*/ 	.word	0x00000080
        /*012c*/ 	.word	0x00000001
        /*0130*/ 	.word	0x00000001


	//----- nvinfo : EIATTR_CRS_STACK_SIZE
	.align		4
.L_1209:
        /*0134*/ 	.byte	0x04, 0x1e
        /*0136*/ 	.short	(.L_1211 - .L_1210)
.L_1210:
        /*0138*/ 	.word	0x00000000


	//----- nvinfo : EIATTR_CBANK_PARAM_SIZE
	.align		4
.L_1211:
        /*013c*/ 	.byte	0x03, 0x19
        /*013e*/ 	.short	0x0038


	//----- nvinfo : EIATTR_PARAM_CBANK
	.align		4
        /*0140*/ 	.byte	0x04, 0x0a
        /*0142*/ 	.short	(.L_1213 - .L_1212)
	.align		4
.L_1212:
        /*0144*/ 	.word	index@(.nv.constant0._ZN2at6native27unrolled_elementwise_kernelIZZZNS0_25tanh_backward_kernel_cudaERNS_18TensorIteratorBaseEENKUlvE0_clEvENKUlvE_clEvEUlddE_St5arrayIPcLm3EELi4E23TrivialOffsetCalculatorILi2EjESA_ILi1EjENS0_6memory12LoadWithCastILi2EEENSD_13StoreWithCastILi1EEEEEviT_T0_T2_T3_T4_T5_)
        /*0148*/ 	.short	0x0380
        /*014a*/ 	.short	0x0038


	//----- nvinfo : EIATTR_SW_WAR
	.align		4
.L_1213:
        /*014c*/ 	.byte	0x04, 0x36
        /*014e*/ 	.short	(.L_1215 - .L_1214)
.L_1214:
        /*0150*/ 	.word	0x00000008
.L_1215:


//--------------------- .nv.info._ZN2at6native18elementwise_kernelILi128ELi2EZNS0_22gpu_kernel_impl_nocastIZZZNS0_25tanh_backward_kernel_cudaERNS_18TensorIteratorBaseEENKUlvE0_clEvENKUlvE_clEvEUlddE_EEvS4_RKT_EUliE_EEviT1_ --------------------------
	.section	.nv.info._ZN2at6native18elementwise_kernelILi128ELi2EZNS0_22gpu_kernel_impl_nocastIZZZNS0_25tanh_backward_kernel_cudaERNS_18TensorIteratorBaseEENKUlvE0_clEvENKUlvE_clEvEUlddE_EEvS4_RKT_EUliE_EEviT1_,"",@"SHT_CUDA_INFO"
	.sectionflags	@""
	.align	4


	//----- nvinfo : EIATTR_CUDA_API_VERSION
	.align		4
        /*0000*/ 	.byte	0x04, 0x37
        /*0002*/ 	.short	(.L_1217 - .L_1216)
.L_1216:
        /*0004*/ 	.word	0x00000082


	//----- nvinfo : EIATTR_KPARAM_INFO
	.align		4
.L_1217:
        /*0008*/ 	.byte	0x04, 0x17
        /*000a*/ 	.short	(.L_1219 - .L_1218)
.L_1218:
        /*000c*/ 	.word	0x00000000
        /*0010*/ 	.short	0x0001
        /*0012*/ 	.short	0x0008
        /*0014*/ 	.byte	0x00, 0xf0, 0x21, 0x0a


	//----- nvinfo : EIATTR_KPARAM_INFO
	.align		4
.L_1219:
        /*0018*/ 	.byte	0x04, 0x17
        /*001a*/ 	.short	(.L_1221 - .L_1220)
.L_1220:
        /*001c*/ 	.word	0x00000000
        /*0020*/ 	.short	0x0000
        /*0022*/ 	.short	0x0000
        /*0024*/ 	.byte	0x00, 0xf0, 0x11, 0x00


	//----- nvinfo : EIATTR_SPARSE_MMA_MASK
	.align		4
.L_1221:
        /*0028*/ 	.byte	0x03, 0x50
        /*002a*/ 	.short	0x0000


	//----- nvinfo : EIATTR_MAXREG_COUNT
	.align		4
        /*002c*/ 	.byte	0x03, 0x1b
        /*002e*/ 	.short	0x0080


	//----- nvinfo : EIATTR_MERCURY_ISA_VERSION
	.align		4
        /*0030*/ 	.byte	0x03, 0x5f
        /*0032*/ 	.short	0x0101


	//----- nvinfo : EIATTR_VRC_CTA_INIT_COUNT
	.align		4
        /*0034*/ 	.byte	0x02, 0x4a
	.zero		1
	.zero		1


	//----- nvinfo : EIATTR_EXIT_INSTR_OFFSETS
	.align		4
        /*0038*/ 	.byte	0x04, 0x1c
        /*003a*/ 	.short	(.L_1223 - .L_1222)


	//   ....[0]....
.L_1222:
        /*003c*/ 	.word	0x000001c0


	//   ....[1]....
        /*0040*/ 	.word	0x00000290


	//   ....[2]....
        /*0044*/ 	.word	0x00001a10


	//   ....[3]....
        /*0048*/ 	.word	0x000030f0


	//----- nvinfo : EIATTR_MAX_THREADS
	.align		4
.L_1223:
        /*004c*/ 	.byte	0x04, 0x05
        /*004e*/ 	.short	(.L_1225 - .L_1224)
.L_1224:
        /*0050*/ 	.word	0x00000080
        /*0054*/ 	.word	0x00000001
        /*0058*/ 	.word	0x00000001


	//----- nvinfo : EIATTR_CRS_STACK_SIZE
	.align		4
.L_1225:
        /*005c*/ 	.byte	0x04, 0x1e
        /*005e*/ 	.short	(.L_1227 - .L_1226)
.L_1226:
        /*0060*/ 	.word	0x00000000


	//----- nvinfo : EIATTR_CBANK_PARAM_SIZE
	.align		4
.L_1227:
        /*0064*/ 	.byte	0x03, 0x19
        /*0066*/ 	.short	0x0290


	//----- nvinfo : EIATTR_PARAM_CBANK
	.align		4
        /*0068*/ 	.byte	0x04, 0x0a
        /*006a*/ 	.short	(.L_1229 - .L_1228)
	.align		4
.L_1228:
        /*006c*/ 	.word	index@(.nv.constant0._ZN2at6native18elementwise_kernelILi128ELi2EZNS0_22gpu_kernel_impl_nocastIZZZNS0_25tanh_backward_kernel_cudaERNS_18TensorIteratorBaseEENKUlvE0_clEvENKUlvE_clEvEUlddE_EEvS4_RKT_EUliE_EEviT1_)
        /*0070*/ 	.short	0x0380
        /*0072*/ 	.short	0x0290


	//----- nvinfo : EIATTR_SW_WAR
	.align		4
.L_1229:
        /*0074*/ 	.byte	0x04, 0x36
        /*0076*/ 	.short	(.L_1231 - .L_1230)
.L_1230:
        /*0078*/ 	.word	0x00000008
.L_1231:


//--------------------- .nv.info._ZN2at6native27unrolled_elementwise_kernelIZZZNS0_25tanh_backward_kernel_cudaERNS_18TensorIteratorBaseEENKUlvE0_clEvENKUlvE_clEvEUlddE_St5arrayIPcLm3EELi4E23TrivialOffsetCalculatorILi2EjESA_ILi1EjENS0_6memory15LoadWithoutCastENSD_16StoreWithoutCastEEEviT_T0_T2_T3_T4_T5_ --------------------------
	.section	.nv.info._ZN2at6native27unrolled_elementwise_kernelIZZZNS0_25tanh_backward_kernel_cudaERNS_18TensorIteratorBaseEENKUlvE0_clEvENKUlvE_clEvEUlddE_St5arrayIPcLm3EELi4E23TrivialOffsetCalculatorILi2EjESA_ILi1EjENS0_6memory15LoadWithoutCastENSD_16StoreWithoutCastEEEviT_T0_T2_T3_T4_T5_,"",@"SHT_CUDA_INFO"
	.sectionflags	@""
	.align	4


	//----- nvinfo : EIATTR_CUDA_API_VERSION
	.align		4
        /*0000*/ 	.byte	0x04, 0x37
        /*0002*/ 	.short	(.L_1233 - .L_1232)
.L_1232:
        /*0004*/ 	.word	0x00000082


	//----- nvinfo : EIATTR_KPARAM_INFO
	.align		4
.L_1233:
        /*0008*/ 	.byte	0x04, 0x17
        /*000a*/ 	.short	(.L_1235 - .L_1234)
.L_1234:
        /*000c*/ 	.word	0x00000000
        /*0010*/ 	.short	0x0006
        /*0012*/ 	.short	0x0023
        /*0014*/ 	.byte	0x00, 0xf0, 0x05, 0x00


	//----- nvinfo : EIATTR_KPARAM_INFO
	.align		4
.L_1235:
        /*0018*/ 	.byte	0x04, 0x17
        /*001a*/ 	.short	(.L_1237 - .L_1236)
.L_1236:
        /*001c*/ 	.word	0x00000000
        /*0020*/ 	.short	0x0005
        /*0022*/ 	.short	0x0022
        /*0024*/ 	.byte	0x00, 0xf0, 0x05, 0x00


	//----- nvinfo : EIATTR_KPARAM_INFO
	.align		4
.L_1237:
        /*0028*/ 	.byte	0x04, 0x17
        /*002a*/ 	.short	(.L_1239 - .L_1238)
.L_1238:
        /*002c*/ 	.word	0x00000000
        /*0030*/ 	.short	0x0004
        /*0032*/ 	.short	0x0021
        /*0034*/ 	.byte	0x00, 0xf0, 0x05, 0x00


	//----- nvinfo : EIATTR_KPARAM_INFO
	.align		4
.L_1239:
        /*0038*/ 	.byte	0x04, 0x17
        /*003a*/ 	.short	(.L_1241 - .L_1240)
.L_1240:
        /*003c*/ 	.word	0x00000000
        /*0040*/ 	.short	0x0003
        /*0042*/ 	.short	0x0020
        /*0044*/ 	.byte	0x00, 0xf0, 0x05, 0x00


	//----- nvinfo : EIATTR_KPARAM_INFO
	.align		4
.L_1241:
        /*0048*/ 	.byte	0x04, 0x17
        /*004a*/ 	.short	(.L_1243 - .L_1242)
.L_1242:
        /*004c*/ 	.word	0x00000000
        /*0050*/ 	.short	0x0002
        /*0052*/ 	.short	0x0008
        /*0054*/ 	.byte	0x00, 0xf0, 0x61, 0x00


	//----- nvinfo : EIATTR_KPARAM_INFO
	.align		4
.L_1243:
        /*0058*/ 	.byte	0x04, 0x17
        /*005a*/ 	.short	(.L_1245 - .L_1244)
.L_1244:
        /*005c*/ 	.word	0x00000000
        /*0060*/ 	.short	0x0001
        /*0062*/ 	.short	0x0004
        /*0064*/ 	.byte	0x00, 0xf0, 0x05, 0x00


	//----- nvinfo : EIATTR_KPARAM_INFO
	.align		4
.L_1245:
        /*0068*/ 	.byte	0x04, 0x17
        /*006a*/ 	.short	(.L_1247 - .L_1246)
.L_1246:
        /*006c*/ 	.word	0x00000000
        /*0070*/ 	.short	0x0000
        /*0072*/ 	.short	0x0000
        /*0074*/ 	.byte	0x00, 0xf0, 0x11, 0x00


	//----- nvinfo : EIATTR_SPARSE_MMA_MASK
	.align		4
.L_1247:
        /*0078*/ 	.byte	0x03, 0x50
        /*007a*/ 	.short	0x0000


	//----- nvinfo : EIATTR_MAXREG_COUNT
	.align		4
        /*007c*/ 	.byte	0x03, 0x1b
        /*007e*/ 	.short	0x00ff


	//----- nvinfo : EIATTR_MERCURY_ISA_VERSION
	.align		4
        /*0080*/ 	.byte	0x03, 0x5f
        /*0082*/ 	.short	0x0101


	//----- nvinfo : EIATTR_VRC_CTA_INIT_COUNT
	.align		4
        /*0084*/ 	.byte	0x02, 0x4a
	.zero		1
	.zero		1


	//----- nvinfo : EIATTR_EXIT_INSTR_OFFSETS
	.align		4
        /*0088*/ 	.byte	0x04, 0x1c
        /*008a*/ 	.short	(.L_1249 - .L_1248)


	//   ....[0]....
.L_1248:
        /*008c*/ 	.word	0x00000710


	//   ....[1]....
        /*0090*/ 	.word	0x00000760


	//----- nvinfo : EIATTR_MAX_THREADS
	.align		4
.L_1249:
        /*0094*/ 	.byte	0x04, 0x05
        /*0096*/ 	.short	(.L_1251 - .L_1250)
.L_1250:
        /*0098*/ 	.word	0x00000080
        /*009c*/ 	.word	0x00000001
        /*00a0*/ 	.word	0x00000001


	//----- nvinfo : EIATTR_CRS_STACK_SIZE
	.align		4
.L_1251:
        /*00a4*/ 	.byte	0x04, 0x1e
        /*00a6*/ 	.short	(.L_1253 - .L_1252)
.L_1252:
        /*00a8*/ 	.word	0x00000000


	//----- nvinfo : EIATTR_CBANK_PARAM_SIZE
	.align		4
.L_1253:
        /*00ac*/ 	.byte	0x03, 0x19
        /*00ae*/ 	.short	0x0024


	//----- nvinfo : EIATTR_PARAM_CBANK
	.align		4
        /*00b0*/ 	.byte	0x04, 0x0a
        /*00b2*/ 	.short	(.L_1255 - .L_1254)
	.align		4
.L_1254:
        /*00b4*/ 	.word	index@(.nv.constant0._ZN2at6native27unrolled_elementwise_kernelIZZZNS0_25tanh_backward_kernel_cudaERNS_18TensorIteratorBaseEENKUlvE0_clEvENKUlvE_clEvEUlddE_St5arrayIPcLm3EELi4E23TrivialOffsetCalculatorILi2EjESA_ILi1EjENS0_6memory15LoadWithoutCastENSD_16StoreWithoutCastEEEviT_T0_T2_T3_T4_T5_)
        /*00b8*/ 	.short	0x0380
        /*00ba*/ 	.short	0x0024


	//----- nvinfo : EIATTR_SW_WAR
	.align		4
.L_1255:
        /*00bc*/ 	.byte	0x04, 0x36
        /*00be*/ 	.short	(.L_1257 - .L_1256)
.L_1256:
        /*00c0*/ 	.word	0x00000008
.L_1257:


//--------------------- .nv.info._ZN2at6native29vectorized_elementwise_kernelILi2EZZZNS0_25tanh_backward_kernel_cudaERNS_18TensorIteratorBaseEENKUlvE0_clEvENKUlvE_clEvEUlddE_St5arrayIPcLm3EEEEviT0_T1_ --------------------------
	.section	.nv.info._ZN2at6native29vectorized_elementwise_kernelILi2EZZZNS0_25tanh_backward_kernel_cudaERNS_18TensorIteratorBaseEENKUlvE0_clEvENKUlvE_clEvEUlddE_St5arrayIPcLm3EEEEviT0_T1_,"",@"SHT_CUDA_INFO"
	.sectionflags	@""
	.align	4


	//----- nvinfo : EIATTR_CUDA_API_VERSION
	.align		4
        /*0000*/ 	.byte	0x04, 0x37
        /*0002*/ 	.short	(.L_1259 - .L_1258)
.L_1258:
        /*0004*/ 	.word	0x00000082


	//----- nvinfo : EIATTR_KPARAM_INFO
	.align		4
.L_1259:
        /*0008*/ 	.byte	0x04, 0x17
        /*000a*/ 	.short	(.L_1261 - .L_1260)
.L_1260:
        /*000c*/ 	.word	0x00000000
        /*0010*/ 	.short	0x0002
        /*0012*/ 	.short	0x0008
        /*0014*/ 	.byte	0x00, 0xf0, 0x61, 0x00


	//----- nvinfo : EIATTR_KPARAM_INFO
	.align		4
.L_1261:
        /*0018*/ 	.byte	0x04, 0x17
        /*001a*/ 	.short	(.L_1263 - .L_1262)
.L_1262:
        /*001c*/ 	.word	0x00000000
        /*0020*/ 	.short	0x0001
        /*0022*/ 	.short	0x0004
        /*0024*/ 	.byte	0x00, 0xf0, 0x05, 0x00


	//----- nvinfo : EIATTR_KPARAM_INFO
	.align		4
.L_1263:
        /*0028*/ 	.byte	0x04, 0x17
        /*002a*/ 	.short	(.L_1265 - .L_1264)
.L_1264:
        /*002c*/ 	.word	0x00000000
        /*0030*/ 	.short	0x0000
        /*0032*/ 	.short	0x0000
        /*0034*/ 	.byte	0x00, 0xf0, 0x11, 0x00


	//----- nvinfo : EIATTR_SPARSE_MMA_MASK
	.align		4
.L_1265:
        /*0038*/ 	.byte	0x03, 0x50
        /*003a*/ 	.short	0x0000


	//----- nvinfo : EIATTR_MAXREG_COUNT
	.align		4
        /*003c*/ 	.byte	0x03, 0x1b
        /*003e*/ 	.short	0x00ff


	//----- nvinfo : EIATTR_MERCURY_ISA_VERSION
	.align		4
        /*0040*/ 	.byte	0x03, 0x5f
        /*0042*/ 	.short	0x0101


	//----- nvinfo : EIATTR_VRC_CTA_INIT_COUNT
	.align		4
        /*0044*/ 	.byte	0x02, 0x4a
	.zero		1
	.zero		1


	//----- nvinfo : EIATTR_EXIT_INSTR_OFFSETS
	.align		4
        /*0048*/ 	.byte	0x04, 0x1c
        /*004a*/ 	.short	(.L_1267 - .L_1266)


	//   ....[0]....
.L_1266:
        /*004c*/ 	.word	0x00000de0


	//   ....[1]....
        /*0050*/ 	.word	0x00000e30


	//   ....[2]....
        /*0054*/ 	.word	0x00001460


	//----- nvinfo : EIATTR_MAX_THREADS
	.align		4
.L_1267:
        /*0058*/ 	.byte	0x04, 0x05
        /*005a*/ 	.short	(.L_1269 - .L_1268)
.L_1268:
        /*005c*/ 	.word	0x00000080
        /*0060*/ 	.word	0x00000001
        /*0064*/ 	.word	0x00000001


	//----- nvinfo : EIATTR_CRS_STACK_SIZE
	.align		4
.L_1269:
        /*0068*/ 	.byte	0x04, 0x1e
        /*006a*/ 	.short	(.L_1271 - .L_1270)
.L_1270:
        /*006c*/ 	.word	0x00000000


	//----- nvinfo : EIATTR_CBANK_PARAM_SIZE
	.align		4
.L_1271:
        /*0070*/ 	.byte	0x03, 0x19
        /*0072*/ 	.short	0x0020


	//----- nvinfo : EIATTR_PARAM_CBANK
	.align		4
        /*0074*/ 	.byte	0x04, 0x0a
        /*0076*/ 	.short	(.L_1273 - .L_1272)
	.align		4
.L_1272:
        /*0078*/ 	.word	index@(.nv.constant0._ZN2at6native29vectorized_elementwise_kernelILi2EZZZNS0_25tanh_backward_kernel_cudaERNS_18TensorIteratorBaseEENKUlvE0_clEvENKUlvE_clEvEUlddE_St5arrayIPcLm3EEEEviT0_T1_)
        /*007c*/ 	.short	0x0380
        /*007e*/ 	.short	0x0020


	//----- nvinfo : EIATTR_SW_WAR
	.align		4
.L_1273:
        /*0080*/ 	.byte	0x04, 0x36
        /*0082*/ 	.short	(.L_1275 - .L_1274)
.L_1274:
        /*0084*/ 	.word	0x00000008
.L_1275:


//--------------------- .nv.info._ZN2at6native29vectorized_elementwise_kernelILi4EZZZNS0_25tanh_backward_kernel_cudaERNS_18TensorIteratorBaseEENKUlvE0_clEvENKUlvE_clEvEUlddE_St5arrayIPcLm3EEEEviT0_T1_ --------------------------
	.section	.nv.info._ZN2at6native29vectorized_elementwise_kernelILi4EZZZNS0_25tanh_backward_kernel_cudaERNS_18TensorIteratorBaseEENKUlvE0_clEvENKUlvE_clEvEUlddE_St5arrayIPcLm3EEEEviT0_T1_,"",@"SHT_CUDA_INFO"
	.sectionflags	@""
	.align	4


	//----- nvinfo : EIATTR_CUDA_API_VERSION
	.align		4
        /*0000*/ 	.byte	0x04, 0x37
        /*0002*/ 	.short	(.L_1277 - .L_1276)
.L_1276:
        /*0004*/ 	.word	0x00000082


	//----- nvinfo : EIATTR_KPARAM_INFO
	.align		4
.L_1277:
        /*0008*/ 	.byte	0x04, 0x17
        /*000a*/ 	.short	(.L_1279 - .L_1278)
.L_1278:
        /*000c*/ 	.word	0x00000000
        /*0010*/ 	.short	0x0002
        /*0012*/ 	.short	0x0008
        /*0014*/ 	.byte	0x00, 0xf0, 0x61, 0x00


	//----- nvinfo : EIATTR_KPARAM_INFO
	.align		4
.L_1279:
        /*0018*/ 	.byte	0x04, 0x17
        /*001a*/ 	.short	(.L_1281 - .L_1280)
.L_1280:
        /*001c*/ 	.word	0x00000000
        /*0020*/ 	.short	0x0001
        /*0022*/ 	.short	0x0004
        /*0024*/ 	.byte	0x00, 0xf0, 0x05, 0x00


	//----- nvinfo : EIATTR_KPARAM_INFO
	.align		4
.L_1281:
        /*0028*/ 	.byte	0x04, 0x17
        /*002a*/ 	.short	(.L_1283 - .L_1282)
.L_1282:
        /*002c*/ 	.word	0x00000000
        /*0030*/ 	.short	0x0000
        /*0032*/ 	.short	0x0000
        /*0034*/ 	.byte	0x00, 0xf0, 0x11, 0x00


	//----- nvinfo : EIATTR_SPARSE_MMA_MASK
	.align		4
.L_1283:
        /*0038*/ 	.byte	0x03, 0x50
        /*003a*/ 	.short	0x0000


	//----- nvinfo : EIATTR_MAXREG_COUNT
	.align		4
        /*003c*/ 	.byte	0x03, 0x1b
        /*003e*/ 	.short	0x00ff


	//----- nvinfo : EIATTR_MERCURY_ISA_VERSION
	.align		4
        /*0040*/ 	.byte	0x03, 0x5f
        /*0042*/ 	.short	0x0101


	//----- nvinfo : EIATTR_VRC_CTA_INIT_COUNT
	.align		4
        /*0044*/ 	.byte	0x02, 0x4a
	.zero		1
	.zero		1


	//----- nvinfo : EIATTR_EXIT_INSTR_OFFSETS
	.align		4
        /*0048*/ 	.byte	0x04, 0x1c
        /*004a*/ 	.short	(.L_1285 - .L_1284)


	//   ....[0]....
.L_1284:
        /*004c*/ 	.word	0x00000de0


	//   ....[1]....
        /*0050*/ 	.word	0x00000e30


	//   ....[2]....
        /*0054*/ 	.word	0x00001400


	//----- nvinfo : EIATTR_MAX_THREADS
	.align		4
.L_1285:
        /*0058*/ 	.byte	0x04, 0x05
        /*005a*/ 	.short	(.L_1287 - .L_1286)
.L_1286:
        /*005c*/ 	.word	0x00000080
        /*0060*/ 	.word	0x00000001
        /*0064*/ 	.word	0x00000001


	//----- nvinfo : EIATTR_CRS_STACK_SIZE
	.align		4
.L_1287:
        /*0068*/ 	.byte	0x04, 0x1e
        /*006a*/ 	.short	(.L_1289 - .L_1288)
.L_1288:
        /*006c*/ 	.word	0x00000000


	//----- nvinfo : EIATTR_CBANK_PARAM_SIZE
	.align		4
.L_1289:
        /*0070*/ 	.byte	0x03, 0x19
        /*0072*/ 	.short	0x0020


	//----- nvinfo : EIATTR_PARAM_CBANK
	.align		4
        /*0074*/ 	.byte	0x04, 0x0a
        /*0076*/ 	.short	(.L_1291 - .L_1290)
	.align		4
.L_1290:
        /*0078*/ 	.word	index@(.nv.constant0._ZN2at6native29vectorized_elementwise_kernelILi4EZZZNS0_25tanh_backward_kernel_cudaERNS_18TensorIteratorBaseEENKUlvE0_clEvENKUlvE_clEvEUlddE_St5arrayIPcLm3EEEEviT0_T1_)
        /*007c*/ 	.short	0x0380
        /*007e*/ 	.short	0x0020


	//----- nvinfo : EIATTR_SW_WAR
	.align		4
.L_1291:
        /*0080*/ 	.byte	0x04, 0x36
        /*0082*/ 	.short	(.L_1293 - .L_1292)
.L_1292:
        /*0084*/ 	.word	0x00000008
.L_1293:


//--------------------- .nv.info._ZN2at6native29vectorized_elementwise_kernelILi8EZZZNS0_25tanh_backward_kernel_cudaERNS_18TensorIteratorBaseEENKUlvE0_clEvENKUlvE_clEvEUlddE_St5arrayIPcLm3EEEEviT0_T1_ --------------------------
	.section	.nv.info._ZN2at6native29vectorized_elementwise_kernelILi8EZZZNS0_25tanh_backward_kernel_cudaERNS_18TensorIteratorBaseEENKUlvE0_clEvENKUlvE_clEvEUlddE_St5arrayIPcLm3EEEEviT0_T1_,"",@"SHT_CUDA_INFO"
	.sectionflags	@""
	.align	4


	//----- nvinfo : EIATTR_CUDA_API_VERSION
	.align		4
        /*0000*/ 	.byte	0x04, 0x37
        /*0002*/ 	.short	(.L_1295 - .L_1294)
.L_1294:
        /*0004*/ 	.word	0x00000082


	//----- nvinfo : EIATTR_KPARAM_INFO
	.align		4
.L_1295:
        /*0008*/ 	.byte	0x04, 0x17
        /*000a*/ 	.short	(.L_1297 - .L_1296)
.L_1296:
        /*000c*/ 	.word	0x00000000
        /*0010*/ 	.short	0x0002
        /*0012*/ 	.short	0x0008
        /*0014*/ 	.byte	0x00, 0xf0, 0x61, 0x00


	//----- nvinfo : EIATTR_KPARAM_INFO
	.align		4
.L_1297:
        /*0018*/ 	.byte	0x04, 0x17
        /*001a*/ 	.short	(.L_1299 - .L_1298)
.L_1298:
        /*001c*/ 	.word	0x00000000
        /*0020*/ 	.short	0x0001
        /*0022*/ 	.short	0x0004
        /*0024*/ 	.byte	0x00, 0xf0, 0x05, 0x00


	//----- nvinfo : EIATTR_KPARAM_INFO
	.align		4
.L_1299:
        /*0028*/ 	.byte	0x04, 0x17
        /*002a*/ 	.short	(.L_1301 - .L_1300)
.L_1300:
        /*002c*/ 	.word	0x00000000
        /*0030*/ 	.short	0x0000
        /*0032*/ 	.short	0x0000
        /*0034*/ 	.byte	0x00, 0xf0, 0x11, 0x00


	//----- nvinfo : EIATTR_SPARSE_MMA_MASK
	.align		4
.L_1301:
        /*0038*/ 	.byte	0x03, 0x50
        /*003a*/ 	.short	0x0000


	//----- nvinfo : EIATTR_MAXREG_COUNT
	.align		4
        /*003c*/ 	.byte	0x03, 0x1b
        /*003e*/ 	.short	0x00ff


	//----- nvinfo : EIATTR_MERCURY_ISA_VERSION
	.align		4
        /*0040*/ 	.byte	0x03, 0x5f
        /*0042*/ 	.short	0x0101


	//----- nvinfo : EIATTR_VRC_CTA_INIT_COUNT
	.align		4
        /*0044*/ 	.byte	0x02, 0x4a
	.zero		1
	.zero		1


	//----- nvinfo : EIATTR_EXIT_INSTR_OFFSETS
	.align		4
        /*0048*/ 	.byte	0x04, 0x1c
        /*004a*/ 	.short	(.L_1303 - .L_1302)


	//   ....[0]....
.L_1302:
        /*004c*/ 	.word	0x00000010


	//----- nvinfo : EIATTR_MAX_THREADS
	.align		4
.L_1303:
        /*0050*/ 	.byte	0x04, 0x05
        /*0052*/ 	.short	(.L_1305 - .L_1304)
.L_1304:
        /*0054*/ 	.word	0x00000080
        /*0058*/ 	.word	0x00000001
        /*005c*/ 	.word	0x00000001


	//----- nvinfo : EIATTR_CBANK_PARAM_SIZE
	.align		4
.L_1305:
        /*0060*/ 	.byte	0x03, 0x19
        /*0062*/ 	.short	0x0020


	//----- nvinfo : EIATTR_PARAM_CBANK
	.align		4
        /*0064*/ 	.byte	0x04, 0x0a
        /*0066*/ 	.short	(.L_1307 - .L_1306)
	.align		4
.L_1306:
        /*0068*/ 	.word	index@(.nv.constant0._ZN2at6native29vectorized_elementwise_kernelILi8EZZZNS0_25tanh_backward_kernel_cudaERNS_18TensorIteratorBaseEENKUlvE0_clEvENKUlvE_clEvEUlddE_St5arrayIPcLm3EEEEviT0_T1_)
        /*006c*/ 	.short	0x0380
        /*006e*/ 	.short	0x0020


	//----- nvinfo : EIATTR_SW_WAR
	.align		4
.L_1307:
        /*0070*/ 	.byte	0x04, 0x36
        /*0072*/ 	.short	(.L_1309 - .L_1308)
.L_1308:
        /*0074*/ 	.word	0x00000008
.L_1309:


//--------------------- .nv.info._ZN2at6native18elementwise_kernelILi128ELi4EZNS0_15gpu_kernel_implIZZZNS0_26logit_backward_kernel_cudaERNS_18TensorIteratorBaseERKN3c106ScalarEENKUlvE_clEvENKUlvE2_clEvEUlNS5_8BFloat16ESB_E0_EEvS4_RKT_EUliE_EEviT1_ --------------------------
	.section	.nv.info._ZN2at6native18elementwise_kernelILi128ELi4EZNS0_15gpu_kernel_implIZZZNS0_26logit_backward_kernel_cudaERNS_18TensorIteratorBaseERKN3c106ScalarEENKUlvE_clEvENKUlvE2_clEvEUlNS5_8BFloat16ESB_E0_EEvS4_RKT_EUliE_EEviT1_,"",@"SHT_CUDA_INFO"
	.sectionflags	@""
	.align	4


	//----- nvinfo : EIATTR_CUDA_API_VERSION
	.align		4
        /*0000*/ 	.byte	0x04, 0x37
        /*0002*/ 	.short	(.L_1311 - .L_1310)
.L_1310:
        /*0004*/ 	.word	0x00000082


	//----- nvinfo : EIATTR_KPARAM_INFO
	.align		4
.L_1311:
        /*0008*/ 	.byte	0x04, 0x17
        /*000a*/ 	.short	(.L_1313 - .L_1312)
.L_1312:
        /*000c*/ 	.word	0x00000000
        /*0010*/ 	.short	0x0001
        /*0012*/ 	.short	0x0008
        /*0014*/ 	.byte	0x00, 0xf0, 0x61, 0x0a


	//----- nvinfo : EIATTR_KPARAM_INFO
	.align		4
.L_1313:
        /*0018*/ 	.byte	0x04, 0x17
        /*001a*/ 	.short	(.L_1315 - .L_1314)
.L_1314:
        /*001c*/ 	.word	0x00000000
        /*0020*/ 	.short	0x0000
        /*0022*/ 	.short	0x0000
        /*0024*/ 	.byte	0x00, 0xf0, 0x11, 0x00


	//----- nvinfo : EIATTR_SPARSE_MMA_MASK
	.align		4
.L_1315:
        /*0028*/ 	.byte	0x03, 0x50
        /*002a*/ 	.short	0x0000


	//----- nvinfo : EIATTR_MAXREG_COUNT
	.align		4
        /*002c*/ 	.byte	0x03, 0x1b
        /*002e*/ 	.short	0x0080


	//----- nvinfo : EIATTR_EXTERNS
	.align		4
        /*0030*/ 	.byte	0x04, 0x0f
        /*0032*/ 	.short	(.L_1317 - .L_1316)


	//   ....[0]....
	.align		4
.L_1316:
        /*0034*/ 	.word	index@(__assertfail)


	//----- nvinfo : EIATTR_MERCURY_ISA_VERSION
	.align		4
.L_1317:
        /*0038*/ 	.byte	0x03, 0x5f
        /*003a*/ 	.short	0x0101


	//----- nvinfo : EIATTR_VRC_CTA_INIT_COUNT
	.align		4
        /*003c*/ 	.byte	0x02, 0x4a
	.zero		1
	.zero		1


	//----- nvinfo : EIATTR_SYSCALL_OFFSETS
	.align		4
        /*0040*/ 	.byte	0x04, 0x46
        /*0042*/ 	.short	(.L_1319 - .L_1318)


	//   ....[0]....
.L_1318:
        /*0044*/ 	.word	0x000026c0


	//   ....[1]....
        /*0048*/ 	.word	0x000036e0


	//   ....[2]....
        /*004c*/ 	.word	0x00004680


	//   ....[3]....
        /*0050*/ 	.word	0x00006ed0


	//   ....[4]....
        /*0054*/ 	.word	0x00007ee0


	//   ....[5]....
        /*0058*/ 	.word	0x00008cd0


	//   ....[6]....
        /*005c*/ 	.word	0x0000b610


	//   ....[7]....
        /*0060*/ 	.word	0x0000c620


	//   ....[8]....
        /*0064*/ 	.word	0x0000d410


	//   ....[9]....
        /*0068*/ 	.word	0x0000fd70


	//   ....[10]....
        /*006c*/ 	.word	0x00010d80


	//   ....[11]....
        /*0070*/ 	.word	0x00011b40


	//----- nvinfo : EIATTR_EXIT_INSTR_OFFSETS
	.align		4
.L_1319:
        /*0074*/ 	.byte	0x04, 0x1c
        /*0076*/ 	.short	(.L_1321 - .L_1320)


	//   ....[0]....
.L_1320:
        /*0078*/ 	.word	0x0000d6d0


	//   ....[1]....
        /*007c*/ 	.word	0x00010fc0


	//   ....[2]....
        /*0080*/ 	.word	0x00011000


	//   ....[3]....
        /*0084*/ 	.word	0x000110a0


	//   ....[4]....
        /*0088*/ 	.word	0x000110e0


	//   ....[5]....
        /*008c*/ 	.word	0x00011120


	//   ....[6]....
        /*0090*/ 	.word	0x000111b0


	//   ....[7]....
        /*0094*/ 	.word	0x000111f0


	//   ....[8]....
        /*0098*/ 	.word	0x00011290


	//   ....[9]....
        /*009c*/ 	.word	0x000112e0


	//   ....[10]....
        /*00a0*/ 	.word	0x00011330


	//   ....[11]....
        /*00a4*/ 	.word	0x00011410


	//   ....[12]....
        /*00a8*/ 	.word	0x00011580


	//   ....[13]....
        /*00ac*/ 	.word	0x000116f0


	//   ....[14]....
        /*00b0*/ 	.word	0x00011850


	//   ....[15]....
        /*00b4*/ 	.word	0x00011890


	//   ....[16]....
        /*00b8*/ 	.word	0x000118d0


	//   ....[17]....
        /*00bc*/ 	.word	0x00011980


	//   ....[18]....
        /*00c0*/ 	.word	0x000119e0


	//   ....[19]....
        /*00c4*/ 	.word	0x00011b50


	//   ....[20]....
        /*00c8*/ 	.word	0x00011c60


	//   ....[21]....
        /*00cc*/ 	.word	0x00011da0


	//   ....[22]....
        /*00d0*/ 	.word	0x00011dc0


	//----- nvinfo : EIATTR_MAX_THREADS
	.align		4
.L_1321:
        /*00d4*/ 	.byte	0x04, 0x05
        /*00d6*/ 	.short	(.L_1323 - .L_1322)
.L_1322:
        /*00d8*/ 	.word	0x00000080
        /*00dc*/ 	.word	0x00000001
        /*00e0*/ 	.word	0x00000001


	//----- nvinfo : EIATTR_CRS_STACK_SIZE
	.align		4
.L_1323:
        /*00e4*/ 	.byte	0x04, 0x1e
        /*00e6*/ 	.short	(.L_1325 - .L_1324)
.L_1324:
        /*00e8*/ 	.word	0x00000000


	//----- nvinfo : EIATTR_CBANK_PARAM_SIZE
	.align		4
.L_1325:
        /*00ec*/ 	.byte	0x03, 0x19
        /*00ee*/ 	.short	0x02a0


	//----- nvinfo : EIATTR_PARAM_CBANK
	.align		4
        /*00f0*/ 	.byte	0x04, 0x0a
        /*00f2*/ 	.short	(.L_1327 - .L_1326)
	.align		4
.L_1326:
        /*00f4*/ 	.word	index@(.nv.constant0._ZN2at6native18elementwise_kernelILi128ELi4EZNS0_15gpu_kernel_implIZZZNS0_26logit_backward_kernel_cudaERNS_18TensorIteratorBaseERKN3c106ScalarEENKUlvE_clEvENKUlvE2_clEvEUlNS5_8BFloat16ESB_E0_EEvS4_RKT_EUliE_EEviT1_)
        /*00f8*/ 	.short	0x0380
        /*00fa*/ 	.short	0x02a0


	//----- nvinfo : EIATTR_SW_WAR
	.align		4
.L_1327:
        /*00fc*/ 	.byte	0x04, 0x36
        /*00fe*/ 	.short	(.L_1329 - .L_1328)
.L_1328:
        /*0100*/ 	.word	0x00000008
.L_1329:


//--------------------- .nv.info._ZN2at6native27unrolled_elementwise_kernelIZZZNS0_26logit_backward_kernel_cudaERNS_18TensorIteratorBaseERKN3c106ScalarEENKUlvE_clEvENKUlvE2_clEvEUlNS4_8BFloat16ESA_E0_St5arrayIPcLm3EELi4E23TrivialOffsetCalculatorILi2EjESF_ILi1EjENS0_6memory12LoadWithCastILi2EEENSI_13StoreWithCastILi1EEEEEviT_T0_T2_T3_T4_T5_ --------------------------
	.section	.nv.info._ZN2at6native27unrolled_elementwise_kernelIZZZNS0_26logit_backward_kernel_cudaERNS_18TensorIteratorBaseERKN3c106ScalarEENKUlvE_clEvENKUlvE2_clEvEUlNS4_8BFloat16ESA_E0_St5arrayIPcLm3EELi4E23TrivialOffsetCalculatorILi2EjESF_ILi1EjENS0_6memory12LoadWithCastILi2EEENSI_13StoreWithCastILi1EEEEEviT_T0_T2_T3_T4_T5_,"",@"SHT_CUDA_INFO"
	.sectionflags	@""
	.align	4


	//----- nvinfo : EIATTR_CUDA_API_VERSION
	.align		4
        /*0000*/ 	.byte	0x04, 0x37
        /*0002*/ 	.short	(.L_1331 - .L_1330)
.L_1330:
        /*0004*/ 	.word	0x00000082


	//----- nvinfo : EIATTR_KPARAM_INFO
	.align		4
.L_1331:
        /*0008*/ 	.byte	0x04, 0x17
        /*000a*/ 	.short	(.L_1333 - .L_1332)
.L_1332:
        /*000c*/ 	.word	0x00000000
        /*0010*/ 	.short	0x0006
        /*0012*/ 	.short	0x0040
        /*0014*/ 	.byte	0x00, 0xf0, 0x21, 0x00


	//----- nvinfo : EIATTR_KPARAM_INFO
	.align		4
.L_1333:
        /*0018*/ 	.byte	0x04, 0x17
        /*001a*/ 	.short	(.L_1335 - .L_1334)
.L_1334:
        /*001c*/ 	.word	0x00000000
        /*0020*/ 	.short	0x0005
        /*0022*/ 	.short	0x0034
        /*0024*/ 	.byte	0x00, 0xf0, 0x31, 0x00


	//----- nvinfo : EIATTR_KPARAM_INFO
	.align		4
.L_1335:
        /*0028*/ 	.byte	0x04, 0x17
        /*002a*/ 	.short	(.L_1337 - .L_1336)
.L_1336:
        /*002c*/ 	.word	0x00000000
        /*0030*/ 	.short	0x0004
        /*0032*/ 	.short	0x0031
        /*0034*/ 	.byte	0x00, 0xf0, 0x05, 0x00


	//----- nvinfo : EIATTR_KPARAM_INFO
	.align		4
.L_1337:
        /*0038*/ 	.byte	0x04, 0x17
        /*003a*/ 	.short	(.L_1339 - .L_1338)
.L_1338:
        /*003c*/ 	.word	0x00000000
        /*0040*/ 	.short	0x0003
        /*0042*/ 	.short	0x0030
        /*0044*/ 	.byte	0x00, 0xf0, 0x05, 0x00


	//----- nvinfo : EIATTR_KPARAM_INFO
	.align		4
.L_1339:
        /*0048*/ 	.byte	0x04, 0x17
        /*004a*/ 	.short	(.L_1341 - .L_1340)
.L_1340:
        /*004c*/ 	.word	0x00000000
        /*0050*/ 	.short	0x0002
        /*0052*/ 	.short	0x0018
        /*0054*/ 	.byte	0x00, 0xf0, 0x61, 0x00


	//----- nvinfo : EIATTR_KPARAM_INFO
	.align		4
.L_1341:
        /*0058*/ 	.byte	0x04, 0x17
        /*005a*/ 	.short	(.L_1343 - .L_1342)
.L_1342:
        /*005c*/ 	.word	0x00000000
        /*0060*/ 	.short	0x0001
        /*0062*/ 	.short	0x0008
        /*0064*/ 	.byte	0x00, 0xf0, 0x41, 0x00


	//----- nvinfo : EIATTR_KPARAM_INFO
	.align		4
.L_1343:
        /*0068*/ 	.byte	0x04, 0x17
        /*006a*/ 	.short	(.L_1345 - .L_1344)
.L_1344:
        /*006c*/ 	.word	0x00000000
        /*0070*/ 	.short	0x0000
        /*0072*/ 	.short	0x0000
        /*0074*/ 	.byte	0x00, 0xf0, 0x11, 0x00


	//----- nvinfo : EIATTR_SPARSE_MMA_MASK
	.align		4
.L_1345:
        /*0078*/ 	.byte	0x03, 0x50
        /*007a*/ 	.short	0x0000


	//----- nvinfo : EIATTR_MAXREG_COUNT
	.align		4
        /*007c*/ 	.byte	0x03, 0x1b
        /*007e*/ 	.short	0x00ff


	//----- nvinfo : EIATTR_EXTERNS
	.align		4
        /*0080*/ 	.byte	0x04, 0x0f
        /*0082*/ 	.short	(.L_1347 - .L_1346)


	//   ....[0]....
	.align		4
.L_1346:
        /*0084*/ 	.word	index@(__assertfail)


	//----- nvinfo : EIATTR_MERCURY_ISA_VERSION
	.align		4
.L_1347:
        /*0088*/ 	.byte	0x03, 0x5f
        /*008a*/ 	.short	0x0101


	//----- nvinfo : EIATTR_VRC_CTA_INIT_COUNT
	.align		4
        /*008c*/ 	.byte	0x02, 0x4a
	.zero		1
	.zero		1


	//----- nvinfo : EIATTR_SYSCALL_OFFSETS
	.align		4
        /*0090*/ 	.byte	0x04, 0x46
        /*0092*/ 	.short	(.L_1349 - .L_1348)


	//   ....[0]....
.L_1348:
        /*0094*/ 	.word	0x000010a0


	//   ....[1]....
        /*0098*/ 	.word	0x000021d0


	//   ....[2]....
        /*009c*/ 	.word	0x00003440


	//   ....[3]....
        /*00a0*/ 	.word	0x00004570


	//   ....[4]....
        /*00a4*/ 	.word	0x00005720


	//   ....[5]....
        /*00a8*/ 	.word	0x00006860


	//   ....[6]....
        /*00ac*/ 	.word	0x00007a10


	//   ....[7]....
        /*00b0*/ 	.word	0x00008a60


	//   ....[8]....
        /*00b4*/ 	.word	0x00009e60


	//   ....[9]....
        /*00b8*/ 	.word	0x0000ad40


	//   ....[10]....
        /*00bc*/ 	.word	0x0000bcc0


	//   ....[11]....
        /*00c0*/ 	.word	0x0000cc40


	//----- nvinfo : EIATTR_EXIT_INSTR_OFFSETS
	.align		4
.L_1349:
        /*00c4*/ 	.byte	0x04, 0x1c
        /*00c6*/ 	.short	(.L_1351 - .L_1350)


	//   ....[0]....
.L_1350:
        /*00c8*/ 	.word	0x0000bf70


	//   ....[1]....
        /*00cc*/ 	.word	0x0000c0c0


	//   ....[2]....
        /*00d0*/ 	.word	0x0000c100


	//   ....[3]....
        /*00d4*/ 	.word	0x0000c1a0


	//   ....[4]....
        /*00d8*/ 	.word	0x0000c1e0


	//   ....[5]....
        /*00dc*/ 	.word	0x0000c220


	//   ....[6]....
        /*00e0*/ 	.word	0x0000c2b0


	//   ....[7]....
        /*00e4*/ 	.word	0x0000c2f0


	//   ....[8]....
        /*00e8*/ 	.word	0x0000c390


	//   ....[9]....
        /*00ec*/ 	.word	0x0000c3e0


	//   ....[10]....
        /*00f0*/ 	.word	0x0000c430


	//   ....[11]....
        /*00f4*/ 	.word	0x0000c510


	//   ....[12]....
        /*00f8*/ 	.word	0x0000c680


	//   ....[13]....
        /*00fc*/ 	.word	0x0000c7f0


	//   ....[14]....
        /*0100*/ 	.word	0x0000c950


	//   ....[15]....
        /*0104*/ 	.word	0x0000c990


	//   ....[16]....
        /*0108*/ 	.word	0x0000c9d0


	//   ....[17]....
        /*010c*/ 	.word	0x0000ca80


	//   ....[18]....
        /*0110*/ 	.word	0x0000cae0


	//   ....[19]....
        /*0114*/ 	.word	0x0000cc50


	//   ....[20]....
        /*0118*/ 	.word	0x0000cd60


	//   ....[21]....
        /*011c*/ 	.word	0x0000cea0


	//   ....[22]....
        /*0120*/ 	.word	0x0000cec0


	//----- nvinfo : EIATTR_MAX_THREADS
	.align		4
.L_1351:
        /*0124*/ 	.byte	0x04, 0x05
        /*0126*/ 	.short	(.L_1353 - .L_1352)
.L_1352:
        /*0128*/ 	.word	0x00000080
        /*012c*/ 	.word	0x00000001
        /*0130*/ 	.word	0x00000001


	//----- nvinfo : EIATTR_CRS_STACK_SIZE
	.align		4
.L_1353:
        /*0134*/ 	.byte	0x04, 0x1e
        /*0136*/ 	.short	(.L_1355 - .L_1354)
.L_1354:
        /*0138*/ 	.word	0x00000000


	//----- nvinfo : EIATTR_CBANK_PARAM_SIZE
	.align		4
.L_1355:
        /*013c*/ 	.byte	0x03, 0x19
        /*013e*/ 	.short	0x0048


	//----- nvinfo : EIATTR_PARAM_CBANK
	.align		4
        /*0140*/ 	.byte	0x04, 0x0a
        /*0142*/ 	.short	(.L_1357 - .L_1356)
	.align		4
.L_1356:
        /*0144*/ 	.word	index@(.nv.constant0._ZN2at6native27unrolled_elementwise_kernelIZZZNS0_26logit_backward_kernel_cudaERNS_18TensorIteratorBaseERKN3c106ScalarEENKUlvE_clEvENKUlvE2_clEvEUlNS4_8BFloat16ESA_E0_St5arrayIPcLm3EELi4E23TrivialOffsetCalculatorILi2EjESF_ILi1EjENS0_6memory12LoadWithCastILi2EEENSI_13StoreWithCastILi1EEEEEviT_T0_T2_T3_T4_T5_)
        /*0148*/ 	.short	0x0380
        /*014a*/ 	.short	0x0048


	//----- nvinfo : EIATTR_SW_WAR
	.align		4
.L_1357:
        /*014c*/ 	.byte	0x04, 0x36
        /*014e*/ 	.short	(.L_1359 - .L_1358)
.L_1358:
        /*0150*/ 	.word	0x00000008
.L_1359:


//--------------------- .nv.info._ZN2at6native18elementwise_kernelILi128ELi4EZNS0_22gpu_kernel_impl_nocastIZZZNS0_26logit_backward_kernel_cudaERNS_18TensorIteratorBaseERKN3c106ScalarEENKUlvE_clEvENKUlvE2_clEvEUlNS5_8BFloat16ESB_E0_EEvS4_RKT_EUliE_EEviT1_ --------------------------
	.section	.nv.info._ZN2at6native18elementwise_kernelILi128ELi4EZNS0_22gpu_kernel_impl_nocastIZZZNS0_26logit_backward_kernel_cudaERNS_18TensorIteratorBaseERKN3c106ScalarEENKUlvE_clEvENKUlvE2_clEvEUlNS5_8BFloat16ESB_E0_EEvS4_RKT_EUliE_EEviT1_,"",@"SHT_CUDA_INFO"
	.sectionflags	@""
	.align	4


	//----- nvinfo : EIATTR_CUDA_API_VERSION
	.align		4
        /*0000*/ 	.byte	0x04, 0x37
        /*0002*/ 	.short	(.L_1361 - .L_1360)
.L_1360:
        /*0004*/ 	.word	0x00000082


	//----- nvinfo : EIATTR_KPARAM_INFO
	.align		4
.L_1361:
        /*0008*/ 	.byte	0x04, 0x17
        /*000a*/ 	.short	(.L_1363 - .L_1362)
.L_1362:
        /*000c*/ 	.word	0x00000000
        /*0010*/ 	.short	0x0001
        /*0012*/ 	.short	0x0008
        /*0014*/ 	.byte	0x00, 0xf0, 0x41, 0x0a


	//----- nvinfo : EIATTR_KPARAM_INFO
	.align		4
.L_1363:
        /*0018*/ 	.byte	0x04, 0x17
        /*001a*/ 	.short	(.L_1365 - .L_1364)
.L_1364:
        /*001c*/ 	.word	0x00000000
        /*0020*/ 	.short	0x0000
        /*0022*/ 	.short	0x0000
        /*0024*/ 	.byte	0x00, 0xf0, 0x11, 0x00


	//----- nvinfo : EIATTR_SPARSE_MMA_MASK
	.align		4
.L_1365:
        /*0028*/ 	.byte	0x03, 0x50
        /*002a*/ 	.short	0x0000


	//----- nvinfo : EIATTR_MAXREG_COUNT
	.align		4
        /*002c*/ 	.byte	0x03, 0x1b
        /*002e*/ 	.short	0x0080


	//----- nvinfo : EIATTR_MERCURY_ISA_VERSION
	.align		4
        /*0030*/ 	.byte	0x03, 0x5f
        /*0032*/ 	.short	0x0101


	//----- nvinfo : EIATTR_VRC_CTA_INIT_COUNT
	.align		4
        /*0034*/ 	.byte	0x02, 0x4a
	.zero		1
	.zero		1


	//----- nvinfo : EIATTR_EXIT_INSTR_OFFSETS
	.align		4
        /*0038*/ 	.byte	0x04, 0x1c
        /*003a*/ 	.short	(.L_1367 - .L_1366)


	//   ....[0]....
.L_1366:
        /*003c*/ 	.word	0x00000510


	//   ....[1]....
        /*0040*/ 	.word	0x00000640


	//   ....[2]....
        /*0044*/ 	.word	0x00004d30


	//   ....[3]....
        /*0048*/ 	.word	0x00006470


	//----- nvinfo : EIATTR_MAX_THREADS
	.align		4
.L_1367:
        /*004c*/ 	.byte	0x04, 0x05
        /*004e*/ 	.short	(.L_1369 - .L_1368)
.L_1368:
        /*0050*/ 	.word	0x00000080
        /*0054*/ 	.word	0x00000001
        /*0058*/ 	.word	0x00000001


	//----- nvinfo : EIATTR_CRS_STACK_SIZE
	.align		4
.L_1369:
        /*005c*/ 	.byte	0x04, 0x1e
        /*005e*/ 	.short	(.L_1371 - .L_1370)
.L_1370:
        /*0060*/ 	.word	0x00000000


	//----- nvinfo : EIATTR_CBANK_PARAM_SIZE
	.align		4
.L_1371:
        /*0064*/ 	.byte	0x03, 0x19
        /*0066*/ 	.short	0x0298


	//----- nvinfo : EIATTR_PARAM_CBANK
	.align		4
        /*0068*/ 	.byte	0x04, 0x0a
        /*006a*/ 	.short	(.L_1373 - .L_1372)
	.align		4
.L_1372:
        /*006c*/ 	.word	index@(.nv.constant0._ZN2at6native18elementwise_kernelILi128ELi4EZNS0_22gpu_kernel_impl_nocastIZZZNS0_26logit_backward_kernel_cudaERNS_18TensorIteratorBaseERKN3c106ScalarEENKUlvE_clEvENKUlvE2_clEvEUlNS5_8BFloat16ESB_E0_EEvS4_RKT_EUliE_EEviT1_)
        /*0070*/ 	.short	0x0380
        /*0072*/ 	.short	0x0298


	//----- nvinfo : EIATTR_SW_WAR
	.align		4
.L_1373:
        /*0074*/ 	.byte	0x04, 0x36
        /*0076*/ 	.short	(.L_1375 - .L_1374)
.L_1374:
        /*0078*/ 	.word	0x00000008
.L_1375:


//--------------------- .nv.info._ZN2at6native27unrolled_elementwise_kernelIZZZNS0_26logit_backward_kernel_cudaERNS_18TensorIteratorBaseERKN3c106ScalarEENKUlvE_clEvENKUlvE2_clEvEUlNS4_8BFloat16ESA_E0_St5arrayIPcLm3EELi4E23TrivialOffsetCalculatorILi2EjESF_ILi1EjENS0_6memory15LoadWithoutCastENSI_16StoreWithoutCastEEEviT_T0_T2_T3_T4_T5_ --------------------------
	.section	.nv.info._ZN2at6native27unrolled_elementwise_kernelIZZZNS0_26logit_backward_kernel_cudaERNS_18TensorIteratorBaseERKN3c106ScalarEENKUlvE_clEvENKUlvE2_clEvEUlNS4_8BFloat16ESA_E0_St5arrayIPcLm3EELi4E23TrivialOffsetCalculatorILi2EjESF_ILi1EjENS0_6memory15LoadWithoutCastENSI_16StoreWithoutCastEEEviT_T0_T2_T3_T4_T5_,"",@"SHT_CUDA_INFO"
	.sectionflags	@""
	.align	4


	//----- nvinfo : EIATTR_CUDA_API_VERSION
	.align		4
        /*0000*/ 	.byte	0x04, 0x37
        /*0002*/ 	.short	(.L_1377 - .L_1376)
.L_1376:
        /*0004*/ 	.word	0x00000082


	//----- nvinfo : EIATTR_KPARAM_INFO
	.align		4
.L_1377:
        /*0008*/ 	.byte	0x04, 0x17
        /*000a*/ 	.short	(.L_1379 - .L_1378)
.L_1378:
        /*000c*/ 	.word	0x00000000
        /*0010*/ 	.short	0x0006
        /*0012*/ 	.short	0x0033
        /*0014*/ 	.byte	0x00, 0xf0, 0x05, 0x00


	//----- nvinfo : EIATTR_KPARAM_INFO
	.align		4
.L_1379:
        /*0018*/ 	.byte	0x04, 0x17
        /*001a*/ 	.short	(.L_1381 - .L_1380)
.L_1380:
        /*001c*/ 	.word	0x00000000
        /*0020*/ 	.short	0x0005
        /*0022*/ 	.short	0x0032
        /*0024*/ 	.byte	0x00, 0xf0, 0x05, 0x00


	//----- nvinfo : EIATTR_KPARAM_INFO
	.align		4
.L_1381:
        /*0028*/ 	.byte	0x04, 0x17
        /*002a*/ 	.short	(.L_1383 - .L_1382)
.L_1382:
        /*002c*/ 	.word	0x00000000
        /*0030*/ 	.short	0x0004
        /*0032*/ 	.short	0x0031
        /*0034*/ 	.byte	0x00, 0xf0, 0x05, 0x00


	//----- nvinfo : EIATTR_KPARAM_INFO
	.align		4
.L_1383:
        /*0038*/ 	.byte	0x04, 0x17
        /*003a*/ 	.short	(.L_1385 - .L_1384)
.L_1384:
        /*003c*/ 	.word	0x00000000
        /*0040*/ 	.short	0x0003
        /*0042*/ 	.short	0x0030
        /*0044*/ 	.byte	0x00, 0xf0, 0x05, 0x00


	//----- nvinfo : EIATTR_KPARAM_INFO
	.align		4
.L_1385:
        /*0048*/ 	.byte	0x04, 0x17
        /*004a*/ 	.short	(.L_1387 - .L_1386)
.L_1386:
        /*004c*/ 	.word	0x00000000
        /*0050*/ 	.short	0x0002
        /*0052*/ 	.short	0x0018
        /*0054*/ 	.byte	0x00, 0xf0, 0x61, 0x00


	//----- nvinfo : EIATTR_KPARAM_INFO
	.align		4
.L_1387:
        /*0058*/ 	.byte	0x04, 0x17
        /*005a*/ 	.short	(.L_1389 - .L_1388)
.L_1388:
        /*005c*/ 	.word	0x00000000
        /*0060*/ 	.short	0x0001
        /*0062*/ 	.short	0x0008
        /*0064*/ 	.byte	0x00, 0xf0, 0x41, 0x00


	//----- nvinfo : EIATTR_KPARAM_INFO
	.align		4
.L_1389:
        /*0068*/ 	.byte	0x04, 0x17
        /*006a*/ 	.short	(.L_1391 - .L_1390)
.L_1390:
        /*006c*/ 	.word	0x00000000
        /*0070*/ 	.short	0x0000
        /*0072*/ 	.short	0x0000
        /*0074*/ 	.byte	0x00, 0xf0, 0x11, 0x00


	//----- nvinfo : EIATTR_SPARSE_MMA_MASK
	.align		4
.L_1391:
        /*0078*/ 	.byte	0x03, 0x50
        /*007a*/ 	.short	0x0000


	//----- nvinfo : EIATTR_MAXREG_COUNT
	.align		4
        /*007c*/ 	.byte	0x03, 0x1b
        /*007e*/ 	.short	0x00ff


	//----- nvinfo : EIATTR_MERCURY_ISA_VERSION
	.align		4
        /*0080*/ 	.byte	0x03, 0x5f
        /*0082*/ 	.short	0x0101


	//----- nvinfo : EIATTR_VRC_CTA_INIT_COUNT
	.align		4
        /*0084*/ 	.byte	0x02, 0x4a
	.zero		1
	.zero		1


	//----- nvinfo : EIATTR_EXIT_INSTR_OFFSETS
	.align		4
        /*0088*/ 	.byte	0x04, 0x1c
        /*008a*/ 	.short	(.L_1393 - .L_1392)


	//   ....[0]....
.L_1392:
        /*008c*/ 	.word	0x00000890


	//   ....[1]....
        /*0090*/ 	.word	0x000008e0


	//----- nvinfo : EIATTR_MAX_THREADS
	.align		4
.L_1393:
        /*0094*/ 	.byte	0x04, 0x05
        /*0096*/ 	.short	(.L_1395 - .L_1394)
.L_1394:
        /*0098*/ 	.word	0x00000080
        /*009c*/ 	.word	0x00000001
        /*00a0*/ 	.word	0x00000001


	//----- nvinfo : EIATTR_CRS_STACK_SIZE
	.align		4
.L_1395:
        /*00a4*/ 	.byte	0x04, 0x1e
        /*00a6*/ 	.short	(.L_1397 - .L_1396)
.L_1396:
        /*00a8*/ 	.word	0x00000000


	//----- nvinfo : EIATTR_CBANK_PARAM_SIZE
	.align		4
.L_1397:
        /*00ac*/ 	.byte	0x03, 0x19
        /*00ae*/ 	.short	0x0034


	//----- nvinfo : EIATTR_PARAM_CBANK
	.align		4
        /*00b0*/ 	.byte	0x04, 0x0a
        /*00b2*/ 	.short	(.L_1399 - .L_1398)
	.align		4
.L_1398:
        /*00b4*/ 	.word	index@(.nv.constant0._ZN2at6native27unrolled_elementwise_kernelIZZZNS0_26logit_backward_kernel_cudaERNS_18TensorIteratorBaseERKN3c106ScalarEENKUlvE_clEvENKUlvE2_clEvEUlNS4_8BFloat16ESA_E0_St5arrayIPcLm3EELi4E23TrivialOffsetCalculatorILi2EjESF_ILi1EjENS0_6memory15LoadWithoutCastENSI_16StoreWithoutCastEEEviT_T0_T2_T3_T4_T5_)
        /*00b8*/ 	.short	0x0380
        /*00ba*/ 	.short	0x0034


	//----- nvinfo : EIATTR_SW_WAR
	.align		4
.L_1399:
        /*00bc*/ 	.byte	0x04, 0x36
        /*00be*/ 	.short	(.L_1401 - .L_1400)
.L_1400:
        /*00c0*/ 	.word	0x00000008
.L_1401:


//--------------------- .nv.info._ZN2at6native29vectorized_elementwise_kernelILi2EZZZNS0_26logit_backward_kernel_cudaERNS_18TensorIteratorBaseERKN3c106ScalarEENKUlvE_clEvENKUlvE2_clEvEUlNS4_8BFloat16ESA_E0_St5arrayIPcLm3EEEEviT0_T1_ --------------------------
	.section	.nv.info._ZN2at6native29vectorized_elementwise_kernelILi2EZZZNS0_26logit_backward_kernel_cudaERNS_18TensorIteratorBaseERKN3c106ScalarEENKUlvE_clEvENKUlvE2_clEvEUlNS4_8BFloat16ESA_E0_St5arrayIPcLm3EEEEviT0_T1_,"",@"SHT_CUDA_INFO"
	.sectionflags	@""
	.align	4


	//----- nvinfo : EIATTR_CUDA_API_VERSION
	.align		4
        /*0000*/ 	.byte	0x04, 0x37
        /*0002*/ 	.short	(.L_1403 - .L_1402)
.L_1402:
        /*0004*/ 	.word	0x00000082


	//----- nvinfo : EIATTR_KPARAM_INFO
	.align		4
.L_1403:
        /*0008*/ 	.byte	0x04, 0x17
        /*000a*/ 	.short	(.L_1405 - .L_1404)
.L_1404:
        /*000c*/ 	.word	0x00000000
        /*0010*/ 	.short	0x0002
        /*0012*/ 	.short	0x0018
        /*0014*/ 	.byte	0x00, 0xf0, 0x61, 0x00


	//----- nvinfo : EIATTR_KPARAM_INFO
	.align		4
.L_1405:
        /*0018*/ 	.byte	0x04, 0x17
        /*001a*/ 	.short	(.L_1407 - .L_1406)
.L_1406:
        /*001c*/ 	.word	0x00000000
        /*0020*/ 	.short	0x0001
        /*0022*/ 	.short	0x0008
        /*0024*/ 	.byte	0x00, 0xf0, 0x41, 0x00


	//----- nvinfo : EIATTR_KPARAM_INFO
	.align		4
.L_1407:
        /*0028*/ 	.byte	0x04, 0x17
        /*002a*/ 	.short	(.L_1409 - .L_1408)
.L_1408:
        /*002c*/ 	.word	0x00000000
        /*0030*/ 	.short	0x0000
        /*0032*/ 	.short	0x0000
        /*0034*/ 	.byte	0x00, 0xf0, 0x11, 0x00


	//----- nvinfo : EIATTR_SPARSE_MMA_MASK
	.align		4
.L_1409:
        /*0038*/ 	.byte	0x03, 0x50
        /*003a*/ 	.short	0x0000


	//----- nvinfo : EIATTR_MAXREG_COUNT
	.align		4
        /*003c*/ 	.byte	0x03, 0x1b
        /*003e*/ 	.short	0x00ff


	//----- nvinfo : EIATTR_MERCURY_ISA_VERSION
	.align		4
        /*0040*/ 	.byte	0x03, 0x5f
        /*0042*/ 	.short	0x0101


	//----- nvinfo : EIATTR_VRC_CTA_INIT_COUNT
	.align		4
        /*0044*/ 	.byte	0x02, 0x4a
	.zero		1
	.zero		1


	//----- nvinfo : EIATTR_EXIT_INSTR_OFFSETS
	.align		4
        /*0048*/ 	.byte	0x04, 0x1c
        /*004a*/ 	.short	(.L_1411 - .L_1410)


	//   ....[0]....
.L_1410:
        /*004c*/ 	.word	0x000011d0


	//   ....[1]....
        /*0050*/ 	.word	0x00001220


	//   ....[2]....
        /*0054*/ 	.word	0x00001970


	//----- nvinfo : EIATTR_MAX_THREADS
	.align		4
.L_1411:
        /*0058*/ 	.byte	0x04, 0x05
        /*005a*/ 	.short	(.L_1413 - .L_1412)
.L_1412:
        /*005c*/ 	.word	0x00000080
        /*0060*/ 	.word	0x00000001
        /*0064*/ 	.word	0x00000001


	//----- nvinfo : EIATTR_CRS_STACK_SIZE
	.align		4
.L_1413:
        /*0068*/ 	.byte	0x04, 0x1e
        /*006a*/ 	.short	(.L_1415 - .L_1414)
.L_1414:
        /*006c*/ 	.word	0x00000000


	//----- nvinfo : EIATTR_CBANK_PARAM_SIZE
	.align		4
.L_1415:
        /*0070*/ 	.byte	0x03, 0x19
        /*0072*/ 	.short	0x0030


	//----- nvinfo : EIATTR_PARAM_CBANK
	.align		4
        /*0074*/ 	.byte	0x04, 0x0a
        /*0076*/ 	.short	(.L_1417 - .L_1416)
	.align		4
.L_1416:
        /*0078*/ 	.word	index@(.nv.constant0._ZN2at6native29vectorized_elementwise_kernelILi2EZZZNS0_26logit_backward_kernel_cudaERNS_18TensorIteratorBaseERKN3c106ScalarEENKUlvE_clEvENKUlvE2_clEvEUlNS4_8BFloat16ESA_E0_St5arrayIPcLm3EEEEviT0_T1_)
        /*007c*/ 	.short	0x0380
        /*007e*/ 	.short	0x0030


	//----- nvinfo : EIATTR_SW_WAR
	.align		4
.L_1417:
        /*0080*/ 	.byte	0x04, 0x36
        /*0082*/ 	.short	(.L_1419 - .L_1418)
.L_1418:
        /*0084*/ 	.word	0x00000008
.L_1419:


//--------------------- .nv.info._ZN2at6native29vectorized_elementwise_kernelILi4EZZZNS0_26logit_backward_kernel_cudaERNS_18TensorIteratorBaseERKN3c106ScalarEENKUlvE_clEvENKUlvE2_clEvEUlNS4_8BFloat16ESA_E0_St5arrayIPcLm3EEEEviT0_T1_ --------------------------
	.section	.nv.info._ZN2at6native29vectorized_elementwise_kernelILi4EZZZNS0_26logit_backward_kernel_cudaERNS_18TensorIteratorBaseERKN3c106ScalarEENKUlvE_clEvENKUlvE2_clEvEUlNS4_8BFloat16ESA_E0_St5arrayIPcLm3EEEEviT0_T1_,"",@"SHT_CUDA_INFO"
	.sectionflags	@""
	.align	4


	//----- nvinfo : EIATTR_CUDA_API_VERSION
	.align		4
        /*0000*/ 	.byte	0x04, 0x37
        /*0002*/ 	.short	(.L_1421 - .L_1420)
.L_1420:
        /*0004*/ 	.word	0x00000082


	//----- nvinfo : EIATTR_KPARAM_INFO
	.align		4
.L_1421:
        /*0008*/ 	.byte	0x04, 0x17
        /*000a*/ 	.short	(.L_1423 - .L_1422)
.L_1422:
        /*000c*/ 	.word	0x00000000
        /*0010*/ 	.short	0x0002
        /*0012*/ 	.short	0x0018
        /*0014*/ 	.byte	0x00, 0xf0, 0x61, 0x00


	//----- nvinfo : EIATTR_KPARAM_INFO
	.align		4
.L_1423:
        /*0018*/ 	.byte	0x04, 0x17
        /*001a*/ 	.short	(.L_1425 - .L_1424)
.L_1424:
        /*001c*/ 	.word	0x00000000
        /*0020*/ 	.short	0x0001
        /*0022*/ 	.short	0x0008
        /*0024*/ 	.byte	0x00, 0xf0, 0x41, 0x00


	//----- nvinfo : EIATTR_KPARAM_INFO
	.align		4
.L_1425:
        /*0028*/ 	.byte	0x04, 0x17
        /*002a*/ 	.short	(.L_1427 - .L_1426)
.L_1426:
        /*002c*/ 	.word	0x00000000
        /*0030*/ 	.short	0x0000
        /*0032*/ 	.short	0x0000
        /*0034*/ 	.byte	0x00, 0xf0, 0x11, 0x00


	//----- nvinfo : EIATTR_SPARSE_MMA_MASK
	.align		4
.L_1427:
        /*0038*/ 	.byte	0x03, 0x50
        /*003a*/ 	.short	0x0000


	//----- nvinfo : EIATTR_MAXREG_COUNT
	.align		4
        /*003c*/ 	.byte	0x03, 0x1b
        /*003e*/ 	.short	0x00ff


	//----- nvinfo : EIATTR_MERCURY_ISA_VERSION
	.align		4
        /*0040*/ 	.byte	0x03, 0x5f
        /*0042*/ 	.short	0x0101


	//----- nvinfo : EIATTR_VRC_CTA_INIT_COUNT
	.align		4
        /*0044*/ 	.byte	0x02, 0x4a
	.zero		1
	.zero		1


	//----- nvinfo : EIATTR_EXIT_INSTR_OFFSETS
	.align		4
        /*0048*/ 	.byte	0x04, 0x1c
        /*004a*/ 	.short	(.L_1429 - .L_1428)


	//   ....[0]....
.L_1428:
        /*004c*/ 	.word	0x000011d0


	//   ....[1]....
        /*0050*/ 	.word	0x00001220


	//   ....[2]....
        /*0054*/ 	.word	0x00001910


	//----- nvinfo : EIATTR_MAX_THREADS
	.align		4
.L_1429:
        /*0058*/ 	.byte	0x04, 0x05
        /*005a*/ 	.short	(.L_1431 - .L_1430)
.L_1430:
        /*005c*/ 	.word	0x00000080
        /*0060*/ 	.word	0x00000001
        /*0064*/ 	.word	0x00000001


	//----- nvinfo : EIATTR_CRS_STACK_SIZE
	.align		4
.L_1431:
        /*0068*/ 	.byte	0x04, 0x1e
        /*006a*/ 	.short	(.L_1433 - .L_1432)
.L_1432:
        /*006c*/ 	.word	0x00000000


	//----- nvinfo : EIATTR_CBANK_PARAM_SIZE
	.align		4
.L_1433:
        /*0070*/ 	.byte	0x03, 0x19
        /*0072*/ 	.short	0x0030


	//----- nvinfo : EIATTR_PARAM_CBANK
	.align		4
        /*0074*/ 	.byte	0x04, 0x0a
        /*0076*/ 	.short	(.L_1435 - .L_1434)
	.align		4
.L_1434:
        /*0078*/ 	.word	index@(.nv.constant0._ZN2at6native29vectorized_elementwise_kernelILi4EZZZNS0_26logit_backward_kernel_cudaERNS_18TensorIteratorBaseERKN3c106ScalarEENKUlvE_clEvENKUlvE2_clEvEUlNS4_8BFloat16ESA_E0_St5arrayIPcLm3EEEEviT0_T1_)
        /*007c*/ 	.short	0x0380
        /*007e*/ 	.short	0x0030


	//----- nvinfo : EIATTR_SW_WAR
	.align		4
.L_1435:
        /*0080*/ 	.byte	0x04, 0x36
        /*0082*/ 	.short	(.L_1437 - .L_1436)
.L_1436:
        /*0084*/ 	.word	0x00000008
.L_1437:


//--------------------- .nv.info._ZN2at6native29vectorized_elementwise_kernelILi8EZZZNS0_26logit_backward_kernel_cudaERNS_18TensorIteratorBaseERKN3c106ScalarEENKUlvE_clEvENKUlvE2_clEvEUlNS4_8BFloat16ESA_E0_St5arrayIPcLm3EEEEviT0_T1_ --------------------------
	.section	.nv.info._ZN2at6native29vectorized_elementwise_kernelILi8EZZZNS0_26logit_backward_kernel_cudaERNS_18TensorIteratorBaseERKN3c106ScalarEENKUlvE_clEvENKUlvE2_clEvEUlNS4_8BFloat16ESA_E0_St5arrayIPcLm3EEEEviT0_T1_,"",@"SHT_CUDA_INFO"
	.sectionflags	@""
	.align	4


	//----- nvinfo : EIATTR_CUDA_API_VERSION
	.align		4
        /*0000*/ 	.byte	0x04, 0x37
        /*0002*/ 	.short	(.L_1439 - .L_1438)
.L_1438:
        /*0004*/ 	.word	0x00000082


	//----- nvinfo : EIATTR_KPARAM_INFO
	.align		4
.L_1439:
        /*0008*/ 	.byte	0x04, 0x17
        /*000a*/ 	.short	(.L_1441 - .L_1440)
.L_1440:
        /*000c*/ 	.word	0x00000000
        /*0010*/ 	.short	0x0002
        /*0012*/ 	.short	0x0018
        /*0014*/ 	.byte	0x00, 0xf0, 0x61, 0x00


	//----- nvinfo : EIATTR_KPARAM_INFO
	.align		4
.L_1441:
        /*0018*/ 	.byte	0x04, 0x17
        /*001a*/ 	.short	(.L_1443 - .L_1442)
.L_1442:
        /*001c*/ 	.word	0x00000000
        /*0020*/ 	.short	0x0001
        /*0022*/ 	.short	0x0008
        /*0024*/ 	.byte	0x00, 0xf0, 0x41, 0x00


	//----- nvinfo : EIATTR_KPARAM_INFO
	.align		4
.L_1443:
        /*0028*/ 	.byte	0x04, 0x17
        /*002a*/ 	.short	(.L_1445 - .L_1444)
.L_1444:
        /*002c*/ 	.word	0x00000000
        /*0030*/ 	.short	0x0000
        /*0032*/ 	.short	0x0000
        /*0034*/ 	.byte	0x00, 0xf0, 0x11, 0x00


	//----- nvinfo : EIATTR_SPARSE_MMA_MASK
	.align		4
.L_1445:
        /*0038*/ 	.byte	0x03, 0x50
        /*003a*/ 	.short	0x0000


	//----- nvinfo : EIATTR_MAXREG_COUNT
	.align		4
        /*003c*/ 	.byte	0x03, 0x1b
        /*003e*/ 	.short	0x00ff


	//----- nvinfo : EIATTR_MERCURY_ISA_VERSION
	.align		4
        /*0040*/ 	.byte	0x03, 0x5f
        /*0042*/ 	.short	0x0101


	//----- nvinfo : EIATTR_VRC_CTA_INIT_COUNT
	.align		4
        /*0044*/ 	.byte	0x02, 0x4a
	.zero		1
	.zero		1


	//----- nvinfo : EIATTR_EXIT_INSTR_OFFSETS
	.align		4
        /*0048*/ 	.byte	0x04, 0x1c
        /*004a*/ 	.short	(.L_1447 - .L_1446)


	//   ....[0]....
.L_1446:
        /*004c*/ 	.word	0x00000010


	//----- nvinfo : EIATTR_MAX_THREADS
	.align		4
.L_1447:
        /*0050*/ 	.byte	0x04, 0x05
        /*0052*/ 	.short	(.L_1449 - .L_1448)
.L_1448:
        /*0054*/ 	.word	0x00000080
        /*0058*/ 	.word	0x00000001
        /*005c*/ 	.word	0x00000001


	//----- nvinfo : EIATTR_CBANK_PARAM_SIZE
	.align		4
.L_1449:
        /*0060*/ 	.byte	0x03, 0x19
        /*0062*/ 	.short	0x0030


	//----- nvinfo : EIATTR_PARAM_CBANK
	.align		4
        /*0064*/ 	.byte	0x04, 0x0a
        /*0066*/ 	.short	(.L_1451 - .L_1450)
	.align		4
.L_1450:
        /*0068*/ 	.word	index@(.nv.constant0._ZN2at6native29vectorized_elementwise_kernelILi8EZZZNS0_26logit_backward_kernel_cudaERNS_18TensorIteratorBaseERKN3c106ScalarEENKUlvE_clEvENKUlvE2_clEvEUlNS4_8BFloat16ESA_E0_St5arrayIPcLm3EEEEviT0_T1_)
        /*006c*/ 	.short	0x0380
        /*006e*/ 	.short	0x0030


	//----- nvinfo : EIATTR_SW_WAR
	.align		4
.L_1451:
        /*0070*/ 	.byte	0x04, 0x36
        /*0072*/ 	.short	(.L_1453 - .L_1452)
.L_1452:
        /*0074*/ 	.word	0x00000008
.L_1453:


//--------------------- .nv.info._ZN2at6native18elementwise_kernelILi128ELi4EZNS0_15gpu_kernel_implIZZZNS0_26logit_backward_kernel_cudaERNS_18TensorIteratorBaseERKN3c106ScalarEENKUlvE_clEvENKUlvE2_clEvEUlNS5_8BFloat16ESB_E_EEvS4_RKT_EUliE_EEviT1_ --------------------------
	.section	.nv.info._ZN2at6native18elementwise_kernelILi128ELi4EZNS0_15gpu_kernel_implIZZZNS0_26logit_backward_kernel_cudaERNS_18TensorIteratorBaseERKN3c106ScalarEENKUlvE_clEvENKUlvE2_clEvEUlNS5_8BFloat16ESB_E_EEvS4_RKT_EUliE_EEviT1_,"",@"SHT_CUDA_INFO"
	.sectionflags	@""
	.align	4


	//----- nvinfo : EIATTR_CUDA_API_VERSION
	.align		4
        /*0000*/ 	.byte	0x04, 0x37
        /*0002*/ 	.short	(.L_1455 - .L_1454)
.L_1454:
        /*0004*/ 	.word	0x00000082


	//----- nvinfo : EIATTR_KPARAM_INFO
	.align		4
.L_1455:
        /*0008*/ 	.byte	0x04, 0x17
        /*000a*/ 	.short	(.L_1457 - .L_1456)
.L_1456:
        /*000c*/ 	.word	0x00000000
        /*0010*/ 	.short	0x0001
        /*0012*/ 	.short	0x0008
        /*0014*/ 	.byte	0x00, 0xf0, 0x21, 0x0a


	//----- nvinfo : EIATTR_KPARAM_INFO
	.align		4
.L_1457:
        /*0018*/ 	.byte	0x04, 0x17
        /*001a*/ 	.short	(.L_1459 - .L_1458)
.L_1458:
        /*001c*/ 	.word	0x00000000
        /*0020*/ 	.short	0x0000
        /*0022*/ 	.short	0x0000
        /*0024*/ 	.byte	0x00, 0xf0, 0x11, 0x00


	//----- nvinfo : EIATTR_SPARSE_MMA_MASK
	.align		4
.L_1459:
        /*0028*/ 	.byte	0x03, 0x50
        /*002a*/ 	.short	0x0000


	//----- nvinfo : EIATTR_MAXREG_COUNT
	.align		4
        /*002c*/ 	.byte	0x03, 0x1b
        /*002e*/ 	.short	0x0080


	//----- nvinfo : EIATTR_EXTERNS
	.align		4
        /*0030*/ 	.byte	0x04, 0x0f
        /*0032*/ 	.short	(.L_1461 - .L_1460)


	//   ....[0]....
	.align		4
.L_1460:
        /*0034*/ 	.word	index@(__assertfail)


	//----- nvinfo : EIATTR_MERCURY_ISA_VERSION
	.align		4
.L_1461:
        /*0038*/ 	.byte	0x03, 0x5f
        /*003a*/ 	.short	0x0101


	//----- nvinfo : EIATTR_VRC_CTA_INIT_COUNT
	.align		4
        /*003c*/ 	.byte	0x02, 0x4a
	.zero		1
	.zero		1


	//----- nvinfo : EIATTR_SYSCALL_OFFSETS
	.align		4
        /*0040*/ 	.byte	0x04, 0x46
        /*0042*/ 	.short	(.L_1463 - .L_1462)


	//   ....[0]....
.L_1462:
        /*0044*/ 	.word	0x000026b0


	//   ....[1]....
        /*0048*/ 	.word	0x000036d0


	//   ....[2]....
        /*004c*/ 	.word	0x00004660


	//   ....[3]....
        /*0050*/ 	.word	0x00006eb0


	//   ....[4]....
        /*0054*/ 	.word	0x00007ec0


	//   ....[5]....
        /*0058*/ 	.word	0x00008ca0


	//   ....[6]....
        /*005c*/ 	.word	0x0000b5e0


	//   ....[7]....
        /*0060*/ 	.word	0x0000c5f0


	//   ....[8]....
        /*0064*/ 	.word	0x0000d3d0


	//   ....[9]....
        /*0068*/ 	.word	0x0000fd30


	//   ....[10]....
        /*006c*/ 	.word	0x00010d40


	//   ....[11]....
        /*0070*/ 	.word	0x00011af0


	//----- nvinfo : EIATTR_EXIT_INSTR_OFFSETS
	.align		4
.L_1463:
        /*0074*/ 	.byte	0x04, 0x1c
        /*0076*/ 	.short	(.L_1465 - .L_1464)


	//   ....[0]....
.L_1464:
        /*0078*/ 	.word	0x0000d690


	//   ....[1]....
        /*007c*/ 	.word	0x00010f70


	//   ....[2]....
        /*0080*/ 	.word	0x00010fb0


	//   ....[3]....
        /*0084*/ 	.word	0x00011050


	//   ....[4]....
        /*0088*/ 	.word	0x00011090


	//   ....[5]....
        /*008c*/ 	.word	0x000110d0


	//   ....[6]....
        /*0090*/ 	.word	0x00011160


	//   ....[7]....
        /*0094*/ 	.word	0x000111a0


	//   ....[8]....
        /*0098*/ 	.word	0x00011240


	//   ....[9]....
        /*009c*/ 	.word	0x00011290


	//   ....[10]....
        /*00a0*/ 	.word	0x000112e0


	//   ....[11]....
        /*00a4*/ 	.word	0x000113c0


	//   ....[12]....
        /*00a8*/ 	.word	0x00011530


	//   ....[13]....
        /*00ac*/ 	.word	0x000116a0


	//   ....[14]....
        /*00b0*/ 	.word	0x00011800


	//   ....[15]....
        /*00b4*/ 	.word	0x00011840


	//   ....[16]....
        /*00b8*/ 	.word	0x00011880


	//   ....[17]....
        /*00bc*/ 	.word	0x00011930


	//   ....[18]....
        /*00c0*/ 	.word	0x00011990


	//   ....[19]....
        /*00c4*/ 	.word	0x00011b00


	//   ....[20]....
        /*00c8*/ 	.word	0x00011c10


	//   ....[21]....
        /*00cc*/ 	.word	0x00011d50


	//   ....[22]....
        /*00d0*/ 	.word	0x00011d70


	//----- nvinfo : EIATTR_MAX_THREADS
	.align		4
.L_1465:
        /*00d4*/ 	.byte	0x04, 0x05
        /*00d6*/ 	.short	(.L_1467 - .L_1466)
.L_1466:
        /*00d8*/ 	.word	0x00000080
        /*00dc*/ 	.word	0x00000001
        /*00e0*/ 	.word	0x00000001


	//----- nvinfo : EIATTR_CRS_STACK_SIZE
	.align		4
.L_1467:
        /*00e4*/ 	.byte	0x04, 0x1e
        /*00e6*/ 	.short	(.L_1469 - .L_1468)
.L_1468:
        /*00e8*/ 	.word	0x00000000


	//----- nvinfo : EIATTR_CBANK_PARAM_SIZE
	.align		4
.L_1469:
        /*00ec*/ 	.byte	0x03, 0x19
        /*00ee*/ 	.short	0x0290


	//----- nvinfo : EIATTR_PARAM_CBANK
	.align		4
        /*00f0*/ 	.byte	0x04, 0x0a
        /*00f2*/ 	.short	(.L_1471 - .L_1470)
	.align		4
.L_1470:
        /*00f4*/ 	.word	index@(.nv.constant0._ZN2at6native18elementwise_kernelILi128ELi4EZNS0_15gpu_kernel_implIZZZNS0_26logit_backward_kernel_cudaERNS_18TensorIteratorBaseERKN3c106ScalarEENKUlvE_clEvENKUlvE2_clEvEUlNS5_8BFloat16ESB_E_EEvS4_RKT_EUliE_EEviT1_)
        /*00f8*/ 	.short	0x0380
        /*00fa*/ 	.short	0x0290


	//----- nvinfo : EIATTR_SW_WAR
	.align		4
.L_1471:
        /*00fc*/ 	.byte	0x04, 0x36
        /*00fe*/ 	.short	(.L_1473 - .L_1472)
.L_1472:
        /*0100*/ 	.word	0x00000008
.L_1473:


//--------------------- .nv.info._ZN2at6native27unrolled_elementwise_kernelIZZZNS0_26logit_backward_kernel_cudaERNS_18TensorIteratorBaseERKN3c106ScalarEENKUlvE_clEvENKUlvE2_clEvEUlNS4_8BFloat16ESA_E_St5arrayIPcLm3EELi4E23TrivialOffsetCalculatorILi2EjESF_ILi1EjENS0_6memory12LoadWithCastILi2EEENSI_13StoreWithCastILi1EEEEEviT_T0_T2_T3_T4_T5_ --------------------------
	.section	.nv.info._ZN2at6native27unrolled_elementwise_kernelIZZZNS0_26logit_backward_kernel_cudaERNS_18TensorIteratorBaseERKN3c106ScalarEENKUlvE_clEvENKUlvE2_clEvEUlNS4_8BFloat16ESA_E_St5arrayIPcLm3EELi4E23TrivialOffsetCalculatorILi2EjESF_ILi1EjENS0_6memory12LoadWithCastILi2EEENSI_13StoreWithCastILi1EEEEEviT_T0_T2_T3_T4_T5_,"",@"SHT_CUDA_INFO"
	.sectionflags	@""
	.align	4


	//----- nvinfo : EIATTR_CUDA_API_VERSION
	.align		4
        /*0000*/ 	.byte	0x04, 0x37
        /*0002*/ 	.short	(.L_1475 - .L_1474)
.L_1474:
        /*0004*/ 	.word	0x00000082


	//----- nvinfo : EIATTR_KPARAM_INFO
	.align		4
.L_1475:
        /*0008*/ 	.byte	0x04, 0x17
        /*000a*/ 	.short	(.L_1477 - .L_1476)
.L_1476:
        /*000c*/ 	.word	0x00000000
        /*0010*/ 	.short	0x0006
        /*0012*/ 	.short	0x0030
        /*0014*/ 	.byte	0x00, 0xf0, 0x21, 0x00


	//----- nvinfo : EIATTR_KPARAM_INFO
	.align		4
.L_1477:
        /*0018*/ 	.byte	0x04, 0x17
        /*001a*/ 	.short	(.L_1479 - .L_1478)
.L_1478:
        /*001c*/ 	.word	0x00000000
        /*0020*/ 	.short	0x0005
        /*0022*/ 	.short	0x0024
        /*0024*/ 	.byte	0x00, 0xf0, 0x31, 0x00


	//----- nvinfo : EIATTR_KPARAM_INFO
	.align		4
.L_1479:
        /*0028*/ 	.byte	0x04, 0x17
        /*002a*/ 	.short	(.L_1481 - .L_1480)
.L_1480:
        /*002c*/ 	.word	0x00000000
        /*0030*/ 	.short	0x0004
        /*0032*/ 	.short	0x0021
        /*0034*/ 	.byte	0x00, 0xf0, 0x05, 0x00


	//----- nvinfo : EIATTR_KPARAM_INFO
	.align		4
.L_1481:
        /*0038*/ 	.byte	0x04, 0x17
        /*003a*/ 	.short	(.L_1483 - .L_1482)
.L_1482:
        /*003c*/ 	.word	0x00000000
        /*0040*/ 	.short	0x0003
        /*0042*/ 	.short	0x0020
        /*0044*/ 	.byte	0x00, 0xf0, 0x05, 0x00


	//----- nvinfo : EIATTR_KPARAM_INFO
	.align		4
.L_1483:
        /*0048*/ 	.byte	0x04, 0x17
        /*004a*/ 	.short	(.L_1485 - .L_1484)
.L_1484:
        /*004c*/ 	.word	0x00000000
        /*0050*/ 	.short	0x0002
        /*0052*/ 	.short	0x0008
        /*0054*/ 	.byte	0x00, 0xf0, 0x61, 0x00


	//----- nvinfo : EIATTR_KPARAM_INFO
	.align		4
.L_1485:
        /*0058*/ 	.byte	0x04, 0x17
        /*005a*/ 	.short	(.L_1487 - .L_1486)
.L_1486:
        /*005c*/ 	.word	0x00000000
        /*0060*/ 	.short	0x0001
        /*0062*/ 	.short	0x0004
        /*0064*/ 	.byte	0x00, 0xf0, 0x05, 0x00


	//----- nvinfo : EIATTR_KPARAM_INFO
	.align		4
.L_1487:
        /*0068*/ 	.byte	0x04, 0x17
        /*006a*/ 	.short	(.L_1489 - .L_1488)
.L_1488:
        /*006c*/ 	.word	0x00000000
        /*0070*/ 	.short	0x0000
        /*0072*/ 	.short	0x0000
        /*0074*/ 	.byte	0x00, 0xf0, 0x11, 0x00


	//----- nvinfo : EIATTR_SPARSE_MMA_MASK
	.align		4
.L_1489:
        /*0078*/ 	.byte	0x03, 0x50
        /*007a*/ 	.short	0x0000


	//----- nvinfo : EIATTR_MAXREG_COUNT
	.align		4
        /*007c*/ 	.byte	0x03, 0x1b
        /*007e*/ 	.short	0x00ff


	//----- nvinfo : EIATTR_EXTERNS
	.align		4
        /*0080*/ 	.byte	0x04, 0x0f
        /*0082*/ 	.short	(.L_1491 - .L_1490)


	//   ....[0]....
	.align		4
.L_1490:
        /*0084*/ 	.word	index@(__assertfail)


	//----- nvinfo : EIATTR_MERCURY_ISA_VERSION
	.align		4
.L_1491:
        /*0088*/ 	.byte	0x03, 0x5f
        /*008a*/ 	.short	0x0101


	//----- nvinfo : EIATTR_VRC_CTA_INIT_COUNT
	.align		4
        /*008c*/ 	.byte	0x02, 0x4a
	.zero		1
	.zero		1


	//----- nvinfo : EIATTR_SYSCALL_OFFSETS
	.align		4
        /*0090*/ 	.byte	0x04, 0x46
        /*0092*/ 	.short	(.L_1493 - .L_1492)


	//   ....[0]....
.L_1492:
        /*0094*/ 	.word	0x000010a0


	//   ....[1]....
        /*0098*/ 	.word	0x000021d0


	//   ....[2]....
        /*009c*/ 	.word	0x00003440


	//   ....[3]....
        /*00a0*/ 	.word	0x00004570


	//   ....[4]....
        /*00a4*/ 	.word	0x00005720


	//   ....[5]....
        /*00a8*/ 	.word	0x00006860


	//   ....[6]....
        /*00ac*/ 	.word	0x00007a10


	//   ....[7]....
        /*00b0*/ 	.word	0x00008a60


	//   ....[8]....
        /*00b4*/ 	.word	0x00009e20


	//   ....[9]....
        /*00b8*/ 	.word	0x0000ad00


	//   ....[10]....
        /*00bc*/ 	.word	0x0000bc80


	//   ....[11]....
        /*00c0*/ 	.word	0x0000cc00


	//----- nvinfo : EIATTR_EXIT_INSTR_OFFSETS
	.align		4
.L_1493:
        /*00c4*/ 	.byte	0x04, 0x1c
        /*00c6*/ 	.short	(.L_1495 - .L_1494)


	//   ....[0]....
.L_1494:
        /*00c8*/ 	.word	0x0000bf30


	//   ....[1]....
        /*00cc*/ 	.word	0x0000c080


	//   ....[2]....
        /*00d0*/ 	.word	0x0000c0c0


	//   ....[3]....
        /*00d4*/ 	.word	0x0000c160


	//   ....[4]....
        /*00d8*/ 	.word	0x0000c1a0


	//   ....[5]....
        /*00dc*/ 	.word	0x0000c1e0


	//   ....[6]....
        /*00e0*/ 	.word	0x0000c270


	//   ....[7]....
        /*00e4*/ 	.word	0x0000c2b0


	//   ....[8]....
        /*00e8*/ 	.word	0x0000c350


	//   ....[9]....
        /*00ec*/ 	.word	0x0000c3a0


	//   ....[10]....
        /*00f0*/ 	.word	0x0000c3f0


	//   ....[11]....
        /*00f4*/ 	.word	0x0000c4d0


	//   ....[12]....
        /*00f8*/ 	.word	0x0000c640


	//   ....[13]....
        /*00fc*/ 	.word	0x0000c7b0


	//   ....[14]....
        /*0100*/ 	.word	0x0000c910


	//   ....[15]....
        /*0104*/ 	.word	0x0000c950


	//   ....[16]....
        /*0108*/ 	.word	0x0000c990


	//   ....[17]....
        /*010c*/ 	.word	0x0000ca40


	//   ....[18]....
        /*0110*/ 	.word	0x0000caa0


	//   ....[19]....
        /*0114*/ 	.word	0x0000cc10


	//   ....[20]....
        /*0118*/ 	.word	0x0000cd20


	//   ....[21]....
        /*011c*/ 	.word	0x0000ce60


	//   ....[22]....
        /*0120*/ 	.word	0x0000ce80


	//----- nvinfo : EIATTR_MAX_THREADS
	.align		4
.L_1495:
        /*0124*/ 	.byte	0x04, 0x05
        /*0126*/ 	.short	(.L_1497 - .L_1496)
.L_1496:
        /*0128*/ 	.word	0x00000080
        /*012c*/ 	.word	0x00000001
        /*0130*/ 	.word	0x00000001


	//----- nvinfo : EIATTR_CRS_STACK_SIZE
	.align		4
.L_1497:
        /*0134*/ 	.byte	0x04, 0x1e
        /*0136*/ 	.short	(.L_1499 - .L_1498)
.L_1498:
        /*0138*/ 	.word	0x00000000


	//----- nvinfo : EIATTR_CBANK_PARAM_SIZE
	.align		4
.L_1499:
        /*013c*/ 	.byte	0x03, 0x19
        /*013e*/ 	.short	0x0038


	//----- nvinfo : EIATTR_PARAM_CBANK
	.align		4
        /*0140*/ 	.byte	0x04, 0x0a
        /*0142*/ 	.short	(.L_1501 - .L_1500)
	.align		4
.L_1500:
        /*0144*/ 	.word	index@(.nv.constant0._ZN2at6native27unrolled_elementwise_kernelIZZZNS0_26logit_backward_kernel_cudaERNS_18TensorIteratorBaseERKN3c106ScalarEENKUlvE_clEvENKUlvE2_clEvEUlNS4_8BFloat16ESA_E_St5arrayIPcLm3EELi4E23TrivialOffsetCalculatorILi2EjESF_ILi1EjENS0_6memory12LoadWithCastILi2EEENSI_13StoreWithCastILi1EEEEEviT_T0_T2_T3_T4_T5_)
        /*0148*/ 	.short	0x0380
        /*014a*/ 	.short	0x0038


	//----- nvinfo : EIATTR_SW_WAR
	.align		4
.L_1501:
        /*014c*/ 	.byte	0x04, 0x36
        /*014e*/ 	.short	(.L_1503 - .L_1502)
.L_1502:
        /*0150*/ 	.word	0x00000008
.L_1503:


//--------------------- .nv.info._ZN2at6native18elementwise_kernelILi128ELi4EZNS0_22gpu_kernel_impl_nocastIZZZNS0_26logit_backward_kernel_cudaERNS_18TensorIteratorBaseERKN3c106ScalarEENKUlvE_clEvENKUlvE2_clEvEUlNS5_8BFloat16ESB_E_EEvS4_RKT_EUliE_EEviT1_ --------------------------
	.section	.nv.info._ZN2at6native18elementwise_kernelILi128ELi4EZNS0_22gpu_kernel_impl_nocastIZZZNS0_26logit_backward_kernel_cudaERNS_18TensorIteratorBaseERKN3c106ScalarEENKUlvE_clEvENKUlvE2_clEvEUlNS5_8BFloat16ESB_E_EEvS4_RKT_EUliE_EEviT1_,"",@"SHT_CUDA_INFO"
	.sectionflags	@""
	.align	4


	//----- nvinfo : EIATTR_CUDA_API_VERSION
	.align		4
        /*0000*/ 	.byte	0x04, 0x37
        /*0002*/ 	.short	(.L_1505 - .L_1504)
.L_1504:
        /*0004*/ 	.word	0x00000082


	//----- nvinfo : EIATTR_KPARAM_INFO
	.align		4
.L_1505:
        /*0008*/ 	.byte	0x04, 0x17
        /*000a*/ 	.short	(.L_1507 - .L_1506)
.L_1506:
        /*000c*/ 	.word	0x00000000
        /*0010*/ 	.short	0x0001
        /*0012*/ 	.short	0x0008
        /*0014*/ 	.byte	0x00, 0xf0, 0x21, 0x0a


	//----- nvinfo : EIATTR_KPARAM_INFO
	.align		4
.L_1507:
        /*0018*/ 	.byte	0x04, 0x17
        /*001a*/ 	.short	(.L_1509 - .L_1508)
.L_1508:
        /*001c*/ 	.word	0x00000000
        /*0020*/ 	.short	0x0000
        /*0022*/ 	.short	0x0000
        /*0024*/ 	.byte	0x00, 0xf0, 0x11, 0x00


	//----- nvinfo : EIATTR_SPARSE_MMA_MASK
	.align		4
.L_1509:
        /*0028*/ 	.byte	0x03, 0x50
        /*002a*/ 	.short	0x0000


	//----- nvinfo : EIATTR_MAXREG_COUNT
	.align		4
        /*002c*/ 	.byte	0x03, 0x1b
        /*002e*/ 	.short	0x0080


	//----- nvinfo : EIATTR_MERCURY_ISA_VERSION
	.align		4
        /*0030*/ 	.byte	0x03, 0x5f
        /*0032*/ 	.short	0x0101


	//----- nvinfo : EIATTR_VRC_CTA_INIT_COUNT
	.align		4
        /*0034*/ 	.byte	0x02, 0x4a
	.zero		1
	.zero		1


	//----- nvinfo : EIATTR_EXIT_INSTR_OFFSETS
	.align		4
        /*0038*/ 	.byte	0x04, 0x1c
        /*003a*/ 	.short	(.L_1511 - .L_1510)


	//   ....[0]....
.L_1510:
        /*003c*/ 	.word	0x000004e0


	//   ....[1]....
        /*0040*/ 	.word	0x00000600


	//   ....[2]....
        /*0044*/ 	.word	0x00004cc0


	//   ....[3]....
        /*0048*/ 	.word	0x000063f0


	//----- nvinfo : EIATTR_MAX_THREADS
	.align		4
.L_1511:
        /*004c*/ 	.byte	0x04, 0x05
        /*004e*/ 	.short	(.L_1513 - .L_1512)
.L_1512:
        /*0050*/ 	.word	0x00000080
        /*0054*/ 	.word	0x00000001
        /*0058*/ 	.word	0x00000001


	//----- nvinfo : EIATTR_CRS_STACK_SIZE
	.align		4
.L_1513:
        /*005c*/ 	.byte	0x04, 0x1e
        /*005e*/ 	.short	(.L_1515 - .L_1514)
.L_1514:
        /*0060*/ 	.word	0x00000000


	//----- nvinfo : EIATTR_CBANK_PARAM_SIZE
	.align		4
.L_1515:
        /*0064*/ 	.byte	0x03, 0x19
        /*0066*/ 	.short	0x0290


	//----- nvinfo : EIATTR_PARAM_CBANK
	.align		4
        /*0068*/ 	.byte	0x04, 0x0a
        /*006a*/ 	.short	(.L_1517 - .L_1516)
	.align		4
.L_1516:
        /*006c*/ 	.word	index@(.nv.constant0._ZN2at6native18elementwise_kernelILi128ELi4EZNS0_22gpu_kernel_impl_nocastIZZZNS0_26logit_backward_kernel_cudaERNS_18TensorIteratorBaseERKN3c106ScalarEENKUlvE_clEvENKUlvE2_clEvEUlNS5_8BFloat16ESB_E_EEvS4_RKT_EUliE_EEviT1_)
        /*0070*/ 	.short	0x0380
        /*0072*/ 	.short	0x0290


	//----- nvinfo : EIATTR_SW_WAR
	.align		4
.L_1517:
        /*0074*/ 	.byte	0x04, 0x36
        /*0076*/ 	.short	(.L_1519 - .L_1518)
.L_1518:
        /*0078*/ 	.word	0x00000008
.L_1519:


//--------------------- .nv.info._ZN2at6native27unrolled_elementwise_kernelIZZZNS0_26logit_backward_kernel_cudaERNS_18TensorIteratorBaseERKN3c106ScalarEENKUlvE_clEvENKUlvE2_clEvEUlNS4_8BFloat16ESA_E_St5arrayIPcLm3EELi4E23TrivialOffsetCalculatorILi2EjESF_ILi1EjENS0_6memory15LoadWithoutCastENSI_16StoreWithoutCastEEEviT_T0_T2_T3_T4_T5_ --------------------------
	.section	.nv.info._ZN2at6native27unrolled_elementwise_kernelIZZZNS0_26logit_backward_kernel_cudaERNS_18TensorIteratorBaseERKN3c106ScalarEENKUlvE_clEvENKUlvE2_clEvEUlNS4_8BFloat16ESA_E_St5arrayIPcLm3EELi4E23TrivialOffsetCalculatorILi2EjESF_ILi1EjENS0_6memory15LoadWithoutCastENSI_16StoreWithoutCastEEEviT_T0_T2_T3_T4_T5_,"",@"SHT_CUDA_INFO"
	.sectionflags	@""
	.align	4


	//----- nvinfo : EIATTR_CUDA_API_VERSION
	.align		4
        /*0000*/ 	.byte	0x04, 0x37
        /*0002*/ 	.short	(.L_1521 - .L_1520)
.L_1520:
        /*0004*/ 	.word	0x00000082


	//----- nvinfo : EIATTR_KPARAM_INFO
	.align		4
.L_1521:
        /*0008*/ 	.byte	0x04, 0x17
        /*000a*/ 	.short	(.L_1523 - .L_1522)
.L_1522:
        /*000c*/ 	.word	0x00000000
        /*0010*/ 	.short	0x0006
        /*0012*/ 	.short	0x0023
        /*0014*/ 	.byte	0x00, 0xf0, 0x05, 0x00


	//----- nvinfo : EIATTR_KPARAM_INFO
	.align		4
.L_1523:
        /*0018*/ 	.byte	0x04, 0x17
        /*001a*/ 	.short	(.L_1525 - .L_1524)
.L_1524:
        /*001c*/ 	.word	0x00000000
        /*0020*/ 	.short	0x0005
        /*0022*/ 	.short	0x0022
        /*0024*/ 	.byte	0x00, 0xf0, 0x05, 0x00


	//----- nvinfo : EIATTR_KPARAM_INFO
	.align		4
.L_1525:
        /*0028*/ 	.byte	0x04, 0x17
        /*002a*/ 	.short	(.L_1527 - .L_1526)
.L_1526:
        /*002c*/ 	.word	0x00000000
        /*0030*/ 	.short	0x0004
        /*0032*/ 	.short	0x0021
        /*0034*/ 	.byte	0x00, 0xf0, 0x05, 0x00


	//----- nvinfo : EIATTR_KPARAM_INFO
	.align		4
.L_1527:
        /*0038*/ 	.byte	0x04, 0x17
        /*003a*/ 	.short	(.L_1529 - .L_1528)
.L_1528:
        /*003c*/ 	.word	0x00000000
        /*0040*/ 	.short	0x0003
        /*0042*/ 	.short	0x0020
        /*0044*/ 	.byte	0x00, 0xf0, 0x05, 0x00


	//----- nvinfo : EIATTR_KPARAM_INFO
	.align		4
.L_1529:
        /*0048*/ 	.byte	0x04, 0x17
        /*004a*/ 	.short	(.L_1531 - .L_1530)
.L_1530:
        /*004c*/ 	.word	0x00000000
        /*0050*/ 	.short	0x0002
        /*0052*/ 	.short	0x0008
        /*0054*/ 	.byte	0x00, 0xf0, 0x61, 0x00


	//----- nvinfo : EIATTR_KPARAM_INFO
	.align		4
.L_1531:
        /*0058*/ 	.byte	0x04, 0x17
        /*005a*/ 	.short	(.L_1533 - .L_1532)
.L_1532:
        /*005c*/ 	.word	0x00000000
        /*0060*/ 	.short	0x0001
        /*0062*/ 	.short	0x0004
        /*0064*/ 	.byte	0x00, 0xf0, 0x05, 0x00


	//----- nvinfo : EIATTR_KPARAM_INFO
	.align		4
.L_1533:
        /*0068*/ 	.byte	0x04, 0x17
        /*006a*/ 	.short	(.L_1535 - .L_1534)
.L_1534:
        /*006c*/ 	.word	0x00000000
        /*0070*/ 	.short	0x0000
        /*0072*/ 	.short	0x0000
        /*0074*/ 	.byte	0x00, 0xf0, 0x11, 0x00


	//----- nvinfo : EIATTR_SPARSE_MMA_MASK
	.align		4
.L_1535:
        /*0078*/ 	.byte	0x03, 0x50
        /*007a*/ 	.short	0x0000


	//----- nvinfo : EIATTR_MAXREG_COUNT
	.align		4
        /*007c*/ 	.byte	0x03, 0x1b
        /*007e*/ 	.short	0x00ff


	//----- nvinfo : EIATTR_MERCURY_ISA_VERSION
	.align		4
        /*0080*/ 	.byte	0x03, 0x5f
        /*0082*/ 	.short	0x0101


	//----- nvinfo : EIATTR_VRC_CTA_INIT_COUNT
	.align		4
        /*0084*/ 	.byte	0x02, 0x4a
	.zero		1
	.zero		1


	//----- nvinfo : EIATTR_EXIT_INSTR_OFFSETS
	.align		4
        /*0088*/ 	.byte	0x04, 0x1c
        /*008a*/ 	.short	(.L_1537 - .L_1536)


	//   ....[0]....
.L_1536:
        /*008c*/ 	.word	0x00000850


	//   ....[1]....
        /*0090*/ 	.word	0x000008a0


	//----- nvinfo : EIATTR_MAX_THREADS
	.align		4
.L_1537:
        /*0094*/ 	.byte	0x04, 0x05
        /*0096*/ 	.short	(.L_1539 - .L_1538)
.L_1538:
        /*0098*/ 	.word	0x00000080
        /*009c*/ 	.word	0x00000001
        /*00a0*/ 	.word	0x00000001


	//----- nvinfo : EIATTR_CRS_STACK_SIZE
	.align		4
.L_1539:
        /*00a4*/ 	.byte	0x04, 0x1e
        /*00a6*/ 	.short	(.L_1541 - .L_1540)
.L_1540:
        /*00a8*/ 	.word	0x00000000


	//----- nvinfo : EIATTR_CBANK_PARAM_SIZE
	.align		4
.L_1541:
        /*00ac*/ 	.byte	0x03, 0x19
        /*00ae*/ 	.short	0x0024


	//----- nvinfo : EIATTR_PARAM_CBANK
	.align		4
        /*00b0*/ 	.byte	0x04, 0x0a
        /*00b2*/ 	.short	(.L_1543 - .L_1542)
	.align		4
.L_1542:
        /*00b4*/ 	.word	index@(.nv.constant0._ZN2at6native27unrolled_elementwise_kernelIZZZNS0_26logit_backward_kernel_cudaERNS_18TensorIteratorBaseERKN3c106ScalarEENKUlvE_clEvENKUlvE2_clEvEUlNS4_8BFloat16ESA_E_St5arrayIPcLm3EELi4E23TrivialOffsetCalculatorILi2EjESF_ILi1EjENS0_6memory15LoadWithoutCastENSI_16StoreWithoutCastEEEviT_T0_T2_T3_T4_T5_)
        /*00b8*/ 	.short	0x0380
        /*00ba*/ 	.short	0x0024


	//----- nvinfo : EIATTR_SW_WAR
	.align		4
.L_1543:
        /*00bc*/ 	.byte	0x04, 0x36
        /*00be*/ 	.short	(.L_1545 - .L_1544)
.L_1544:
        /*00c0*/ 	.word	0x00000008
.L_1545:


//--------------------- .nv.info._ZN2at6native29vectorized_elementwise_kernelILi2EZZZNS0_26logit_backward_kernel_cudaERNS_18TensorIteratorBaseERKN3c106ScalarEENKUlvE_clEvENKUlvE2_clEvEUlNS4_8BFloat16ESA_E_St5arrayIPcLm3EEEEviT0_T1_ --------------------------
	.section	.nv.info._ZN2at6native29vectorized_elementwise_kernelILi2EZZZNS0_26logit_backward_kernel_cudaERNS_18TensorIteratorBaseERKN3c106ScalarEENKUlvE_clEvENKUlvE2_clEvEUlNS4_8BFloat16ESA_E_St5arrayIPcLm3EEEEviT0_T1_,"",@"SHT_CUDA_INFO"
	.sectionflags	@""
	.align	4


	//----- nvinfo : EIATTR_CUDA_API_VERSION
	.align		4
        /*0000*/ 	.byte	0x04, 0x37
        /*0002*/ 	.short	(.L_1547 - .L_1546)
.L_1546:
        /*0004*/ 	.word	0x00000082


	//----- nvinfo : EIATTR_KPARAM_INFO
	.align		4
.L_1547:
        /*0008*/ 	.byte	0x04, 0x17
        /*000a*/ 	.short	(.L_1549 - .L_1548)
.L_1548:
        /*000c*/ 	.word	0x00000000
        /*0010*/ 	.short	0x0002
        /*0012*/ 	.short	0x0008
        /*0014*/ 	.byte	0x00, 0xf0, 0x61, 0x00


	//----- nvinfo : EIATTR_KPARAM_INFO
	.align		4
.L_1549:
        /*0018*/ 	.byte	0x04, 0x17
        /*001a*/ 	.short	(.L_1551 - .L_1550)
.L_1550:
        /*001c*/ 	.word	0x00000000
        /*0020*/ 	.short	0x0001
        /*0022*/ 	.short	0x0004
        /*0024*/ 	.byte	0x00, 0xf0, 0x05, 0x00


	//----- nvinfo : EIATTR_KPARAM_INFO
	.align		4
.L_1551:
        /*0028*/ 	.byte	0x04, 0x17
        /*002a*/ 	.short	(.L_1553 - .L_1552)
.L_1552:
        /*002c*/ 	.word	0x00000000
        /*0030*/ 	.short	0x0000
        /*0032*/ 	.short	0x0000
        /*0034*/ 	.byte	0x00, 0xf0, 0x11, 0x00


	//----- nvinfo : EIATTR_SPARSE_MMA_MASK
	.align		4
.L_1553:
        /*0038*/ 	.byte	0x03, 0x50
        /*003a*/ 	.short	0x0000


	//----- nvinfo : EIATTR_MAXREG_COUNT
	.align		4
        /*003c*/ 	.byte	0x03, 0x1b
        /*003e*/ 	.short	0x00ff


	//----- nvinfo : EIATTR_MERCURY_ISA_VERSION
	.align		4
        /*0040*/ 	.byte	0x03, 0x5f
        /*0042*/ 	.short	0x0101


	//----- nvinfo : EIATTR_VRC_CTA_INIT_COUNT
	.align		4
        /*0044*/ 	.byte	0x02, 0x4a
	.zero		1
	.zero		1


	//----- nvinfo : EIATTR_EXIT_INSTR_OFFSETS
	.align		4
        /*0048*/ 	.byte	0x04, 0x1c
        /*004a*/ 	.short	(.L_1555 - .L_1554)


	//   ....[0]....
.L_1554:
        /*004c*/ 	.word	0x00001150


	//   ....[1]....
        /*0050*/ 	.word	0x000011a0


	//   ....[2]....
        /*0054*/ 	.word	0x000018f0


	//----- nvinfo : EIATTR_MAX_THREADS
	.align		4
.L_1555:
        /*0058*/ 	.byte	0x04, 0x05
        /*005a*/ 	.short	(.L_1557 - .L_1556)
.L_1556:
        /*005c*/ 	.word	0x00000080
        /*0060*/ 	.word	0x00000001
        /*0064*/ 	.word	0x00000001


	//----- nvinfo : EIATTR_CRS_STACK_SIZE
	.align		4
.L_1557:
        /*0068*/ 	.byte	0x04, 0x1e
        /*006a*/ 	.short	(.L_1559 - .L_1558)
.L_1558:
        /*006c*/ 	.word	0x00000000


	//----- nvinfo : EIATTR_CBANK_PARAM_SIZE
	.align		4
.L_1559:
        /*0070*/ 	.byte	0x03, 0x19
        /*0072*/ 	.short	0x0020


	//----- nvinfo : EIATTR_PARAM_CBANK
	.align		4
        /*0074*/ 	.byte	0x04, 0x0a
        /*0076*/ 	.short	(.L_1561 - .L_1560)
	.align		4
.L_1560:
        /*0078*/ 	.word	index@(.nv.constant0._ZN2at6native29vectorized_elementwise_kernelILi2EZZZNS0_26logit_backward_kernel_cudaERNS_18TensorIteratorBaseERKN3c106ScalarEENKUlvE_clEvENKUlvE2_clEvEUlNS4_8BFloat16ESA_E_St5arrayIPcLm3EEEEviT0_T1_)
        /*007c*/ 	.short	0x0380
        /*007e*/ 	.short	0x0020


	//----- nvinfo : EIATTR_SW_WAR
	.align		4
.L_1561:
        /*0080*/ 	.byte	0x04, 0x36
        /*0082*/ 	.short	(.L_1563 - .L_1562)
.L_1562:
        /*0084*/ 	.word	0x00000008
.L_1563:


//--------------------- .nv.info._ZN2at6native29vectorized_elementwise_kernelILi4EZZZNS0_26logit_backward_kernel_cudaERNS_18TensorIteratorBaseERKN3c106ScalarEENKUlvE_clEvENKUlvE2_clEvEUlNS4_8BFloat16ESA_E_St5arrayIPcLm3EEEEviT0_T1_ --------------------------
	.section	.nv.info._ZN2at6native29vectorized_elementwise_kernelILi4EZZZNS0_26logit_backward_kernel_cudaERNS_18TensorIteratorBaseERKN3c106ScalarEENKUlvE_clEvENKUlvE2_clEvEUlNS4_8BFloat16ESA_E_St5arrayIPcLm3EEEEviT0_T1_,"",@"SHT_CUDA_INFO"
	.sectionflags	@""
	.align	4


	//----- nvinfo : EIATTR_CUDA_API_VERSION
	.align		4
        /*0000*/ 	.byte	0x04, 0x37
        /*0002*/ 	.short	(.L_1565 - .L_1564)
.L_1564:
        /*0004*/ 	.word	0x00000082


	//----- nvinfo : EIATTR_KPARAM_INFO
	.align		4
.L_1565:
        /*0008*/ 	.byte	0x04, 0x17
        /*000a*/ 	.short	(.L_1567 - .L_1566)
.L_1566:
        /*000c*/ 	.word	0x00000000
        /*0010*/ 	.short	0x0002
        /*0012*/ 	.short	0x0008
        /*0014*/ 	.byte	0x00, 0xf0, 0x61, 0x00


	//----- nvinfo : EIATTR_KPARAM_INFO
	.align		4
.L_1567:
        /*0018*/ 	.byte	0x04, 0x17
        /*001a*/ 	.short	(.L_1569 - .L_1568)
.L_1568:
        /*001c*/ 	.word	0x00000000
        /*0020*/ 	.short	0x0001
        /*0022*/ 	.short	0x0004
        /*0024*/ 	.byte	0x00, 0xf0, 0x05, 0x00


	//----- nvinfo : EIATTR_KPARAM_INFO
	.align		4
.L_1569:
        /*0028*/ 	.byte	0x04, 0x17
        /*002a*/ 	.short	(.L_1571 - .L_1570)
.L_1570:
        /*002c*/ 	.word	0x00000000
        /*0030*/ 	.short	0x0000
        /*0032*/ 	.short	0x0000
        /*0034*/ 	.byte	0x00, 0xf0, 0x11, 0x00


	//----- nvinfo : EIATTR_SPARSE_MMA_MASK
	.align		4
.L_1571:
        /*0038*/ 	.byte	0x03, 0x50
        /*003a*/ 	.short	0x0000


	//----- nvinfo : EIATTR_MAXREG_COUNT
	.align		4
        /*003c*/ 	.byte	0x03, 0x1b
        /*003e*/ 	.short	0x00ff


	//----- nvinfo : EIATTR_MERCURY_ISA_VERSION
	.align		4
        /*0040*/ 	.byte	0x03, 0x5f
        /*0042*/ 	.short	0x0101


	//----- nvinfo : EIATTR_VRC_CTA_INIT_COUNT
	.align		4
        /*0044*/ 	.byte	0x02, 0x4a
	.zero		1
	.zero		1


	//----- nvinfo : EIATTR_EXIT_INSTR_OFFSETS
	.align		4
        /*0048*/ 	.byte	0x04, 0x1c
        /*004a*/ 	.short	(.L_1573 - .L_1572)


	//   ....[0]....
.L_1572:
        /*004c*/ 	.word	0x00001150


	//   ....[1]....
        /*0050*/ 	.word	0x000011a0


	//   ....[2]....
        /*0054*/ 	.word	0x00001890


	//----- nvinfo : EIATTR_MAX_THREADS
	.align		4
.L_1573:
        /*0058*/ 	.byte	0x04, 0x05
        /*005a*/ 	.short	(.L_1575 - .L_1574)
.L_1574:
        /*005c*/ 	.word	0x00000080
        /*0060*/ 	.word	0x00000001
        /*0064*/ 	.word	0x00000001


	//----- nvinfo : EIATTR_CRS_STACK_SIZE
	.align		4
.L_1575:
        /*0068*/ 	.byte	0x04, 0x1e
        /*006a*/ 	.short	(.L_1577 - .L_1576)
.L_1576:
        /*006c*/ 	.word	0x00000000


	//----- nvinfo : EIATTR_CBANK_PARAM_SIZE
	.align		4
.L_1577:
        /*0070*/ 	.byte	0x03, 0x19
        /*0072*/ 	.short	0x0020


	//----- nvinfo : EIATTR_PARAM_CBANK
	.align		4
        /*0074*/ 	.byte	0x04, 0x0a
        /*0076*/ 	.short	(.L_1579 - .L_1578)
	.align		4
.L_1578:
        /*0078*/ 	.word	index@(.nv.constant0._ZN2at6native29vectorized_elementwise_kernelILi4EZZZNS0_26logit_backward_kernel_cudaERNS_18TensorIteratorBaseERKN3c106ScalarEENKUlvE_clEvENKUlvE2_clEvEUlNS4_8BFloat16ESA_E_St5arrayIPcLm3EEEEviT0_T1_)
        /*007c*/ 	.short	0x0380
        /*007e*/ 	.short	0x0020


	//----- nvinfo : EIATTR_SW_WAR
	.align		4
.L_1579:
        /*0080*/ 	.byte	0x04, 0x36
        /*0082*/ 	.short	(.L_1581 - .L_1580)
.L_1580:
        /*0084*/ 	.word	0x00000008
.L_1581:


//--------------------- .nv.info._ZN2at6native29vectorized_elementwise_kernelILi8EZZZNS0_26logit_backward_kernel_cudaERNS_18TensorIteratorBaseERKN3c106ScalarEENKUlvE_clEvENKUlvE2_clEvEUlNS4_8BFloat16ESA_E_St5arrayIPcLm3EEEEviT0_T1_ --------------------------
	.section	.nv.info._ZN2at6native29vectorized_elementwise_kernelILi8EZZZNS0_26logit_backward_kernel_cudaERNS_18TensorIteratorBaseERKN3c106ScalarEENKUlvE_clEvENKUlvE2_clEvEUlNS4_8BFloat16ESA_E_St5arrayIPcLm3EEEEviT0_T1_,"",@"SHT_CUDA_INFO"
	.sectionflags	@""
	.align	4


	//----- nvinfo : EIATTR_CUDA_API_VERSION
	.align		4
        /*0000*/ 	.byte	0x04, 0x37
        /*0002*/ 	.short	(.L_1583 - .L_1582)
.L_1582:
        /*0004*/ 	.word	0x00000082


	//----- nvinfo : EIATTR_KPARAM_INFO
	.align		4
.L_1583:
        /*0008*/ 	.byte	0x04, 0x17
        /*000a*/ 	.short	(.L_1585 - .L_1584)
.L_1584:
        /*000c*/ 	.word	0x00000000
        /*0010*/ 	.short	0x0002
        /*0012*/ 	.short	0x0008
        /*0014*/ 	.byte	0x00, 0xf0, 0x61, 0x00


	//----- nvinfo : EIATTR_KPARAM_INFO
	.align		4
.L_1585:
        /*0018*/ 	.byte	0x04, 0x17
        /*001a*/ 	.short	(.L_1587 - .L_1586)
.L_1586:
        /*001c*/ 	.word	0x00000000
        /*0020*/ 	.short	0x0001
        /*0022*/ 	.short	0x0004
        /*0024*/ 	.byte	0x00, 0xf0, 0x05, 0x00


	//----- nvinfo : EIATTR_KPARAM_INFO
	.align		4
.L_1587:
        /*0028*/ 	.byte	0x04, 0x17
        /*002a*/ 	.short	(.L_1589 - .L_1588)
.L_1588:
        /*002c*/ 	.word	0x00000000
        /*0030*/ 	.short	0x0000
        /*0032*/ 	.short	0x0000
        /*0034*/ 	.byte	0x00, 0xf0, 0x11, 0x00


	//----- nvinfo : EIATTR_SPARSE_MMA_MASK
	.align		4
.L_1589:
        /*0038*/ 	.byte	0x03, 0x50
        /*003a*/ 	.short	0x0000


	//----- nvinfo : EIATTR_MAXREG_COUNT
	.align		4
        /*003c*/ 	.byte	0x03, 0x1b
        /*003e*/ 	.short	0x00ff


	//----- nvinfo : EIATTR_MERCURY_ISA_VERSION
	.align		4
        /*0040*/ 	.byte	0x03, 0x5f
        /*0042*/ 	.short	0x0101


	//----- nvinfo : EIATTR_VRC_CTA_INIT_COUNT
	.align		4
        /*0044*/ 	.byte	0x02, 0x4a
	.zero		1
	.zero		1


	//----- nvinfo : EIATTR_EXIT_INSTR_OFFSETS
	.align		4
        /*0048*/ 	.byte	0x04, 0x1c
        /*004a*/ 	.short	(.L_1591 - .L_1590)


	//   ....[0]....
.L_1590:
        /*004c*/ 	.word	0x00000010


	//----- nvinfo : EIATTR_MAX_THREADS
	.align		4
.L_1591:
        /*0050*/ 	.byte	0x04, 0x05
        /*0052*/ 	.short	(.L_1593 - .L_1592)
.L_1592:
        /*0054*/ 	.word	0x00000080
        /*0058*/ 	.word	0x00000001
        /*005c*/ 	.word	0x00000001


	//----- nvinfo : EIATTR_CBANK_PARAM_SIZE
	.align		4
.L_1593:
        /*0060*/ 	.byte	0x03, 0x19
        /*0062*/ 	.short	0x0020


	//----- nvinfo : EIATTR_PARAM_CBANK
	.align		4
        /*0064*/ 	.byte	0x04, 0x0a
        /*0066*/ 	.short	(.L_1595 - .L_1594)
	.align		4
.L_1594:
        /*0068*/ 	.word	index@(.nv.constant0._ZN2at6native29vectorized_elementwise_kernelILi8EZZZNS0_26logit_backward_kernel_cudaERNS_18TensorIteratorBaseERKN3c106ScalarEENKUlvE_clEvENKUlvE2_clEvEUlNS4_8BFloat16ESA_E_St5arrayIPcLm3EEEEviT0_T1_)
        /*006c*/ 	.short	0x0380
        /*006e*/ 	.short	0x0020


	//----- nvinfo : EIATTR_SW_WAR
	.align		4
.L_1595:
        /*0070*/ 	.byte	0x04, 0x36
        /*0072*/ 	.short	(.L_1597 - .L_1596)
.L_1596:
        /*0074*/ 	.word	0x00000008
.L_1597:


//--------------------- .nv.info._ZN2at6native18elementwise_kernelILi128ELi4EZNS0_15gpu_kernel_implIZZZNS0_26logit_backward_kernel_cudaERNS_18TensorIteratorBaseERKN3c106ScalarEENKUlvE_clEvENKUlvE1_clEvEUlNS5_4HalfESB_E0_EEvS4_RKT_EUliE_EEviT1_ --------------------------
	.section	.nv.info._ZN2at6native18elementwise_kernelILi128ELi4EZNS0_15gpu_kernel_implIZZZNS0_26logit_backward_kernel_cudaERNS_18TensorIteratorBaseERKN3c106ScalarEENKUlvE_clEvENKUlvE1_clEvEUlNS5_4HalfESB_E0_EEvS4_RKT_EUliE_EEviT1_,"",@"SHT_CUDA_INFO"
	.sectionflags	@""
	.align	4


	//----- nvinfo : EIATTR_CUDA_API_VERSION
	.align		4
        /*0000*/ 	.byte	0x04, 0x37
        /*0002*/ 	.short	(.L_1599 - .L_1598)
.L_1598:
        /*0004*/ 	.word	0x00000082


	//----- nvinfo : EIATTR_KPARAM_INFO
	.align		4
.L_1599:
        /*0008*/ 	.byte	0x04, 0x17
        /*000a*/ 	.short	(.L_1601 - .L_1600)
.L_1600:
        /*000c*/ 	.word	0x00000000
        /*0010*/ 	.short	0x0001
        /*0012*/ 	.short	0x0008
        /*0014*/ 	.byte	0x00, 0xf0, 0x61, 0x0a


	//----- nvinfo : EIATTR_KPARAM_INFO
	.align		4
.L_1601:
        /*0018*/ 	.byte	0x04, 0x17
        /*001a*/ 	.short	(.L_1603 - .L_1602)
.L_1602:
        /*001c*/ 	.word	0x00000000
        /*0020*/ 	.short	0x0000
        /*0022*/ 	.short	0x0000
        /*0024*/ 	.byte	0x00, 0xf0, 0x11, 0x00


	//----- nvinfo : EIATTR_SPARSE_MMA_MASK
	.align		4
.L_1603:
        /*0028*/ 	.byte	0x03, 0x50
        /*002a*/ 	.short	0x0000


	//----- nvinfo : EIATTR_MAXREG_COUNT
	.align		4
        /*002c*/ 	.byte	0x03, 0x1b
        /*002e*/ 	.short	0x0080


	//----- nvinfo : EIATTR_EXTERNS
	.align		4
        /*0030*/ 	.byte	0x04, 0x0f
        /*0032*/ 	.short	(.L_1605 - .L_1604)


	//   ....[0]....
	.align		4
.L_1604:
        /*0034*/ 	.word	index@(__assertfail)


	//----- nvinfo : EIATTR_MERCURY_ISA_VERSION
	.align		4
.L_1605:
        /*0038*/ 	.byte	0x03, 0x5f
        /*003a*/ 	.short	0x0101


	//----- nvinfo : EIATTR_VRC_CTA_INIT_COUNT
	.align		4
        /*003c*/ 	.byte	0x02, 0x4a
	.zero		1
	.zero		1


	//----- nvinfo : EIATTR_SYSCALL_OFFSETS
	.align		4
        /*0040*/ 	.byte	0x04, 0x46
        /*0042*/ 	.short	(.L_1607 - .L_1606)


	//   ....[0]....
.L_1606:
        /*0044*/ 	.word	0x00002690


	//   ....[1]....
        /*0048*/ 	.word	0x00003690


	//   ....[2]....
        /*004c*/ 	.word	0x00004630


	//   ....[3]....
        /*0050*/ 	.word	0x00006e50


	//   ....[4]....
        /*0054*/ 	.word	0x00007e40


	//   ....[5]....
        /*0058*/ 	.word	0x00008c10


	//   ....[6]....
        /*005c*/ 	.word	0x0000b540


	//   ....[7]....
        /*0060*/ 	.word	0x0000c530


	//   ....[8]....
        /*0064*/ 	.word	0x0000d300


	//   ....[9]....
        /*0068*/ 	.word	0x0000fc50


	//   ....[10]....
        /*006c*/ 	.word	0x00010c40


	//   ....[11]....
        /*0070*/ 	.word	0x000119e0


	//----- nvinfo : EIATTR_EXIT_INSTR_OFFSETS
	.align		4
.L_1607:
        /*0074*/ 	.byte	0x04, 0x1c
        /*0076*/ 	.short	(.L_1609 - .L_1608)


	//   ....[0]....
.L_1608:
        /*0078*/ 	.word	0x0000d5e0


	//   ....[1]....
        /*007c*/ 	.word	0x00010e80


	//   ....[2]....
        /*0080*/ 	.word	0x00010ec0


	//   ....[3]....
        /*0084*/ 	.word	0x00010f60


	//   ....[4]....
        /*0088*/ 	.word	0x00010fa0


	//   ....[5]....
        /*008c*/ 	.word	0x00010fe0


	//   ....[6]....
        /*0090*/ 	.word	0x00011070


	//   ....[7]....
        /*0094*/ 	.word	0x00011090


	//   ....[8]....
        /*0098*/ 	.word	0x00011130


	//   ....[9]....
        /*009c*/ 	.word	0x00011180


	//   ....[10]....
        /*00a0*/ 	.word	0x000111d0


	//   ....[11]....
        /*00a4*/ 	.word	0x000112b0


	//   ....[12]....
        /*00a8*/ 	.word	0x00011420


	//   ....[13]....
        /*00ac*/ 	.word	0x00011590


	//   ....[14]....
        /*00b0*/ 	.word	0x000116f0


	//   ....[15]....
        /*00b4*/ 	.word	0x00011730


	//   ....[16]....
        /*00b8*/ 	.word	0x00011770


	//   ....[17]....
        /*00bc*/ 	.word	0x00011820


	//   ....[18]....
        /*00c0*/ 	.word	0x00011880


	//   ....[19]....
        /*00c4*/ 	.word	0x000119f0


	//   ....[20]....
        /*00c8*/ 	.word	0x00011b00


	//   ....[21]....
        /*00cc*/ 	.word	0x00011c40


	//   ....[22]....
        /*00d0*/ 	.word	0x00011c80


	//----- nvinfo : EIATTR_MAX_THREADS
	.align		4
.L_1609:
        /*00d4*/ 	.byte	0x04, 0x05
        /*00d6*/ 	.short	(.L_1611 - .L_1610)
.L_1610:
        /*00d8*/ 	.word	0x00000080
        /*00dc*/ 	.word	0x00000001
        /*00e0*/ 	.word	0x00000001


	//----- nvinfo : EIATTR_CRS_STACK_SIZE
	.align		4
.L_1611:
        /*00e4*/ 	.byte	0x04, 0x1e
        /*00e6*/ 	.short	(.L_1613 - .L_1612)
.L_1612:
        /*00e8*/ 	.word	0x00000000


	//----- nvinfo : EIATTR_CBANK_PARAM_SIZE
	.align		4
.L_1613:
        /*00ec*/ 	.byte	0x03, 0x19
        /*00ee*/ 	.short	0x02a0


	//----- nvinfo : EIATTR_PARAM_CBANK
	.align		4
        /*00f0*/ 	.byte	0x04, 0x0a
        /*00f2*/ 	.short	(.L_1615 - .L_1614)
	.align		4
.L_1614:
        /*00f4*/ 	.word	index@(.nv.constant0._ZN2at6native18elementwise_kernelILi128ELi4EZNS0_15gpu_kernel_implIZZZNS0_26logit_backward_kernel_cudaERNS_18TensorIteratorBaseERKN3c106ScalarEENKUlvE_clEvENKUlvE1_clEvEUlNS5_4HalfESB_E0_EEvS4_RKT_EUliE_EEviT1_)
        /*00f8*/ 	.short	0x0380
        /*00fa*/ 	.short	0x02a0


	//----- nvinfo : EIATTR_SW_WAR
	.align		4
.L_1615:
        /*00fc*/ 	.byte	0x04, 0x36
        /*00fe*/ 	.short	(.L_1617 - .L_1616)
.L_1616:
        /*0100*/ 	.word	0x00000008
.L_1617:


//--------------------- .nv.info._ZN2at6native27unrolled_elementwise_kernelIZZZNS0_26logit_backward_kernel_cudaERNS_18TensorIteratorBaseERKN3c106ScalarEENKUlvE_clEvENKUlvE1_clEvEUlNS4_4HalfESA_E0_St5arrayIPcLm3EELi4E23TrivialOffsetCalculatorILi2EjESF_ILi1EjENS0_6memory12LoadWithCastILi2EEENSI_13StoreWithCastILi1EEEEEviT_T0_T2_T3_T4_T5_ --------------------------
	.section	.nv.info._ZN2at6native27unrolled_elementwise_kernelIZZZNS0_26logit_backward_kernel_cudaERNS_18TensorIteratorBaseERKN3c106ScalarEENKUlvE_clEvENKUlvE1_clEvEUlNS4_4HalfESA_E0_St5arrayIPcLm3EELi4E23TrivialOffsetCalculatorILi2EjESF_ILi1EjENS0_6memory12LoadWithCastILi2EEENSI_13StoreWithCastILi1EEEEEviT_T0_T2_T3_T4_T5_,"",@"SHT_CUDA_INFO"
	.sectionflags	@""
	.align	4


	//----- nvinfo : EIATTR_CUDA_API_VERSION
	.align		4
        /*0000*/ 	.byte	0x04, 0x37
        /*0002*/ 	.short	(.L_1619 - .L_1618)
.L_1618:
        /*0004*/ 	.word	0x00000082


	//----- nvinfo : EIATTR_KPARAM_INFO
	.align		4
.L_1619:
        /*0008*/ 	.byte	0x04, 0x17
        /*000a*/ 	.short	(.L_1621 - .L_1620)
.L_1620:
        /*000c*/ 	.word	0x00000000
        /*0010*/ 	.short	0x0006
        /*0012*/ 	.short	0x0040
        /*0014*/ 	.byte	0x00, 0xf0, 0x21, 0x00


	//----- nvinfo : EIATTR_KPARAM_INFO
	.align		4
.L_1621:
        /*0018*/ 	.byte	0x04, 0x17
        /*001a*/ 	.short	(.L_1623 - .L_1622)
.L_1622:
        /*001c*/ 	.word	0x00000000
        /*0020*/ 	.short	0x0005
        /*0022*/ 	.short	0x0034
        /*0024*/ 	.byte	0x00, 0xf0, 0x31, 0x00


	//----- nvinfo : EIATTR_KPARAM_INFO
	.align		4
.L_1623:
        /*0028*/ 	.byte	0x04, 0x17
        /*002a*/ 	.short	(.L_1625 - .L_1624)
.L_1624:
        /*002c*/ 	.word	0x00000000
        /*0030*/ 	.short	0x0004
        /*0032*/ 	.short	0x0031
        /*0034*/ 	.byte	0x00, 0xf0, 0x05, 0x00


	//----- nvinfo : EIATTR_KPARAM_INFO
	.align		4
.L_1625:
        /*0038*/ 	.byte	0x04, 0x17
        /*003a*/ 	.short	(.L_1627 - .L_1626)
.L_1626:
        /*003c*/ 	.word	0x00000000
        /*0040*/ 	.short	0x0003
        /*0042*/ 	.short	0x0030
        /*0044*/ 	.byte	0x00, 0xf0, 0x05, 0x00


	//----- nvinfo : EIATTR_KPARAM_INFO
	.align		4
.L_1627:
        /*0048*/ 	.byte	0x04, 0x17
        /*004a*/ 	.short	(.L_1629 - .L_1628)
.L_1628:
        /*004c*/ 	.word	0x00000000
        /*0050*/ 	.short	0x0002
        /*0052*/ 	.short	0x0018
        /*0054*/ 	.byte	0x00, 0xf0, 0x61, 0x00


	//----- nvinfo : EIATTR_KPARAM_INFO
	.align		4
.L_1629:
        /*0058*/ 	.byte	0x04, 0x17
        /*005a*/ 	.short	(.L_1631 - .L_1630)
.L_1630:
        /*005c*/ 	.word	0x00000000
        /*0060*/ 	.short	0x0001
        /*0062*/ 	.short	0x0008
        /*0064*/ 	.byte	0x00, 0xf0, 0x41, 0x00


	//----- nvinfo : EIATTR_KPARAM_INFO
	.align		4
.L_1631:
        /*0068*/ 	.byte	0x04, 0x17
        /*006a*/ 	.short	(.L_1633 - .L_1632)
.L_1632:
        /*006c*/ 	.word	0x00000000
        /*0070*/ 	.short	0x0000
        /*0072*/ 	.short	0x0000
        /*0074*/ 	.byte	0x00, 0xf0, 0x11, 0x00


	//----- nvinfo : EIATTR_SPARSE_MMA_MASK
	.align		4
.L_1633:
        /*0078*/ 	.byte	0x03, 0x50
        /*007a*/ 	.short	0x0000


	//----- nvinfo : EIATTR_MAXREG_COUNT
	.align		4
        /*007c*/ 	.byte	0x03, 0x1b
        /*007e*/ 	.short	0x00ff


	//----- nvinfo : EIATTR_EXTERNS
	.align		4
        /*0080*/ 	.byte	0x04, 0x0f
        /*0082*/ 	.short	(.L_1635 - .L_1634)


	//   ....[0]....
	.align		4
.L_1634:
        /*0084*/ 	.word	index@(__assertfail)


	//----- nvinfo : EIATTR_MERCURY_ISA_VERSION
	.align		4
.L_1635:
        /*0088*/ 	.byte	0x03, 0x5f
        /*008a*/ 	.short	0x0101


	//----- nvinfo : EIATTR_VRC_CTA_INIT_COUNT
	.align		4
        /*008c*/ 	.byte	0x02, 0x4a
	.zero		1
	.zero		1


	//----- nvinfo : EIATTR_SYSCALL_OFFSETS
	.align		4
        /*0090*/ 	.byte	0x04, 0x46
        /*0092*/ 	.short	(.L_1637 - .L_1636)


	//   ....[0]....
.L_1636:
        /*0094*/ 	.word	0x00001070


	//   ....[1]....
        /*0098*/ 	.word	0x00002170


	//   ....[2]....
        /*009c*/ 	.word	0x000033b0


	//   ....[3]....
        /*00a0*/ 	.word	0x000044b0


	//   ....[4]....
        /*00a4*/ 	.word	0x00005630


	//   ....[5]....
        /*00a8*/ 	.word	0x00006740


	//   ....[6]....
        /*00ac*/ 	.word	0x000078c0


	//   ....[7]....
        /*00b0*/ 	.word	0x000088f0


	//   ....[8]....
        /*00b4*/ 	.word	0x00009cf0


	//   ....[9]....
        /*00b8*/ 	.word	0x0000abb0


	//   ....[10]....
        /*00bc*/ 	.word	0x0000bb30


	//   ....[11]....
        /*00c0*/ 	.word	0x0000cab0


	//----- nvinfo : EIATTR_EXIT_INSTR_OFFSETS
	.align		4
.L_1637:
        /*00c4*/ 	.byte	0x04, 0x1c
        /*00c6*/ 	.short	(.L_1639 - .L_1638)


	//   ....[0]....
.L_1638:
        /*00c8*/ 	.word	0x0000be00


	//   ....[1]....
        /*00cc*/ 	.word	0x0000bf50


	//   ....[2]....
        /*00d0*/ 	.word	0x0000bf90


	//   ....[3]....
        /*00d4*/ 	.word	0x0000c030


	//   ....[4]....
        /*00d8*/ 	.word	0x0000c070


	//   ....[5]....
        /*00dc*/ 	.word	0x0000c0b0


	//   ....[6]....
        /*00e0*/ 	.word	0x0000c140


	//   ....[7]....
        /*00e4*/ 	.word	0x0000c160


	//   ....[8]....
        /*00e8*/ 	.word	0x0000c200


	//   ....[9]....
        /*00ec*/ 	.word	0x0000c250


	//   ....[10]....
        /*00f0*/ 	.word	0x0000c2a0


	//   ....[11]....
        /*00f4*/ 	.word	0x0000c380


	//   ....[12]....
        /*00f8*/ 	.word	0x0000c4f0


	//   ....[13]....
        /*00fc*/ 	.word	0x0000c660


	//   ....[14]....
        /*0100*/ 	.word	0x0000c7c0


	//   ....[15]....
        /*0104*/ 	.word	0x0000c800


	//   ....[16]....
        /*0108*/ 	.word	0x0000c840


	//   ....[17]....
        /*010c*/ 	.word	0x0000c8f0


	//   ....[18]....
        /*0110*/ 	.word	0x0000c950


	//   ....[19]....
        /*0114*/ 	.word	0x0000cac0


	//   ....[20]....
        /*0118*/ 	.word	0x0000cbd0


	//   ....[21]....
        /*011c*/ 	.word	0x0000cd10


	//   ....[22]....
        /*0120*/ 	.word	0x0000cd50


	//----- nvinfo : EIATTR_MAX_THREADS
	.align		4
.L_1639:
        /*0124*/ 	.byte	0x04, 0x05
        /*0126*/ 	.short	(.L_1641 - .L_1640)
.L_1640:
        /*0128*/ 	.word	0x00000080
        /*012c*/ 	.word	0x00000001
        /*0130*/ 	.word	0x00000001


	//----- nvinfo : EIATTR_CRS_STACK_SIZE
	.align		4
.L_1641:
        /*0134*/ 	.byte	0x04, 0x1e
        /*0136*/ 	.short	(.L_1643 - .L_1642)
.L_1642:
        /*0138*/ 	.word	0x00000000


	//----- nvinfo : EIATTR_CBANK_PARAM_SIZE
	.align		4
.L_1643:
        /*013c*/ 	.byte	0x03, 0x19
        /*013e*/ 	.short	0x0048


	//----- nvinfo : EIATTR_PARAM_CBANK
	.align		4
        /*0140*/ 	.byte	0x04, 0x0a
        /*0142*/ 	.short	(.L_1645 - .L_1644)
	.align		4
.L_1644:
        /*0144*/ 	.word	index@(.nv.constant0._ZN2at6native27unrolled_elementwise_kernelIZZZNS0_26logit_backward_kernel_cudaERNS_18TensorIteratorBaseERKN3c106ScalarEENKUlvE_clEvENKUlvE1_clEvEUlNS4_4HalfESA_E0_St5arrayIPcLm3EELi4E23TrivialOffsetCalculatorILi2EjESF_ILi1EjENS0_6memory12LoadWithCastILi2EEENSI_13StoreWithCastILi1EEEEEviT_T0_T2_T3_T4_T5_)
        /*0148*/ 	.short	0x0380
        /*014a*/ 	.short	0x0048


	//----- nvinfo : EIATTR_SW_WAR
	.align		4
.L_1645:
        /*014c*/ 	.byte	0x04, 0x36
        /*014e*/ 	.short	(.L_1647 - .L_1646)
.L_1646:
        /*0150*/ 	.word	0x00000008
.L_1647:


//--------------------- .nv.info._ZN2at6native18elementwise_kernelILi128ELi4EZNS0_22gpu_kernel_impl_nocastIZZZNS0_26logit_backward_kernel_cudaERNS_18TensorIteratorBaseERKN3c106ScalarEENKUlvE_clEvENKUlvE1_clEvEUlNS5_4HalfESB_E0_EEvS4_RKT_EUliE_EEviT1_ --------------------------
	.section	.nv.info._ZN2at6native18elementwise_kernelILi128ELi4EZNS0_22gpu_kernel_impl_nocastIZZZNS0_26logit_backward_kernel_cudaERNS_18TensorIteratorBaseERKN3c106ScalarEENKUlvE_clEvENKUlvE1_clEvEUlNS5_4HalfESB_E0_EEvS4_RKT_EUliE_EEviT1_,"",@"SHT_CUDA_INFO"
	.sectionflags	@""
	.align	4


	//----- nvinfo : EIATTR_CUDA_API_VERSION
	.align		4
        /*0000*/ 	.byte	0x04, 0x37
        /*0002*/ 	.short	(.L_1649 - .L_1648)
.L_1648:
        /*0004*/ 	.word	0x00000082


	//----- nvinfo : EIATTR_KPARAM_INFO
	.align		4
.L_1649:
        /*0008*/ 	.byte	0x04, 0x17
        /*000a*/ 	.short	(.L_1651 - .L_1650)
.L_1650:
        /*000c*/ 	.word	0x00000000
        /*0010*/ 	.short	0x0001
        /*0012*/ 	.short	0x0008
        /*0014*/ 	.byte	0x00, 0xf0, 0x41, 0x0a


	//----- nvinfo : EIATTR_KPARAM_INFO
	.align		4
.L_1651:
        /*0018*/ 	.byte	0x04, 0x17
        /*001a*/ 	.short	(.L_1653 - .L_1652)
.L_1652:
        /*001c*/ 	.word	0x00000000
        /*0020*/ 	.short	0x0000
        /*0022*/ 	.short	0x0000
        /*0024*/ 	.byte	0x00, 0xf0, 0x11, 0x00


	//----- nvinfo : EIATTR_SPARSE_MMA_MASK
	.align		4
.L_1653:
        /*0028*/ 	.byte	0x03, 0x50
        /*002a*/ 	.short	0x0000


	//----- nvinfo : EIATTR_MAXREG_COUNT
	.align		4
        /*002c*/ 	.byte	0x03, 0x1b
        /*002e*/ 	.short	0x0080


	//----- nvinfo : EIATTR_MERCURY_ISA_VERSION
	.align		4
        /*0030*/ 	.byte	0x03, 0x5f
        /*0032*/ 	.short	0x0101


	//----- nvinfo : EIATTR_VRC_CTA_INIT_COUNT
	.align		4
        /*0034*/ 	.byte	0x02, 0x4a
	.zero		1
	.zero		1


	//----- nvinfo : EIATTR_EXIT_INSTR_OFFSETS
	.align		4
        /*0038*/ 	.byte	0x04, 0x1c
        /*003a*/ 	.short	(.L_1655 - .L_1654)


	//   ....[0]....
.L_1654:
        /*003c*/ 	.word	0x00000510


	//   ....[1]....
        /*0040*/ 	.word	0x00000640


	//   ....[2]....
        /*0044*/ 	.word	0x00004d30


	//   ....[3]....
        /*0048*/ 	.word	0x00006470


	//----- nvinfo : EIATTR_MAX_THREADS
	.align		4
.L_1655:
        /*004c*/ 	.byte	0x04, 0x05
        /*004e*/ 	.short	(.L_1657 - .L_1656)
.L_1656:
        /*0050*/ 	.word	0x00000080
        /*0054*/ 	.word	0x00000001
        /*0058*/ 	.word	0x00000001


	//----- nvinfo : EIATTR_CRS_STACK_SIZE
	.align		4
.L_1657:
        /*005c*/ 	.byte	0x04, 0x1e
        /*005e*/ 	.short	(.L_1659 - .L_1658)
.L_1658:
        /*0060*/ 	.word	0x00000000


	//----- nvinfo : EIATTR_CBANK_PARAM_SIZE
	.align		4
.L_1659:
        /*0064*/ 	.byte	0x03, 0x19
        /*0066*/ 	.short	0x0298


	//----- nvinfo : EIATTR_PARAM_CBANK
	.align		4
        /*0068*/ 	.byte	0x04, 0x0a
        /*006a*/ 	.short	(.L_1661 - .L_1660)
	.align		4
.L_1660:
        /*006c*/ 	.word	index@(.nv.constant0._ZN2at6native18elementwise_kernelILi128ELi4EZNS0_22gpu_kernel_impl_nocastIZZZNS0_26logit_backward_kernel_cudaERNS_18TensorIteratorBaseERKN3c106ScalarEENKUlvE_clEvENKUlvE1_clEvEUlNS5_4HalfESB_E0_EEvS4_RKT_EUliE_EEviT1_)
        /*0070*/ 	.short	0x0380
        /*0072*/ 	.short	0x0298


	//----- nvinfo : EIATTR_SW_WAR
	.align		4
.L_1661:
        /*0074*/ 	.byte	0x04, 0x36
        /*0076*/ 	.short	(.L_1663 - .L_1662)
.L_1662:
        /*0078*/ 	.word	0x00000008
.L_1663:


//--------------------- .nv.info._ZN2at6native27unrolled_elementwise_kernelIZZZNS0_26logit_backward_kernel_cudaERNS_18TensorIteratorBaseERKN3c106ScalarEENKUlvE_clEvENKUlvE1_clEvEUlNS4_4HalfESA_E0_St5arrayIPcLm3EELi4E23TrivialOffsetCalculatorILi2EjESF_ILi1EjENS0_6memory15LoadWithoutCastENSI_16StoreWithoutCastEEEviT_T0_T2_T3_T4_T5_ --------------------------
	.section	.nv.info._ZN2at6native27unrolled_elementwise_kernelIZZZNS0_26logit_backward_kernel_cudaERNS_18TensorIteratorBaseERKN3c106ScalarEENKUlvE_clEvENKUlvE1_clEvEUlNS4_4HalfESA_E0_St5arrayIPcLm3EELi4E23TrivialOffsetCalculatorILi2EjESF_ILi1EjENS0_6memory15LoadWithoutCastENSI_16StoreWithoutCastEEEviT_T0_T2_T3_T4_T5_,"",@"SHT_CUDA_INFO"
	.sectionflags	@""
	.align	4


	//----- nvinfo : EIATTR_CUDA_API_VERSION
	.align		4
        /*0000*/ 	.byte	0x04, 0x37
        /*0002*/ 	.short	(.L_1665 - .L_1664)
.L_1664:
        /*0004*/ 	.word	0x00000082


	//----- nvinfo : EIATTR_KPARAM_INFO
	.align		4
.L_1665:
        /*0008*/ 	.byte	0x04, 0x17
        /*000a*/ 	.short	(.L_1667 - .L_1666)
.L_1666:
        /*000c*/ 	.word	0x00000000
        /*0010*/ 	.short	0x0006
        /*0012*/ 	.short	0x0033
        /*0014*/ 	.byte	0x00, 0xf0, 0x05, 0x00


	//----- nvinfo : EIATTR_KPARAM_INFO
	.align		4
.L_1667:
        /*0018*/ 	.byte	0x04, 0x17
        /*001a*/ 	.short	(.L_1669 - .L_1668)
.L_1668:
        /*001c*/ 	.word	0x00000000
        /*0020*/ 	.short	0x0005
        /*0022*/ 	.short	0x0032
        /*0024*/ 	.byte	0x00, 0xf0, 0x05, 0x00


	//----- nvinfo : EIATTR_KPARAM_INFO
	.align		4
.L_1669:
        /*0028*/ 	.byte	0x04, 0x17
        /*002a*/ 	.short	(.L_1671 - .L_1670)
.L_1670:
        /*002c*/ 	.word	0x00000000
        /*0030*/ 	.short	0x0004
        /*0032*/ 	.short	0x0031
        /*0034*/ 	.byte	0x00, 0xf0, 0x05, 0x00


	//----- nvinfo : EIATTR_KPARAM_INFO
	.align		4
.L_1671:
        /*0038*/ 	.byte	0x04, 0x17
        /*003a*/ 	.short	(.L_1673 - .L_1672)
.L_1672:
        /*003c*/ 	.word	0x00000000
        /*0040*/ 	.short	0x0003
        /*0042*/ 	.short	0x0030
        /*0044*/ 	.byte	0x00, 0xf0, 0x05, 0x00


	//----- nvinfo : EIATTR_KPARAM_INFO
	.align		4
.L_1673:
        /*0048*/ 	.byte	0x04, 0x17
        /*004a*/ 	.short	(.L_1675 - .L_1674)
.L_1674:
        /*004c*/ 	.word	0x00000000
        /*0050*/ 	.short	0x0002
        /*0052*/ 	.short	0x0018
        /*0054*/ 	.byte	0x00, 0xf0, 0x61, 0x00


	//----- nvinfo : EIATTR_KPARAM_INFO
	.align		4
.L_1675:
        /*0058*/ 	.byte	0x04, 0x17
        /*005a*/ 	.short	(.L_1677 - .L_1676)
.L_1676:
        /*005c*/ 	.word	0x00000000
        /*0060*/ 	.short	0x0001
        /*0062*/ 	.short	0x0008
        /*0064*/ 	.byte	0x00, 0xf0, 0x41, 0x00


	//----- nvinfo : EIATTR_KPARAM_INFO
	.align		4
.L_1677:
        /*0068*/ 	.byte	0x04, 0x17
        /*006a*/ 	.short	(.L_1679 - .L_1678)
.L_1678:
        /*006c*/ 	.word	0x00000000
        /*0070*/ 	.short	0x0000
        /*0072*/ 	.short	0x0000
        /*0074*/ 	.byte	0x00, 0xf0, 0x11, 0x00


	//----- nvinfo : EIATTR_SPARSE_MMA_MASK
	.align		4
.L_1679:
        /*0078*/ 	.byte	0x03, 0x50
        /*007a*/ 	.short	0x0000


	//----- nvinfo : EIATTR_MAXREG_COUNT
	.align		4
        /*007c*/ 	.byte	0x03, 0x1b
        /*007e*/ 	.short	0x00ff


	//----- nvinfo : EIATTR_MERCURY_ISA_VERSION
	.align		4
        /*0080*/ 	.byte	0x03, 0x5f
        /*0082*/ 	.short	0x0101


	//----- nvinfo : EIATTR_VRC_CTA_INIT_COUNT
	.align		4
        /*0084*/ 	.byte	0x02, 0x4a
	.zero		1
	.zero		1


	//----- nvinfo : EIATTR_EXIT_INSTR_OFFSETS
	.align		4
        /*0088*/ 	.byte	0x04, 0x1c
        /*008a*/ 	.short	(.L_1681 - .L_1680)


	//   ....[0]....
.L_1680:
        /*008c*/ 	.word	0x00000890


	//   ....[1]....
        /*0090*/ 	.word	0x000008e0


	//----- nvinfo : EIATTR_MAX_THREADS
	.align		4
.L_1681:
        /*0094*/ 	.byte	0x04, 0x05
        /*0096*/ 	.short	(.L_1683 - .L_1682)
.L_1682:
        /*0098*/ 	.word	0x00000080
        /*009c*/ 	.word	0x00000001
        /*00a0*/ 	.word	0x00000001


	//----- nvinfo : EIATTR_CRS_STACK_SIZE
	.align		4
.L_1683:
        /*00a4*/ 	.byte	0x04, 0x1e
        /*00a6*/ 	.short	(.L_1685 - .L_1684)
.L_1684:
        /*00a8*/ 	.word	0x00000000


	//----- nvinfo : EIATTR_CBANK_PARAM_SIZE
	.align		4
.L_1685:
        /*00ac*/ 	.byte	0x03, 0x19
        /*00ae*/ 	.short	0x0034


	//----- nvinfo : EIATTR_PARAM_CBANK
	.align		4
        /*00b0*/ 	.byte	0x04, 0x0a
        /*00b2*/ 	.short	(.L_1687 - .L_1686)
	.align		4
.L_1686:
        /*00b4*/ 	.word	index@(.nv.constant0._ZN2at6native27unrolled_elementwise_kernelIZZZNS0_26logit_backward_kernel_cudaERNS_18TensorIteratorBaseERKN3c106ScalarEENKUlvE_clEvENKUlvE1_clEvEUlNS4_4HalfESA_E0_St5arrayIPcLm3EELi4E23TrivialOffsetCalculatorILi2EjESF_ILi1EjENS0_6memory15LoadWithoutCastENSI_16StoreWithoutCastEEEviT_T0_T2_T3_T4_T5_)
        /*00b8*/ 	.short	0x0380
        /*00ba*/ 	.short	0x0034


	//----- nvinfo : EIATTR_SW_WAR
	.align		4
.L_1687:
        /*00bc*/ 	.byte	0x04, 0x36
        /*00be*/ 	.short	(.L_1689 - .L_1688)
.L_1688:
        /*00c0*/ 	.word	0x00000008
.L_1689:


//--------------------- .nv.info._ZN2at6native29vectorized_elementwise_kernelILi2EZZZNS0_26logit_backward_kernel_cudaERNS_18TensorIteratorBaseERKN3c106ScalarEENKUlvE_clEvENKUlvE1_clEvEUlNS4_4HalfESA_E0_St5arrayIPcLm3EEEEviT0_T1_ --------------------------
	.section	.nv.info._ZN2at6native29vectorized_elementwise_kernelILi2EZZZNS0_26logit_backward_kernel_cudaERNS_18TensorIteratorBaseERKN3c106ScalarEENKUlvE_clEvENKUlvE1_clEvEUlNS4_4HalfESA_E0_St5arrayIPcLm3EEEEviT0_T1_,"",@"SHT_CUDA_INFO"
	.sectionflags	@""
	.align	4


	//----- nvinfo : EIATTR_CUDA_API_VERSION
	.align		4
        /*0000*/ 	.byte	0x04, 0x37
        /*0002*/ 	.short	(.L_1691 - .L_1690)
.L_1690:
        /*0004*/ 	.word	0x00000082


	//----- nvinfo : EIATTR_KPARAM_INFO
	.align		4
.L_1691:
        /*0008*/ 	.byte	0x04, 0x17
        /*000a*/ 	.short	(.L_1693 - .L_1692)
.L_1692:
        /*000c*/ 	.word	0x00000000
        /*0010*/ 	.short	0x0002
        /*0012*/ 	.short	0x0018
        /*0014*/ 	.byte	0x00, 0xf0, 0x61, 0x00


	//----- nvinfo : EIATTR_KPARAM_INFO
	.align		4
.L_1693:
        /*0018*/ 	.byte	0x04, 0x17
        /*001a*/ 	.short	(.L_1695 - .L_1694)
.L_1694:
        /*001c*/ 	.word	0x00000000
        /*0020*/ 	.short	0x0001
        /*0022*/ 	.short	0x0008
        /*0024*/ 	.byte	0x00, 0xf0, 0x41, 0x00


	//----- nvinfo : EIATTR_KPARAM_INFO
	.align		4
.L_1695:
        /*0028*/ 	.byte	0x04, 0x17
        /*002a*/ 	.short	(.L_1697 - .L_1696)
.L_1696:
        /*002c*/ 	.word	0x00000000
        /*0030*/ 	.short	0x0000
        /*0032*/ 	.short	0x0000
        /*0034*/ 	.byte	0x00, 0xf0, 0x11, 0x00


	//----- nvinfo : EIATTR_SPARSE_MMA_MASK
	.align		4
.L_1697:
        /*0038*/ 	.byte	0x03, 0x50
        /*003a*/ 	.short	0x0000


	//----- nvinfo : EIATTR_MAXREG_COUNT
	.align		4
        /*003c*/ 	.byte	0x03, 0x1b
        /*003e*/ 	.short	0x00ff


	//----- nvinfo : EIATTR_MERCURY_ISA_VERSION
	.align		4
        /*0040*/ 	.byte	0x03, 0x5f
        /*0042*/ 	.short	0x0101


	//----- nvinfo : EIATTR_VRC_CTA_INIT_COUNT
	.align		4
        /*0044*/ 	.byte	0x02, 0x4a
	.zero		1
	.zero		1


	//----- nvinfo : EIATTR_EXIT_INSTR_OFFSETS
	.align		4
        /*0048*/ 	.byte	0x04, 0x1c
        /*004a*/ 	.short	(.L_1699 - .L_1698)


	//   ....[0]....
.L_1698:
        /*004c*/ 	.word	0x000011d0


	//   ....[1]....
        /*0050*/ 	.word	0x00001220


	//   ....[2]....
        /*0054*/ 	.word	0x000018f0


	//----- nvinfo : EIATTR_MAX_THREADS
	.align		4
.L_1699:
        /*0058*/ 	.byte	0x04, 0x05
        /*005a*/ 	.short	(.L_1701 - .L_1700)
.L_1700:
        /*005c*/ 	.word	0x00000080
        /*0060*/ 	.word	0x00000001
        /*0064*/ 	.word	0x00000001


	//----- nvinfo : EIATTR_CRS_STACK_SIZE
	.align		4
.L_1701:
        /*0068*/ 	.byte	0x04, 0x1e
        /*006a*/ 	.short	(.L_1703 - .L_1702)
.L_1702:
        /*006c*/ 	.word	0x00000000


	//----- nvinfo : EIATTR_CBANK_PARAM_SIZE
	.align		4
.L_1703:
        /*0070*/ 	.byte	0x03, 0x19
        /*0072*/ 	.short	0x0030


	//----- nvinfo : EIATTR_PARAM_CBANK
	.align		4
        /*0074*/ 	.byte	0x04, 0x0a
        /*0076*/ 	.short	(.L_1705 - .L_1704)
	.align		4
.L_1704:
        /*0078*/ 	.word	index@(.nv.constant0._ZN2at6native29vectorized_elementwise_kernelILi2EZZZNS0_26logit_backward_kernel_cudaERNS_18TensorIteratorBaseERKN3c106ScalarEENKUlvE_clEvENKUlvE1_clEvEUlNS4_4HalfESA_E0_St5arrayIPcLm3EEEEviT0_T1_)
        /*007c*/ 	.short	0x0380
        /*007e*/ 	.short	0x0030


	//----- nvinfo : EIATTR_SW_WAR
	.align		4
.L_1705:
        /*0080*/ 	.byte	0x04, 0x36
        /*0082*/ 	.short	(.L_1707 - .L_1706)
.L_1706:
        /*0084*/ 	.word	0x00000008
.L_1707:


//--------------------- .nv.info._ZN2at6native29vectorized_elementwise_kernelILi4EZZZNS0_26logit_backward_kernel_cudaERNS_18TensorIteratorBaseERKN3c106ScalarEENKUlvE_clEvENKUlvE1_clEvEUlNS4_4HalfESA_E0_St5arrayIPcLm3EEEEviT0_T1_ --------------------------
	.section	.nv.info._ZN2at6native29vectorized_elementwise_kernelILi4EZZZNS0_26logit_backward_kernel_cudaERNS_18TensorIteratorBaseERKN3c106ScalarEENKUlvE_clEvENKUlvE1_clEvEUlNS4_4HalfESA_E0_St5arrayIPcLm3EEEEviT0_T1_,"",@"SHT_CUDA_INFO"
	.sectionflags	@""
	.align	4


	//----- nvinfo : EIATTR_CUDA_API_VERSION
	.align		4
        /*0000*/ 	.byte	0x04, 0x37
        /*0002*/ 	.short	(.L_1709 - .L_1708)
.L_1708:
        /*0004*/ 	.word	0x00000082


	//----- nvinfo : EIATTR_KPARAM_INFO
	.align		4
.L_1709:
        /*0008*/ 	.byte	0x04, 0x17
        /*000a*/ 	.short	(.L_1711 - .L_1710)
.L_1710:
        /*000c*/ 	.word	0x00000000
        /*0010*/ 	.short	0x0002
        /*0012*/ 	.short	0x0018
        /*0014*/ 	.byte	0x00, 0xf0, 0x61, 0x00


	//----- nvinfo : EIATTR_KPARAM_INFO
	.align		4
.L_1711:
        /*0018*/ 	.byte	0x04, 0x17
        /*001a*/ 	.short	(.L_1713 - .L_1712)
.L_1712:
        /*001c*/ 	.word	0x00000000
        /*0020*/ 	.short	0x0001
        /*0022*/ 	.short	0x0008
        /*0024*/ 	.byte	0x00, 0xf0, 0x41, 0x00


	//----- nvinfo : EIATTR_KPARAM_INFO
	.align		4
.L_1713:
        /*0028*/ 	.byte	0x04, 0x17
        /*002a*/ 	.short	(.L_1715 - .L_1714)
.L_1714:
        /*002c*/ 	.word	0x00000000
        /*0030*/ 	.short	0x0000
        /*0032*/ 	.short	0x0000
        /*0034*/ 	.byte	0x00, 0xf0, 0x11, 0x00


	//----- nvinfo : EIATTR_SPARSE_MMA_MASK
	.align		4
.L_1715:
        /*0038*/ 	.byte	0x03, 0x50
        /*003a*/ 	.short	0x0000


	//----- nvinfo : EIATTR_MAXREG_COUNT
	.align		4
        /*003c*/ 	.byte	0x03, 0x1b
        /*003e*/ 	.short	0x00ff


	//----- nvinfo : EIATTR_MERCURY_ISA_VERSION
	.align		4
        /*0040*/ 	.byte	0x03, 0x5f
        /*0042*/ 	.short	0x0101


	//----- nvinfo : EIATTR_VRC_CTA_INIT_COUNT
	.align		4
        /*0044*/ 	.byte	0x02, 0x4a
	.zero		1
	.zero		1


	//----- nvinfo : EIATTR_EXIT_INSTR_OFFSETS
	.align		4
        /*0048*/ 	.byte	0x04, 0x1c
        /*004a*/ 	.short	(.L_1717 - .L_1716)


	//   ....[0]....
.L_1716:
        /*004c*/ 	.word	0x000011d0


	//   ....[1]....
        /*0050*/ 	.word	0x00001220


	//   ....[2]....
        /*0054*/ 	.word	0x00001880


	//----- nvinfo : EIATTR_MAX_THREADS
	.align		4
.L_1717:
        /*0058*/ 	.byte	0x04, 0x05
        /*005a*/ 	.short	(.L_1719 - .L_1718)
.L_1718:
        /*005c*/ 	.word	0x00000080
        /*0060*/ 	.word	0x00000001
        /*0064*/ 	.word	0x00000001


	//----- nvinfo : EIATTR_CRS_STACK_SIZE
	.align		4
.L_1719:
        /*0068*/ 	.byte	0x04, 0x1e
        /*006a*/ 	.short	(.L_1721 - .L_1720)
.L_1720:
        /*006c*/ 	.word	0x00000000


	//----- nvinfo : EIATTR_CBANK_PARAM_SIZE
	.align		4
.L_1721:
        /*0070*/ 	.byte	0x03, 0x19
        /*0072*/ 	.short	0x0030


	//----- nvinfo : EIATTR_PARAM_CBANK
	.align		4
        /*0074*/ 	.byte	0x04, 0x0a
        /*0076*/ 	.short	(.L_1723 - .L_1722)
	.align		4
.L_1722:
        /*0078*/ 	.word	index@(.nv.constant0._ZN2at6native29vectorized_elementwise_kernelILi4EZZZNS0_26logit_backward_kernel_cudaERNS_18TensorIteratorBaseERKN3c106ScalarEENKUlvE_clEvENKUlvE1_clEvEUlNS4_4HalfESA_E0_St5arrayIPcLm3EEEEviT0_T1_)
        /*007c*/ 	.short	0x0380
        /*007e*/ 	.short	0x0030


	//----- nvinfo : EIATTR_SW_WAR
	.align		4
.L_1723:
        /*0080*/ 	.byte	0x04, 0x36
        /*0082*/ 	.short	(.L_1725 - .L_1724)
.L_1724:
        /*0084*/ 	.word	0x00000008
.L_1725:


//--------------------- .nv.info._ZN2at6native29vectorized_elementwise_kernelILi8EZZZNS0_26logit_backward_kernel_cudaERNS_18TensorIteratorBaseERKN3c106ScalarEENKUlvE_clEvENKUlvE1_clEvEUlNS4_4HalfESA_E0_St5arrayIPcLm3EEEEviT0_T1_ --------------------------
	.section	.nv.info._ZN2at6native29vectorized_elementwise_kernelILi8EZZZNS0_26logit_backward_kernel_cudaERNS_18TensorIteratorBaseERKN3c106ScalarEENKUlvE_clEvENKUlvE1_clEvEUlNS4_4HalfESA_E0_St5arrayIPcLm3EEEEviT0_T1_,"",@"SHT_CUDA_INFO"
	.sectionflags	@""
	.align	4


	//----- nvinfo : EIATTR_CUDA_API_VERSION
	.align		4
        /*0000*/ 	.byte	0x04, 0x37
        /*0002*/ 	.short	(.L_1727 - .L_1726)
.L_1726:
        /*0004*/ 	.word	0x00000082


	//----- nvinfo : EIATTR_KPARAM_INFO
	.align		4
.L_1727:
        /*0008*/ 	.byte	0x04, 0x17
        /*000a*/ 	.short	(.L_1729 - .L_1728)
.L_1728:
        /*000c*/ 	.word	0x00000000
        /*0010*/ 	.short	0x0002
        /*0012*/ 	.short	0x0018
        /*0014*/ 	.byte	0x00, 0xf0, 0x61, 0x00


	//----- nvinfo : EIATTR_KPARAM_INFO
	.align		4
.L_1729:
        /*0018*/ 	.byte	0x04, 0x17
        /*001a*/ 	.short	(.L_1731 - .L_1730)
.L_1730:
        /*001c*/ 	.word	0x00000000
        /*0020*/ 	.short	0x0001
        /*0022*/ 	.short	0x0008
        /*0024*/ 	.byte	0x00, 0xf0, 0x41, 0x00


	//----- nvinfo : EIATTR_KPARAM_INFO
	.align		4
.L_1731:
        /*0028*/ 	.byte	0x04, 0x17
        /*002a*/ 	.short	(.L_1733 - .L_1732)
.L_1732:
        /*002c*/ 	.word	0x00000000
        /*0030*/ 	.short	0x0000
        /*0032*/ 	.short	0x0000
        /*0034*/ 	.byte	0x00, 0xf0, 0x11, 0x00


	//----- nvinfo : EIATTR_SPARSE_MMA_MASK
	.align		4
.L_1733:
        /*0038*/ 	.byte	0x03, 0x50
        /*003a*/ 	.short	0x0000


	//----- nvinfo : EIATTR_MAXREG_COUNT
	.align		4
        /*003c*/ 	.byte	0x03, 0x1b
        /*003e*/ 	.short	0x00ff


	//----- nvinfo : EIATTR_MERCURY_ISA_VERSION
	.align		4
        /*0040*/ 	.byte	0x03, 0x5f
        /*0042*/ 	.short	0x0101


	//----- nvinfo : EIATTR_VRC_CTA_INIT_COUNT
	.align		4
        /*0044*/ 	.byte	0x02, 0x4a
	.zero		1
	.zero		1


	//----- nvinfo : EIATTR_EXIT_INSTR_OFFSETS
	.align		4
        /*0048*/ 	.byte	0x04, 0x1c
        /*004a*/ 	.short	(.L_1735 - .L_1734)


	//   ....[0]....
.L_1734:
        /*004c*/ 	.word	0x00000010


	//----- nvinfo : EIATTR_MAX_THREADS
	.align		4
.L_1735:
        /*0050*/ 	.byte	0x04, 0x05
        /*0052*/ 	.short	(.L_1737 - .L_1736)
.L_1736:
        /*0054*/ 	.word	0x00000080
        /*0058*/ 	.word	0x00000001
        /*005c*/ 	.word	0x00000001


	//----- nvinfo : EIATTR_CBANK_PARAM_SIZE
	.align		4
.L_1737:
        /*0060*/ 	.byte	0x03, 0x19
        /*0062*/ 	.short	0x0030


	//----- nvinfo : EIATTR_PARAM_CBANK
	.align		4
        /*0064*/ 	.byte	0x04, 0x0a
        /*0066*/ 	.short	(.L_1739 - .L_1738)
	.align		4
.L_1738:
        /*0068*/ 	.word	index@(.nv.constant0._ZN2at6native29vectorized_elementwise_kernelILi8EZZZNS0_26logit_backward_kernel_cudaERNS_18TensorIteratorBaseERKN3c106ScalarEENKUlvE_clEvENKUlvE1_clEvEUlNS4_4HalfESA_E0_St5arrayIPcLm3EEEEviT0_T1_)
        /*006c*/ 	.short	0x0380
        /*006e*/ 	.short	0x0030


	//----- nvinfo : EIATTR_SW_WAR
	.align		4
.L_1739:
        /*0070*/ 	.byte	0x04, 0x36
        /*0072*/ 	.short	(.L_1741 - .L_1740)
.L_1740:
        /*0074*/ 	.word	0x00000008
.L_1741:


//--------------------- .nv.info._ZN2at6native18elementwise_kernelILi128ELi4EZNS0_15gpu_kernel_implIZZZNS0_26logit_backward_kernel_cudaERNS_18TensorIteratorBaseERKN3c106ScalarEENKUlvE_clEvENKUlvE1_clEvEUlNS5_4HalfESB_E_EEvS4_RKT_EUliE_EEviT1_ --------------------------
	.section	.nv.info._ZN2at6native18elementwise_kernelILi128ELi4EZNS0_15gpu_kernel_implIZZZNS0_26logit_backward_kernel_cudaERNS_18TensorIteratorBaseERKN3c106ScalarEENKUlvE_clEvENKUlvE1_clEvEUlNS5_4HalfESB_E_EEvS4_RKT_EUliE_EEviT1_,"",@"SHT_CUDA_INFO"
	.sectionflags	@""
	.align	4


	//----- nvinfo : EIATTR_CUDA_API_VERSION
	.align		4
        /*0000*/ 	.byte	0x04, 0x37
        /*0002*/ 	.short	(.L_1743 - .L_1742)
.L_1742:
        /*0004*/ 	.word	0x00000082


	//----- nvinfo : EIATTR_KPARAM_INFO
	.align		4
.L_1743:
        /*0008*/ 	.byte	0x04, 0x17
        /*000a*/ 	.short	(.L_1745 - .L_1744)
.L_1744:
        /*000c*/ 	.word	0x00000000
        /*0010*/ 	.short	0x0001
        /*0012*/ 	.short	0x0008
        /*0014*/ 	.byte	0x00, 0xf0, 0x21, 0x0a


	//----- nvinfo : EIATTR_KPARAM_INFO
	.align		4
.L_1745:
        /*0018*/ 	.byte	0x04, 0x17
        /*001a*/ 	.short	(.L_1747 - .L_1746)
.L_1746:
        /*001c*/ 	.word	0x00000000
        /*0020*/ 	.short	0x0000
        /*0022*/ 	.short	0x0000
        /*0024*/ 	.byte	0x00, 0xf0, 0x11, 0x00


	//----- nvinfo : EIATTR_SPARSE_MMA_MASK
	.align		4
.L_1747:
        /*0028*/ 	.byte	0x03, 0x50
        /*002a*/ 	.short	0x0000


	//----- nvinfo : EIATTR_MAXREG_COUNT
	.align		4
        /*002c*/ 	.byte	0x03, 0x1b
        /*002e*/ 	.short	0x0080


	//----- nvinfo : EIATTR_EXTERNS
	.align		4
        /*0030*/ 	.byte	0x04, 0x0f
        /*0032*/ 	.short	(.L_1749 - .L_1748)


	//   ....[0]....
	.align		4
.L_1748:
        /*0034*/ 	.word	index@(__assertfail)


	//----- nvinfo : EIATTR_MERCURY_ISA_VERSION
	.align		4
.L_1749:
        /*0038*/ 	.byte	0x03, 0x5f
        /*003a*/ 	.short	0x0101


	//----- nvinfo : EIATTR_VRC_CTA_INIT_COUNT
	.align		4
        /*003c*/ 	.byte	0x02, 0x4a
	.zero		1
	.zero		1


	//----- nvinfo : EIATTR_SYSCALL_OFFSETS
	.align		4
        /*0040*/ 	.byte	0x04, 0x46
        /*0042*/ 	.short	(.L_1751 - .L_1750)


	//   ....[0]....
.L_1750:
        /*0044*/ 	.word	0x00002680


	//   ....[1]....
        /*0048*/ 	.word	0x00003680


	//   ....[2]....
        /*004c*/ 	.word	0x00004610


	//   ....[3]....
        /*0050*/ 	.word	0x00006e30


	//   ....[4]....
        /*0054*/ 	.word	0x00007e20


	//   ....[5]....
        /*0058*/ 	.word	0x00008be0


	//   ....[6]....
        /*005c*/ 	.word	0x0000b510


	//   ....[7]....
        /*0060*/ 	.word	0x0000c500


	//   ....[8]....
        /*0064*/ 	.word	0x0000d2c0


	//   ....[9]....
        /*0068*/ 	.word	0x0000fc10


	//   ....[10]....
        /*006c*/ 	.word	0x00010c00


	//   ....[11]....
        /*0070*/ 	.word	0x00011990


	//----- nvinfo : EIATTR_EXIT_INSTR_OFFSETS
	.align		4
.L_1751:
        /*0074*/ 	.byte	0x04, 0x1c
        /*0076*/ 	.short	(.L_1753 - .L_1752)


	//   ....[0]....
.L_1752:
        /*0078*/ 	.word	0x0000d5a0


	//   ....[1]....
        /*007c*/ 	.word	0x00010e30


	//   ....[2]....
        /*0080*/ 	.word	0x00010e70


	//   ....[3]....
        /*0084*/ 	.word	0x00010f10


	//   ....[4]....
        /*0088*/ 	.word	0x00010f50


	//   ....[5]....
        /*008c*/ 	.word	0x00010f90


	//   ....[6]....
        /*0090*/ 	.word	0x00011020


	//   ....[7]....
        /*0094*/ 	.word	0x00011040


	//   ....[8]....
        /*0098*/ 	.word	0x000110e0


	//   ....[9]....
        /*009c*/ 	.word	0x00011130


	//   ....[10]....
        /*00a0*/ 	.word	0x00011180


	//   ....[11]....
        /*00a4*/ 	.word	0x00011260


	//   ....[12]....
        /*00a8*/ 	.word	0x000113d0


	//   ....[13]....
        /*00ac*/ 	.word	0x00011540


	//   ....[14]....
        /*00b0*/ 	.word	0x000116a0


	//   ....[15]....
        /*00b4*/ 	.word	0x000116e0


	//   ....[16]....
        /*00b8*/ 	.word	0x00011720


	//   ....[17]....
        /*00bc*/ 	.word	0x000117d0


	//   ....[18]....
        /*00c0*/ 	.word	0x00011830


	//   ....[19]....
        /*00c4*/ 	.word	0x000119a0


	//   ....[20]....
        /*00c8*/ 	.word	0x00011ab0


	//   ....[21]....
        /*00cc*/ 	.word	0x00011bf0


	//   ....[22]....
        /*00d0*/ 	.word	0x00011c30


	//----- nvinfo : EIATTR_MAX_THREADS
	.align		4
.L_1753:
        /*00d4*/ 	.byte	0x04, 0x05
        /*00d6*/ 	.short	(.L_1755 - .L_1754)
.L_1754:
        /*00d8*/ 	.word	0x00000080
        /*00dc*/ 	.word	0x00000001
        /*00e0*/ 	.word	0x00000001


	//----- nvinfo : EIATTR_CRS_STACK_SIZE
	.align		4
.L_1755:
        /*00e4*/ 	.byte	0x04, 0x1e
        /*00e6*/ 	.short	(.L_1757 - .L_1756)
.L_1756:
        /*00e8*/ 	.word	0x00000000


	//----- nvinfo : EIATTR_CBANK_PARAM_SIZE
	.align		4
.L_1757:
        /*00ec*/ 	.byte	0x03, 0x19
        /*00ee*/ 	.short	0x0290


	//----- nvinfo : EIATTR_PARAM_CBANK
	.align		4
        /*00f0*/ 	.byte	0x04, 0x0a
        /*00f2*/ 	.short	(.L_1759 - .L_1758)
	.align		4
.L_1758:
        /*00f4*/ 	.word	index@(.nv.constant0._ZN2at6native18elementwise_kernelILi128ELi4EZNS0_15gpu_kernel_implIZZZNS0_26logit_backward_kernel_cudaERNS_18TensorIteratorBaseERKN3c106ScalarEENKUlvE_clEvENKUlvE1_clEvEUlNS5_4HalfESB_E_EEvS4_RKT_EUliE_EEviT1_)
        /*00f8*/ 	.short	0x0380
        /*00fa*/ 	.short	0x0290


	//----- nvinfo : EIATTR_SW_WAR
	.align		4
.L_1759:
        /*00fc*/ 	.byte	0x04, 0x36
        /*00fe*/ 	.short	(.L_1761 - .L_1760)
.L_1760:
        /*0100*/ 	.word	0x00000008
.L_1761:


//--------------------- .nv.info._ZN2at6native27unrolled_elementwise_kernelIZZZNS0_26logit_backward_kernel_cudaERNS_18TensorIteratorBaseERKN3c106ScalarEENKUlvE_clEvENKUlvE1_clEvEUlNS4_4HalfESA_E_St5arrayIPcLm3EELi4E23TrivialOffsetCalculatorILi2EjESF_ILi1EjENS0_6memory12LoadWithCastILi2EEENSI_13StoreWithCastILi1EEEEEviT_T0_T2_T3_T4_T5_ --------------------------
	.section	.nv.info._ZN2at6native27unrolled_elementwise_kernelIZZZNS0_26logit_backward_kernel_cudaERNS_18TensorIteratorBaseERKN3c106ScalarEENKUlvE_clEvENKUlvE1_clEvEUlNS4_4HalfESA_E_St5arrayIPcLm3EELi4E23TrivialOffsetCalculatorILi2EjESF_ILi1EjENS0_6memory12LoadWithCastILi2EEENSI_13StoreWithCastILi1EEEEEviT_T0_T2_T3_T4_T5_,"",@"SHT_CUDA_INFO"
	.sectionflags	@""
	.align	4


	//----- nvinfo : EIATTR_CUDA_API_VERSION
	.align		4
        /*0000*/ 	.byte	0x04, 0x37
        /*0002*/ 	.short	(.L_1763 - .L_1762)
.L_1762:
        /*0004*/ 	.word	0x00000082


	//----- nvinfo : EIATTR_KPARAM_INFO
	.align		4
.L_1763:
        /*0008*/ 	.byte	0x04, 0x17
        /*000a*/ 	.short	(.L_1765 - .L_1764)
.L_1764:
        /*000c*/ 	.word	0x00000000
        /*0010*/ 	.short	0x0006
        /*0012*/ 	.short	0x0030
        /*0014*/ 	.byte	0x00, 0xf0, 0x21, 0x00


	//----- nvinfo : EIATTR_KPARAM_INFO
	.align		4
.L_1765:
        /*0018*/ 	.byte	0x04, 0x17
        /*001a*/ 	.short	(.L_1767 - .L_1766)
.L_1766:
        /*001c*/ 	.word	0x00000000
        /*0020*/ 	.short	0x0005
        /*0022*/ 	.short	0x0024
        /*0024*/ 	.byte	0x00, 0xf0, 0x31, 0x00


	//----- nvinfo : EIATTR_KPARAM_INFO
	.align		4
.L_1767:
        /*0028*/ 	.byte	0x04, 0x17
        /*002a*/ 	.short	(.L_1769 - .L_1768)
.L_1768:
        /*002c*/ 	.word	0x00000000
        /*0030*/ 	.short	0x0004
        /*0032*/ 	.short	0x0021
        /*0034*/ 	.byte	0x00, 0xf0, 0x05, 0x00


	//----- nvinfo : EIATTR_KPARAM_INFO
	.align		4
.L_1769:
        /*0038*/ 	.byte	0x04, 0x17
        /*003a*/ 	.short	(.L_1771 - .L_1770)
.L_1770:
        /*003c*/ 	.word	0x00000000
        /*0040*/ 	.short	0x0003
        /*0042*/ 	.short	0x0020
        /*0044*/ 	.byte	0x00, 0xf0, 0x05, 0x00


	//----- nvinfo : EIATTR_KPARAM_INFO
	.align		4
.L_1771:
        /*0048*/ 	.byte	0x04, 0x17
        /*004a*/ 	.short	(.L_1773 - .L_1772)
.L_1772:
        /*004c*/ 	.word	0x00000000
        /*0050*/ 	.short	0x0002
        /*0052*/ 	.short	0x0008
        /*0054*/ 	.byte	0x00, 0xf0, 0x61, 0x00


	//----- nvinfo : EIATTR_KPARAM_INFO
	.align		4
.L_1773:
        /*0058*/ 	.byte	0x04, 0x17
        /*005a*/ 	.short	(.L_1775 - .L_1774)
.L_1774:
        /*005c*/ 	.word	0x00000000
        /*0060*/ 	.short	0x0001
        /*0062*/ 	.short	0x0004
        /*0064*/ 	.byte	0x00, 0xf0, 0x05, 0x00


	//----- nvinfo : EIATTR_KPARAM_INFO
	.align		4
.L_1775:
        /*0068*/ 	.byte	0x04, 0x17
        /*006a*/ 	.short	(.L_1777 - .L_1776)
.L_1776:
        /*006c*/ 	.word	0x00000000
        /*0070*/ 	.short	0x0000
        /*0072*/ 	.short	0x0000
        /*0074*/ 	.byte	0x00, 0xf0, 0x11, 0x00


	//----- nvinfo : EIATTR_SPARSE_MMA_MASK
	.align		4
.L_1777:
        /*0078*/ 	.byte	0x03, 0x50
        /*007a*/ 	.short	0x0000


	//----- nvinfo : EIATTR_MAXREG_COUNT
	.align		4
        /*007c*/ 	.byte	0x03, 0x1b
        /*007e*/ 	.short	0x00ff


	//----- nvinfo : EIATTR_EXTERNS
	.align		4
        /*0080*/ 	.byte	0x04, 0x0f
        /*0082*/ 	.short	(.L_1779 - .L_1778)


	//   ....[0]....
	.align		4
.L_1778:
        /*0084*/ 	.word	index@(__assertfail)


	//----- nvinfo : EIATTR_MERCURY_ISA_VERSION
	.align		4
.L_1779:
        /*0088*/ 	.byte	0x03, 0x5f
        /*008a*/ 	.short	0x0101


	//----- nvinfo : EIATTR_VRC_CTA_INIT_COUNT
	.align		4
        /*008c*/ 	.byte	0x02, 0x4a
	.zero		1
	.zero		1


	//----- nvinfo : EIATTR_SYSCALL_OFFSETS
	.align		4
        /*0090*/ 	.byte	0x04, 0x46
        /*0092*/ 	.short	(.L_1781 - .L_1780)


	//   ....[0]....
.L_1780:
        /*0094*/ 	.word	0x00001070


	//   ....[1]....
        /*0098*/ 	.word	0x00002170


	//   ....[2]....
        /*009c*/ 	.word	0x000033b0


	//   ....[3]....
        /*00a0*/ 	.word	0x000044b0


	//   ....[4]....
        /*00a4*/ 	.word	0x00005630


	//   ....[5]....
        /*00a8*/ 	.word	0x00006740


	//   ....[6]....
        /*00ac*/ 	.word	0x000078c0


	//   ....[7]....
        /*00b0*/ 	.word	0x000088f0


	//   ....[8]....
        /*00b4*/ 	.word	0x00009cb0


	//   ....[9]....
        /*00b8*/ 	.word	0x0000ab70


	//   ....[10]....
        /*00bc*/ 	.word	0x0000baf0


	//   ....[11]....
        /*00c0*/ 	.word	0x0000ca70


	//----- nvinfo : EIATTR_EXIT_INSTR_OFFSETS
	.align		4
.L_1781:
        /*00c4*/ 	.byte	0x04, 0x1c
        /*00c6*/ 	.short	(.L_1783 - .L_1782)


	//   ....[0]....
.L_1782:
        /*00c8*/ 	.word	0x0000bdc0


	//   ....[1]....
        /*00cc*/ 	.word	0x0000bf10


	//   ....[2]....
        /*00d0*/ 	.word	0x0000bf50


	//   ....[3]....
        /*00d4*/ 	.word	0x0000bff0


	//   ....[4]....
        /*00d8*/ 	.word	0x0000c030


	//   ....[5]....
        /*00dc*/ 	.word	0x0000c070


	//   ....[6]....
        /*00e0*/ 	.word	0x0000c100


	//   ....[7]....
        /*00e4*/ 	.word	0x0000c120


	//   ....[8]....
        /*00e8*/ 	.word	0x0000c1c0


	//   ....[9]....
        /*00ec*/ 	.word	0x0000c210


	//   ....[10]....
        /*00f0*/ 	.word	0x0000c260


	//   ....[11]....
        /*00f4*/ 	.word	0x0000c340


	//   ....[12]....
        /*00f8*/ 	.word	0x0000c4b0


	//   ....[13]....
        /*00fc*/ 	.word	0x0000c620


	//   ....[14]....
        /*0100*/ 	.word	0x0000c780


	//   ....[15]....
        /*0104*/ 	.word	0x0000c7c0


	//   ....[16]....
        /*0108*/ 	.word	0x0000c800


	//   ....[17]....
        /*010c*/ 	.word	0x0000c8b0


	//   ....[18]....
        /*0110*/ 	.word	0x0000c910


	//   ....[19]....
        /*0114*/ 	.word	0x0000ca80


	//   ....[20]....
        /*0118*/ 	.word	0x0000cb90


	//   ....[21]....
        /*011c*/ 	.word	0x0000ccd0


	//   ....[22]....
        /*0120*/ 	.word	0x0000cd10


	//----- nvinfo : EIATTR_MAX_THREADS
	.align		4
.L_1783:
        /*0124*/ 	.byte	0x04, 0x05
        /*0126*/ 	.short	(.L_1785 - .L_1784)
.L_1784:
        /*0128*/ 	.word	0x00000080
        /*012c*/ 	.word	0x00000001
        /*0130*/ 	.word	0x00000001


	//----- nvinfo : EIATTR_CRS_STACK_SIZE
	.align		4
.L_1785:
        /*0134*/ 	.byte	0x04, 0x1e
        /*0136*/ 	.short	(.L_1787 - .L_1786)
.L_1786:
        /*0138*/ 	.word	0x00000000


	//----- nvinfo : EIATTR_CBANK_PARAM_SIZE
	.align		4
.L_1787:
        /*013c*/ 	.byte	0x03, 0x19
        /*013e*/ 	.short	0x0038


	//----- nvinfo : EIATTR_PARAM_CBANK
	.align		4
        /*0140*/ 	.byte	0x04, 0x0a
        /*0142*/ 	.short	(.L_1789 - .L_1788)
	.align		4
.L_1788:
        /*0144*/ 	.word	index@(.nv.constant0._ZN2at6native27unrolled_elementwise_kernelIZZZNS0_26logit_backward_kernel_cudaERNS_18TensorIteratorBaseERKN3c106ScalarEENKUlvE_clEvENKUlvE1_clEvEUlNS4_4HalfESA_E_St5arrayIPcLm3EELi4E23TrivialOffsetCalculatorILi2EjESF_ILi1EjENS0_6memory12LoadWithCastILi2EEENSI_13StoreWithCastILi1EEEEEviT_T0_T2_T3_T4_T5_)
        /*0148*/ 	.short	0x0380
        /*014a*/ 	.short	0x0038


	//----- nvinfo : EIATTR_SW_WAR
	.align		4
.L_1789:
        /*014c*/ 	.byte	0x04, 0x36
        /*014e*/ 	.short	(.L_1791 - .L_1790)
.L_1790:
        /*0150*/ 	.word	0x00000008
.L_1791:


//--------------------- .nv.info._ZN2at6native18elementwise_kernelILi128ELi4EZNS0_22gpu_kernel_impl_nocastIZZZNS0_26logit_backward_kernel_cudaERNS_18TensorIteratorBaseERKN3c106ScalarEENKUlvE_clEvENKUlvE1_clEvEUlNS5_4HalfESB_E_EEvS4_RKT_EUliE_EEviT1_ --------------------------
	.section	.nv.info._ZN2at6native18elementwise_kernelILi128ELi4EZNS0_22gpu_kernel_impl_nocastIZZZNS0_26logit_backward_kernel_cudaERNS_18TensorIteratorBaseERKN3c106ScalarEENKUlvE_clEvENKUlvE1_clEvEUlNS5_4HalfESB_E_EEvS4_RKT_EUliE_EEviT1_,"",@"SHT_CUDA_INFO"
	.sectionflags	@""
	.align	4


	//----- nvinfo : EIATTR_CUDA_API_VERSION
	.align		4
        /*0000*/ 	.byte	0x04, 0x37
        /*0002*/ 	.short	(.L_1793 - .L_1792)
.L_1792:
        /*0004*/ 	.word	0x00000082


	//----- nvinfo : EIATTR_KPARAM_INFO
	.align		4
.L_1793:
        /*0008*/ 	.byte	0x04, 0x17
        /*000a*/ 	.short	(.L_1795 - .L_1794)
.L_1794:
        /*000c*/ 	.word	0x00000000
        /*0010*/ 	.short	0x0001
        /*0012*/ 	.short	0x0008
        /*0014*/ 	.byte	0x00, 0xf0, 0x21, 0x0a


	//----- nvinfo : EIATTR_KPARAM_INFO
	.align		4
.L_1795:
        /*0018*/ 	.byte	0x04, 0x17
        /*001a*/ 	.short	(.L_1797 - .L_1796)
.L_1796:
        /*001c*/ 	.word	0x00000000
        /*0020*/ 	.short	0x0000
        /*0022*/ 	.short	0x0000
        /*0024*/ 	.byte	0x00, 0xf0, 0x11, 0x00


	//----- nvinfo : EIATTR_SPARSE_MMA_MASK
	.align		4
.L_1797:
        /*0028*/ 	.byte	0x03, 0x50
        /*002a*/ 	.short	0x0000


	//----- nvinfo : EIATTR_MAXREG_COUNT
	.align		4
        /*002c*/ 	.byte	0x03, 0x1b
        /*002e*/ 	.short	0x0080


	//----- nvinfo : EIATTR_MERCURY_ISA_VERSION
	.align		4
        /*0030*/ 	.byte	0x03, 0x5f
        /*0032*/ 	.short	0x0101


	//----- nvinfo : EIATTR_VRC_CTA_INIT_COUNT
	.align		4
        /*0034*/ 	.byte	0x02, 0x4a
	.zero		1
	.zero		1


	//----- nvinfo : EIATTR_EXIT_INSTR_OFFSETS
	.align		4
        /*0038*/ 	.byte	0x04, 0x1c
        /*003a*/ 	.short	(.L_1799 - .L_1798)


	//   ....[0]....
.L_1798:
        /*003c*/ 	.word	0x000004e0


	//   ....[1]....
        /*0040*/ 	.word	0x00000600


	//   ....[2]....
        /*0044*/ 	.word	0x00004cc0


	//   ....[3]....
        /*0048*/ 	.word	0x000063f0


	//----- nvinfo : EIATTR_MAX_THREADS
	.align		4
.L_1799:
        /*004c*/ 	.byte	0x04, 0x05
        /*004e*/ 	.short	(.L_1801 - .L_1800)
.L_1800:
        /*0050*/ 	.word	0x00000080
        /*0054*/ 	.word	0x00000001
        /*0058*/ 	.word	0x00000001


	//----- nvinfo : EIATTR_CRS_STACK_SIZE
	.align		4
.L_1801:
        /*005c*/ 	.byte	0x04, 0x1e
        /*005e*/ 	.short	(.L_1803 - .L_1802)
.L_1802:
        /*0060*/ 	.word	0x00000000


	//----- nvinfo : EIATTR_CBANK_PARAM_SIZE
	.align		4
.L_1803:
        /*0064*/ 	.byte	0x03, 0x19
        /*0066*/ 	.short	0x0290


	//----- nvinfo : EIATTR_PARAM_CBANK
	.align		4
        /*0068*/ 	.byte	0x04, 0x0a
        /*006a*/ 	.short	(.L_1805 - .L_1804)
	.align		4
.L_1804:
        /*006c*/ 	.word	index@(.nv.constant0._ZN2at6native18elementwise_kernelILi128ELi4EZNS0_22gpu_kernel_impl_nocastIZZZNS0_26logit_backward_kernel_cudaERNS_18TensorIteratorBaseERKN3c106ScalarEENKUlvE_clEvENKUlvE1_clEvEUlNS5_4HalfESB_E_EEvS4_RKT_EUliE_EEviT1_)
        /*0070*/ 	.short	0x0380
        /*0072*/ 	.short	0x0290


	//----- nvinfo : EIATTR_SW_WAR
	.align		4
.L_1805:
        /*0074*/ 	.byte	0x04, 0x36
        /*0076*/ 	.short	(.L_1807 - .L_1806)
.L_1806:
        /*0078*/ 	.word	0x00000008
.L_1807:


//--------------------- .nv.info._ZN2at6native27unrolled_elementwise_kernelIZZZNS0_26logit_backward_kernel_cudaERNS_18TensorIteratorBaseERKN3c106ScalarEENKUlvE_clEvENKUlvE1_clEvEUlNS4_4HalfESA_E_St5arrayIPcLm3EELi4E23TrivialOffsetCalculatorILi2EjESF_ILi1EjENS0_6memory15LoadWithoutCastENSI_16StoreWithoutCastEEEviT_T0_T2_T3_T4_T5_ --------------------------
	.section	.nv.info._ZN2at6native27unrolled_elementwise_kernelIZZZNS0_26logit_backward_kernel_cudaERNS_18TensorIteratorBaseERKN3c106ScalarEENKUlvE_clEvENKUlvE1_clEvEUlNS4_4HalfESA_E_St5arrayIPcLm3EELi4E23TrivialOffsetCalculatorILi2EjESF_ILi1EjENS0_6memory15LoadWithoutCastENSI_16StoreWithoutCastEEEviT_T0_T2_T3_T4_T5_,"",@"SHT_CUDA_INFO"
	.sectionflags	@""
	.align	4


	//----- nvinfo : EIATTR_CUDA_API_VERSION
	.align		4
        /*0000*/ 	.byte	0x04, 0x37
        /*0002*/ 	.short	(.L_1809 - .L_1808)
.L_1808:
        /*0004*/ 	.word	0x00000082


	//----- nvinfo : EIATTR_KPARAM_INFO
	.align		4
.L_1809:
        /*0008*/ 	.byte	0x04, 0x17
        /*000a*/ 	.short	(.L_1811 - .L_1810)
.L_1810:
        /*000c*/ 	.word	0x00000000
        /*0010*/ 	.short	0x0006
        /*0012*/ 	.short	0x0023
        /*0014*/ 	.byte	0x00, 0xf0, 0x05, 0x00


	//----- nvinfo : EIATTR_KPARAM_INFO
	.align		4
.L_1811:
        /*0018*/ 	.byte	0x04, 0x17
        /*001a*/ 	.short	(.L_1813 - .L_1812)
.L_1812:
        /*001c*/ 	.word	0x00000000
        /*0020*/ 	.short	0x0005
        /*0022*/ 	.short	0x0022
        /*0024*/ 	.byte	0x00, 0xf0, 0x05, 0x00


	//----- nvinfo : EIATTR_KPARAM_INFO
	.align		4
.L_1813:
        /*0028*/ 	.byte	0x04, 0x17
        /*002a*/ 	.short	(.L_1815 - .L_1814)
.L_1814:
        /*002c*/ 	.word	0x00000000
        /*0030*/ 	.short	0x0004
        /*0032*/ 	.short	0x0021
        /*0034*/ 	.byte	0x00, 0xf0, 0x05, 0x00


	//----- nvinfo : EIATTR_KPARAM_INFO
	.align		4
.L_1815:
        /*0038*/ 	.byte	0x04, 0x17
        /*003a*/ 	.short	(.L_1817 - .L_1816)
.L_1816:
        /*003c*/ 	.word	0x00000000
        /*0040*/ 	.short	0x0003
        /*0042*/ 	.short	0x0020
        /*0044*/ 	.byte	0x00, 0xf0, 0x05, 0x00


	//----- nvinfo : EIATTR_KPARAM_INFO
	.align		4
.L_1817:
        /*0048*/ 	.byte	0x04, 0x17
        /*004a*/ 	.short	(.L_1819 - .L_1818)
.L_1818:
        /*004c*/ 	.word	0x00000000
        /*0050*/ 	.short	0x0002
        /*0052*/ 	.short	0x0008
        /*0054*/ 	.byte	0x00, 0xf0, 0x61, 0x00


	//----- nvinfo : EIATTR_KPARAM_INFO
	.align		4
.L_1819:
        /*0058*/ 	.byte	0x04, 0x17
        /*005a*/ 	.short	(.L_1821 - .L_1820)
.L_1820:
        /*005c*/ 	.word	0x00000000
        /*0060*/ 	.short	0x0001
        /*0062*/ 	.short	0x0004
        /*0064*/ 	.byte	0x00, 0xf0, 0x05, 0x00


	//----- nvinfo : EIATTR_KPARAM_INFO
	.align		4
.L_1821:
        /*0068*/ 	.byte	0x04, 0x17
        /*006a*/ 	.short	(.L_1823 - .L_1822)
.L_1822:
        /*006c*/ 	.word	0x00000000
        /*0070*/ 	.short	0x0000
        /*0072*/ 	.short	0x0000
        /*0074*/ 	.byte	0x00, 0xf0, 0x11, 0x00


	//----- nvinfo : EIATTR_SPARSE_MMA_MASK
	.align		4
.L_1823:
        /*0078*/ 	.byte	0x03, 0x50
        /*007a*/ 	.short	0x0000


	//----- nvinfo : EIATTR_MAXREG_COUNT
	.align		4
        /*007c*/ 	.byte	0x03, 0x1b
        /*007e*/ 	.short	0x00ff


	//----- nvinfo : EIATTR_MERCURY_ISA_VERSION
	.align		4
        /*0080*/ 	.byte	0x03, 0x5f
        /*0082*/ 	.short	0x0101


	//----- nvinfo : EIATTR_VRC_CTA_INIT_COUNT
	.align		4
        /*0084*/ 	.byte	0x02, 0x4a
	.zero		1
	.zero		1


	//----- nvinfo : EIATTR_EXIT_INSTR_OFFSETS
	.align		4
        /*0088*/ 	.byte	0x04, 0x1c
        /*008a*/ 	.short	(.L_1825 - .L_1824)


	//   ....[0]....
.L_1824:
        /*008c*/ 	.word	0x00000850


	//   ....[1]....
        /*0090*/ 	.word	0x000008a0


	//----- nvinfo : EIATTR_MAX_THREADS
	.align		4
.L_1825:
        /*0094*/ 	.byte	0x04, 0x05
        /*0096*/ 	.short	(.L_1827 - .L_1826)
.L_1826:
        /*0098*/ 	.word	0x00000080
        /*009c*/ 	.word	0x00000001
        /*00a0*/ 	.word	0x00000001


	//----- nvinfo : EIATTR_CRS_STACK_SIZE
	.align		4
.L_1827:
        /*00a4*/ 	.byte	0x04, 0x1e
        /*00a6*/ 	.short	(.L_1829 - .L_1828)
.L_1828:
        /*00a8*/ 	.word	0x00000000


	//----- nvinfo : EIATTR_CBANK_PARAM_SIZE
	.align		4
.L_1829:
        /*00ac*/ 	.byte	0x03, 0x19
        /*00ae*/ 	.short	0x0024


	//----- nvinfo : EIATTR_PARAM_CBANK
	.align		4
        /*00b0*/ 	.byte	0x04, 0x0a
        /*00b2*/ 	.short	(.L_1831 - .L_1830)
	.align		4
.L_1830:
        /*00b4*/ 	.word	index@(.nv.constant0._ZN2at6native27unrolled_elementwise_kernelIZZZNS0_26logit_backward_kernel_cudaERNS_18TensorIteratorBaseERKN3c106ScalarEENKUlvE_clEvENKUlvE1_clEvEUlNS4_4HalfESA_E_St5arrayIPcLm3EELi4E23TrivialOffsetCalculatorILi2EjESF_ILi1EjENS0_6memory15LoadWithoutCastENSI_16StoreWithoutCastEEEviT_T0_T2_T3_T4_T5_)
        /*00b8*/ 	.short	0x0380
        /*00ba*/ 	.short	0x0024


	//----- nvinfo : EIATTR_SW_WAR
	.align		4
.L_1831:
        /*00bc*/ 	.byte	0x04, 0x36
        /*00be*/ 	.short	(.L_1833 - .L_1832)
.L_1832:
        /*00c0*/ 	.word	0x00000008
.L_1833:


//--------------------- .nv.info._ZN2at6native29vectorized_elementwise_kernelILi2EZZZNS0_26logit_backward_kernel_cudaERNS_18TensorIteratorBaseERKN3c106ScalarEENKUlvE_clEvENKUlvE1_clEvEUlNS4_4HalfESA_E_St5arrayIPcLm3EEEEviT0_T1_ --------------------------
	.section	.nv.info._ZN2at6native29vectorized_elementwise_kernelILi2EZZZNS0_26logit_backward_kernel_cudaERNS_18TensorIteratorBaseERKN3c106ScalarEENKUlvE_clEvENKUlvE1_clEvEUlNS4_4HalfESA_E_St5arrayIPcLm3EEEEviT0_T1_,"",@"SHT_CUDA_INFO"
	.sectionflags	@""
	.align	4


	//----- nvinfo : EIATTR_CUDA_API_VERSION
	.align		4
        /*0000*/ 	.byte	0x04, 0x37
        /*0002*/ 	.short	(.L_1835 - .L_1834)
.L_1834:
        /*0004*/ 	.word	0x00000082


	//----- nvinfo : EIATTR_KPARAM_INFO
	.align		4
.L_1835:
        /*0008*/ 	.byte	0x04, 0x17
        /*000a*/ 	.short	(.L_1837 - .L_1836)
.L_1836:
        /*000c*/ 	.word	0x00000000
        /*0010*/ 	.short	0x0002
        /*0012*/ 	.short	0x0008
        /*0014*/ 	.byte	0x00, 0xf0, 0x61, 0x00


	//----- nvinfo : EIATTR_KPARAM_INFO
	.align		4
.L_1837:
        /*0018*/ 	.byte	0x04, 0x17
        /*001a*/ 	.short	(.L_1839 - .L_1838)
.L_1838:
        /*001c*/ 	.word	0x00000000
        /*0020*/ 	.short	0x0001
        /*0022*/ 	.short	0x0004
        /*0024*/ 	.byte	0x00, 0xf0, 0x05, 0x00


	//----- nvinfo : EIATTR_KPARAM_INFO
	.align		4
.L_1839:
        /*0028*/ 	.byte	0x04, 0x17
        /*002a*/ 	.short	(.L_1841 - .L_1840)
.L_1840:
        /*002c*/ 	.word	0x00000000
        /*0030*/ 	.short	0x0000
        /*0032*/ 	.short	0x0000
        /*0034*/ 	.byte	0x00, 0xf0, 0x11, 0x00


	//----- nvinfo : EIATTR_SPARSE_MMA_MASK
	.align		4
.L_1841:
        /*0038*/ 	.byte	0x03, 0x50
        /*003a*/ 	.short	0x0000


	//----- nvinfo : EIATTR_MAXREG_COUNT
	.align		4
        /*003c*/ 	.byte	0x03, 0x1b
        /*003e*/ 	.short	0x00ff


	//----- nvinfo : EIATTR_MERCURY_ISA_VERSION
	.align		4
        /*0040*/ 	.byte	0x03, 0x5f
        /*0042*/ 	.short	0x0101


	//----- nvinfo : EIATTR_VRC_CTA_INIT_COUNT
	.align		4
        /*0044*/ 	.byte	0x02, 0x4a
	.zero		1
	.zero		1


	//----- nvinfo : EIATTR_EXIT_INSTR_OFFSETS
	.align		4
        /*0048*/ 	.byte	0x04, 0x1c
        /*004a*/ 	.short	(.L_1843 - .L_1842)


	//   ....[0]....
.L_1842:
        /*004c*/ 	.word	0x00001150


	//   ....[1]....
        /*0050*/ 	.word	0x000011a0


	//   ....[2]....
        /*0054*/ 	.word	0x00001870


	//----- nvinfo : EIATTR_MAX_THREADS
	.align		4
.L_1843:
        /*0058*/ 	.byte	0x04, 0x05
        /*005a*/ 	.short	(.L_1845 - .L_1844)
.L_1844:
        /*005c*/ 	.word	0x00000080
        /*0060*/ 	.word	0x00000001
        /*0064*/ 	.word	0x00000001


	//----- nvinfo : EIATTR_CRS_STACK_SIZE
	.align		4
.L_1845:
        /*0068*/ 	.byte	0x04, 0x1e
        /*006a*/ 	.short	(.L_1847 - .L_1846)
.L_1846:
        /*006c*/ 	.word	0x00000000


	//----- nvinfo : EIATTR_CBANK_PARAM_SIZE
	.align		4
.L_1847:
        /*0070*/ 	.byte	0x03, 0x19
        /*0072*/ 	.short	0x0020


	//----- nvinfo : EIATTR_PARAM_CBANK
	.align		4
        /*0074*/ 	.byte	0x04, 0x0a
        /*0076*/ 	.short	(.L_1849 - .L_1848)
	.align		4
.L_1848:
        /*0078*/ 	.word	index@(.nv.constant0._ZN2at6native29vectorized_elementwise_kernelILi2EZZZNS0_26logit_backward_kernel_cudaERNS_18TensorIteratorBaseERKN3c106ScalarEENKUlvE_clEvENKUlvE1_clEvEUlNS4_4HalfESA_E_St5arrayIPcLm3EEEEviT0_T1_)
        /*007c*/ 	.short	0x0380
        /*007e*/ 	.short	0x0020


	//----- nvinfo : EIATTR_SW_WAR
	.align		4
.L_1849:
        /*0080*/ 	.byte	0x04, 0x36
        /*0082*/ 	.short	(.L_1851 - .L_1850)
.L_1850:
        /*0084*/ 	.word	0x00000008
.L_1851:


//--------------------- .nv.info._ZN2at6native29vectorized_elementwise_kernelILi4EZZZNS0_26logit_backward_kernel_cudaERNS_18TensorIteratorBaseERKN3c106ScalarEENKUlvE_clEvENKUlvE1_clEvEUlNS4_4HalfESA_E_St5arrayIPcLm3EEEEviT0_T1_ --------------------------
	.section	.nv.info._ZN2at6native29vectorized_elementwise_kernelILi4EZZZNS0_26logit_backward_kernel_cudaERNS_18TensorIteratorBaseERKN3c106ScalarEENKUlvE_clEvENKUlvE1_clEvEUlNS4_4HalfESA_E_St5arrayIPcLm3EEEEviT0_T1_,"",@"SHT_CUDA_INFO"
	.sectionflags	@""
	.align	4


	//----- nvinfo : EIATTR_CUDA_API_VERSION
	.align		4
        /*0000*/ 	.byte	0x04, 0x37
        /*0002*/ 	.short	(.L_1853 - .L_1852)
.L_1852:
        /*0004*/ 	.word	0x00000082


	//----- nvinfo : EIATTR_KPARAM_INFO
	.align		4
.L_1853:
        /*0008*/ 	.byte	0x04, 0x17
        /*000a*/ 	.short	(.L_1855 - .L_1854)
.L_1854:
        /*000c*/ 	.word	0x00000000
        /*0010*/ 	.short	0x0002
        /*0012*/ 	.short	0x0008
        /*0014*/ 	.byte	0x00, 0xf0, 0x61, 0x00


	//----- nvinfo : EIATTR_KPARAM_INFO
	.align		4
.L_1855:
        /*0018*/ 	.byte	0x04, 0x17
        /*001a*/ 	.short	(.L_1857 - .L_1856)
.L_1856:
        /*001c*/ 	.word	0x00000000
        /*0020*/ 	.short	0x0001
        /*0022*/ 	.short	0x0004
        /*0024*/ 	.byte	0x00, 0xf0, 0x05, 0x00


	//----- nvinfo : EIATTR_KPARAM_INFO
	.align		4
.L_1857:
        /*0028*/ 	.byte	0x04, 0x17
        /*002a*/ 	.short	(.L_1859 - .L_1858)
.L_1858:
        /*002c*/ 	.word	0x00000000
        /*0030*/ 	.short	0x0000
        /*0032*/ 	.short	0x0000
        /*0034*/ 	.byte	0x00, 0xf0, 0x11, 0x00


	//----- nvinfo : EIATTR_SPARSE_MMA_MASK
	.align		4
.L_1859:
        /*0038*/ 	.byte	0x03, 0x50
        /*003a*/ 	.short	0x0000


	//----- nvinfo : EIATTR_MAXREG_COUNT
	.align		4
        /*003c*/ 	.byte	0x03, 0x1b
        /*003e*/ 	.short	0x00ff


	//----- nvinfo : EIATTR_MERCURY_ISA_VERSION
	.align		4
        /*0040*/ 	.byte	0x03, 0x5f
        /*0042*/ 	.short	0x0101


	//----- nvinfo : EIATTR_VRC_CTA_INIT_COUNT
	.align		4
        /*0044*/ 	.byte	0x02, 0x4a
	.zero		1
	.zero		1


	//----- nvinfo : EIATTR_EXIT_INSTR_OFFSETS
	.align		4
        /*0048*/ 	.byte	0x04, 0x1c
        /*004a*/ 	.short	(.L_1861 - .L_1860)


	//   ....[0]....
.L_1860:
        /*004c*/ 	.word	0x00001150


	//   ....[1]....
        /*0050*/ 	.word	0x000011a0


	//   ....[2]....
        /*0054*/ 	.word	0x00001810


	//----- nvinfo : EIATTR_MAX_THREADS
	.align		4
.L_1861:
        /*0058*/ 	.byte	0x04, 0x05
        /*005a*/ 	.short	(.L_1863 - .L_1862)
.L_1862:
        /*005c*/ 	.word	0x00000080
        /*0060*/ 	.word	0x00000001
        /*0064*/ 	.word	0x00000001


	//----- nvinfo : EIATTR_CRS_STACK_SIZE
	.align		4
.L_1863:
        /*0068*/ 	.byte	0x04, 0x1e
        /*006a*/ 	.short	(.L_1865 - .L_1864)
.L_1864:
        /*006c*/ 	.word	0x00000000


	//----- nvinfo : EIATTR_CBANK_PARAM_SIZE
	.align		4
.L_1865:
        /*0070*/ 	.byte	0x03, 0x19
        /*0072*/ 	.short	0x0020


	//----- nvinfo : EIATTR_PARAM_CBANK
	.align		4
        /*0074*/ 	.byte	0x04, 0x0a
        /*0076*/ 	.short	(.L_1867 - .L_1866)
	.align		4
.L_1866:
        /*0078*/ 	.word	index@(.nv.constant0._ZN2at6native29vectorized_elementwise_kernelILi4EZZZNS0_26logit_backward_kernel_cudaERNS_18TensorIteratorBaseERKN3c106ScalarEENKUlvE_clEvENKUlvE1_clEvEUlNS4_4HalfESA_E_St5arrayIPcLm3EEEEviT0_T1_)
        /*007c*/ 	.short	0x0380
        /*007e*/ 	.short	0x0020


	//----- nvinfo : EIATTR_SW_WAR
	.align		4
.L_1867:
        /*0080*/ 	.byte	0x04, 0x36
        /*0082*/ 	.short	(.L_1869 - .L_1868)
.L_1868:
        /*0084*/ 	.word	0x00000008
.L_1869:


//--------------------- .nv.info._ZN2at6native29vectorized_elementwise_kernelILi8EZZZNS0_26logit_backward_kernel_cudaERNS_18TensorIteratorBaseERKN3c106ScalarEENKUlvE_clEvENKUlvE1_clEvEUlNS4_4HalfESA_E_St5arrayIPcLm3EEEEviT0_T1_ --------------------------
	.section	.nv.info._ZN2at6native29vectorized_elementwise_kernelILi8EZZZNS0_26logit_backward_kernel_cudaERNS_18TensorIteratorBaseERKN3c106ScalarEENKUlvE_clEvENKUlvE1_clEvEUlNS4_4HalfESA_E_St5arrayIPcLm3EEEEviT0_T1_,"",@"SHT_CUDA_INFO"
	.sectionflags	@""
	.align	4


	//----- nvinfo : EIATTR_CUDA_API_VERSION
	.align		4
        /*0000*/ 	.byte	0x04, 0x37
        /*0002*/ 	.short	(.L_1871 - .L_1870)
.L_1870:
        /*0004*/ 	.word	0x00000082


	//----- nvinfo : EIATTR_KPARAM_INFO
	.align		4
.L_1871:
        /*0008*/ 	.byte	0x04, 0x17
        /*000a*/ 	.short	(.L_1873 - .L_1872)
.L_1872:
        /*000c*/ 	.word	0x00000000
        /*0010*/ 	.short	0x0002
        /*0012*/ 	.short	0x0008
        /*0014*/ 	.byte	0x00, 0xf0, 0x61, 0x00


	//----- nvinfo : EIATTR_KPARAM_INFO
	.align		4
.L_1873:
        /*0018*/ 	.byte	0x04, 0x17
        /*001a*/ 	.short	(.L_1875 - .L_1874)
.L_1874:
        /*001c*/ 	.word	0x00000000
        /*0020*/ 	.short	0x0001
        /*0022*/ 	.short	0x0004
        /*0024*/ 	.byte	0x00, 0xf0, 0x05, 0x00


	//----- nvinfo : EIATTR_KPARAM_INFO
	.align		4
.L_1875:
        /*0028*/ 	.byte	0x04, 0x17
        /*002a*/ 	.short	(.L_1877 - .L_1876)
.L_1876:
        /*002c*/ 	.word	0x00000000
        /*0030*/ 	.short	0x0000
        /*0032*/ 	.short	0x0000
        /*0034*/ 	.byte	0x00, 0xf0, 0x11, 0x00


	//----- nvinfo : EIATTR_SPARSE_MMA_MASK
	.align		4
.L_1877:
        /*0038*/ 	.byte	0x03, 0x50
        /*003a*/ 	.short	0x0000


	//----- nvinfo : EIATTR_MAXREG_COUNT
	.align		4
        /*003c*/ 	.byte	0x03, 0x1b
        /*003e*/ 	.short	0x00ff


	//----- nvinfo : EIATTR_MERCURY_ISA_VERSION
	.align		4
        /*0040*/ 	.byte	0x03, 0x5f
        /*0042*/ 	.short	0x0101


	//----- nvinfo : EIATTR_VRC_CTA_INIT_COUNT
	.align		4
        /*0044*/ 	.byte	0x02, 0x4a
	.zero		1
	.zero		1


	//----- nvinfo : EIATTR_EXIT_INSTR_OFFSETS
	.align		4
        /*0048*/ 	.byte	0x04, 0x1c
        /*004a*/ 	.short	(.L_1879 - .L_1878)


	//   ....[0]....
.L_1878:
        /*004c*/ 	.word	0x00000010


	//----- nvinfo : EIATTR_MAX_THREADS
	.align		4
.L_1879:
        /*0050*/ 	.byte	0x04, 0x05
        /*0052*/ 	.short	(.L_1881 - .L_1880)
.L_1880:
        /*0054*/ 	.word	0x00000080
        /*0058*/ 	.word	0x00000001
        /*005c*/ 	.word	0x00000001


	//----- nvinfo : EIATTR_CBANK_PARAM_SIZE
	.align		4
.L_1881:
        /*0060*/ 	.byte	0x03, 0x19
        /*0062*/ 	.short	0x0020


	//----- nvinfo : EIATTR_PARAM_CBANK
	.align		4
        /*0064*/ 	.byte	0x04, 0x0a
        /*0066*/ 	.short	(.L_1883 - .L_1882)
	.align		4
.L_1882:
        /*0068*/ 	.word	index@(.nv.constant0._ZN2at6native29vectorized_elementwise_kernelILi8EZZZNS0_26logit_backward_kernel_cudaERNS_18TensorIteratorBaseERKN3c106ScalarEENKUlvE_clEvENKUlvE1_clEvEUlNS4_4HalfESA_E_St5arrayIPcLm3EEEEviT0_T1_)
        /*006c*/ 	.short	0x0380
        /*006e*/ 	.short	0x0020


	//----- nvinfo : EIATTR_SW_WAR
	.align		4
.L_1883:
        /*0070*/ 	.byte	0x04, 0x36
        /*0072*/ 	.short	(.L_1885 - .L_1884)
.L_1884:
        /*0074*/ 	.word	0x00000008
.L_1885:


//--------------------- .nv.info._ZN2at6native18elementwise_kernelILi128ELi4EZNS0_15gpu_kernel_implIZZZNS0_26logit_backward_kernel_cudaERNS_18TensorIteratorBaseERKN3c106ScalarEENKUlvE_clEvENKUlvE0_clEvEUlffE0_EEvS4_RKT_EUliE_EEviT1_ --------------------------
	.section	.nv.info._ZN2at6native18elementwise_kernelILi128ELi4EZNS0_15gpu_kernel_implIZZZNS0_26logit_backward_kernel_cudaERNS_18TensorIteratorBaseERKN3c106ScalarEENKUlvE_clEvENKUlvE0_clEvEUlffE0_EEvS4_RKT_EUliE_EEviT1_,"",@"SHT_CUDA_INFO"
	.sectionflags	@""
	.align	4


	//----- nvinfo : EIATTR_CUDA_API_VERSION
	.align		4
        /*0000*/ 	.byte	0x04, 0x37
        /*0002*/ 	.short	(.L_1887 - .L_1886)
.L_1886:
        /*0004*/ 	.word	0x00000082


	//----- nvinfo : EIATTR_KPARAM_INFO
	.align		4
.L_1887:
        /*0008*/ 	.byte	0x04, 0x17
        /*000a*/ 	.short	(.L_1889 - .L_1888)
.L_1888:
        /*000c*/ 	.word	0x00000000
        /*0010*/ 	.short	0x0001
        /*0012*/ 	.short	0x0008
        /*0014*/ 	.byte	0x00, 0xf0, 0x61, 0x0a


	//----- nvinfo : EIATTR_KPARAM_INFO
	.align		4
.L_1889:
        /*0018*/ 	.byte	0x04, 0x17
        /*001a*/ 	.short	(.L_1891 - .L_1890)
.L_1890:
        /*001c*/ 	.word	0x00000000
        /*0020*/ 	.short	0x0000
        /*0022*/ 	.short	0x0000
        /*0024*/ 	.byte	0x00, 0xf0, 0x11, 0x00


	//----- nvinfo : EIATTR_SPARSE_MMA_MASK
	.align		4
.L_1891:
        /*0028*/ 	.byte	0x03, 0x50
        /*002a*/ 	.short	0x0000


	//----- nvinfo : EIATTR_MAXREG_COUNT
	.align		4
        /*002c*/ 	.byte	0x03, 0x1b
        /*002e*/ 	.short	0x0080


	//----- nvinfo : EIATTR_EXTERNS
	.align		4
        /*0030*/ 	.byte	0x04, 0x0f
        /*0032*/ 	.short	(.L_1893 - .L_1892)


	//   ....[0]....
	.align		4
.L_1892:
        /*0034*/ 	.word	index@(__assertfail)


	//----- nvinfo : EIATTR_MERCURY_ISA_VERSION
	.align		4
.L_1893:
        /*0038*/ 	.byte	0x03, 0x5f
        /*003a*/ 	.short	0x0101


	//----- nvinfo : EIATTR_VRC_CTA_INIT_COUNT
	.align		4
        /*003c*/ 	.byte	0x02, 0x4a
	.zero		1
	.zero		1


	//----- nvinfo : EIATTR_SYSCALL_OFFSETS
	.align		4
        /*0040*/ 	.byte	0x04, 0x46
        /*0042*/ 	.short	(.L_1895 - .L_1894)


	//   ....[0]....
.L_1894:
        /*0044*/ 	.word	0x000024a0


	//   ....[1]....
        /*0048*/ 	.word	0x00003310


	//   ....[2]....
        /*004c*/ 	.word	0x00004150


	//   ....[3]....
        /*0050*/ 	.word	0x00006710


	//   ....[4]....
        /*0054*/ 	.word	0x00007580


	//   ....[5]....
        /*0058*/ 	.word	0x00008220


	//   ....[6]....
        /*005c*/ 	.word	0x0000a8f0


	//   ....[7]....
        /*0060*/ 	.word	0x0000b760


	//   ....[8]....
        /*0064*/ 	.word	0x0000c400


	//   ....[9]....
        /*0068*/ 	.word	0x0000eaf0


	//   ....[10]....
        /*006c*/ 	.word	0x0000f960


	//   ....[11]....
        /*0070*/ 	.word	0x000105d0


	//----- nvinfo : EIATTR_EXIT_INSTR_OFFSETS
	.align		4
.L_1895:
        /*0074*/ 	.byte	0x04, 0x1c
        /*0076*/ 	.short	(.L_1897 - .L_1896)


	//   ....[0]....
.L_1896:
        /*0078*/ 	.word	0x0000c6b0


	//   ....[1]....
        /*007c*/ 	.word	0x0000fb50


	//   ....[2]....
        /*0080*/ 	.word	0x0000fb90


	//   ....[3]....
        /*0084*/ 	.word	0x0000fc20


	//   ....[4]....
        /*0088*/ 	.word	0x0000fc50


	//   ....[5]....
        /*008c*/ 	.word	0x0000fc80


	//   ....[6]....
        /*0090*/ 	.word	0x0000fd00


	//   ....[7]....
        /*0094*/ 	.word	0x0000fd30


	//   ....[8]....
        /*0098*/ 	.word	0x0000fdc0


	//   ....[9]....
        /*009c*/ 	.word	0x0000fe00


	//   ....[10]....
        /*00a0*/ 	.word	0x0000fe40


	//   ....[11]....
        /*00a4*/ 	.word	0x0000ff10


	//   ....[12]....
        /*00a8*/ 	.word	0x00010070


	//   ....[13]....
        /*00ac*/ 	.word	0x000101d0


	//   ....[14]....
        /*00b0*/ 	.word	0x00010320


	//   ....[15]....
        /*00b4*/ 	.word	0x00010350


	//   ....[16]....
        /*00b8*/ 	.word	0x00010380


	//   ....[17]....
        /*00bc*/ 	.word	0x00010420


	//   ....[18]....
        /*00c0*/ 	.word	0x00010470


	//   ....[19]....
        /*00c4*/ 	.word	0x000105e0


	//   ....[20]....
        /*00c8*/ 	.word	0x000106e0


	//   ....[21]....
        /*00cc*/ 	.word	0x00010810


	//   ....[22]....
        /*00d0*/ 	.word	0x00010840


	//----- nvinfo : EIATTR_MAX_THREADS
	.align		4
.L_1897:
        /*00d4*/ 	.byte	0x04, 0x05
        /*00d6*/ 	.short	(.L_1899 - .L_1898)
.L_1898:
        /*00d8*/ 	.word	0x00000080
        /*00dc*/ 	.word	0x00000001
        /*00e0*/ 	.word	0x00000001


	//----- nvinfo : EIATTR_CRS_STACK_SIZE
	.align		4
.L_1899:
        /*00e4*/ 	.byte	0x04, 0x1e
        /*00e6*/ 	.short	(.L_1901 - .L_1900)
.L_1900:
        /*00e8*/ 	.word	0x00000000


	//----- nvinfo : EIATTR_CBANK_PARAM_SIZE
	.align		4
.L_1901:
        /*00ec*/ 	.byte	0x03, 0x19
        /*00ee*/ 	.short	0x02a0


	//----- nvinfo : EIATTR_PARAM_CBANK
	.align		4
        /*00f0*/ 	.byte	0x04, 0x0a
        /*00f2*/ 	.short	(.L_1903 - .L_1902)
	.align		4
.L_1902:
        /*00f4*/ 	.word	index@(.nv.constant0._ZN2at6native18elementwise_kernelILi128ELi4EZNS0_15gpu_kernel_implIZZZNS0_26logit_backward_kernel_cudaERNS_18TensorIteratorBaseERKN3c106ScalarEENKUlvE_clEvENKUlvE0_clEvEUlffE0_EEvS4_RKT_EUliE_EEviT1_)
        /*00f8*/ 	.short	0x0380
        /*00fa*/ 	.short	0x02a0


	//----- nvinfo : EIATTR_SW_WAR
	.align		4
.L_1903:
        /*00fc*/ 	.byte	0x04, 0x36
        /*00fe*/ 	.short	(.L_1905 - .L_1904)
.L_1904:
        /*0100*/ 	.word	0x00000008
.L_1905:


//--------------------- .nv.info._ZN2at6native27unrolled_elementwise_kernelIZZZNS0_26logit_backward_kernel_cudaERNS_18TensorIteratorBaseERKN3c106ScalarEENKUlvE_clEvENKUlvE0_clEvEUlffE0_St5arrayIPcLm3EELi4E23TrivialOffsetCalculatorILi2EjESE_ILi1EjENS0_6memory12LoadWithCastILi2EEENSH_13StoreWithCastILi1EEEEEviT_T0_T2_T3_T4_T5_ --------------------------
	.section	.nv.info._ZN2at6native27unrolled_elementwise_kernelIZZZNS0_26logit_backward_kernel_cudaERNS_18TensorIteratorBaseERKN3c106ScalarEENKUlvE_clEvENKUlvE0_clEvEUlffE0_St5arrayIPcLm3EELi4E23TrivialOffsetCalculatorILi2EjESE_ILi1EjENS0_6memory12LoadWithCastILi2EEENSH_13StoreWithCastILi1EEEEEviT_T0_T2_T3_T4_T5_,"",@"SHT_CUDA_INFO"
	.sectionflags	@""
	.align	4


	//----- nvinfo : EIATTR_CUDA_API_VERSION
	.align		4
        /*0000*/ 	.byte	0x04, 0x37
        /*0002*/ 	.short	(.L_1907 - .L_1906)
.L_1906:
        /*0004*/ 	.word	0x00000082


	//----- nvinfo : EIATTR_KPARAM_INFO
	.align		4
.L_1907:
        /*0008*/ 	.byte	0x04, 0x17
        /*000a*/ 	.short	(.L_1909 - .L_1908)
.L_1908:
        /*000c*/ 	.word	0x00000000
        /*0010*/ 	.short	0x0006
        /*0012*/ 	.short	0x0040
        /*0014*/ 	.byte	0x00, 0xf0, 0x21, 0x00


	//----- nvinfo : EIATTR_KPARAM_INFO
	.align		4
.L_1909:
        /*0018*/ 	.byte	0x04, 0x17
        /*001a*/ 	.short	(.L_1911 - .L_1910)
.L_1910:
        /*001c*/ 	.word	0x00000000
        /*0020*/ 	.short	0x0005
        /*0022*/ 	.short	0x0034
        /*0024*/ 	.byte	0x00, 0xf0, 0x31, 0x00


	//----- nvinfo : EIATTR_KPARAM_INFO
	.align		4
.L_1911:
        /*0028*/ 	.byte	0x04, 0x17
        /*002a*/ 	.short	(.L_1913 - .L_1912)
.L_1912:
        /*002c*/ 	.word	0x00000000
        /*0030*/ 	.short	0x0004
        /*0032*/ 	.short	0x0031
        /*0034*/ 	.byte	0x00, 0xf0, 0x05, 0x00


	//----- nvinfo : EIATTR_KPARAM_INFO
	.align		4
.L_1913:
        /*0038*/ 	.byte	0x04, 0x17
        /*003a*/ 	.short	(.L_1915 - .L_1914)
.L_1914:
        /*003c*/ 	.word	0x00000000
        /*0040*/ 	.short	0x0003
        /*0042*/ 	.short	0x0030
        /*0044*/ 	.byte	0x00, 0xf0, 0x05, 0x00


	//----- nvinfo : EIATTR_KPARAM_INFO
	.align		4
.L_1915:
        /*0048*/ 	.byte	0x04, 0x17
        /*004a*/ 	.short	(.L_1917 - .L_1916)
.L_1916:
        /*004c*/ 	.word	0x00000000
        /*0050*/ 	.short	0x0002
        /*0052*/ 	.short	0x0018
        /*0054*/ 	.byte	0x00, 0xf0, 0x61, 0x00


	//----- nvinfo : EIATTR_KPARAM_INFO
	.align		4
.L_1917:
        /*0058*/ 	.byte	0x04, 0x17
        /*005a*/ 	.short	(.L_1919 - .L_1918)
.L_1918:
        /*005c*/ 	.word	0x00000000
        /*0060*/ 	.short	0x0001
        /*0062*/ 	.short	0x0008
        /*0064*/ 	.byte	0x00, 0xf0, 0x41, 0x00


	//----- nvinfo : EIATTR_KPARAM_INFO
	.align		4
.L_1919:
        /*0068*/ 	.byte	0x04, 0x17
        /*006a*/ 	.short	(.L_1921 - .L_1920)
.L_1920:
        /*006c*/ 	.word	0x00000000
        /*0070*/ 	.short	0x0000
        /*0072*/ 	.short	0x0000
        /*0074*/ 	.byte	0x00, 0xf0, 0x11, 0x00


	//----- nvinfo : EIATTR_SPARSE_MMA_MASK
	.align		4
.L_1921:
        /*0078*/ 	.byte	0x03, 0x50
        /*007a*/ 	.short	0x0000


	//----- nvinfo : EIATTR_MAXREG_COUNT
	.align		4
        /*007c*/ 	.byte	0x03, 0x1b
        /*007e*/ 	.short	0x00ff


	//----- nvinfo : EIATTR_EXTERNS
	.align		4
        /*0080*/ 	.byte	0x04, 0x0f
        /*0082*/ 	.short	(.L_1923 - .L_1922)


	//   ....[0]....
	.align		4
.L_1922:
        /*0084*/ 	.word	index@(__assertfail)


	//----- nvinfo : EIATTR_MERCURY_ISA_VERSION
	.align		4
.L_1923:
        /*0088*/ 	.byte	0x03, 0x5f
        /*008a*/ 	.short	0x0101


	//----- nvinfo : EIATTR_VRC_CTA_INIT_COUNT
	.align		4
        /*008c*/ 	.byte	0x02, 0x4a
	.zero		1
	.zero		1


	//----- nvinfo : EIATTR_SYSCALL_OFFSETS
	.align		4
        /*0090*/ 	.byte	0x04, 0x46
        /*0092*/ 	.short	(.L_1925 - .L_1924)


	//   ....[0]....
.L_1924:
        /*0094*/ 	.word	0x00000e70


	//   ....[1]....
        /*0098*/ 	.word	0x00001d00


	//   ....[2]....
        /*009c*/ 	.word	0x00002c90


	//   ....[3]....
        /*00a0*/ 	.word	0x00003b30


	//   ....[4]....
        /*00a4*/ 	.word	0x00004a50


	//   ....[5]....
        /*00a8*/ 	.word	0x000058f0


	//   ....[6]....
        /*00ac*/ 	.word	0x00006800


	//   ....[7]....
        /*00b0*/ 	.word	0x00007670


	//   ....[8]....
        /*00b4*/ 	.word	0x00008890


	//   ....[9]....
        /*00b8*/ 	.word	0x00009630


	//   ....[10]....
        /*00bc*/ 	.word	0x0000a490


	//   ....[11]....
        /*00c0*/ 	.word	0x0000b2f0


	//----- nvinfo : EIATTR_EXIT_INSTR_OFFSETS
	.align		4
.L_1925:
        /*00c4*/ 	.byte	0x04, 0x1c
        /*00c6*/ 	.short	(.L_1927 - .L_1926)


	//   ....[0]....
.L_1926:
        /*00c8*/ 	.word	0x0000a730


	//   ....[1]....
        /*00cc*/ 	.word	0x0000a870


	//   ....[2]....
        /*00d0*/ 	.word	0x0000a8b0


	//   ....[3]....
        /*00d4*/ 	.word	0x0000a940


	//   ....[4]....
        /*00d8*/ 	.word	0x0000a970


	//   ....[5]....
        /*00dc*/ 	.word	0x0000a9a0


	//   ....[6]....
        /*00e0*/ 	.word	0x0000aa20


	//   ....[7]....
        /*00e4*/ 	.word	0x0000aa50


	//   ....[8]....
        /*00e8*/ 	.word	0x0000aae0


	//   ....[9]....
        /*00ec*/ 	.word	0x0000ab20


	//   ....[10]....
        /*00f0*/ 	.word	0x0000ab60


	//   ....[11]....
        /*00f4*/ 	.word	0x0000ac30


	//   ....[12]....
        /*00f8*/ 	.word	0x0000ad90


	//   ....[13]....
        /*00fc*/ 	.word	0x0000aef0


	//   ....[14]....
        /*0100*/ 	.word	0x0000b040


	//   ....[15]....
        /*0104*/ 	.word	0x0000b070


	//   ....[16]....
        /*0108*/ 	.word	0x0000b0a0


	//   ....[17]....
        /*010c*/ 	.word	0x0000b140


	//   ....[18]....
        /*0110*/ 	.word	0x0000b190


	//   ....[19]....
        /*0114*/ 	.word	0x0000b300


	//   ....[20]....
        /*0118*/ 	.word	0x0000b400


	//   ....[21]....
        /*011c*/ 	.word	0x0000b530


	//   ....[22]....
        /*0120*/ 	.word	0x0000b560


	//----- nvinfo : EIATTR_MAX_THREADS
	.align		4
.L_1927:
        /*0124*/ 	.byte	0x04, 0x05
        /*0126*/ 	.short	(.L_1929 - .L_1928)
.L_1928:
        /*0128*/ 	.word	0x00000080
        /*012c*/ 	.word	0x00000001
        /*0130*/ 	.word	0x00000001


	//----- nvinfo : EIATTR_CRS_STACK_SIZE
	.align		4
.L_1929:
        /*0134*/ 	.byte	0x04, 0x1e
        /*0136*/ 	.short	(.L_1931 - .L_1930)
.L_1930:
        /*0138*/ 	.word	0x00000000


	//----- nvinfo : EIATTR_CBANK_PARAM_SIZE
	.align		4
.L_1931:
        /*013c*/ 	.byte	0x03, 0x19
        /*013e*/ 	.short	0x0048


	//----- nvinfo : EIATTR_PARAM_CBANK
	.align		4
        /*0140*/ 	.byte	0x04, 0x0a
        /*0142*/ 	.short	(.L_1933 - .L_1932)
	.align		4
.L_1932:
        /*0144*/ 	.word	index@(.nv.constant0._ZN2at6native27unrolled_elementwise_kernelIZZZNS0_26logit_backward_kernel_cudaERNS_18TensorIteratorBaseERKN3c106ScalarEENKUlvE_clEvENKUlvE0_clEvEUlffE0_St5arrayIPcLm3EELi4E23TrivialOffsetCalculatorILi2EjESE_ILi1EjENS0_6memory12LoadWithCastILi2EEENSH_13StoreWithCastILi1EEEEEviT_T0_T2_T3_T4_T5_)
        /*0148*/ 	.short	0x0380
        /*014a*/ 	.short	0x0048


	//----- nvinfo : EIATTR_SW_WAR
	.align		4
.L_1933:
        /*014c*/ 	.byte	0x04, 0x36
        /*014e*/ 	.short	(.L_1935 - .L_1934)
.L_1934:
        /*0150*/ 	.word	0x00000008
.L_1935:


//--------------------- .nv.info._ZN2at6native18elementwise_kernelILi128ELi2EZNS0_22gpu_kernel_impl_nocastIZZZNS0_26logit_backward_kernel_cudaERNS_18TensorIteratorBaseERKN3c106ScalarEENKUlvE_clEvENKUlvE0_clEvEUlffE0_EEvS4_RKT_EUliE_EEviT1_ --------------------------
	.section	.nv.info._ZN2at6native18elementwise_kernelILi128ELi2EZNS0_22gpu_kernel_impl_nocastIZZZNS0_26logit_backward_kernel_cudaERNS_18TensorIteratorBaseERKN3c106ScalarEENKUlvE_clEvENKUlvE0_clEvEUlffE0_EEvS4_RKT_EUliE_EEviT1_,"",@"SHT_CUDA_INFO"
	.sectionflags	@""
	.align	4


	//----- nvinfo : EIATTR_CUDA_API_VERSION
	.align		4
        /*0000*/ 	.byte	0x04, 0x37
        /*0002*/ 	.short	(.L_1937 - .L_1936)
.L_1936:
        /*0004*/ 	.word	0x00000082


	//----- nvinfo : EIATTR_KPARAM_INFO
	.align		4
.L_1937:
        /*0008*/ 	.byte	0x04, 0x17
        /*000a*/ 	.short	(.L_1939 - .L_1938)
.L_1938:
        /*000c*/ 	.word	0x00000000
        /*0010*/ 	.short	0x0001
        /*0012*/ 	.short	0x0008
        /*0014*/ 	.byte	0x00, 0xf0, 0x41, 0x0a


	//----- nvinfo : EIATTR_KPARAM_INFO
	.align		4
.L_1939:
        /*0018*/ 	.byte	0x04, 0x17
        /*001a*/ 	.short	(.L_1941 - .L_1940)
.L_1940:
        /*001c*/ 	.word	0x00000000
        /*0020*/ 	.short	0x0000
        /*0022*/ 	.short	0x0000
        /*0024*/ 	.byte	0x00, 0xf0, 0x11, 0x00


	//----- nvinfo : EIATTR_SPARSE_MMA_MASK
	.align		4
.L_1941:
        /*0028*/ 	.byte	0x03, 0x50
        /*002a*/ 	.short	0x0000


	//----- nvinfo : EIATTR_MAXREG_COUNT
	.align		4
        /*002c*/ 	.byte	0x03, 0x1b
        /*002e*/ 	.short	0x0080


	//----- nvinfo : EIATTR_MERCURY_ISA_VERSION
	.align		4
        /*0030*/ 	.byte	0x03, 0x5f
        /*0032*/ 	.short	0x0101


	//----- nvinfo : EIATTR_VRC_CTA_INIT_COUNT
	.align		4
        /*0034*/ 	.byte	0x02, 0x4a
	.zero		1
	.zero		1


	//----- nvinfo : EIATTR_EXIT_INSTR_OFFSETS
	.align		4
        /*0038*/ 	.byte	0x04, 0x1c
        /*003a*/ 	.short	(.L_1943 - .L_1942)


	//   ....[0]....
.L_1942:
        /*003c*/ 	.word	0x00000200


	//   ....[1]....
        /*0040*/ 	.word	0x00000310


	//   ....[2]....
        /*0044*/ 	.word	0x00001ad0


	//   ....[3]....
        /*0048*/ 	.word	0x000031e0


	//----- nvinfo : EIATTR_MAX_THREADS
	.align		4
.L_1943:
        /*004c*/ 	.byte	0x04, 0x05
        /*004e*/ 	.short	(.L_1945 - .L_1944)
.L_1944:
        /*0050*/ 	.word	0x00000080
        /*0054*/ 	.word	0x00000001
        /*0058*/ 	.word	0x00000001


	//----- nvinfo : EIATTR_CRS_STACK_SIZE
	.align		4
.L_1945:
        /*005c*/ 	.byte	0x04, 0x1e
        /*005e*/ 	.short	(.L_1947 - .L_1946)
.L_1946:
        /*0060*/ 	.word	0x00000000


	//----- nvinfo : EIATTR_CBANK_PARAM_SIZE
	.align		4
.L_1947:
        /*0064*/ 	.byte	0x03, 0x19
        /*0066*/ 	.short	0x0298


	//----- nvinfo : EIATTR_PARAM_CBANK
	.align		4
        /*0068*/ 	.byte	0x04, 0x0a
        /*006a*/ 	.short	(.L_1949 - .L_1948)
	.align		4
.L_1948:
        /*006c*/ 	.word	index@(.nv.constant0._ZN2at6native18elementwise_kernelILi128ELi2EZNS0_22gpu_kernel_impl_nocastIZZZNS0_26logit_backward_kernel_cudaERNS_18TensorIteratorBaseERKN3c106ScalarEENKUlvE_clEvENKUlvE0_clEvEUlffE0_EEvS4_RKT_EUliE_EEviT1_)
        /*0070*/ 	.short	0x0380
        /*0072*/ 	.short	0x0298


	//----- nvinfo : EIATTR_SW_WAR
	.align		4
.L_1949:
        /*0074*/ 	.byte	0x04, 0x36
        /*0076*/ 	.short	(.L_1951 - .L_1950)
.L_1950:
        /*0078*/ 	.word	0x00000008
.L_1951:


//--------------------- .nv.info._ZN2at6native27unrolled_elementwise_kernelIZZZNS0_26logit_backward_kernel_cudaERNS_18TensorIteratorBaseERKN3c106ScalarEENKUlvE_clEvENKUlvE0_clEvEUlffE0_St5arrayIPcLm3EELi4E23TrivialOffsetCalculatorILi2EjESE_ILi1EjENS0_6memory15LoadWithoutCastENSH_16StoreWithoutCastEEEviT_T0_T2_T3_T4_T5_ --------------------------
	.section	.nv.info._ZN2at6native27unrolled_elementwise_kernelIZZZNS0_26logit_backward_kernel_cudaERNS_18TensorIteratorBaseERKN3c106ScalarEENKUlvE_clEvENKUlvE0_clEvEUlffE0_St5arrayIPcLm3EELi4E23TrivialOffsetCalculatorILi2EjESE_ILi1EjENS0_6memory15LoadWithoutCastENSH_16StoreWithoutCastEEEviT_T0_T2_T3_T4_T5_,"",@"SHT_CUDA_INFO"
	.sectionflags	@""
	.align	4


	//----- nvinfo : EIATTR_CUDA_API_VERSION
	.align		4
        /*0000*/ 	.byte	0x04, 0x37
        /*0002*/ 	.short	(.L_1953 - .L_1952)
.L_1952:
        /*0004*/ 	.word	0x00000082


	//----- nvinfo : EIATTR_KPARAM_INFO
	.align		4
.L_1953:
        /*0008*/ 	.byte	0x04, 0x17
        /*000a*/ 	.short	(.L_1955 - .L_1954)
.L_1954:
        /*000c*/ 	.word	0x00000000
        /*0010*/ 	.short	0x0006
        /*0012*/ 	.short	0x0033
        /*0014*/ 	.byte	0x00, 0xf0, 0x05, 0x00


	//----- nvinfo : EIATTR_KPARAM_INFO
	.align		4
.L_1955:
        /*0018*/ 	.byte	0x04, 0x17
        /*001a*/ 	.short	(.L_1957 - .L_1956)
.L_1956:
        /*001c*/ 	.word	0x00000000
        /*0020*/ 	.short	0x0005
        /*0022*/ 	.short	0x0032
        /*0024*/ 	.byte	0x00, 0xf0, 0x05, 0x00


	//----- nvinfo : EIATTR_KPARAM_INFO
	.align		4
.L_1957:
        /*0028*/ 	.byte	0x04, 0x17
        /*002a*/ 	.short	(.L_1959 - .L_1958)
.L_1958:
        /*002c*/ 	.word	0x00000000
        /*0030*/ 	.short	0x0004
        /*0032*/ 	.short	0x0031
        /*0034*/ 	.byte	0x00, 0xf0, 0x05, 0x00


	//----- nvinfo : EIATTR_KPARAM_INFO
	.align		4
.L_1959:
        /*0038*/ 	.byte	0x04, 0x17
        /*003a*/ 	.short	(.L_1961 - .L_1960)
.L_1960:
        /*003c*/ 	.word	0x00000000
        /*0040*/ 	.short	0x0003
        /*0042*/ 	.short	0x0030
        /*0044*/ 	.byte	0x00, 0xf0, 0x05, 0x00


	//----- nvinfo : EIATTR_KPARAM_INFO
	.align		4
.L_1961:
        /*0048*/ 	.byte	0x04, 0x17
        /*004a*/ 	.short	(.L_1963 - .L_1962)
.L_1962:
        /*004c*/ 	.word	0x00000000
        /*0050*/ 	.short	0x0002
        /*0052*/ 	.short	0x0018
        /*0054*/ 	.byte	0x00, 0xf0, 0x61, 0x00


	//----- nvinfo : EIATTR_KPARAM_INFO
	.align		4
.L_1963:
        /*0058*/ 	.byte	0x04, 0x17
        /*005a*/ 	.short	(.L_1965 - .L_1964)
.L_1964:
        /*005c*/ 	.word	0x00000000
        /*0060*/ 	.short	0x0001
        /*0062*/ 	.short	0x0008
        /*0064*/ 	.byte	0x00, 0xf0, 0x41, 0x00


	//----- nvinfo : EIATTR_KPARAM_INFO
	.align		4
.L_1965:
        /*0068*/ 	.byte	0x04, 0x17
        /*006a*/ 	.short	(.L_1967 - .L_1966)
.L_1966:
        /*006c*/ 	.word	0x00000000
        /*0070*/ 	.short	0x0000
        /*0072*/ 	.short	0x0000
        /*0074*/ 	.byte	0x00, 0xf0, 0x11, 0x00


	//----- nvinfo : EIATTR_SPARSE_MMA_MASK
	.align		4
.L_1967:
        /*0078*/ 	.byte	0x03, 0x50
        /*007a*/ 	.short	0x0000


	//----- nvinfo : EIATTR_MAXREG_COUNT
	.align		4
        /*007c*/ 	.byte	0x03, 0x1b
        /*007e*/ 	.short	0x00ff


	//----- nvinfo : EIATTR_MERCURY_ISA_VERSION
	.align		4
        /*0080*/ 	.byte	0x03, 0x5f
        /*0082*/ 	.short	0x0101


	//----- nvinfo : EIATTR_VRC_CTA_INIT_COUNT
	.align		4
        /*0084*/ 	.byte	0x02, 0x4a
	.zero		1
	.zero		1


	//----- nvinfo : EIATTR_EXIT_INSTR_OFFSETS
	.align		4
        /*0088*/ 	.byte	0x04, 0x1c
        /*008a*/ 	.short	(.L_1969 - .L_1968)


	//   ....[0]....
.L_1968:
        /*008c*/ 	.word	0x000007a0


	//   ....[1]....
        /*0090*/ 	.word	0x000007f0


	//----- nvinfo : EIATTR_MAX_THREADS
	.align		4
.L_1969:
        /*0094*/ 	.byte	0x04, 0x05
        /*0096*/ 	.short	(.L_1971 - .L_1970)
.L_1970:
        /*0098*/ 	.word	0x00000080
        /*009c*/ 	.word	0x00000001
        /*00a0*/ 	.word	0x00000001


	//----- nvinfo : EIATTR_CRS_STACK_SIZE
	.align		4
.L_1971:
        /*00a4*/ 	.byte	0x04, 0x1e
        /*00a6*/ 	.short	(.L_1973 - .L_1972)
.L_1972:
        /*00a8*/ 	.word	0x00000000


	//----- nvinfo : EIATTR_CBANK_PARAM_SIZE
	.align		4
.L_1973:
        /*00ac*/ 	.byte	0x03, 0x19
        /*00ae*/ 	.short	0x0034


	//----- nvinfo : EIATTR_PARAM_CBANK
	.align		4
        /*00b0*/ 	.byte	0x04, 0x0a
        /*00b2*/ 	.short	(.L_1975 - .L_1974)
	.align		4
.L_1974:
        /*00b4*/ 	.word	index@(.nv.constant0._ZN2at6native27unrolled_elementwise_kernelIZZZNS0_26logit_backward_kernel_cudaERNS_18TensorIteratorBaseERKN3c106ScalarEENKUlvE_clEvENKUlvE0_clEvEUlffE0_St5arrayIPcLm3EELi4E23TrivialOffsetCalculatorILi2EjESE_ILi1EjENS0_6memory15LoadWithoutCastENSH_16StoreWithoutCastEEEviT_T0_T2_T3_T4_T5_)
        /*00b8*/ 	.short	0x0380
        /*00ba*/ 	.short	0x0034


	//----- nvinfo : EIATTR_SW_WAR
	.align		4
.L_1975:
        /*00bc*/ 	.byte	0x04, 0x36
        /*00be*/ 	.short	(.L_1977 - .L_1976)
.L_1976:
        /*00c0*/ 	.word	0x00000008
.L_1977:


//--------------------- .nv.info._ZN2at6native29vectorized_elementwise_kernelILi2EZZZNS0_26logit_backward_kernel_cudaERNS_18TensorIteratorBaseERKN3c106ScalarEENKUlvE_clEvENKUlvE0_clEvEUlffE0_St5arrayIPcLm3EEEEviT0_T1_ --------------------------
	.section	.nv.info._ZN2at6native29vectorized_elementwise_kernelILi2EZZZNS0_26logit_backward_kernel_cudaERNS_18TensorIteratorBaseERKN3c106ScalarEENKUlvE_clEvENKUlvE0_clEvEUlffE0_St5arrayIPcLm3EEEEviT0_T1_,"",@"SHT_CUDA_INFO"
	.sectionflags	@""
	.align	4


	//----- nvinfo : EIATTR_CUDA_API_VERSION
	.align		4
        /*0000*/ 	.byte	0x04, 0x37
        /*0002*/ 	.short	(.L_1979 - .L_1978)
.L_1978:
        /*0004*/ 	.word	0x00000082


	//----- nvinfo : EIATTR_KPARAM_INFO
	.align		4
.L_1979:
        /*0008*/ 	.byte	0x04, 0x17
        /*000a*/ 	.short	(.L_1981 - .L_1980)
.L_1980:
        /*000c*/ 	.word	0x00000000
        /*0010*/ 	.short	0x0002
        /*0012*/ 	.short	0x0018
        /*0014*/ 	.byte	0x00, 0xf0, 0x61, 0x00


	//----- nvinfo : EIATTR_KPARAM_INFO
	.align		4
.L_1981:
        /*0018*/ 	.byte	0x04, 0x17
        /*001a*/ 	.short	(.L_1983 - .L_1982)
.L_1982:
        /*001c*/ 	.word	0x00000000
        /*0020*/ 	.short	0x0001
        /*0022*/ 	.short	0x0008
        /*0024*/ 	.byte	0x00, 0xf0, 0x41, 0x00


	//----- nvinfo : EIATTR_KPARAM_INFO
	.align		4
.L_1983:
        /*0028*/ 	.byte	0x04, 0x17
        /*002a*/ 	.short	(.L_1985 - .L_1984)
.L_1984:
        /*002c*/ 	.word	0x00000000
        /*0030*/ 	.short	0x0000
        /*0032*/ 	.short	0x0000
        /*0034*/ 	.byte	0x00, 0xf0, 0x11, 0x00


	//----- nvinfo : EIATTR_SPARSE_MMA_MASK
	.align		4
.L_1985:
        /*0038*/ 	.byte	0x03, 0x50
        /*003a*/ 	.short	0x0000


	//----- nvinfo : EIATTR_MAXREG_COUNT
	.align		4
        /*003c*/ 	.byte	0x03, 0x1b
        /*003e*/ 	.short	0x00ff


	//----- nvinfo : EIATTR_MERCURY_ISA_VERSION
	.align		4
        /*0040*/ 	.byte	0x03, 0x5f
        /*0042*/ 	.short	0x0101


	//----- nvinfo : EIATTR_VRC_CTA_INIT_COUNT
	.align		4
        /*0044*/ 	.byte	0x02, 0x4a
	.zero		1
	.zero		1


	//----- nvinfo : EIATTR_EXIT_INSTR_OFFSETS
	.align		4
        /*0048*/ 	.byte	0x04, 0x1c
        /*004a*/ 	.short	(.L_1987 - .L_1986)


	//   ....[0]....
.L_1986:
        /*004c*/ 	.word	0x00001020


	//   ....[1]....
        /*0050*/ 	.word	0x00001070


	//   ....[2]....
        /*0054*/ 	.word	0x000015e0


	//----- nvinfo : EIATTR_MAX_THREADS
	.align		4
.L_1987:
        /*0058*/ 	.byte	0x04, 0x05
        /*005a*/ 	.short	(.L_1989 - .L_1988)
.L_1988:
        /*005c*/ 	.word	0x00000080
        /*0060*/ 	.word	0x00000001
        /*0064*/ 	.word	0x00000001


	//----- nvinfo : EIATTR_CRS_STACK_SIZE
	.align		4
.L_1989:
        /*0068*/ 	.byte	0x04, 0x1e
        /*006a*/ 	.short	(.L_1991 - .L_1990)
.L_1990:
        /*006c*/ 	.word	0x00000000


	//----- nvinfo : EIATTR_CBANK_PARAM_SIZE
	.align		4
.L_1991:
        /*0070*/ 	.byte	0x03, 0x19
        /*0072*/ 	.short	0x0030


	//----- nvinfo : EIATTR_PARAM_CBANK
	.align		4
        /*0074*/ 	.byte	0x04, 0x0a
        /*0076*/ 	.short	(.L_1993 - .L_1992)
	.align		4
.L_1992:
        /*0078*/ 	.word	index@(.nv.constant0._ZN2at6native29vectorized_elementwise_kernelILi2EZZZNS0_26logit_backward_kernel_cudaERNS_18TensorIteratorBaseERKN3c106ScalarEENKUlvE_clEvENKUlvE0_clEvEUlffE0_St5arrayIPcLm3EEEEviT0_T1_)
        /*007c*/ 	.short	0x0380
        /*007e*/ 	.short	0x0030


	//----- nvinfo : EIATTR_SW_WAR
	.align		4
.L_1993:
        /*0080*/ 	.byte	0x04, 0x36
        /*0082*/ 	.short	(.L_1995 - .L_1994)
.L_1994:
        /*0084*/ 	.word	0x00000008
.L_1995:


//--------------------- .nv.info._ZN2at6native29vectorized_elementwise_kernelILi4EZZZNS0_26logit_backward_kernel_cudaERNS_18TensorIteratorBaseERKN3c106ScalarEENKUlvE_clEvENKUlvE0_clEvEUlffE0_St5arrayIPcLm3EEEEviT0_T1_ --------------------------
	.section	.nv.info._ZN2at6native29vectorized_elementwise_kernelILi4EZZZNS0_26logit_backward_kernel_cudaERNS_18TensorIteratorBaseERKN3c106ScalarEENKUlvE_clEvENKUlvE0_clEvEUlffE0_St5arrayIPcLm3EEEEviT0_T1_,"",@"SHT_CUDA_INFO"
	.sectionflags	@""
	.align	4


	//----- nvinfo : EIATTR_CUDA_API_VERSION
	.align		4
        /*0000*/ 	.byte	0x04, 0x37
        /*0002*/ 	.short	(.L_1997 - .L_1996)
.L_1996:
        /*0004*/ 	.word	0x00000082


	//----- nvinfo : EIATTR_KPARAM_INFO
	.align		4
.L_1997:
        /*0008*/ 	.byte	0x04, 0x17
        /*000a*/ 	.short	(.L_1999 - .L_1998)
.L_1998:
        /*000c*/ 	.word	0x00000000
        /*0010*/ 	.short	0x0002
        /*0012*/ 	.short	0x0018
        /*0014*/ 	.byte	0x00, 0xf0, 0x61, 0x00


	//----- nvinfo : EIATTR_KPARAM_INFO
	.align		4
.L_1999:
        /*0018*/ 	.byte	0x04, 0x17
        /*001a*/ 	.short	(.L_2001 - .L_2000)
.L_2000:
        /*001c*/ 	.word	0x00000000
        /*0020*/ 	.short	0x0001
        /*0022*/ 	.short	0x0008
        /*0024*/ 	.byte	0x00, 0xf0, 0x41, 0x00


	//----- nvinfo : EIATTR_KPARAM_INFO
	.align		4
.L_2001:
        /*0028*/ 	.byte	0x04, 0x17
        /*002a*/ 	.short	(.L_2003 - .L_2002)
.L_2002:
        /*002c*/ 	.word	0x00000000
        /*0030*/ 	.short	0x0000
        /*0032*/ 	.short	0x0000
        /*0034*/ 	.byte	0x00, 0xf0, 0x11, 0x00


	//----- nvinfo : EIATTR_SPARSE_MMA_MASK
	.align		4
.L_2003:
        /*0038*/ 	.byte	0x03, 0x50
        /*003a*/ 	.short	0x0000


	//----- nvinfo : EIATTR_MAXREG_COUNT
	.align		4
        /*003c*/ 	.byte	0x03, 0x1b
        /*003e*/ 	.short	0x00ff


	//----- nvinfo : EIATTR_MERCURY_ISA_VERSION
	.align		4
        /*0040*/ 	.byte	0x03, 0x5f
        /*0042*/ 	.short	0x0101


	//----- nvinfo : EIATTR_VRC_CTA_INIT_COUNT
	.align		4
        /*0044*/ 	.byte	0x02, 0x4a
	.zero		1
	.zero		1


	//----- nvinfo : EIATTR_EXIT_INSTR_OFFSETS
	.align		4
        /*0048*/ 	.byte	0x04, 0x1c
        /*004a*/ 	.short	(.L_2005 - .L_2004)


	//   ....[0]....
.L_2004:
        /*004c*/ 	.word	0x00001020


	//   ....[1]....
        /*0050*/ 	.word	0x00001070


	//   ....[2]....
        /*0054*/ 	.word	0x00001580


	//----- nvinfo : EIATTR_MAX_THREADS
	.align		4
.L_2005:
        /*0058*/ 	.byte	0x04, 0x05
        /*005a*/ 	.short	(.L_2007 - .L_2006)
.L_2006:
        /*005c*/ 	.word	0x00000080
        /*0060*/ 	.word	0x00000001
        /*0064*/ 	.word	0x00000001


	//----- nvinfo : EIATTR_CRS_STACK_SIZE
	.align		4
.L_2007:
        /*0068*/ 	.byte	0x04, 0x1e
        /*006a*/ 	.short	(.L_2009 - .L_2008)
.L_2008:
        /*006c*/ 	.word	0x00000000


	//----- nvinfo : EIATTR_CBANK_PARAM_SIZE
	.align		4
.L_2009:
        /*0070*/ 	.byte	0x03, 0x19
        /*0072*/ 	.short	0x0030


	//----- nvinfo : EIATTR_PARAM_CBANK
	.align		4
        /*0074*/ 	.byte	0x04, 0x0a
        /*0076*/ 	.short	(.L_2011 - .L_2010)
	.align		4
.L_2010:
        /*0078*/ 	.word	index@(.nv.constant0._ZN2at6native29vectorized_elementwise_kernelILi4EZZZNS0_26logit_backward_kernel_cudaERNS_18TensorIteratorBaseERKN3c106ScalarEENKUlvE_clEvENKUlvE0_clEvEUlffE0_St5arrayIPcLm3EEEEviT0_T1_)
        /*007c*/ 	.short	0x0380
        /*007e*/ 	.short	0x0030


	//----- nvinfo : EIATTR_SW_WAR
	.align		4
.L_2011:
        /*0080*/ 	.byte	0x04, 0x36
        /*0082*/ 	.short	(.L_2013 - .L_2012)
.L_2012:
        /*0084*/ 	.word	0x00000008
.L_2013:


//--------------------- .nv.info._ZN2at6native29vectorized_elementwise_kernelILi8EZZZNS0_26logit_backward_kernel_cudaERNS_18TensorIteratorBaseERKN3c106ScalarEENKUlvE_clEvENKUlvE0_clEvEUlffE0_St5arrayIPcLm3EEEEviT0_T1_ --------------------------
	.section	.nv.info._ZN2at6native29vectorized_elementwise_kernelILi8EZZZNS0_26logit_backward_kernel_cudaERNS_18TensorIteratorBaseERKN3c106ScalarEENKUlvE_clEvENKUlvE0_clEvEUlffE0_St5arrayIPcLm3EEEEviT0_T1_,"",@"SHT_CUDA_INFO"
	.sectionflags	@""
	.align	4


	//----- nvinfo : EIATTR_CUDA_API_VERSION
	.align		4
        /*0000*/ 	.byte	0x04, 0x37
        /*0002*/ 	.short	(.L_2015 - .L_2014)
.L_2014:
        /*0004*/ 	.word	0x00000082


	//----- nvinfo : EIATTR_KPARAM_INFO
	.align		4
.L_2015:
        /*0008*/ 	.byte	0x04, 0x17
        /*000a*/ 	.short	(.L_2017 - .L_2016)
.L_2016:
        /*000c*/ 	.word	0x00000000
        /*0010*/ 	.short	0x0002
        /*0012*/ 	.short	0x0018
        /*0014*/ 	.byte	0x00, 0xf0, 0x61, 0x00


	//----- nvinfo : EIATTR_KPARAM_INFO
	.align		4
.L_2017:
        /*0018*/ 	.byte	0x04, 0x17
        /*001a*/ 	.short	(.L_2019 - .L_2018)
.L_2018:
        /*001c*/ 	.word	0x00000000
        /*0020*/ 	.short	0x0001
        /*0022*/ 	.short	0x0008
        /*0024*/ 	.byte	0x00, 0xf0, 0x41, 0x00


	//----- nvinfo : EIATTR_KPARAM_INFO
	.align		4
.L_2019:
        /*0028*/ 	.byte	0x04, 0x17
        /*002a*/ 	.short	(.L_2021 - .L_2020)
.L_2020:
        /*002c*/ 	.word	0x00000000
        /*0030*/ 	.short	0x0000
        /*0032*/ 	.short	0x0000
        /*0034*/ 	.byte	0x00, 0xf0, 0x11, 0x00


	//----- nvinfo : EIATTR_SPARSE_MMA_MASK
	.align		4
.L_2021:
        /*0038*/ 	.byte	0x03, 0x50
        /*003a*/ 	.short	0x0000


	//----- nvinfo : EIATTR_MAXREG_COUNT
	.align		4
        /*003c*/ 	.byte	0x03, 0x1b
        /*003e*/ 	.short	0x00ff


	//----- nvinfo : EIATTR_MERCURY_ISA_VERSION
	.align		4
        /*0040*/ 	.byte	0x03, 0x5f
        /*0042*/ 	.short	0x0101


	//----- nvinfo : EIATTR_VRC_CTA_INIT_COUNT
	.align		4
        /*0044*/ 	.byte	0x02, 0x4a
	.zero		1
	.zero		1


	//----- nvinfo : EIATTR_EXIT_INSTR_OFFSETS
	.align		4
        /*0048*/ 	.byte	0x04, 0x1c
        /*004a*/ 	.short	(.L_2023 - .L_2022)


	//   ....[0]....
.L_2022:
        /*004c*/ 	.word	0x00000010


	//----- nvinfo : EIATTR_MAX_THREADS
	.align		4
.L_2023:
        /*0050*/ 	.byte	0x04, 0x05
        /*0052*/ 	.short	(.L_2025 - .L_2024)
.L_2024:
        /*0054*/ 	.word	0x00000080
        /*0058*/ 	.word	0x00000001
        /*005c*/ 	.word	0x00000001


	//----- nvinfo : EIATTR_CBANK_PARAM_SIZE
	.align		4
.L_2025:
        /*0060*/ 	.byte	0x03, 0x19
        /*0062*/ 	.short	0x0030


	//----- nvinfo : EIATTR_PARAM_CBANK
	.align		4
        /*0064*/ 	.byte	0x04, 0x0a
        /*0066*/ 	.short	(.L_2027 - .L_2026)
	.align		4
.L_2026:
        /*0068*/ 	.word	index@(.nv.constant0._ZN2at6native29vectorized_elementwise_kernelILi8EZZZNS0_26logit_backward_kernel_cudaERNS_18TensorIteratorBaseERKN3c106ScalarEENKUlvE_clEvENKUlvE0_clEvEUlffE0_St5arrayIPcLm3EEEEviT0_T1_)
        /*006c*/ 	.short	0x0380
        /*006e*/ 	.short	0x0030


	//----- nvinfo : EIATTR_SW_WAR
	.align		4
.L_2027:
        /*0070*/ 	.byte	0x04, 0x36
        /*0072*/ 	.short	(.L_2029 - .L_2028)
.L_2028:
        /*0074*/ 	.word	0x00000008
.L_2029:


//--------------------- .nv.info._ZN2at6native18elementwise_kernelILi128ELi4EZNS0_15gpu_kernel_implIZZZNS0_26logit_backward_kernel_cudaERNS_18TensorIteratorBaseERKN3c106ScalarEENKUlvE_clEvENKUlvE0_clEvEUlffE_EEvS4_RKT_EUliE_EEviT1_ --------------------------
	.section	.nv.info._ZN2at6native18elementwise_kernelILi128ELi4EZNS0_15gpu_kernel_implIZZZNS0_26logit_backward_kernel_cudaERNS_18TensorIteratorBaseERKN3c106ScalarEENKUlvE_clEvENKUlvE0_clEvEUlffE_EEvS4_RKT_EUliE_EEviT1_,"",@"SHT_CUDA_INFO"
	.sectionflags	@""
	.align	4


	//----- nvinfo : EIATTR_CUDA_API_VERSION
	.align		4
        /*0000*/ 	.byte	0x04, 0x37
        /*0002*/ 	.short	(.L_2031 - .L_2030)
.L_2030:
        /*0004*/ 	.word	0x00000082


	//----- nvinfo : EIATTR_KPARAM_INFO
	.align		4
.L_2031:
        /*0008*/ 	.byte	0x04, 0x17
        /*000a*/ 	.short	(.L_2033 - .L_2032)
.L_2032:
        /*000c*/ 	.word	0x00000000
        /*0010*/ 	.short	0x0001
        /*0012*/ 	.short	0x0008
        /*0014*/ 	.byte	0x00, 0xf0, 0x21, 0x0a


	//----- nvinfo : EIATTR_KPARAM_INFO
	.align		4
.L_2033:
        /*0018*/ 	.byte	0x04, 0x17
        /*001a*/ 	.short	(.L_2035 - .L_2034)
.L_2034:
        /*001c*/ 	.word	0x00000000
        /*0020*/ 	.short	0x0000
        /*0022*/ 	.short	0x0000
        /*0024*/ 	.byte	0x00, 0xf0, 0x11, 0x00


	//----- nvinfo : EIATTR_SPARSE_MMA_MASK
	.align		4
.L_2035:
        /*0028*/ 	.byte	0x03, 0x50
        /*002a*/ 	.short	0x0000


	//----- nvinfo : EIATTR_MAXREG_COUNT
	.align		4
        /*002c*/ 	.byte	0x03, 0x1b
        /*002e*/ 	.short	0x0080


	//----- nvinfo : EIATTR_EXTERNS
	.align		4
        /*0030*/ 	.byte	0x04, 0x0f
        /*0032*/ 	.short	(.L_2037 - .L_2036)


	//   ....[0]....
	.align		4
.L_2036:
        /*0034*/ 	.word	index@(__assertfail)


	//----- nvinfo : EIATTR_MERCURY_ISA_VERSION
	.align		4
.L_2037:
        /*0038*/ 	.byte	0x03, 0x5f
        /*003a*/ 	.short	0x0101


	//----- nvinfo : EIATTR_VRC_CTA_INIT_COUNT
	.align		4
        /*003c*/ 	.byte	0x02, 0x4a
	.zero		1
	.zero		1


	//----- nvinfo : EIATTR_SYSCALL_OFFSETS
	.align		4
        /*0040*/ 	.byte	0x04, 0x46
        /*0042*/ 	.short	(.L_2039 - .L_2038)


	//   ....[0]....
.L_2038:
        /*0044*/ 	.word	0x00002490


	//   ....[1]....
        /*0048*/ 	.word	0x00003300


	//   ....[2]....
        /*004c*/ 	.word	0x00004130


	//   ....[3]....
        /*0050*/ 	.word	0x000066f0


	//   ....[4]....
        /*0054*/ 	.word	0x00007560


	//   ....[5]....
        /*0058*/ 	.word	0x000081f0


	//   ....[6]....
        /*005c*/ 	.word	0x0000a8c0


	//   ....[7]....
        /*0060*/ 	.word	0x0000b730


	//   ....[8]....
        /*0064*/ 	.word	0x0000c3c0


	//   ....[9]....
        /*0068*/ 	.word	0x0000eab0


	//   ....[10]....
        /*006c*/ 	.word	0x0000f920


	//   ....[11]....
        /*0070*/ 	.word	0x00010580


	//----- nvinfo : EIATTR_EXIT_INSTR_OFFSETS
	.align		4
.L_2039:
        /*0074*/ 	.byte	0x04, 0x1c
        /*0076*/ 	.short	(.L_2041 - .L_2040)


	//   ....[0]....
.L_2040:
        /*0078*/ 	.word	0x0000c670


	//   ....[1]....
        /*007c*/ 	.word	0x0000fb00


	//   ....[2]....
        /*0080*/ 	.word	0x0000fb40


	//   ....[3]....
        /*0084*/ 	.word	0x0000fbd0


	//   ....[4]....
        /*0088*/ 	.word	0x0000fc00


	//   ....[5]....
        /*008c*/ 	.word	0x0000fc30


	//   ....[6]....
        /*0090*/ 	.word	0x0000fcb0


	//   ....[7]....
        /*0094*/ 	.word	0x0000fce0


	//   ....[8]....
        /*0098*/ 	.word	0x0000fd70


	//   ....[9]....
        /*009c*/ 	.word	0x0000fdb0


	//   ....[10]....
        /*00a0*/ 	.word	0x0000fdf0


	//   ....[11]....
        /*00a4*/ 	.word	0x0000fec0


	//   ....[12]....
        /*00a8*/ 	.word	0x00010020


	//   ....[13]....
        /*00ac*/ 	.word	0x00010180


	//   ....[14]....
        /*00b0*/ 	.word	0x000102d0


	//   ....[15]....
        /*00b4*/ 	.word	0x00010300


	//   ....[16]....
        /*00b8*/ 	.word	0x00010330


	//   ....[17]....
        /*00bc*/ 	.word	0x000103d0


	//   ....[18]....
        /*00c0*/ 	.word	0x00010420


	//   ....[19]....
        /*00c4*/ 	.word	0x00010590


	//   ....[20]....
        /*00c8*/ 	.word	0x00010690


	//   ....[21]....
        /*00cc*/ 	.word	0x000107c0


	//   ....[22]....
        /*00d0*/ 	.word	0x000107f0


	//----- nvinfo : EIATTR_MAX_THREADS
	.align		4
.L_2041:
        /*00d4*/ 	.byte	0x04, 0x05
        /*00d6*/ 	.short	(.L_2043 - .L_2042)
.L_2042:
        /*00d8*/ 	.word	0x00000080
        /*00dc*/ 	.word	0x00000001
        /*00e0*/ 	.word	0x00000001


	//----- nvinfo : EIATTR_CRS_STACK_SIZE
	.align		4
.L_2043:
        /*00e4*/ 	.byte	0x04, 0x1e
        /*00e6*/ 	.short	(.L_2045 - .L_2044)
.L_2044:
        /*00e8*/ 	.word	0x00000000


	//----- nvinfo : EIATTR_CBANK_PARAM_SIZE
	.align		4
.L_2045:
        /*00ec*/ 	.byte	0x03, 0x19
        /*00ee*/ 	.short	0x0290


	//----- nvinfo : EIATTR_PARAM_CBANK
	.align		4
        /*00f0*/ 	.byte	0x04, 0x0a
        /*00f2*/ 	.short	(.L_2047 - .L_2046)
	.align		4
.L_2046:
        /*00f4*/ 	.word	index@(.nv.constant0._ZN2at6native18elementwise_kernelILi128ELi4EZNS0_15gpu_kernel_implIZZZNS0_26logit_backward_kernel_cudaERNS_18TensorIteratorBaseERKN3c106ScalarEENKUlvE_clEvENKUlvE0_clEvEUlffE_EEvS4_RKT_EUliE_EEviT1_)
        /*00f8*/ 	.short	0x0380
        /*00fa*/ 	.short	0x0290


	//----- nvinfo : EIATTR_SW_WAR
	.align		4
.L_2047:
        /*00fc*/ 	.byte	0x04, 0x36
        /*00fe*/ 	.short	(.L_2049 - .L_2048)
.L_2048:
        /*0100*/ 	.word	0x00000008
.L_2049:


//--------------------- .nv.info._ZN2at6native27unrolled_elementwise_kernelIZZZNS0_26logit_backward_kernel_cudaERNS_18TensorIteratorBaseERKN3c106ScalarEENKUlvE_clEvENKUlvE0_clEvEUlffE_St5arrayIPcLm3EELi4E23TrivialOffsetCalculatorILi2EjESE_ILi1EjENS0_6memory12LoadWithCastILi2EEENSH_13StoreWithCastILi1EEEEEviT_T0_T2_T3_T4_T5_ --------------------------
	.section	.nv.info._ZN2at6native27unrolled_elementwise_kernelIZZZNS0_26logit_backward_kernel_cudaERNS_18TensorIteratorBaseERKN3c106ScalarEENKUlvE_clEvENKUlvE0_clEvEUlffE_St5arrayIPcLm3EELi4E23TrivialOffsetCalculatorILi2EjESE_ILi1EjENS0_6memory12LoadWithCastILi2EEENSH_13StoreWithCastILi1EEEEEviT_T0_T2_T3_T4_T5_,"",@"SHT_CUDA_INFO"
	.sectionflags	@""
	.align	4


	//----- nvinfo : EIATTR_CUDA_API_VERSION
	.align		4
        /*0000*/ 	.byte	0x04, 0x37
        /*0002*/ 	.short	(.L_2051 - .L_2050)
.L_2050:
        /*0004*/ 	.word	0x00000082


	//----- nvinfo : EIATTR_KPARAM_INFO
	.align		4
.L_2051:
        /*0008*/ 	.byte	0x04, 0x17
        /*000a*/ 	.short	(.L_2053 - .L_2052)
.L_2052:
        /*000c*/ 	.word	0x00000000
        /*0010*/ 	.short	0x0006
        /*0012*/ 	.short	0x0030
        /*0014*/ 	.byte	0x00, 0xf0, 0x21, 0x00


	//----- nvinfo : EIATTR_KPARAM_INFO
	.align		4
.L_2053:
        /*0018*/ 	.byte	0x04, 0x17
        /*001a*/ 	.short	(.L_2055 - .L_2054)
.L_2054:
        /*001c*/ 	.word	0x00000000
        /*0020*/ 	.short	0x0005
        /*0022*/ 	.short	0x0024
        /*0024*/ 	.byte	0x00, 0xf0, 0x31, 0x00


	//----- nvinfo : EIATTR_KPARAM_INFO
	.align		4
.L_2055:
        /*0028*/ 	.byte	0x04, 0x17
        /*002a*/ 	.short	(.L_2057 - .L_2056)
.L_2056:
        /*002c*/ 	.word	0x00000000
        /*0030*/ 	.short	0x0004
        /*0032*/ 	.short	0x0021
        /*0034*/ 	.byte	0x00, 0xf0, 0x05, 0x00


	//----- nvinfo : EIATTR_KPARAM_INFO
	.align		4
.L_2057:
        /*0038*/ 	.byte	0x04, 0x17
        /*003a*/ 	.short	(.L_2059 - .L_2058)
.L_2058:
        /*003c*/ 	.word	0x00000000
        /*0040*/ 	.short	0x0003
        /*0042*/ 	.short	0x0020
        /*0044*/ 	.byte	0x00, 0xf0, 0x05, 0x00


	//----- nvinfo : EIATTR_KPARAM_INFO
	.align		4
.L_2059:
        /*0048*/ 	.byte	0x04, 0x17
        /*004a*/ 	.short	(.L_2061 - .L_2060)
.L_2060:
        /*004c*/ 	.word	0x00000000
        /*0050*/ 	.short	0x0002
        /*0052*/ 	.short	0x0008
        /*0054*/ 	.byte	0x00, 0xf0, 0x61, 0x00


	//----- nvinfo : EIATTR_KPARAM_INFO
	.align		4
.L_2061:
        /*0058*/ 	.byte	0x04, 0x17
        /*005a*/ 	.short	(.L_2063 - .L_2062)
.L_2062:
        /*005c*/ 	.word	0x00000000
        /*0060*/ 	.short	0x0001
        /*0062*/ 	.short	0x0004
        /*0064*/ 	.byte	0x00, 0xf0, 0x05, 0x00


	//----- nvinfo : EIATTR_KPARAM_INFO
	.align		4
.L_2063:
        /*0068*/ 	.byte	0x04, 0x17
        /*006a*/ 	.short	(.L_2065 - .L_2064)
.L_2064:
        /*006c*/ 	.word	0x00000000
        /*0070*/ 	.short	0x0000
        /*0072*/ 	.short	0x0000
        /*0074*/ 	.byte	0x00, 0xf0, 0x11, 0x00


	//----- nvinfo : EIATTR_SPARSE_MMA_MASK
	.align		4
.L_2065:
        /*0078*/ 	.byte	0x03, 0x50
        /*007a*/ 	.short	0x0000


	//----- nvinfo : EIATTR_MAXREG_COUNT
	.align		4
        /*007c*/ 	.byte	0x03, 0x1b
        /*007e*/ 	.short	0x00ff


	//----- nvinfo : EIATTR_EXTERNS
	.align		4
        /*0080*/ 	.byte	0x04, 0x0f
        /*0082*/ 	.short	(.L_2067 - .L_2066)


	//   ....[0]....
	.align		4
.L_2066:
        /*0084*/ 	.word	index@(__assertfail)


	//----- nvinfo : EIATTR_MERCURY_ISA_VERSION
	.align		4
.L_2067:
        /*0088*/ 	.byte	0x03, 0x5f
        /*008a*/ 	.short	0x0101


	//----- nvinfo : EIATTR_VRC_CTA_INIT_COUNT
	.align		4
        /*008c*/ 	.byte	0x02, 0x4a
	.zero		1
	.zero		1


	//----- nvinfo : EIATTR_SYSCALL_OFFSETS
	.align		4
        /*0090*/ 	.byte	0x04, 0x46
        /*0092*/ 	.short	(.L_2069 - .L_2068)


	//   ....[0]....
.L_2068:
        /*0094*/ 	.word	0x00000e70


	//   ....[1]....
        /*0098*/ 	.word	0x00001d00


	//   ....[2]....
        /*009c*/ 	.word	0x00002c90


	//   ....[3]....
        /*00a0*/ 	.word	0x00003b30


	//   ....[4]....
        /*00a4*/ 	.word	0x00004a50


	//   ....[5]....
        /*00a8*/ 	.word	0x000058f0


	//   ....[6]....
        /*00ac*/ 	.word	0x00006800


	//   ....[7]....
        /*00b0*/ 	.word	0x00007670


	//   ....[8]....
        /*00b4*/ 	.word	0x00008850


	//   ....[9]....
        /*00b8*/ 	.word	0x000095f0


	//   ....[10]....
        /*00bc*/ 	.word	0x0000a450


	//   ....[11]....
        /*00c0*/ 	.word	0x0000b2b0


	//----- nvinfo : EIATTR_EXIT_INSTR_OFFSETS
	.align		4
.L_2069:
        /*00c4*/ 	.byte	0x04, 0x1c
        /*00c6*/ 	.short	(.L_2071 - .L_2070)


	//   ....[0]....
.L_2070:
        /*00c8*/ 	.word	0x0000a6f0


	//   ....[1]....
        /*00cc*/ 	.word	0x0000a830


	//   ....[2]....
        /*00d0*/ 	.word	0x0000a870


	//   ....[3]....
        /*00d4*/ 	.word	0x0000a900


	//   ....[4]....
        /*00d8*/ 	.word	0x0000a930


	//   ....[5]....
        /*00dc*/ 	.word	0x0000a960


	//   ....[6]....
        /*00e0*/ 	.word	0x0000a9e0


	//   ....[7]....
        /*00e4*/ 	.word	0x0000aa10


	//   ....[8]....
        /*00e8*/ 	.word	0x0000aaa0


	//   ....[9]....
        /*00ec*/ 	.word	0x0000aae0


	//   ....[10]....
        /*00f0*/ 	.word	0x0000ab20


	//   ....[11]....
        /*00f4*/ 	.word	0x0000abf0


	//   ....[12]....
        /*00f8*/ 	.word	0x0000ad50


	//   ....[13]....
        /*00fc*/ 	.word	0x0000aeb0


	//   ....[14]....
        /*0100*/ 	.word	0x0000b000


	//   ....[15]....
        /*0104*/ 	.word	0x0000b030


	//   ....[16]....
        /*0108*/ 	.word	0x0000b060


	//   ....[17]....
        /*010c*/ 	.word	0x0000b100


	//   ....[18]....
        /*0110*/ 	.word	0x0000b150


	//   ....[19]....
        /*0114*/ 	.word	0x0000b2c0


	//   ....[20]....
        /*0118*/ 	.word	0x0000b3c0


	//   ....[21]....
        /*011c*/ 	.word	0x0000b4f0


	//   ....[22]....
        /*0120*/ 	.word	0x0000b520


	//----- nvinfo : EIATTR_MAX_THREADS
	.align		4
.L_2071:
        /*0124*/ 	.byte	0x04, 0x05
        /*0126*/ 	.short	(.L_2073 - .L_2072)
.L_2072:
        /*0128*/ 	.word	0x00000080
        /*012c*/ 	.word	0x00000001
        /*0130*/ 	.word	0x00000001


	//----- nvinfo : EIATTR_CRS_STACK_SIZE
	.align		4
.L_2073:
        /*0134*/ 	.byte	0x04, 0x1e
        /*0136*/ 	.short	(.L_2075 - .L_2074)
.L_2074:
        /*0138*/ 	.word	0x00000000


	//----- nvinfo : EIATTR_CBANK_PARAM_SIZE
	.align		4
.L_2075:
        /*013c*/ 	.byte	0x03, 0x19
        /*013e*/ 	.short	0x0038


	//----- nvinfo : EIATTR_PARAM_CBANK
	.align		4
        /*0140*/ 	.byte	0x04, 0x0a
        /*0142*/ 	.short	(.L_2077 - .L_2076)
	.align		4
.L_2076:
        /*0144*/ 	.word	index@(.nv.constant0._ZN2at6native27unrolled_elementwise_kernelIZZZNS0_26logit_backward_kernel_cudaERNS_18TensorIteratorBaseERKN3c106ScalarEENKUlvE_clEvENKUlvE0_clEvEUlffE_St5arrayIPcLm3EELi4E23TrivialOffsetCalculatorILi2EjESE_ILi1EjENS0_6memory12LoadWithCastILi2EEENSH_13StoreWithCastILi1EEEEEviT_T0_T2_T3_T4_T5_)
        /*0148*/ 	.short	0x0380
        /*014a*/ 	.short	0x0038


	//----- nvinfo : EIATTR_SW_WAR
	.align		4
.L_2077:
        /*014c*/ 	.byte	0x04, 0x36
        /*014e*/ 	.short	(.L_2079 - .L_2078)
.L_2078:
        /*0150*/ 	.word	0x00000008
.L_2079:


//--------------------- .nv.info._ZN2at6native18elementwise_kernelILi128ELi2EZNS0_22gpu_kernel_impl_nocastIZZZNS0_26logit_backward_kernel_cudaERNS_18TensorIteratorBaseERKN3c106ScalarEENKUlvE_clEvENKUlvE0_clEvEUlffE_EEvS4_RKT_EUliE_EEviT1_ --------------------------
	.section	.nv.info._ZN2at6native18elementwise_kernelILi128ELi2EZNS0_22gpu_kernel_impl_nocastIZZZNS0_26logit_backward_kernel_cudaERNS_18TensorIteratorBaseERKN3c106ScalarEENKUlvE_clEvENKUlvE0_clEvEUlffE_EEvS4_RKT_EUliE_EEviT1_,"",@"SHT_CUDA_INFO"
	.sectionflags	@""
	.align	4


	//----- nvinfo : EIATTR_CUDA_API_VERSION
	.align		4
        /*0000*/ 	.byte	0x04, 0x37
        /*0002*/ 	.short	(.L_2081 - .L_2080)
.L_2080:
        /*0004*/ 	.word	0x00000082


	//----- nvinfo : EIATTR_KPARAM_INFO
	.align		4
.L_2081:
        /*0008*/ 	.byte	0x04, 0x17
        /*000a*/ 	.short	(.L_2083 - .L_2082)
.L_2082:
        /*000c*/ 	.word	0x00000000
        /*0010*/ 	.short	0x0001
        /*0012*/ 	.short	0x0008
        /*0014*/ 	.byte	0x00, 0xf0, 0x21, 0x0a


	//----- nvinfo : EIATTR_KPARAM_INFO
	.align		4
.L_2083:
        /*0018*/ 	.byte	0x04, 0x17
        /*001a*/ 	.short	(.L_2085 - .L_2084)
.L_2084:
        /*001c*/ 	.word	0x00000000
        /*0020*/ 	.short	0x0000
        /*0022*/ 	.short	0x0000
        /*0024*/ 	.byte	0x00, 0xf0, 0x11, 0x00


	//----- nvinfo : EIATTR_SPARSE_MMA_MASK
	.align		4
.L_2085:
        /*0028*/ 	.byte	0x03, 0x50
        /*002a*/ 	.short	0x0000


	//----- nvinfo : EIATTR_MAXREG_COUNT
	.align		4
        /*002c*/ 	.byte	0x03, 0x1b
        /*002e*/ 	.short	0x0080


	//----- nvinfo : EIATTR_MERCURY_ISA_VERSION
	.align		4
        /*0030*/ 	.byte	0x03, 0x5f
        /*0032*/ 	.short	0x0101


	//----- nvinfo : EIATTR_VRC_CTA_INIT_COUNT
	.align		4
        /*0034*/ 	.byte	0x02, 0x4a
	.zero		1
	.zero		1


	//----- nvinfo : EIATTR_EXIT_INSTR_OFFSETS
	.align		4
        /*0038*/ 	.byte	0x04, 0x1c
        /*003a*/ 	.short	(.L_2087 - .L_2086)


	//   ....[0]....
.L_2086:
        /*003c*/ 	.word	0x000001f0


	//   ....[1]....
        /*0040*/ 	.word	0x000002f0


	//   ....[2]....
        /*0044*/ 	.word	0x00001aa0


	//   ....[3]....
        /*0048*/ 	.word	0x000031a0


	//----- nvinfo : EIATTR_MAX_THREADS
	.align		4
.L_2087:
        /*004c*/ 	.byte	0x04, 0x05
        /*004e*/ 	.short	(.L_2089 - .L_2088)
.L_2088:
        /*0050*/ 	.word	0x00000080
        /*0054*/ 	.word	0x00000001
        /*0058*/ 	.word	0x00000001


	//----- nvinfo : EIATTR_CRS_STACK_SIZE
	.align		4
.L_2089:
        /*005c*/ 	.byte	0x04, 0x1e
        /*005e*/ 	.short	(.L_2091 - .L_2090)
.L_2090:
        /*0060*/ 	.word	0x00000000


	//----- nvinfo : EIATTR_CBANK_PARAM_SIZE
	.align		4
.L_2091:
        /*0064*/ 	.byte	0x03, 0x19
        /*0066*/ 	.short	0x0290


	//----- nvinfo : EIATTR_PARAM_CBANK
	.align		4
        /*0068*/ 	.byte	0x04, 0x0a
        /*006a*/ 	.short	(.L_2093 - .L_2092)
	.align		4
.L_2092:
        /*006c*/ 	.word	index@(.nv.constant0._ZN2at6native18elementwise_kernelILi128ELi2EZNS0_22gpu_kernel_impl_nocastIZZZNS0_26logit_backward_kernel_cudaERNS_18TensorIteratorBaseERKN3c106ScalarEENKUlvE_clEvENKUlvE0_clEvEUlffE_EEvS4_RKT_EUliE_EEviT1_)
        /*0070*/ 	.short	0x0380
        /*0072*/ 	.short	0x0290


	//----- nvinfo : EIATTR_SW_WAR
	.align		4
.L_2093:
        /*0074*/ 	.byte	0x04, 0x36
        /*0076*/ 	.short	(.L_2095 - .L_2094)
.L_2094:
        /*0078*/ 	.word	0x00000008
.L_2095:


//--------------------- .nv.info._ZN2at6native27unrolled_elementwise_kernelIZZZNS0_26logit_backward_kernel_cudaERNS_18TensorIteratorBaseERKN3c106ScalarEENKUlvE_clEvENKUlvE0_clEvEUlffE_St5arrayIPcLm3EELi4E23TrivialOffsetCalculatorILi2EjESE_ILi1EjENS0_6memory15LoadWithoutCastENSH_16StoreWithoutCastEEEviT_T0_T2_T3_T4_T5_ --------------------------
	.section	.nv.info._ZN2at6native27unrolled_elementwise_kernelIZZZNS0_26logit_backward_kernel_cudaERNS_18TensorIteratorBaseERKN3c106ScalarEENKUlvE_clEvENKUlvE0_clEvEUlffE_St5arrayIPcLm3EELi4E23TrivialOffsetCalculatorILi2EjESE_ILi1EjENS0_6memory15LoadWithoutCastENSH_16StoreWithoutCastEEEviT_T0_T2_T3_T4_T5_,"",@"SHT_CUDA_INFO"
	.sectionflags	@""
	.align	4


	//----- nvinfo : EIATTR_CUDA_API_VERSION
	.align		4
        /*0000*/ 	.byte	0x04, 0x37
        /*0002*/ 	.short	(.L_2097 - .L_2096)
.L_2096:
        /*0004*/ 	.word	0x00000082


	//----- nvinfo : EIATTR_KPARAM_INFO
	.align		4
.L_2097:
        /*0008*/ 	.byte	0x04, 0x17
        /*000a*/ 	.short	(.L_2099 - .L_2098)
.L_2098:
        /*000c*/ 	.word	0x00000000
        /*0010*/ 	.short	0x0006
        /*0012*/ 	.short	0x0023
        /*0014*/ 	.byte	0x00, 0xf0, 0x05, 0x00


	//----- nvinfo : EIATTR_KPARAM_INFO
	.align		4
.L_2099:
        /*0018*/ 	.byte	0x04, 0x17
        /*001a*/ 	.short	(.L_2101 - .L_2100)
.L_2100:
        /*001c*/ 	.word	0x00000000
        /*0020*/ 	.short	0x0005
        /*0022*/ 	.short	0x0022
        /*0024*/ 	.byte	0x00, 0xf0, 0x05, 0x00


	//----- nvinfo : EIATTR_KPARAM_INFO
	.align		4
.L_2101:
        /*0028*/ 	.byte	0x04, 0x17
        /*002a*/ 	.short	(.L_2103 - .L_2102)
.L_2102:
        /*002c*/ 	.word	0x00000000
        /*0030*/ 	.short	0x0004
        /*0032*/ 	.short	0x0021
        /*0034*/ 	.byte	0x00, 0xf0, 0x05, 0x00


	//----- nvinfo : EIATTR_KPARAM_INFO
	.align		4
.L_2103:
        /*0038*/ 	.byte	0x04, 0x17
        /*003a*/ 	.short	(.L_2105 - .L_2104)
.L_2104:
        /*003c*/ 	.word	0x00000000
        /*0040*/ 	.short	0x0003
        /*0042*/ 	.short	0x0020
        /*0044*/ 	.byte	0x00, 0xf0, 0x05, 0x00


	//----- nvinfo : EIATTR_KPARAM_INFO
	.align		4
.L_2105:
        /*0048*/ 	.byte	0x04, 0x17
        /*004a*/ 	.short	(.L_2107 - .L_2106)
.L_2106:
        /*004c*/ 	.word	0x00000000
        /*0050*/ 	.short	0x0002
        /*0052*/ 	.short	0x0008
        /*0054*/ 	.byte	0x00, 0xf0, 0x61, 0x00


	//----- nvinfo : EIATTR_KPARAM_INFO
	.align		4
.L_2107:
        /*0058*/ 	.byte	0x04, 0x17
        /*005a*/ 	.short	(.L_2109 - .L_2108)
.L_2108:
        /*005c*/ 	.word	0x00000000
        /*0060*/ 	.short	0x0001
        /*0062*/ 	.short	0x0004
        /*0064*/ 	.byte	0x00, 0xf0, 0x05, 0x00


	//----- nvinfo : EIATTR_KPARAM_INFO
	.align		4
.L_2109:
        /*0068*/ 	.byte	0x04, 0x17
        /*006a*/ 	.short	(.L_2111 - .L_2110)
.L_2110:
        /*006c*/ 	.word	0x00000000
        /*0070*/ 	.short	0x0000
        /*0072*/ 	.short	0x0000
        /*0074*/ 	.byte	0x00, 0xf0, 0x11, 0x00


	//----- nvinfo : EIATTR_SPARSE_MMA_MASK
	.align		4
.L_2111:
        /*0078*/ 	.byte	0x03, 0x50
        /*007a*/ 	.short	0x0000


	//----- nvinfo : EIATTR_MAXREG_COUNT
	.align		4
        /*007c*/ 	.byte	0x03, 0x1b
        /*007e*/ 	.short	0x00ff


	//----- nvinfo : EIATTR_MERCURY_ISA_VERSION
	.align		4
        /*0080*/ 	.byte	0x03, 0x5f
        /*0082*/ 	.short	0x0101


	//----- nvinfo : EIATTR_VRC_CTA_INIT_COUNT
	.align		4
        /*0084*/ 	.byte	0x02, 0x4a
	.zero		1
	.zero		1


	//----- nvinfo : EIATTR_EXIT_INSTR_OFFSETS
	.align		4
        /*0088*/ 	.byte	0x04, 0x1c
        /*008a*/ 	.short	(.L_2113 - .L_2112)


	//   ....[0]....
.L_2112:
        /*008c*/ 	.word	0x00000760


	//   ....[1]....
        /*0090*/ 	.word	0x000007b0


	//----- nvinfo : EIATTR_MAX_THREADS
	.align		4
.L_2113:
        /*0094*/ 	.byte	0x04, 0x05
        /*0096*/ 	.short	(.L_2115 - .L_2114)
.L_2114:
        /*0098*/ 	.word	0x00000080
        /*009c*/ 	.word	0x00000001
        /*00a0*/ 	.word	0x00000001


	//----- nvinfo : EIATTR_CRS_STACK_SIZE
	.align		4
.L_2115:
        /*00a4*/ 	.byte	0x04, 0x1e
        /*00a6*/ 	.short	(.L_2117 - .L_2116)
.L_2116:
        /*00a8*/ 	.word	0x00000000


	//----- nvinfo : EIATTR_CBANK_PARAM_SIZE
	.align		4
.L_2117:
        /*00ac*/ 	.byte	0x03, 0x19
        /*00ae*/ 	.short	0x0024


	//----- nvinfo : EIATTR_PARAM_CBANK
	.align		4
        /*00b0*/ 	.byte	0x04, 0x0a
        /*00b2*/ 	.short	(.L_2119 - .L_2118)
	.align		4
.L_2118:
        /*00b4*/ 	.word	index@(.nv.constant0._ZN2at6native27unrolled_elementwise_kernelIZZZNS0_26logit_backward_kernel_cudaERNS_18TensorIteratorBaseERKN3c106ScalarEENKUlvE_clEvENKUlvE0_clEvEUlffE_St5arrayIPcLm3EELi4E23TrivialOffsetCalculatorILi2EjESE_ILi1EjENS0_6memory15LoadWithoutCastENSH_16StoreWithoutCastEEEviT_T0_T2_T3_T4_T5_)
        /*00b8*/ 	.short	0x0380
        /*00ba*/ 	.short	0x0024


	//----- nvinfo : EIATTR_SW_WAR
	.align		4
.L_2119:
        /*00bc*/ 	.byte	0x04, 0x36
        /*00be*/ 	.short	(.L_2121 - .L_2120)
.L_2120:
        /*00c0*/ 	.word	0x00000008
.L_2121:


//--------------------- .nv.info._ZN2at6native29vectorized_elementwise_kernelILi2EZZZNS0_26logit_backward_kernel_cudaERNS_18TensorIteratorBaseERKN3c106ScalarEENKUlvE_clEvENKUlvE0_clEvEUlffE_St5arrayIPcLm3EEEEviT0_T1_ --------------------------
	.section	.nv.info._ZN2at6native29vectorized_elementwise_kernelILi2EZZZNS0_26logit_backward_kernel_cudaERNS_18TensorIteratorBaseERKN3c106ScalarEENKUlvE_clEvENKUlvE0_clEvEUlffE_St5arrayIPcLm3EEEEviT0_T1_,"",@"SHT_CUDA_INFO"
	.sectionflags	@""
	.align	4


	//----- nvinfo : EIATTR_CUDA_API_VERSION
	.align		4
        /*0000*/ 	.byte	0x04, 0x37
        /*0002*/ 	.short	(.L_2123 - .L_2122)
.L_2122:
        /*0004*/ 	.word	0x00000082


	//----- nvinfo : EIATTR_KPARAM_INFO
	.align		4
.L_2123:
        /*0008*/ 	.byte	0x04, 0x17
        /*000a*/ 	.short	(.L_2125 - .L_2124)
.L_2124:
        /*000c*/ 	.word	0x00000000
        /*0010*/ 	.short	0x0002
        /*0012*/ 	.short	0x0008
        /*0014*/ 	.byte	0x00, 0xf0, 0x61, 0x00


	//----- nvinfo : EIATTR_KPARAM_INFO
	.align		4
.L_2125:
        /*0018*/ 	.byte	0x04, 0x17
        /*001a*/ 	.short	(.L_2127 - .L_2126)
.L_2126:
        /*001c*/ 	.word	0x00000000
        /*0020*/ 	.short	0x0001
        /*0022*/ 	.short	0x0004
        /*0024*/ 	.byte	0x00, 0xf0, 0x05, 0x00


	//----- nvinfo : EIATTR_KPARAM_INFO
	.align		4
.L_2127:
        /*0028*/ 	.byte	0x04, 0x17
        /*002a*/ 	.short	(.L_2129 - .L_2128)
.L_2128:
        /*002c*/ 	.word	0x00000000
        /*0030*/ 	.short	0x0000
        /*0032*/ 	.short	0x0000
        /*0034*/ 	.byte	0x00, 0xf0, 0x11, 0x00


	//----- nvinfo : EIATTR_SPARSE_MMA_MASK
	.align		4
.L_2129:
        /*0038*/ 	.byte	0x03, 0x50
        /*003a*/ 	.short	0x0000


	//----- nvinfo : EIATTR_MAXREG_COUNT
	.align		4
        /*003c*/ 	.byte	0x03, 0x1b
        /*003e*/ 	.short	0x00ff


	//----- nvinfo : EIATTR_MERCURY_ISA_VERSION
	.align		4
        /*0040*/ 	.byte	0x03, 0x5f
        /*0042*/ 	.short	0x0101


	//----- nvinfo : EIATTR_VRC_CTA_INIT_COUNT
	.align		4
        /*0044*/ 	.byte	0x02, 0x4a
	.zero		1
	.zero		1


	//----- nvinfo : EIATTR_EXIT_INSTR_OFFSETS
	.align		4
        /*0048*/ 	.byte	0x04, 0x1c
        /*004a*/ 	.short	(.L_2131 - .L_2130)


	//   ....[0]....
.L_2130:
        /*004c*/ 	.word	0x00000fa0


	//   ....[1]....
        /*0050*/ 	.word	0x00000ff0


	//   ....[2]....
        /*0054*/ 	.word	0x00001580


	//----- nvinfo : EIATTR_MAX_THREADS
	.align		4
.L_2131:
        /*0058*/ 	.byte	0x04, 0x05
        /*005a*/ 	.short	(.L_2133 - .L_2132)
.L_2132:
        /*005c*/ 	.word	0x00000080
        /*0060*/ 	.word	0x00000001
        /*0064*/ 	.word	0x00000001


	//----- nvinfo : EIATTR_CRS_STACK_SIZE
	.align		4
.L_2133:
        /*0068*/ 	.byte	0x04, 0x1e
        /*006a*/ 	.short	(.L_2135 - .L_2134)
.L_2134:
        /*006c*/ 	.word	0x00000000


	//----- nvinfo : EIATTR_CBANK_PARAM_SIZE
	.align		4
.L_2135:
        /*0070*/ 	.byte	0x03, 0x19
        /*0072*/ 	.short	0x0020


	//----- nvinfo : EIATTR_PARAM_CBANK
	.align		4
        /*0074*/ 	.byte	0x04, 0x0a
        /*0076*/ 	.short	(.L_2137 - .L_2136)
	.align		4
.L_2136:
        /*0078*/ 	.word	index@(.nv.constant0._ZN2at6native29vectorized_elementwise_kernelILi2EZZZNS0_26logit_backward_kernel_cudaERNS_18TensorIteratorBaseERKN3c106ScalarEENKUlvE_clEvENKUlvE0_clEvEUlffE_St5arrayIPcLm3EEEEviT0_T1_)
        /*007c*/ 	.short	0x0380
        /*007e*/ 	.short	0x0020


	//----- nvinfo : EIATTR_SW_WAR
	.align		4
.L_2137:
        /*0080*/ 	.byte	0x04, 0x36
        /*0082*/ 	.short	(.L_2139 - .L_2138)
.L_2138:
        /*0084*/ 	.word	0x00000008
.L_2139:


//--------------------- .nv.info._ZN2at6native29vectorized_elementwise_kernelILi4EZZZNS0_26logit_backward_kernel_cudaERNS_18TensorIteratorBaseERKN3c106ScalarEENKUlvE_clEvENKUlvE0_clEvEUlffE_St5arrayIPcLm3EEEEviT0_T1_ --------------------------
	.section	.nv.info._ZN2at6native29vectorized_elementwise_kernelILi4EZZZNS0_26logit_backward_kernel_cudaERNS_18TensorIteratorBaseERKN3c106ScalarEENKUlvE_clEvENKUlvE0_clEvEUlffE_St5arrayIPcLm3EEEEviT0_T1_,"",@"SHT_CUDA_INFO"
	.sectionflags	@""
	.align	4


	//----- nvinfo : EIATTR_CUDA_API_VERSION
	.align		4
        /*0000*/ 	.byte	0x04, 0x37
        /*0002*/ 	.short	(.L_2141 - .L_2140)
.L_2140:
        /*0004*/ 	.word	0x00000082


	//----- nvinfo : EIATTR_KPARAM_INFO
	.align		4
.L_2141:
        /*0008*/ 	.byte	0x04, 0x17
        /*000a*/ 	.short	(.L_2143 - .L_2142)
.L_2142:
        /*000c*/ 	.word	0x00000000
        /*0010*/ 	.short	0x0002
        /*0012*/ 	.short	0x0008
        /*0014*/ 	.byte	0x00, 0xf0, 0x61, 0x00


	//----- nvinfo : EIATTR_KPARAM_INFO
	.align		4
.L_2143:
        /*0018*/ 	.byte	0x04, 0x17
        /*001a*/ 	.short	(.L_2145 - .L_2144)
.L_2144:
        /*001c*/ 	.word	0x00000000
        /*0020*/ 	.short	0x0001
        /*0022*/ 	.short	0x0004
        /*0024*/ 	.byte	0x00, 0xf0, 0x05, 0x00


	//----- nvinfo : EIATTR_KPARAM_INFO
	.align		4
.L_2145:
        /*0028*/ 	.byte	0x04, 0x17
        /*002a*/ 	.short	(.L_2147 - .L_2146)
.L_2146:
        /*002c*/ 	.word	0x00000000
        /*0030*/ 	.short	0x0000
        /*0032*/ 	.short	0x0000
        /*0034*/ 	.byte	0x00, 0xf0, 0x11, 0x00


	//----- nvinfo : EIATTR_SPARSE_MMA_MASK
	.align		4
.L_2147:
        /*0038*/ 	.byte	0x03, 0x50
        /*003a*/ 	.short	0x0000


	//----- nvinfo : EIATTR_MAXREG_COUNT
	.align		4
        /*003c*/ 	.byte	0x03, 0x1b
        /*003e*/ 	.short	0x00ff


	//----- nvinfo : EIATTR_MERCURY_ISA_VERSION
	.align		4
        /*0040*/ 	.byte	0x03, 0x5f
        /*0042*/ 	.short	0x0101


	//----- nvinfo : EIATTR_VRC_CTA_INIT_COUNT
	.align		4
        /*0044*/ 	.byte	0x02, 0x4a
	.zero		1
	.zero		1


	//----- nvinfo : EIATTR_EXIT_INSTR_OFFSETS
	.align		4
        /*0048*/ 	.byte	0x04, 0x1c
        /*004a*/ 	.short	(.L_2149 - .L_2148)


	//   ....[0]....
.L_2148:
        /*004c*/ 	.word	0x00000fa0


	//   ....[1]....
        /*0050*/ 	.word	0x00000ff0


	//   ....[2]....
        /*0054*/ 	.word	0x00001520


	//----- nvinfo : EIATTR_MAX_THREADS
	.align		4
.L_2149:
        /*0058*/ 	.byte	0x04, 0x05
        /*005a*/ 	.short	(.L_2151 - .L_2150)
.L_2150:
        /*005c*/ 	.word	0x00000080
        /*0060*/ 	.word	0x00000001
        /*0064*/ 	.word	0x00000001


	//----- nvinfo : EIATTR_CRS_STACK_SIZE
	.align		4
.L_2151:
        /*0068*/ 	.byte	0x04, 0x1e
        /*006a*/ 	.short	(.L_2153 - .L_2152)
.L_2152:
        /*006c*/ 	.word	0x00000000


	//----- nvinfo : EIATTR_CBANK_PARAM_SIZE
	.align		4
.L_2153:
        /*0070*/ 	.byte	0x03, 0x19
        /*0072*/ 	.short	0x0020


	//----- nvinfo : EIATTR_PARAM_CBANK
	.align		4
        /*0074*/ 	.byte	0x04, 0x0a
        /*0076*/ 	.short	(.L_2155 - .L_2154)
	.align		4
.L_2154:
        /*0078*/ 	.word	index@(.nv.constant0._ZN2at6native29vectorized_elementwise_kernelILi4EZZZNS0_26logit_backward_kernel_cudaERNS_18TensorIteratorBaseERKN3c106ScalarEENKUlvE_clEvENKUlvE0_clEvEUlffE_St5arrayIPcLm3EEEEviT0_T1_)
        /*007c*/ 	.short	0x0380
        /*007e*/ 	.short	0x0020


	//----- nvinfo : EIATTR_SW_WAR
	.align		4
.L_2155:
        /*0080*/ 	.byte	0x04, 0x36
        /*0082*/ 	.short	(.L_2157 - .L_2156)
.L_2156:
        /*0084*/ 	.word	0x00000008
.L_2157:


//--------------------- .nv.info._ZN2at6native29vectorized_elementwise_kernelILi8EZZZNS0_26logit_backward_kernel_cudaERNS_18TensorIteratorBaseERKN3c106ScalarEENKUlvE_clEvENKUlvE0_clEvEUlffE_St5arrayIPcLm3EEEEviT0_T1_ --------------------------
	.section	.nv.info._ZN2at6native29vectorized_elementwise_kernelILi8EZZZNS0_26logit_backward_kernel_cudaERNS_18TensorIteratorBaseERKN3c106ScalarEENKUlvE_clEvENKUlvE0_clEvEUlffE_St5arrayIPcLm3EEEEviT0_T1_,"",@"SHT_CUDA_INFO"
	.sectionflags	@""
	.align	4


	//----- nvinfo : EIATTR_CUDA_API_VERSION
	.align		4
        /*0000*/ 	.byte	0x04, 0x37
        /*0002*/ 	.short	(.L_2159 - .L_2158)
.L_2158:
        /*0004*/ 	.word	0x00000082


	//----- nvinfo : EIATTR_KPARAM_INFO
	.align		4
.L_2159:
        /*0008*/ 	.byte	0x04, 0x17
        /*000a*/ 	.short	(.L_2161 - .L_2160)
.L_2160:
        /*000c*/ 	.word	0x00000000
        /*0010*/ 	.short	0x0002
        /*0012*/ 	.short	0x0008
        /*0014*/ 	.byte	0x00, 0xf0, 0x61, 0x00


	//----- nvinfo : EIATTR_KPARAM_INFO
	.align		4
.L_2161:
        /*0018*/ 	.byte	0x04, 0x17
        /*001a*/ 	.short	(.L_2163 - .L_2162)
.L_2162:
        /*001c*/ 	.word	0x00000000
        /*0020*/ 	.short	0x0001
        /*0022*/ 	.short	0x0004
        /*0024*/ 	.byte	0x00, 0xf0, 0x05, 0x00


	//----- nvinfo : EIATTR_KPARAM_INFO
	.align		4
.L_2163:
        /*0028*/ 	.byte	0x04, 0x17
        /*002a*/ 	.short	(.L_2165 - .L_2164)
.L_2164:
        /*002c*/ 	.word	0x00000000
        /*0030*/ 	.short	0x0000
        /*0032*/ 	.short	0x0000
        /*0034*/ 	.byte	0x00, 0xf0, 0x11, 0x00


	//----- nvinfo : EIATTR_SPARSE_MMA_MASK
	.align		4
.L_2165:
        /*0038*/ 	.byte	0x03, 0x50
        /*003a*/ 	.short	0x0000


	//----- nvinfo : EIATTR_MAXREG_COUNT
	.align		4
        /*003c*/ 	.byte	0x03, 0x1b
        /*003e*/ 	.short	0x00ff


	//----- nvinfo : EIATTR_MERCURY_ISA_VERSION
	.align		4
        /*0040*/ 	.byte	0x03, 0x5f
        /*0042*/ 	.short	0x0101


	//----- nvinfo : EIATTR_VRC_CTA_INIT_COUNT
	.align		4
        /*0044*/ 	.byte	0x02, 0x4a
	.zero		1
	.zero		1


	//----- nvinfo : EIATTR_EXIT_INSTR_OFFSETS
	.align		4
        /*0048*/ 	.byte	0x04, 0x1c
        /*004a*/ 	.short	(.L_2167 - .L_2166)


	//   ....[0]....
.L_2166:
        /*004c*/ 	.word	0x00000010


	//----- nvinfo : EIATTR_MAX_THREADS
	.align		4
.L_2167:
        /*0050*/ 	.byte	0x04, 0x05
        /*0052*/ 	.short	(.L_2169 - .L_2168)
.L_2168:
        /*0054*/ 	.word	0x00000080
        /*0058*/ 	.word	0x00000001
        /*005c*/ 	.word	0x00000001


	//----- nvinfo : EIATTR_CBANK_PARAM_SIZE
	.align		4
.L_2169:
        /*0060*/ 	.byte	0x03, 0x19
        /*0062*/ 	.short	0x0020


	//----- nvinfo : EIATTR_PARAM_CBANK
	.align		4
        /*0064*/ 	.byte	0x04, 0x0a
        /*0066*/ 	.short	(.L_2171 - .L_2170)
	.align		4
.L_2170:
        /*0068*/ 	.word	index@(.nv.constant0._ZN2at6native29vectorized_elementwise_kernelILi8EZZZNS0_26logit_backward_kernel_cudaERNS_18TensorIteratorBaseERKN3c106ScalarEENKUlvE_clEvENKUlvE0_clEvEUlffE_St5arrayIPcLm3EEEEviT0_T1_)
        /*006c*/ 	.short	0x0380
        /*006e*/ 	.short	0x0020


	//----- nvinfo : EIATTR_SW_WAR
	.align		4
.L_2171:
        /*0070*/ 	.byte	0x04, 0x36
        /*0072*/ 	.short	(.L_2173 - .L_2172)
.L_2172:
        /*0074*/ 	.word	0x00000008
.L_2173:


//--------------------- .nv.info._ZN2at6native18elementwise_kernelILi128ELi4EZNS0_15gpu_kernel_implIZZZNS0_26logit_backward_kernel_cudaERNS_18TensorIteratorBaseERKN3c106ScalarEENKUlvE_clEvENKUlvE_clEvEUlddE0_EEvS4_RKT_EUliE_EEviT1_ --------------------------
	.section	.nv.info._ZN2at6native18elementwise_kernelILi128ELi4EZNS0_15gpu_kernel_implIZZZNS0_26logit_backward_kernel_cudaERNS_18TensorIteratorBaseERKN3c106ScalarEENKUlvE_clEvENKUlvE_clEvEUlddE0_EEvS4_RKT_EUliE_EEviT1_,"",@"SHT_CUDA_INFO"
	.sectionflags	@""
	.align	4


	//----- nvinfo : EIATTR_CUDA_API_VERSION
	.align		4
        /*0000*/ 	.byte	0x04, 0x37
        /*0002*/ 	.short	(.L_2175 - .L_2174)
.L_2174:
        /*0004*/ 	.word	0x00000082


	//----- nvinfo : EIATTR_KPARAM_INFO
	.align		4
.L_2175:
        /*0008*/ 	.byte	0x04, 0x17
        /*000a*/ 	.short	(.L_2177 - .L_2176)
.L_2176:
        /*000c*/ 	.word	0x00000000
        /*0010*/ 	.short	0x0001
        /*0012*/ 	.short	0x0008
        /*0014*/ 	.byte	0x00, 0xf0, 0x81, 0x0a


	//----- nvinfo : EIATTR_KPARAM_INFO
	.align		4
.L_2177:
        /*0018*/ 	.byte	0x04, 0x17
        /*001a*/ 	.short	(.L_2179 - .L_2178)
.L_2178:
        /*001c*/ 	.word	0x00000000
        /*0020*/ 	.short	0x0000
        /*0022*/ 	.short	0x0000
        /*0024*/ 	.byte	0x00, 0xf0, 0x11, 0x00


	//----- nvinfo : EIATTR_SPARSE_MMA_MASK
	.align		4
.L_2179:
        /*0028*/ 	.byte	0x03, 0x50
        /*002a*/ 	.short	0x0000


	//----- nvinfo : EIATTR_MAXREG_COUNT
	.align		4
        /*002c*/ 	.byte	0x03, 0x1b
        /*002e*/ 	.short	0x0080


	//----- nvinfo : EIATTR_EXTERNS
	.align		4
        /*0030*/ 	.byte	0x04, 0x0f
        /*0032*/ 	.short	(.L_2181 - .L_2180)


	//   ....[0]....
	.align		4
.L_2180:
        /*0034*/ 	.word	index@(__assertfail)


	//----- nvinfo : EIATTR_MERCURY_ISA_VERSION
	.align		4
.L_2181:
        /*0038*/ 	.byte	0x03, 0x5f
        /*003a*/ 	.short	0x0101


	//----- nvinfo : EIATTR_VRC_CTA_INIT_COUNT
	.align		4
        /*003c*/ 	.byte	0x02, 0x4a
	.zero		1
	.zero		1


	//----- nvinfo : EIATTR_SYSCALL_OFFSETS
	.align		4
        /*0040*/ 	.byte	0x04, 0x46
        /*0042*/ 	.short	(.L_2183 - .L_2182)


	//   ....[0]....
.L_2182:
        /*0044*/ 	.word	0x000024d0


	//   ....[1]....
        /*0048*/ 	.word	0x000033b0


	//   ....[2]....
        /*004c*/ 	.word	0x00004b00


	//   ....[3]....
        /*0050*/ 	.word	0x000071c0


	//   ....[4]....
        /*0054*/ 	.word	0x000080a0


	//   ....[5]....
        /*0058*/ 	.word	0x000094f0


	//   ....[6]....
        /*005c*/ 	.word	0x0000bde0


	//   ....[7]....
        /*0060*/ 	.word	0x0000ccc0


	//   ....[8]....
        /*0064*/ 	.word	0x0000e110


	//   ....[9]....
        /*0068*/ 	.word	0x00010a20


	//   ....[10]....
        /*006c*/ 	.word	0x00011900


	//   ....[11]....
        /*0070*/ 	.word	0x00012d20


	//----- nvinfo : EIATTR_EXIT_INSTR_OFFSETS
	.align		4
.L_2183:
        /*0074*/ 	.byte	0x04, 0x1c
        /*0076*/ 	.short	(.L_2185 - .L_2184)


	//   ....[0]....
.L_2184:
        /*0078*/ 	.word	0x0000e570


	//   ....[1]....
        /*007c*/ 	.word	0x00011ef0


	//   ....[2]....
        /*0080*/ 	.word	0x00011f30


	//   ....[3]....
        /*0084*/ 	.word	0x00011fc0


	//   ....[4]....
        /*0088*/ 	.word	0x00011ff0


	//   ....[5]....
        /*008c*/ 	.word	0x00012020


	//   ....[6]....
        /*0090*/ 	.word	0x00012130


	//   ....[7]....
        /*0094*/ 	.word	0x000121f0


	//   ....[8]....
        /*0098*/ 	.word	0x00012310


	//   ....[9]....
        /*009c*/ 	.word	0x000123e0


	//   ....[10]....
        /*00a0*/ 	.word	0x00012400


	//   ....[11]....
        /*00a4*/ 	.word	0x000124d0


	//   ....[12]....
        /*00a8*/ 	.word	0x000126c0


	//   ....[13]....
        /*00ac*/ 	.word	0x000128b0


	//   ....[14]....
        /*00b0*/ 	.word	0x00012a90


	//   ....[15]....
        /*00b4*/ 	.word	0x00012ac0


	//   ....[16]....
        /*00b8*/ 	.word	0x00012af0


	//   ....[17]....
        /*00bc*/ 	.word	0x00012b90


	//   ....[18]....
        /*00c0*/ 	.word	0x00012bc0


	//   ....[19]....
        /*00c4*/ 	.word	0x00012d30


	//   ....[20]....
        /*00c8*/ 	.word	0x00012ec0


	//   ....[21]....
        /*00cc*/ 	.word	0x00013080


	//   ....[22]....
        /*00d0*/ 	.word	0x00013140


	//----- nvinfo : EIATTR_MAX_THREADS
	.align		4
.L_2185:
        /*00d4*/ 	.byte	0x04, 0x05
        /*00d6*/ 	.short	(.L_2187 - .L_2186)
.L_2186:
        /*00d8*/ 	.word	0x00000080
        /*00dc*/ 	.word	0x00000001
        /*00e0*/ 	.word	0x00000001


	//----- nvinfo : EIATTR_CRS_STACK_SIZE
	.align		4
.L_2187:
        /*00e4*/ 	.byte	0x04, 0x1e
        /*00e6*/ 	.short	(.L_2189 - .L_2188)
.L_2188:
        /*00e8*/ 	.word	0x00000000


	//----- nvinfo : EIATTR_CBANK_PARAM_SIZE
	.align		4
.L_2189:
        /*00ec*/ 	.byte	0x03, 0x19
        /*00ee*/ 	.short	0x02a8


	//----- nvinfo : EIATTR_PARAM_CBANK
	.align		4
        /*00f0*/ 	.byte	0x04, 0x0a
        /*00f2*/ 	.short	(.L_2191 - .L_2190)
	.align		4
.L_2190:
        /*00f4*/ 	.word	index@(.nv.constant0._ZN2at6native18elementwise_kernelILi128ELi4EZNS0_15gpu_kernel_implIZZZNS0_26logit_backward_kernel_cudaERNS_18TensorIteratorBaseERKN3c106ScalarEENKUlvE_clEvENKUlvE_clEvEUlddE0_EEvS4_RKT_EUliE_EEviT1_)
        /*00f8*/ 	.short	0x0380
        /*00fa*/ 	.short	0x02a8


	//----- nvinfo : EIATTR_SW_WAR
	.align		4
.L_2191:
        /*00fc*/ 	.byte	0x04, 0x36
        /*00fe*/ 	.short	(.L_2193 - .L_2192)
.L_2192:
        /*0100*/ 	.word	0x00000008
.L_2193:


//--------------------- .nv.info._ZN2at6native27unrolled_elementwise_kernelIZZZNS0_26logit_backward_kernel_cudaERNS_18TensorIteratorBaseERKN3c106ScalarEENKUlvE_clEvENKUlvE_clEvEUlddE0_St5arrayIPcLm3EELi4E23TrivialOffsetCalculatorILi2EjESE_ILi1EjENS0_6memory12LoadWithCastILi2EEENSH_13StoreWithCastILi1EEEEEviT_T0_T2_T3_T4_T5_ --------------------------
	.section	.nv.info._ZN2at6native27unrolled_elementwise_kernelIZZZNS0_26logit_backward_kernel_cudaERNS_18TensorIteratorBaseERKN3c106ScalarEENKUlvE_clEvENKUlvE_clEvEUlddE0_St5arrayIPcLm3EELi4E23TrivialOffsetCalculatorILi2EjESE_ILi1EjENS0_6memory12LoadWithCastILi2EEENSH_13StoreWithCastILi1EEEEEviT_T0_T2_T3_T4_T5_,"",@"SHT_CUDA_INFO"
	.sectionflags	@""
	.align	4


	//----- nvinfo : EIATTR_CUDA_API_VERSION
	.align		4
        /*0000*/ 	.byte	0x04, 0x37
        /*0002*/ 	.short	(.L_2195 - .L_2194)
.L_2194:
        /*0004*/ 	.word	0x00000082


	//----- nvinfo : EIATTR_KPARAM_INFO
	.align		4
.L_2195:
        /*0008*/ 	.byte	0x04, 0x17
        /*000a*/ 	.short	(.L_2197 - .L_2196)
.L_2196:
        /*000c*/ 	.word	0x00000000
        /*0010*/ 	.short	0x0006
        /*0012*/ 	.short	0x0048
        /*0014*/ 	.byte	0x00, 0xf0, 0x21, 0x00


	//----- nvinfo : EIATTR_KPARAM_INFO
	.align		4
.L_2197:
        /*0018*/ 	.byte	0x04, 0x17
        /*001a*/ 	.short	(.L_2199 - .L_2198)
.L_2198:
        /*001c*/ 	.word	0x00000000
        /*0020*/ 	.short	0x0005
        /*0022*/ 	.short	0x003c
        /*0024*/ 	.byte	0x00, 0xf0, 0x31, 0x00


	//----- nvinfo : EIATTR_KPARAM_INFO
	.align		4
.L_2199:
        /*0028*/ 	.byte	0x04, 0x17
        /*002a*/ 	.short	(.L_2201 - .L_2200)
.L_2200:
        /*002c*/ 	.word	0x00000000
        /*0030*/ 	.short	0x0004
        /*0032*/ 	.short	0x0039
        /*0034*/ 	.byte	0x00, 0xf0, 0x05, 0x00


	//----- nvinfo : EIATTR_KPARAM_INFO
	.align		4
.L_2201:
        /*0038*/ 	.byte	0x04, 0x17
        /*003a*/ 	.short	(.L_2203 - .L_2202)
.L_2202:
        /*003c*/ 	.word	0x00000000
        /*0040*/ 	.short	0x0003
        /*0042*/ 	.short	0x0038
        /*0044*/ 	.byte	0x00, 0xf0, 0x05, 0x00


	//----- nvinfo : EIATTR_KPARAM_INFO
	.align		4
.L_2203:
        /*0048*/ 	.byte	0x04, 0x17
        /*004a*/ 	.short	(.L_2205 - .L_2204)
.L_2204:
        /*004c*/ 	.word	0x00000000
        /*0050*/ 	.short	0x0002
        /*0052*/ 	.short	0x0020
        /*0054*/ 	.byte	0x00, 0xf0, 0x61, 0x00


	//----- nvinfo : EIATTR_KPARAM_INFO
	.align		4
.L_2205:
        /*0058*/ 	.byte	0x04, 0x17
        /*005a*/ 	.short	(.L_2207 - .L_2206)
.L_2206:
        /*005c*/ 	.word	0x00000000
        /*0060*/ 	.short	0x0001
        /*0062*/ 	.short	0x0008
        /*0064*/ 	.byte	0x00, 0xf0, 0x61, 0x00


	//----- nvinfo : EIATTR_KPARAM_INFO
	.align		4
.L_2207:
        /*0068*/ 	.byte	0x04, 0x17
        /*006a*/ 	.short	(.L_2209 - .L_2208)
.L_2208:
        /*006c*/ 	.word	0x00000000
        /*0070*/ 	.short	0x0000
        /*0072*/ 	.short	0x0000
        /*0074*/ 	.byte	0x00, 0xf0, 0x11, 0x00


	//----- nvinfo : EIATTR_SPARSE_MMA_MASK
	.align		4
.L_2209:
        /*0078*/ 	.byte	0x03, 0x50
        /*007a*/ 	.short	0x0000


	//----- nvinfo : EIATTR_MAXREG_COUNT
	.align		4
        /*007c*/ 	.byte	0x03, 0x1b
        /*007e*/ 	.short	0x00ff


	//----- nvinfo : EIATTR_EXTERNS
	.align		4
        /*0080*/ 	.byte	0x04, 0x0f
        /*0082*/ 	.short	(.L_2211 - .L_2210)


	//   ....[0]....
	.align		4
.L_2210:
        /*0084*/ 	.word	index@(__assertfail)


	//----- nvinfo : EIATTR_MERCURY_ISA_VERSION
	.align		4
.L_2211:
        /*0088*/ 	.byte	0x03, 0x5f
        /*008a*/ 	.short	0x0101


	//----- nvinfo : EIATTR_VRC_CTA_INIT_COUNT
	.align		4
        /*008c*/ 	.byte	0x02, 0x4a
	.zero		1
	.zero		1


	//----- nvinfo : EIATTR_SYSCALL_OFFSETS
	.align		4
        /*0090*/ 	.byte	0x04, 0x46
        /*0092*/ 	.short	(.L_2213 - .L_2212)


	//   ....[0]....
.L_2212:
        /*0094*/ 	.word	0x00000eb0


	//   ....[1]....
        /*0098*/ 	.word	0x00001dc0


	//   ....[2]....
        /*009c*/ 	.word	0x00002e10


	//   ....[3]....
        /*00a0*/ 	.word	0x00003d20


	//   ....[4]....
        /*00a4*/ 	.word	0x00004cb0


	//   ....[5]....
        /*00a8*/ 	.word	0x00005bc0


	//   ....[6]....
        /*00ac*/ 	.word	0x00006b50


	//   ....[7]....
        /*00b0*/ 	.word	0x00007a30


	//   ....[8]....
        /*00b4*/ 	.word	0x0000a0e0


	//   ....[9]....
        /*00b8*/ 	.word	0x0000b2b0


	//   ....[10]....
        /*00bc*/ 	.word	0x0000c690


	//   ....[11]....
        /*00c0*/ 	.word	0x0000da50


	//----- nvinfo : EIATTR_EXIT_INSTR_OFFSETS
	.align		4
.L_2213:
        /*00c4*/ 	.byte	0x04, 0x1c
        /*00c6*/ 	.short	(.L_2215 - .L_2214)


	//   ....[0]....
.L_2214:
        /*00c8*/ 	.word	0x0000cae0


	//   ....[1]....
        /*00cc*/ 	.word	0x0000cc20


	//   ....[2]....
        /*00d0*/ 	.word	0x0000cc60


	//   ....[3]....
        /*00d4*/ 	.word	0x0000ccf0


	//   ....[4]....
        /*00d8*/ 	.word	0x0000cd20


	//   ....[5]....
        /*00dc*/ 	.word	0x0000cd50


	//   ....[6]....
        /*00e0*/ 	.word	0x0000ce60


	//   ....[7]....
        /*00e4*/ 	.word	0x0000cf20


	//   ....[8]....
        /*00e8*/ 	.word	0x0000d040


	//   ....[9]....
        /*00ec*/ 	.word	0x0000d110


	//   ....[10]....
        /*00f0*/ 	.word	0x0000d130


	//   ....[11]....
        /*00f4*/ 	.word	0x0000d200


	//   ....[12]....
        /*00f8*/ 	.word	0x0000d3f0


	//   ....[13]....
        /*00fc*/ 	.word	0x0000d5e0


	//   ....[14]....
        /*0100*/ 	.word	0x0000d7c0


	//   ....[15]....
        /*0104*/ 	.word	0x0000d7f0


	//   ....[16]....
        /*0108*/ 	.word	0x0000d820


	//   ....[17]....
        /*010c*/ 	.word	0x0000d8c0


	//   ....[18]....
        /*0110*/ 	.word	0x0000d8f0


	//   ....[19]....
        /*0114*/ 	.word	0x0000da60


	//   ....[20]....
        /*0118*/ 	.word	0x0000dbf0


	//   ....[21]....
        /*011c*/ 	.word	0x0000ddb0


	//   ....[22]....
        /*0120*/ 	.word	0x0000de70


	//----- nvinfo : EIATTR_MAX_THREADS
	.align		4
.L_2215:
        /*0124*/ 	.byte	0x04, 0x05
        /*0126*/ 	.short	(.L_2217 - .L_2216)
.L_2216:
        /*0128*/ 	.word	0x00000080
        /*012c*/ 	.word	0x00000001
        /*0130*/ 	.word	0x00000001


	//----- nvinfo : EIATTR_CRS_STACK_SIZE
	.align		4
.L_2217:
        /*0134*/ 	.byte	0x04, 0x1e
        /*0136*/ 	.short	(.L_2219 - .L_2218)
.L_2218:
        /*0138*/ 	.word	0x00000000


	//----- nvinfo : EIATTR_CBANK_PARAM_SIZE
	.align		4
.L_2219:
        /*013c*/ 	.byte	0x03, 0x19
        /*013e*/ 	.short	0x0050


	//----- nvinfo : EIATTR_PARAM_CBANK
	.align		4
        /*0140*/ 	.byte	0x04, 0x0a
        /*0142*/ 	.short	(.L_2221 - .L_2220)
	.align		4
.L_2220:
        /*0144*/ 	.word	index@(.nv.constant0._ZN2at6native27unrolled_elementwise_kernelIZZZNS0_26logit_backward_kernel_cudaERNS_18TensorIteratorBaseERKN3c106ScalarEENKUlvE_clEvENKUlvE_clEvEUlddE0_St5arrayIPcLm3EELi4E23TrivialOffsetCalculatorILi2EjESE_ILi1EjENS0_6memory12LoadWithCastILi2EEENSH_13StoreWithCastILi1EEEEEviT_T0_T2_T3_T4_T5_)
        /*0148*/ 	.short	0x0380
        /*014a*/ 	.short	0x0050


	//----- nvinfo : EIATTR_SW_WAR
	.align		4
.L_2221:
        /*014c*/ 	.byte	0x04, 0x36
        /*014e*/ 	.short	(.L_2223 - .L_2222)
.L_2222:
        /*0150*/ 	.word	0x00000008
.L_2223:


//--------------------- .nv.info._ZN2at6native18elementwise_kernelILi128ELi2EZNS0_22gpu_kernel_impl_nocastIZZZNS0_26logit_backward_kernel_cudaERNS_18TensorIteratorBaseERKN3c106ScalarEENKUlvE_clEvENKUlvE_clEvEUlddE0_EEvS4_RKT_EUliE_EEviT1_ --------------------------
	.section	.nv.info._ZN2at6native18elementwise_kernelILi128ELi2EZNS0_22gpu_kernel_impl_nocastIZZZNS0_26logit_backward_kernel_cudaERNS_18TensorIteratorBaseERKN3c106ScalarEENKUlvE_clEvENKUlvE_clEvEUlddE0_EEvS4_RKT_EUliE_EEviT1_,"",@"SHT_CUDA_INFO"
	.sectionflags	@""
	.align	4


	//----- nvinfo : EIATTR_CUDA_API_VERSION
	.align		4
        /*0000*/ 	.byte	0x04, 0x37
        /*0002*/ 	.short	(.L_2225 - .L_2224)
.L_2224:
        /*0004*/ 	.word	0x00000082


	//----- nvinfo : EIATTR_KPARAM_INFO
	.align		4
.L_2225:
        /*0008*/ 	.byte	0x04, 0x17
        /*000a*/ 	.short	(.L_2227 - .L_2226)
.L_2226:
        /*000c*/ 	.word	0x00000000
        /*0010*/ 	.short	0x0001
        /*0012*/ 	.short	0x0008
        /*0014*/ 	.byte	0x00, 0xf0, 0x61, 0x0a


	//----- nvinfo : EIATTR_KPARAM_INFO
	.align		4
.L_2227:
        /*0018*/ 	.byte	0x04, 0x17
        /*001a*/ 	.short	(.L_2229 - .L_2228)
.L_2228:
        /*001c*/ 	.word	0x00000000
        /*0020*/ 	.short	0x0000
        /*0022*/ 	.short	0x0000
        /*0024*/ 	.byte	0x00, 0xf0, 0x11, 0x00


	//----- nvinfo : EIATTR_SPARSE_MMA_MASK
	.align		4
.L_2229:
        /*0028*/ 	.byte	0x03, 0x50
        /*002a*/ 	.short	0x0000


	//----- nvinfo : EIATTR_MAXREG_COUNT
	.align		4
        /*002c*/ 	.byte	0x03, 0x1b
        /*002e*/ 	.short	0x0080


	//----- nvinfo : EIATTR_MERCURY_ISA_VERSION
	.align		4
        /*0030*/ 	.byte	0x03, 0x5f
        /*0032*/ 	.short	0x0101


	//----- nvinfo : EIATTR_VRC_CTA_INIT_COUNT
	.align		4
        /*0034*/ 	.byte	0x02, 0x4a
	.zero		1
	.zero		1


	//----- nvinfo : EIATTR_EXIT_INSTR_OFFSETS
	.align		4
        /*0038*/ 	.byte	0x04, 0x1c
        /*003a*/ 	.short	(.L_2231 - .L_2230)


	//   ....[0]....
.L_2230:
        /*003c*/ 	.word	0x000005c0


	//   ....[1]....
        /*0040*/ 	.word	0x00000a60


	//   ....[2]....
        /*0044*/ 	.word	0x00002610


	//   ....[3]....
        /*0048*/ 	.word	0x00004100


	//----- nvinfo : EIATTR_MAX_THREADS
	.align		4
.L_2231:
        /*004c*/ 	.byte	0x04, 0x05
        /*004e*/ 	.short	(.L_2233 - .L_2232)
.L_2232:
        /*0050*/ 	.word	0x00000080
        /*0054*/ 	.word	0x00000001
        /*0058*/ 	.word	0x00000001


	//----- nvinfo : EIATTR_CRS_STACK_SIZE
	.align		4
.L_2233:
        /*005c*/ 	.byte	0x04, 0x1e
        /*005e*/ 	.short	(.L_2235 - .L_2234)
.L_2234:
        /*0060*/ 	.word	0x00000000


	//----- nvinfo : EIATTR_CBANK_PARAM_SIZE
	.align		4
.L_2235:
        /*0064*/ 	.byte	0x03, 0x19
        /*0066*/ 	.short	0x02a0


	//----- nvinfo : EIATTR_PARAM_CBANK
	.align		4
        /*0068*/ 	.byte	0x04, 0x0a
        /*006a*/ 	.short	(.L_2237 - .L_2236)
	.align		4
.L_2236:
        /*006c*/ 	.word	index@(.nv.constant0._ZN2at6native18elementwise_kernelILi128ELi2EZNS0_22gpu_kernel_impl_nocastIZZZNS0_26logit_backward_kernel_cudaERNS_18TensorIteratorBaseERKN3c106ScalarEENKUlvE_clEvENKUlvE_clEvEUlddE0_EEvS4_RKT_EUliE_EEviT1_)
        /*0070*/ 	.short	0x0380
        /*0072*/ 	.short	0x02a0


	//----- nvinfo : EIATTR_SW_WAR
	.align		4
.L_2237:
        /*0074*/ 	.byte	0x04, 0x36
        /*0076*/ 	.short	(.L_2239 - .L_2238)
.L_2238:
        /*0078*/ 	.word	0x00000008
.L_2239:


//--------------------- .nv.info._ZN2at6native27unrolled_elementwise_kernelIZZZNS0_26logit_backward_kernel_cudaERNS_18TensorIteratorBaseERKN3c106ScalarEENKUlvE_clEvENKUlvE_clEvEUlddE0_St5arrayIPcLm3EELi4E23TrivialOffsetCalculatorILi2EjESE_ILi1EjENS0_6memory15LoadWithoutCastENSH_16StoreWithoutCastEEEviT_T0_T2_T3_T4_T5_ --------------------------
	.section	.nv.info._ZN2at6native27unrolled_elementwise_kernelIZZZNS0_26logit_backward_kernel_cudaERNS_18TensorIteratorBaseERKN3c106ScalarEENKUlvE_clEvENKUlvE_clEvEUlddE0_St5arrayIPcLm3EELi4E23TrivialOffsetCalculatorILi2EjESE_ILi1EjENS0_6memory15LoadWithoutCastENSH_16StoreWithoutCastEEEviT_T0_T2_T3_T4_T5_,"",@"SHT_CUDA_INFO"
	.sectionflags	@""
	.align	4


	//----- nvinfo : EIATTR_CUDA_API_VERSION
	.align		4
        /*0000*/ 	.byte	0x04, 0x37
        /*0002*/ 	.short	(.L_2241 - .L_2240)
.L_2240:
        /*0004*/ 	.word	0x00000082


	//----- nvinfo : EIATTR_KPARAM_INFO
	.align		4
.L_2241:
        /*0008*/ 	.byte	0x04, 0x17
        /*000a*/ 	.short	(.L_2243 - .L_2242)
.L_2242:
        /*000c*/ 	.word	0x00000000
        /*0010*/ 	.short	0x0006
        /*0012*/ 	.short	0x003b
        /*0014*/ 	.byte	0x00, 0xf0, 0x05, 0x00


	//----- nvinfo : EIATTR_KPARAM_INFO
	.align		4
.L_2243:
        /*0018*/ 	.byte	0x04, 0x17
        /*001a*/ 	.short	(.L_2245 - .L_2244)
.L_2244:
        /*001c*/ 	.word	0x00000000
        /*0020*/ 	.short	0x0005
        /*0022*/ 	.short	0x003a
        /*0024*/ 	.byte	0x00, 0xf0, 0x05, 0x00


	//----- nvinfo : EIATTR_KPARAM_INFO
	.align		4
.L_2245:
        /*0028*/ 	.byte	0x04, 0x17
        /*002a*/ 	.short	(.L_2247 - .L_2246)
.L_2246:
        /*002c*/ 	.word	0x00000000
        /*0030*/ 	.short	0x0004
        /*0032*/ 	.short	0x0039
        /*0034*/ 	.byte	0x00, 0xf0, 0x05, 0x00


	//----- nvinfo : EIATTR_KPARAM_INFO
	.align		4
.L_2247:
        /*0038*/ 	.byte	0x04, 0x17
        /*003a*/ 	.short	(.L_2249 - .L_2248)
.L_2248:
        /*003c*/ 	.word	0x00000000
        /*0040*/ 	.short	0x0003
        /*0042*/ 	.short	0x0038
        /*0044*/ 	.byte	0x00, 0xf0, 0x05, 0x00


	//----- nvinfo : EIATTR_KPARAM_INFO
	.align		4
.L_2249:
        /*0048*/ 	.byte	0x04, 0x17
        /*004a*/ 	.short	(.L_2251 - .L_2250)
.L_2250:
        /*004c*/ 	.word	0x00000000
        /*0050*/ 	.short	0x0002
        /*0052*/ 	.short	0x0020
        /*0054*/ 	.byte	0x00, 0xf0, 0x61, 0x00


	//----- nvinfo : EIATTR_KPARAM_INFO
	.align		4
.L_2251:
        /*0058*/ 	.byte	0x04, 0x17
        /*005a*/ 	.short	(.L_2253 - .L_2252)
.L_2252:
        /*005c*/ 	.word	0x00000000
        /*0060*/ 	.short	0x0001
        /*0062*/ 	.short	0x0008
        /*0064*/ 	.byte	0x00, 0xf0, 0x61, 0x00


	//----- nvinfo : EIATTR_KPARAM_INFO
	.align		4
.L_2253:
        /*0068*/ 	.byte	0x04, 0x17
        /*006a*/ 	.short	(.L_2255 - .L_2254)
.L_2254:
        /*006c*/ 	.word	0x00000000
        /*0070*/ 	.short	0x0000
        /*0072*/ 	.short	0x0000
        /*0074*/ 	.byte	0x00, 0xf0, 0x11, 0x00


	//----- nvinfo : EIATTR_SPARSE_MMA_MASK
	.align		4
.L_2255:
        /*0078*/ 	.byte	0x03, 0x50
        /*007a*/ 	.short	0x0000


	//----- nvinfo : EIATTR_MAXREG_COUNT
	.align		4
        /*007c*/ 	.byte	0x03, 0x1b
        /*007e*/ 	.short	0x00ff


	//----- nvinfo : EIATTR_MERCURY_ISA_VERSION
	.align		4
        /*0080*/ 	.byte	0x03, 0x5f
        /*0082*/ 	.short	0x0101


	//----- nvinfo : EIATTR_VRC_CTA_INIT_COUNT
	.align		4
        /*0084*/ 	.byte	0x02, 0x4a
	.zero		1
	.zero		1


	//----- nvinfo : EIATTR_EXIT_INSTR_OFFSETS
	.align		4
        /*0088*/ 	.byte	0x04, 0x1c
        /*008a*/ 	.short	(.L_2257 - .L_2256)


	//   ....[0]....
.L_2256:
        /*008c*/ 	.word	0x00001800


	//   ....[1]....
        /*0090*/ 	.word	0x00001850


	//----- nvinfo : EIATTR_MAX_THREADS
	.align		4
.L_2257:
        /*0094*/ 	.byte	0x04, 0x05
        /*0096*/ 	.short	(.L_2259 - .L_2258)
.L_2258:
        /*0098*/ 	.word	0x00000080
        /*009c*/ 	.word	0x00000001
        /*00a0*/ 	.word	0x00000001


	//----- nvinfo : EIATTR_CRS_STACK_SIZE
	.align		4
.L_2259:
        /*00a4*/ 	.byte	0x04, 0x1e
        /*00a6*/ 	.short	(.L_2261 - .L_2260)
.L_2260:
        /*00a8*/ 	.word	0x00000000


	//----- nvinfo : EIATTR_CBANK_PARAM_SIZE
	.align		4
.L_2261:
        /*00ac*/ 	.byte	0x03, 0x19
        /*00ae*/ 	.short	0x003c


	//----- nvinfo : EIATTR_PARAM_CBANK
	.align		4
        /*00b0*/ 	.byte	0x04, 0x0a
        /*00b2*/ 	.short	(.L_2263 - .L_2262)
	.align		4
.L_2262:
        /*00b4*/ 	.word	index@(.nv.constant0._ZN2at6native27unrolled_elementwise_kernelIZZZNS0_26logit_backward_kernel_cudaERNS_18TensorIteratorBaseERKN3c106ScalarEENKUlvE_clEvENKUlvE_clEvEUlddE0_St5arrayIPcLm3EELi4E23TrivialOffsetCalculatorILi2EjESE_ILi1EjENS0_6memory15LoadWithoutCastENSH_16StoreWithoutCastEEEviT_T0_T2_T3_T4_T5_)
        /*00b8*/ 	.short	0x0380
        /*00ba*/ 	.short	0x003c


	//----- nvinfo : EIATTR_SW_WAR
	.align		4
.L_2263:
        /*00bc*/ 	.byte	0x04, 0x36
        /*00be*/ 	.short	(.L_2265 - .L_2264)
.L_2264:
        /*00c0*/ 	.word	0x00000008
.L_2265:


//--------------------- .nv.info._ZN2at6native29vectorized_elementwise_kernelILi2EZZZNS0_26logit_backward_kernel_cudaERNS_18TensorIteratorBaseERKN3c106ScalarEENKUlvE_clEvENKUlvE_clEvEUlddE0_St5arrayIPcLm3EEEEviT0_T1_ --------------------------
	.section	.nv.info._ZN2at6native29vectorized_elementwise_kernelILi2EZZZNS0_26logit_backward_kernel_cudaERNS_18TensorIteratorBaseERKN3c106ScalarEENKUlvE_clEvENKUlvE_clEvEUlddE0_St5arrayIPcLm3EEEEviT0_T1_,"",@"SHT_CUDA_INFO"
	.sectionflags	@""
	.align	4


	//----- nvinfo : EIATTR_CUDA_API_VERSION
	.align		4
        /*0000*/ 	.byte	0x04, 0x37
        /*0002*/ 	.short	(.L_2267 - .L_2266)
.L_2266:
        /*0004*/ 	.word	0x00000082


	//----- nvinfo : EIATTR_KPARAM_INFO
	.align		4
.L_2267:
        /*0008*/ 	.byte	0x04, 0x17
        /*000a*/ 	.short	(.L_2269 - .L_2268)
.L_2268:
        /*000c*/ 	.word	0x00000000
        /*0010*/ 	.short	0x0002
        /*0012*/ 	.short	0x0020
        /*0014*/ 	.byte	0x00, 0xf0, 0x61, 0x00


	//----- nvinfo : EIATTR_KPARAM_INFO
	.align		4
.L_2269:
        /*0018*/ 	.byte	0x04, 0x17
        /*001a*/ 	.short	(.L_2271 - .L_2270)
.L_2270:
        /*001c*/ 	.word	0x00000000
        /*0020*/ 	.short	0x0001
        /*0022*/ 	.short	0x0008
        /*0024*/ 	.byte	0x00, 0xf0, 0x61, 0x00


	//----- nvinfo : EIATTR_KPARAM_INFO
	.align		4
.L_2271:
        /*0028*/ 	.byte	0x04, 0x17
        /*002a*/ 	.short	(.L_2273 - .L_2272)
.L_2272:
        /*002c*/ 	.word	0x00000000
        /*0030*/ 	.short	0x0000
        /*0032*/ 	.short	0x0000
        /*0034*/ 	.byte	0x00, 0xf0, 0x11, 0x00


	//----- nvinfo : EIATTR_SPARSE_MMA_MASK
	.align		4
.L_2273:
        /*0038*/ 	.byte	0x03, 0x50
        /*003a*/ 	.short	0x0000


	//----- nvinfo : EIATTR_MAXREG_COUNT
	.align		4
        /*003c*/ 	.byte	0x03, 0x1b
        /*003e*/ 	.short	0x00ff


	//----- nvinfo : EIATTR_MERCURY_ISA_VERSION
	.align		4
        /*0040*/ 	.byte	0x03, 0x5f
        /*0042*/ 	.short	0x0101


	//----- nvinfo : EIATTR_VRC_CTA_INIT_COUNT
	.align		4
        /*0044*/ 	.byte	0x02, 0x4a
	.zero		1
	.zero		1


	//----- nvinfo : EIATTR_EXIT_INSTR_OFFSETS
	.align		4
        /*0048*/ 	.byte	0x04, 0x1c
        /*004a*/ 	.short	(.L_2275 - .L_2274)


	//   ....[0]....
.L_2274:
        /*004c*/ 	.word	0x00002ff0


	//   ....[1]....
        /*0050*/ 	.word	0x00003040


	//   ....[2]....
        /*0054*/ 	.word	0x000056b0


	//----- nvinfo : EIATTR_MAX_THREADS
	.align		4
.L_2275:
        /*0058*/ 	.byte	0x04, 0x05
        /*005a*/ 	.short	(.L_2277 - .L_2276)
.L_2276:
        /*005c*/ 	.word	0x00000080
        /*0060*/ 	.word	0x00000001
        /*0064*/ 	.word	0x00000001


	//----- nvinfo : EIATTR_CRS_STACK_SIZE
	.align		4
.L_2277:
        /*0068*/ 	.byte	0x04, 0x1e
        /*006a*/ 	.short	(.L_2279 - .L_2278)
.L_2278:
        /*006c*/ 	.word	0x00000000


	//----- nvinfo : EIATTR_CBANK_PARAM_SIZE
	.align		4
.L_2279:
        /*0070*/ 	.byte	0x03, 0x19
        /*0072*/ 	.short	0x0038


	//----- nvinfo : EIATTR_PARAM_CBANK
	.align		4
        /*0074*/ 	.byte	0x04, 0x0a
        /*0076*/ 	.short	(.L_2281 - .L_2280)
	.align		4
.L_2280:
        /*0078*/ 	.word	index@(.nv.constant0._ZN2at6native29vectorized_elementwise_kernelILi2EZZZNS0_26logit_backward_kernel_cudaERNS_18TensorIteratorBaseERKN3c106ScalarEENKUlvE_clEvENKUlvE_clEvEUlddE0_St5arrayIPcLm3EEEEviT0_T1_)
        /*007c*/ 	.short	0x0380
        /*007e*/ 	.short	0x0038


	//----- nvinfo : EIATTR_SW_WAR
	.align		4
.L_2281:
        /*0080*/ 	.byte	0x04, 0x36
        /*0082*/ 	.short	(.L_2283 - .L_2282)
.L_2282:
        /*0084*/ 	.word	0x00000008
.L_2283:


//--------------------- .nv.info._ZN2at6native29vectorized_elementwise_kernelILi4EZZZNS0_26logit_backward_kernel_cudaERNS_18TensorIteratorBaseERKN3c106ScalarEENKUlvE_clEvENKUlvE_clEvEUlddE0_St5arrayIPcLm3EEEEviT0_T1_ --------------------------
	.section	.nv.info._ZN2at6native29vectorized_elementwise_kernelILi4EZZZNS0_26logit_backward_kernel_cudaERNS_18TensorIteratorBaseERKN3c106ScalarEENKUlvE_clEvENKUlvE_clEvEUlddE0_St5arrayIPcLm3EEEEviT0_T1_,"",@"SHT_CUDA_INFO"
	.sectionflags	@""
	.align	4


	//----- nvinfo : EIATTR_CUDA_API_VERSION
	.align		4
        /*0000*/ 	.byte	0x04, 0x37
        /*0002*/ 	.short	(.L_2285 - .L_2284)
.L_2284:
        /*0004*/ 	.word	0x00000082


	//----- nvinfo : EIATTR_KPARAM_INFO
	.align		4
.L_2285:
        /*0008*/ 	.byte	0x04, 0x17
        /*000a*/ 	.short	(.L_2287 - .L_2286)
.L_2286:
        /*000c*/ 	.word	0x00000000
        /*0010*/ 	.short	0x0002
        /*0012*/ 	.short	0x0020
        /*0014*/ 	.byte	0x00, 0xf0, 0x61, 0x00


	//----- nvinfo : EIATTR_KPARAM_INFO
	.align		4
.L_2287:
        /*0018*/ 	.byte	0x04, 0x17
        /*001a*/ 	.short	(.L_2289 - .L_2288)
.L_2288:
        /*001c*/ 	.word	0x00000000
        /*0020*/ 	.short	0x0001
        /*0022*/ 	.short	0x0008
        /*0024*/ 	.byte	0x00, 0xf0, 0x61, 0x00


	//----- nvinfo : EIATTR_KPARAM_INFO
	.align		4
.L_2289:
        /*0028*/ 	.byte	0x04, 0x17
        /*002a*/ 	.short	(.L_2291 - .L_2290)
.L_2290:
        /*002c*/ 	.word	0x00000000
        /*0030*/ 	.short	0x0000
        /*0032*/ 	.short	0x0000
        /*0034*/ 	.byte	0x00, 0xf0, 0x11, 0x00


	//----- nvinfo : EIATTR_SPARSE_MMA_MASK
	.align		4
.L_2291:
        /*0038*/ 	.byte	0x03, 0x50
        /*003a*/ 	.short	0x0000


	//----- nvinfo : EIATTR_MAXREG_COUNT
	.align		4
        /*003c*/ 	.byte	0x03, 0x1b
        /*003e*/ 	.short	0x00ff


	//----- nvinfo : EIATTR_MERCURY_ISA_VERSION
	.align		4
        /*0040*/ 	.byte	0x03, 0x5f
        /*0042*/ 	.short	0x0101


	//----- nvinfo : EIATTR_VRC_CTA_INIT_COUNT
	.align		4
        /*0044*/ 	.byte	0x02, 0x4a
	.zero		1
	.zero		1


	//----- nvinfo : EIATTR_EXIT_INSTR_OFFSETS
	.align		4
        /*0048*/ 	.byte	0x04, 0x1c
        /*004a*/ 	.short	(.L_2293 - .L_2292)


	//   ....[0]....
.L_2292:
        /*004c*/ 	.word	0x00002ff0


	//   ....[1]....
        /*0050*/ 	.word	0x00003040


	//   ....[2]....
        /*0054*/ 	.word	0x00005660


	//----- nvinfo : EIATTR_MAX_THREADS
	.align		4
.L_2293:
        /*0058*/ 	.byte	0x04, 0x05
        /*005a*/ 	.short	(.L_2295 - .L_2294)
.L_2294:
        /*005c*/ 	.word	0x00000080
        /*0060*/ 	.word	0x00000001
        /*0064*/ 	.word	0x00000001


	//----- nvinfo : EIATTR_CRS_STACK_SIZE
	.align		4
.L_2295:
        /*0068*/ 	.byte	0x04, 0x1e
        /*006a*/ 	.short	(.L_2297 - .L_2296)
.L_2296:
        /*006c*/ 	.word	0x00000000


	//----- nvinfo : EIATTR_CBANK_PARAM_SIZE
	.align		4
.L_2297:
        /*0070*/ 	.byte	0x03, 0x19
        /*0072*/ 	.short	0x0038


	//----- nvinfo : EIATTR_PARAM_CBANK
	.align		4
        /*0074*/ 	.byte	0x04, 0x0a
        /*0076*/ 	.short	(.L_2299 - .L_2298)
	.align		4
.L_2298:
        /*0078*/ 	.word	index@(.nv.constant0._ZN2at6native29vectorized_elementwise_kernelILi4EZZZNS0_26logit_backward_kernel_cudaERNS_18TensorIteratorBaseERKN3c106ScalarEENKUlvE_clEvENKUlvE_clEvEUlddE0_St5arrayIPcLm3EEEEviT0_T1_)
        /*007c*/ 	.short	0x0380
        /*007e*/ 	.short	0x0038


	//----- nvinfo : EIATTR_SW_WAR
	.align		4
.L_2299:
        /*0080*/ 	.byte	0x04, 0x36
        /*0082*/ 	.short	(.L_2301 - .L_2300)
.L_2300:
        /*0084*/ 	.word	0x00000008
.L_2301:


//--------------------- .nv.info._ZN2at6native29vectorized_elementwise_kernelILi8EZZZNS0_26logit_backward_kernel_cudaERNS_18TensorIteratorBaseERKN3c106ScalarEENKUlvE_clEvENKUlvE_clEvEUlddE0_St5arrayIPcLm3EEEEviT0_T1_ --------------------------
	.section	.nv.info._ZN2at6native29vectorized_elementwise_kernelILi8EZZZNS0_26logit_backward_kernel_cudaERNS_18TensorIteratorBaseERKN3c106ScalarEENKUlvE_clEvENKUlvE_clEvEUlddE0_St5arrayIPcLm3EEEEviT0_T1_,"",@"SHT_CUDA_INFO"
	.sectionflags	@""
	.align	4


	//----- nvinfo : EIATTR_CUDA_API_VERSION
	.align		4
        /*0000*/ 	.byte	0x04, 0x37
        /*0002*/ 	.short	(.L_2303 - .L_2302)
.L_2302:
        /*0004*/ 	.word	0x00000082


	//----- nvinfo : EIATTR_KPARAM_INFO
	.align		4
.L_2303:
        /*0008*/ 	.byte	0x04, 0x17
        /*000a*/ 	.short	(.L_2305 - .L_2304)
.L_2304:
        /*000c*/ 	.word	0x00000000
        /*0010*/ 	.short	0x0002
        /*0012*/ 	.short	0x0020
        /*0014*/ 	.byte	0x00, 0xf0, 0x61, 0x00


	//----- nvinfo : EIATTR_KPARAM_INFO
	.align		4
.L_2305:
        /*0018*/ 	.byte	0x04, 0x17
        /*001a*/ 	.short	(.L_2307 - .L_2306)
.L_2306:
        /*001c*/ 	.word	0x00000000
        /*0020*/ 	.short	0x0001
        /*0022*/ 	.short	0x0008
        /*0024*/ 	.byte	0x00, 0xf0, 0x61, 0x00


	//----- nvinfo : EIATTR_KPARAM_INFO
	.align		4
.L_2307:
        /*0028*/ 	.byte	0x04, 0x17
        /*002a*/ 	.short	(.L_2309 - .L_2308)
.L_2308:
        /*002c*/ 	.word	0x00000000
        /*0030*/ 	.short	0x0000
        /*0032*/ 	.short	0x0000
        /*0034*/ 	.byte	0x00, 0xf0, 0x11, 0x00


	//----- nvinfo : EIATTR_SPARSE_MMA_MASK
	.align		4
.L_2309:
        /*0038*/ 	.byte	0x03, 0x50
        /*003a*/ 	.short	0x0000


	//----- nvinfo : EIATTR_MAXREG_COUNT
	.align		4
        /*003c*/ 	.byte	0x03, 0x1b
        /*003e*/ 	.short	0x00ff


	//----- nvinfo : EIATTR_MERCURY_ISA_VERSION
	.align		4
        /*0040*/ 	.byte	0x03, 0x5f
        /*0042*/ 	.short	0x0101


	//----- nvinfo : EIATTR_VRC_CTA_INIT_COUNT
	.align		4
        /*0044*/ 	.byte	0x02, 0x4a
	.zero		1
	.zero		1


	//----- nvinfo : EIATTR_EXIT_INSTR_OFFSETS
	.align		4
        /*0048*/ 	.byte	0x04, 0x1c
        /*004a*/ 	.short	(.L_2311 - .L_2310)


	//   ....[0]....
.L_2310:
        /*004c*/ 	.word	0x00000010


	//----- nvinfo : EIATTR_MAX_THREADS
	.align		4
.L_2311:
        /*0050*/ 	.byte	0x04, 0x05
        /*0052*/ 	.short	(.L_2313 - .L_2312)
.L_2312:
        /*0054*/ 	.word	0x00000080
        /*0058*/ 	.word	0x00000001
        /*005c*/ 	.word	0x00000001


	//----- nvinfo : EIATTR_CBANK_PARAM_SIZE
	.align		4
.L_2313:
        /*0060*/ 	.byte	0x03, 0x19
        /*0062*/ 	.short	0x0038


	//----- nvinfo : EIATTR_PARAM_CBANK
	.align		4
        /*0064*/ 	.byte	0x04, 0x0a
        /*0066*/ 	.short	(.L_2315 - .L_2314)
	.align		4
.L_2314:
        /*0068*/ 	.word	index@(.nv.constant0._ZN2at6native29vectorized_elementwise_kernelILi8EZZZNS0_26logit_backward_kernel_cudaERNS_18TensorIteratorBaseERKN3c106ScalarEENKUlvE_clEvENKUlvE_clEvEUlddE0_St5arrayIPcLm3EEEEviT0_T1_)
        /*006c*/ 	.short	0x0380
        /*006e*/ 	.short	0x0038


	//----- nvinfo : EIATTR_SW_WAR
	.align		4
.L_2315:
        /*0070*/ 	.byte	0x04, 0x36
        /*0072*/ 	.short	(.L_2317 - .L_2316)
.L_2316:
        /*0074*/ 	.word	0x00000008
.L_2317:


//--------------------- .nv.info._ZN2at6native18elementwise_kernelILi128ELi4EZNS0_15gpu_kernel_implIZZZNS0_26logit_backward_kernel_cudaERNS_18TensorIteratorBaseERKN3c106ScalarEENKUlvE_clEvENKUlvE_clEvEUlddE_EEvS4_RKT_EUliE_EEviT1_ --------------------------
	.section	.nv.info._ZN2at6native18elementwise_kernelILi128ELi4EZNS0_15gpu_kernel_implIZZZNS0_26logit_backward_kernel_cudaERNS_18TensorIteratorBaseERKN3c106ScalarEENKUlvE_clEvENKUlvE_clEvEUlddE_EEvS4_RKT_EUliE_EEviT1_,"",@"SHT_CUDA_INFO"
	.sectionflags	@""
	.align	4


	//----- nvinfo : EIATTR_CUDA_API_VERSION
	.align		4
        /*0000*/ 	.byte	0x04, 0x37
        /*0002*/ 	.short	(.L_2319 - .L_2318)
.L_2318:
        /*0004*/ 	.word	0x00000082


	//----- nvinfo : EIATTR_KPARAM_INFO
	.align		4
.L_2319:
        /*0008*/ 	.byte	0x04, 0x17
        /*000a*/ 	.short	(.L_2321 - .L_2320)
.L_2320:
        /*000c*/ 	.word	0x00000000
        /*0010*/ 	.short	0x0001
        /*0012*/ 	.short	0x0008
        /*0014*/ 	.byte	0x00, 0xf0, 0x21, 0x0a


	//----- nvinfo : EIATTR_KPARAM_INFO
	.align		4
.L_2321:
        /*0018*/ 	.byte	0x04, 0x17
        /*001a*/ 	.short	(.L_2323 - .L_2322)
.L_2322:
        /*001c*/ 	.word	0x00000000
        /*0020*/ 	.short	0x0000
        /*0022*/ 	.short	0x0000
        /*0024*/ 	.byte	0x00, 0xf0, 0x11, 0x00


	//----- nvinfo : EIATTR_SPARSE_MMA_MASK
	.align		4
.L_2323:
        /*0028*/ 	.byte	0x03, 0x50
        /*002a*/ 	.short	0x0000


	//----- nvinfo : EIATTR_MAXREG_COUNT
	.align		4
        /*002c*/ 	.byte	0x03, 0x1b
        /*002e*/ 	.short	0x0080


	//----- nvinfo : EIATTR_EXTERNS
	.align		4
        /*0030*/ 	.byte	0x04, 0x0f
        /*0032*/ 	.short	(.L_2325 - .L_2324)


	//   ....[0]....
	.align		4
.L_2324:
        /*0034*/ 	.word	index@(__assertfail)


	//----- nvinfo : EIATTR_MERCURY_ISA_VERSION
	.align		4
.L_2325:
        /*0038*/ 	.byte	0x03, 0x5f
        /*003a*/ 	.short	0x0101


	//----- nvinfo : EIATTR_VRC_CTA_INIT_COUNT
	.align		4
        /*003c*/ 	.byte	0x02, 0x4a
	.zero		1
	.zero		1


	//----- nvinfo : EIATTR_SYSCALL_OFFSETS
	.align		4
        /*0040*/ 	.byte	0x04, 0x46
        /*0042*/ 	.short	(.L_2327 - .L_2326)


	//   ....[0]....
.L_2326:
        /*0044*/ 	.word	0x000024c0


	//   ....[1]....
        /*0048*/ 	.word	0x000033a0


	//   ....[2]....
        /*004c*/ 	.word	0x00004af0


	//   ....[3]....
        /*0050*/ 	.word	0x000071b0


	//   ....[4]....
        /*0054*/ 	.word	0x00008090


	//   ....[5]....
        /*0058*/ 	.word	0x000094e0


	//   ....[6]....
        /*005c*/ 	.word	0x0000bdd0


	//   ....[7]....
        /*0060*/ 	.word	0x0000ccb0


	//   ....[8]....
        /*0064*/ 	.word	0x0000e100


	//   ....[9]....
        /*0068*/ 	.word	0x00010a10


	//   ....[10]....
        /*006c*/ 	.word	0x000118f0


	//   ....[11]....
        /*0070*/ 	.word	0x00012d10


	//----- nvinfo : EIATTR_EXIT_INSTR_OFFSETS
	.align		4
.L_2327:
        /*0074*/ 	.byte	0x04, 0x1c
        /*0076*/ 	.short	(.L_2329 - .L_2328)


	//   ....[0]....
.L_2328:
        /*0078*/ 	.word	0x0000e560


	//   ....[1]....
        /*007c*/ 	.word	0x00011ee0


	//   ....[2]....
        /*0080*/ 	.word	0x00011f20


	//   ....[3]....
        /*0084*/ 	.word	0x00011fb0


	//   ....[4]....
        /*0088*/ 	.word	0x00011fe0


	//   ....[5]....
        /*008c*/ 	.word	0x00012010


	//   ....[6]....
        /*0090*/ 	.word	0x00012120


	//   ....[7]....
        /*0094*/ 	.word	0x000121e0


	//   ....[8]....
        /*0098*/ 	.word	0x00012300


	//   ....[9]....
        /*009c*/ 	.word	0x000123d0


	//   ....[10]....
        /*00a0*/ 	.word	0x000123f0


	//   ....[11]....
        /*00a4*/ 	.word	0x000124c0


	//   ....[12]....
        /*00a8*/ 	.word	0x000126b0


	//   ....[13]....
        /*00ac*/ 	.word	0x000128a0


	//   ....[14]....
        /*00b0*/ 	.word	0x00012a80


	//   ....[15]....
        /*00b4*/ 	.word	0x00012ab0


	//   ....[16]....
        /*00b8*/ 	.word	0x00012ae0


	//   ....[17]....
        /*00bc*/ 	.word	0x00012b80


	//   ....[18]....
        /*00c0*/ 	.word	0x00012bb0


	//   ....[19]....
        /*00c4*/ 	.word	0x00012d20


	//   ....[20]....
        /*00c8*/ 	.word	0x00012eb0


	//   ....[21]....
        /*00cc*/ 	.word	0x00013070


	//   ....[22]....
        /*00d0*/ 	.word	0x00013130


	//----- nvinfo : EIATTR_MAX_THREADS
	.align		4
.L_2329:
        /*00d4*/ 	.byte	0x04, 0x05
        /*00d6*/ 	.short	(.L_2331 - .L_2330)
.L_2330:
        /*00d8*/ 	.word	0x00000080
        /*00dc*/ 	.word	0x00000001
        /*00e0*/ 	.word	0x00000001


	//----- nvinfo : EIATTR_CRS_STACK_SIZE
	.align		4
.L_2331:
        /*00e4*/ 	.byte	0x04, 0x1e
        /*00e6*/ 	.short	(.L_2333 - .L_2332)
.L_2332:
        /*00e8*/ 	.word	0x00000000


	//----- nvinfo : EIATTR_CBANK_PARAM_SIZE
	.align		4
.L_2333:
        /*00ec*/ 	.byte	0x03, 0x19
        /*00ee*/ 	.short	0x0290


	//----- nvinfo : EIATTR_PARAM_CBANK
	.align		4
        /*00f0*/ 	.byte	0x04, 0x0a
        /*00f2*/ 	.short	(.L_2335 - .L_2334)
	.align		4
.L_2334:
        /*00f4*/ 	.word	index@(.nv.constant0._ZN2at6native18elementwise_kernelILi128ELi4EZNS0_15gpu_kernel_implIZZZNS0_26logit_backward_kernel_cudaERNS_18TensorIteratorBaseERKN3c106ScalarEENKUlvE_clEvENKUlvE_clEvEUlddE_EEvS4_RKT_EUliE_EEviT1_)
        /*00f8*/ 	.short	0x0380
        /*00fa*/ 	.short	0x0290


	//----- nvinfo : EIATTR_SW_WAR
	.align		4
.L_2335:
        /*00fc*/ 	.byte	0x04, 0x36
        /*00fe*/ 	.short	(.L_2337 - .L_2336)
.L_2336:
        /*0100*/ 	.word	0x00000008
.L_2337:


//--------------------- .nv.info._ZN2at6native27unrolled_elementwise_kernelIZZZNS0_26logit_backward_kernel_cudaERNS_18TensorIteratorBaseERKN3c106ScalarEENKUlvE_clEvENKUlvE_clEvEUlddE_St5arrayIPcLm3EELi4E23TrivialOffsetCalculatorILi2EjESE_ILi1EjENS0_6memory12LoadWithCastILi2EEENSH_13StoreWithCastILi1EEEEEviT_T0_T2_T3_T4_T5_ --------------------------
	.section	.nv.info._ZN2at6native27unrolled_elementwise_kernelIZZZNS0_26logit_backward_kernel_cudaERNS_18TensorIteratorBaseERKN3c106ScalarEENKUlvE_clEvENKUlvE_clEvEUlddE_St5arrayIPcLm3EELi4E23TrivialOffsetCalculatorILi2EjESE_ILi1EjENS0_6memory12LoadWithCastILi2EEENSH_13StoreWithCastILi1EEEEEviT_T0_T2_T3_T4_T5_,"",@"SHT_CUDA_INFO"
	.sectionflags	@""
	.align	4


	//----- nvinfo : EIATTR_CUDA_API_VERSION
	.align		4
        /*0000*/ 	.byte	0x04, 0x37
        /*0002*/ 	.short	(.L_2339 - .L_2338)
.L_2338:
        /*0004*/ 	.word	0x00000082


	//----- nvinfo : EIATTR_KPARAM_INFO
	.align		4
.L_2339:
        /*0008*/ 	.byte	0x04, 0x17
        /*000a*/ 	.short	(.L_2341 - .L_2340)
.L_2340:
        /*000c*/ 	.word	0x00000000
        /*0010*/ 	.short	0x0006
        /*0012*/ 	.short	0x0030
        /*0014*/ 	.byte	0x00, 0xf0, 0x21, 0x00


	//----- nvinfo : EIATTR_KPARAM_INFO
	.align		4
.L_2341:
        /*0018*/ 	.byte	0x04, 0x17
        /*001a*/ 	.short	(.L_2343 - .L_2342)
.L_2342:
        /*001c*/ 	.word	0x00000000
        /*0020*/ 	.short	0x0005
        /*0022*/ 	.short	0x0024
        /*0024*/ 	.byte	0x00, 0xf0, 0x31, 0x00


	//----- nvinfo : EIATTR_KPARAM_INFO
	.align		4
.L_2343:
        /*0028*/ 	.byte	0x04, 0x17
        /*002a*/ 	.short	(.L_2345 - .L_2344)
.L_2344:
        /*002c*/ 	.word	0x00000000
        /*0030*/ 	.short	0x0004
        /*0032*/ 	.short	0x0021
        /*0034*/ 	.byte	0x00, 0xf0, 0x05, 0x00


	//----- nvinfo : EIATTR_KPARAM_INFO
	.align		4
.L_2345:
        /*0038*/ 	.byte	0x04, 0x17
        /*003a*/ 	.short	(.L_2347 - .L_2346)
.L_2346:
        /*003c*/ 	.word	0x00000000
        /*0040*/ 	.short	0x0003
        /*0042*/ 	.short	0x0020
        /*0044*/ 	.byte	0x00, 0xf0, 0x05, 0x00


	//----- nvinfo : EIATTR_KPARAM_INFO
	.align		4
.L_2347:
        /*0048*/ 	.byte	0x04, 0x17
        /*004a*/ 	.short	(.L_2349 - .L_2348)
.L_2348:
        /*004c*/ 	.word	0x00000000
        /*0050*/ 	.short	0x0002
        /*0052*/ 	.short	0x0008
        /*0054*/ 	.byte	0x00, 0xf0, 0x61, 0x00


	//----- nvinfo : EIATTR_KPARAM_INFO
	.align		4
.L_2349:
        /*0058*/ 	.byte	0x04, 0x17
        /*005a*/ 	.short	(.L_2351 - .L_2350)
.L_2350:
        /*005c*/ 	.word	0x00000000
        /*0060*/ 	.short	0x0001
        /*0062*/ 	.short	0x0004
        /*0064*/ 	.byte	0x00, 0xf0, 0x05, 0x00


	//----- nvinfo : EIATTR_KPARAM_INFO
	.align		4
.L_2351:
        /*0068*/ 	.byte	0x04, 0x17
        /*006a*/ 	.short	(.L_2353 - .L_2352)
.L_2352:
        /*006c*/ 	.word	0x00000000
        /*0070*/ 	.short	0x0000
        /*0072*/ 	.short	0x0000
        /*0074*/ 	.byte	0x00, 0xf0, 0x11, 0x00


	//----- nvinfo : EIATTR_SPARSE_MMA_MASK
	.align		4
.L_2353:
        /*0078*/ 	.byte	0x03, 0x50
        /*007a*/ 	.short	0x0000


	//----- nvinfo : EIATTR_MAXREG_COUNT
	.align		4
        /*007c*/ 	.byte	0x03, 0x1b
        /*007e*/ 	.short	0x00ff


	//----- nvinfo : EIATTR_EXTERNS
	.align		4
        /*0080*/ 	.byte	0x04, 0x0f
        /*0082*/ 	.short	(.L_2355 - .L_2354)


	//   ....[0]....
	.align		4
.L_2354:
        /*0084*/ 	.word	index@(__assertfail)


	//----- nvinfo : EIATTR_MERCURY_ISA_VERSION
	.align		4
.L_2355:
        /*0088*/ 	.byte	0x03, 0x5f
        /*008a*/ 	.short	0x0101


	//----- nvinfo : EIATTR_VRC_CTA_INIT_COUNT
	.align		4
        /*008c*/ 	.byte	0x02, 0x4a
	.zero		1
	.zero		1


	//----- nvinfo : EIATTR_SYSCALL_OFFSETS
	.align		4
        /*0090*/ 	.byte	0x04, 0x46
        /*0092*/ 	.short	(.L_2357 - .L_2356)


	//   ....[0]....
.L_2356:
        /*0094*/ 	.word	0x00000eb0


	//   ....[1]....
        /*0098*/ 	.word	0x00001dc0


	//   ....[2]....
        /*009c*/ 	.word	0x00002e10


	//   ....[3]....
        /*00a0*/ 	.word	0x00003d20


	//   ....[4]....
        /*00a4*/ 	.word	0x00004cb0


	//   ....[5]....
        /*00a8*/ 	.word	0x00005bc0


	//   ....[6]....
        /*00ac*/ 	.word	0x00006b50


	//   ....[7]....
        /*00b0*/ 	.word	0x00007a30


	//   ....[8]....
        /*00b4*/ 	.word	0x0000a0a0


	//   ....[9]....
        /*00b8*/ 	.word	0x0000b270


	//   ....[10]....
        /*00bc*/ 	.word	0x0000c650


	//   ....[11]....
        /*00c0*/ 	.word	0x0000da10


	//----- nvinfo : EIATTR_EXIT_INSTR_OFFSETS
	.align		4
.L_2357:
        /*00c4*/ 	.byte	0x04, 0x1c
        /*00c6*/ 	.short	(.L_2359 - .L_2358)


	//   ....[0]....
.L_2358:
        /*00c8*/ 	.word	0x0000caa0


	//   ....[1]....
        /*00cc*/ 	.word	0x0000cbe0


	//   ....[2]....
        /*00d0*/ 	.word	0x0000cc20


	//   ....[3]....
        /*00d4*/ 	.word	0x0000ccb0


	//   ....[4]....
        /*00d8*/ 	.word	0x0000cce0


	//   ....[5]....
        /*00dc*/ 	.word	0x0000cd10


	//   ....[6]....
        /*00e0*/ 	.word	0x0000ce20


	//   ....[7]....
        /*00e4*/ 	.word	0x0000cee0


	//   ....[8]....
        /*00e8*/ 	.word	0x0000d000


	//   ....[9]....
        /*00ec*/ 	.word	0x0000d0d0


	//   ....[10]....
        /*00f0*/ 	.word	0x0000d0f0


	//   ....[11]....
        /*00f4*/ 	.word	0x0000d1c0


	//   ....[12]....
        /*00f8*/ 	.word	0x0000d3b0


	//   ....[13]....
        /*00fc*/ 	.word	0x0000d5a0


	//   ....[14]....
        /*0100*/ 	.word	0x0000d780


	//   ....[15]....
        /*0104*/ 	.word	0x0000d7b0


	//   ....[16]....
        /*0108*/ 	.word	0x0000d7e0


	//   ....[17]....
        /*010c*/ 	.word	0x0000d880


	//   ....[18]....
        /*0110*/ 	.word	0x0000d8b0


	//   ....[19]....
        /*0114*/ 	.word	0x0000da20


	//   ....[20]....
        /*0118*/ 	.word	0x0000dbb0


	//   ....[21]....
        /*011c*/ 	.word	0x0000dd70


	//   ....[22]....
        /*0120*/ 	.word	0x0000de30


	//----- nvinfo : EIATTR_MAX_THREADS
	.align		4
.L_2359:
        /*0124*/ 	.byte	0x04, 0x05
        /*0126*/ 	.short	(.L_2361 - .L_2360)
.L_2360:
        /*0128*/ 	.word	0x00000080
        /*012c*/ 	.word	0x00000001
        /*0130*/ 	.word	0x00000001


	//----- nvinfo : EIATTR_CRS_STACK_SIZE
	.align		4
.L_2361:
        /*0134*/ 	.byte	0x04, 0x1e
        /*0136*/ 	.short	(.L_2363 - .L_2362)
.L_2362:
        /*0138*/ 	.word	0x00000000


	//----- nvinfo : EIATTR_CBANK_PARAM_SIZE
	.align		4
.L_2363:
        /*013c*/ 	.byte	0x03, 0x19
        /*013e*/ 	.short	0x0038


	//----- nvinfo : EIATTR_PARAM_CBANK
	.align		4
        /*0140*/ 	.byte	0x04, 0x0a
        /*0142*/ 	.short	(.L_2365 - .L_2364)
	.align		4
.L_2364:
        /*0144*/ 	.word	index@(.nv.constant0._ZN2at6native27unrolled_elementwise_kernelIZZZNS0_26logit_backward_kernel_cudaERNS_18TensorIteratorBaseERKN3c106ScalarEENKUlvE_clEvENKUlvE_clEvEUlddE_St5arrayIPcLm3EELi4E23TrivialOffsetCalculatorILi2EjESE_ILi1EjENS0_6memory12LoadWithCastILi2EEENSH_13StoreWithCastILi1EEEEEviT_T0_T2_T3_T4_T5_)
        /*0148*/ 	.short	0x0380
        /*014a*/ 	.short	0x0038


	//----- nvinfo : EIATTR_SW_WAR
	.align		4
.L_2365:
        /*014c*/ 	.byte	0x04, 0x36
        /*014e*/ 	.short	(.L_2367 - .L_2366)
.L_2366:
        /*0150*/ 	.word	0x00000008
.L_2367:


//--------------------- .nv.info._ZN2at6native18elementwise_kernelILi128ELi2EZNS0_22gpu_kernel_impl_nocastIZZZNS0_26logit_backward_kernel_cudaERNS_18TensorIteratorBaseERKN3c106ScalarEENKUlvE_clEvENKUlvE_clEvEUlddE_EEvS4_RKT_EUliE_EEviT1_ --------------------------
	.section	.nv.info._ZN2at6native18elementwise_kernelILi128ELi2EZNS0_22gpu_kernel_impl_nocastIZZZNS0_26logit_backward_kernel_cudaERNS_18TensorIteratorBaseERKN3c106ScalarEENKUlvE_clEvENKUlvE_clEvEUlddE_EEvS4_RKT_EUliE_EEviT1_,"",@"SHT_CUDA_INFO"
	.sectionflags	@""
	.align	4


	//----- nvinfo : EIATTR_CUDA_API_VERSION
	.align		4
        /*0000*/ 	.byte	0x04, 0x37
        /*0002*/ 	.short	(.L_2369 - .L_2368)
.L_2368:
        /*0004*/ 	.word	0x00000082


	//----- nvinfo : EIATTR_KPARAM_INFO
	.align		4
.L_2369:
        /*0008*/ 	.byte	0x04, 0x17
        /*000a*/ 	.short	(.L_2371 - .L_2370)
.L_2370:
        /*000c*/ 	.word	0x00000000
        /*0010*/ 	.short	0x0001
        /*0012*/ 	.short	0x0008
        /*0014*/ 	.byte	0x00, 0xf0, 0x21, 0x0a


	//----- nvinfo : EIATTR_KPARAM_INFO
	.align		4
.L_2371:
        /*0018*/ 	.byte	0x04, 0x17
        /*001a*/ 	.short	(.L_2373 - .L_2372)
.L_2372:
        /*001c*/ 	.word	0x00000000
        /*0020*/ 	.short	0x0000
        /*0022*/ 	.short	0x0000
        /*0024*/ 	.byte	0x00, 0xf0, 0x11, 0x00


	//----- nvinfo : EIATTR_SPARSE_MMA_MASK
	.align		4
.L_2373:
        /*0028*/ 	.byte	0x03, 0x50
        /*002a*/ 	.short	0x0000


	//----- nvinfo : EIATTR_MAXREG_COUNT
	.align		4
        /*002c*/ 	.byte	0x03, 0x1b
        /*002e*/ 	.short	0x0080


	//----- nvinfo : EIATTR_MERCURY_ISA_VERSION
	.align		4
        /*0030*/ 	.byte	0x03, 0x5f
        /*0032*/ 	.short	0x0101


	//----- nvinfo : EIATTR_VRC_CTA_INIT_COUNT
	.align		4
        /*0034*/ 	.byte	0x02, 0x4a
	.zero		1
	.zero		1


	//----- nvinfo : EIATTR_EXIT_INSTR_OFFSETS
	.align		4
        /*0038*/ 	.byte	0x04, 0x1c
        /*003a*/ 	.short	(.L_2375 - .L_2374)


	//   ....[0]....
.L_2374:
        /*003c*/ 	.word	0x000005c0


	//   ....[1]....
        /*0040*/ 	.word	0x00000a60


	//   ....[2]....
        /*0044*/ 	.word	0x00002610


	//   ....[3]....
        /*0048*/ 	.word	0x00004100


	//----- nvinfo : EIATTR_MAX_THREADS
	.align		4
.L_2375:
        /*004c*/ 	.byte	0x04, 0x05
        /*004e*/ 	.short	(.L_2377 - .L_2376)
.L_2376:
        /*0050*/ 	.word	0x00000080
        /*0054*/ 	.word	0x00000001
        /*0058*/ 	.word	0x00000001


	//----- nvinfo : EIATTR_CRS_STACK_SIZE
	.align		4
.L_2377:
        /*005c*/ 	.byte	0x04, 0x1e
        /*005e*/ 	.short	(.L_2379 - .L_2378)
.L_2378:
        /*0060*/ 	.word	0x00000000


	//----- nvinfo : EIATTR_CBANK_PARAM_SIZE
	.align		4
.L_2379:
        /*0064*/ 	.byte	0x03, 0x19
        /*0066*/ 	.short	0x0290


	//----- nvinfo : EIATTR_PARAM_CBANK
	.align		4
        /*0068*/ 	.byte	0x04, 0x0a
        /*006a*/ 	.short	(.L_2381 - .L_2380)
	.align		4
.L_2380:
        /*006c*/ 	.word	index@(.nv.constant0._ZN2at6native18elementwise_kernelILi128ELi2EZNS0_22gpu_kernel_impl_nocastIZZZNS0_26logit_backward_kernel_cudaERNS_18TensorIteratorBaseERKN3c106ScalarEENKUlvE_clEvENKUlvE_clEvEUlddE_EEvS4_RKT_EUliE_EEviT1_)
        /*0070*/ 	.short	0x0380
        /*0072*/ 	.short	0x0290


	//----- nvinfo : EIATTR_SW_WAR
	.align		4
.L_2381:
        /*0074*/ 	.byte	0x04, 0x36
        /*0076*/ 	.short	(.L_2383 - .L_2382)
.L_2382:
        /*0078*/ 	.word	0x00000008
.L_2383:


//--------------------- .nv.info._ZN2at6native27unrolled_elementwise_kernelIZZZNS0_26logit_backward_kernel_cudaERNS_18TensorIteratorBaseERKN3c106ScalarEENKUlvE_clEvENKUlvE_clEvEUlddE_St5arrayIPcLm3EELi4E23TrivialOffsetCalculatorILi2EjESE_ILi1EjENS0_6memory15LoadWithoutCastENSH_16StoreWithoutCastEEEviT_T0_T2_T3_T4_T5_ --------------------------
	.section	.nv.info._ZN2at6native27unrolled_elementwise_kernelIZZZNS0_26logit_backward_kernel_cudaERNS_18TensorIteratorBaseERKN3c106ScalarEENKUlvE_clEvENKUlvE_clEvEUlddE_St5arrayIPcLm3EELi4E23TrivialOffsetCalculatorILi2EjESE_ILi1EjENS0_6memory15LoadWithoutCastENSH_16StoreWithoutCastEEEviT_T0_T2_T3_T4_T5_,"",@"SHT_CUDA_INFO"
	.sectionflags	@""
	.align	4


	//----- nvinfo : EIATTR_CUDA_API_VERSION
	.align		4
        /*0000*/ 	.byte	0x04, 0x37
        /*0002*/ 	.short	(.L_2385 - .L_2384)
.L_2384:
        /*0004*/ 	.word	0x00000082


	//----- nvinfo : EIATTR_KPARAM_INFO
	.align		4
.L_2385:
        /*0008*/ 	.byte	0x04, 0x17
        /*000a*/ 	.short	(.L_2387 - .L_2386)
.L_2386:
        /*000c*/ 	.word	0x00000000
        /*0010*/ 	.short	0x0006
        /*0012*/ 	.short	0x0023
        /*0014*/ 	.byte	0x00, 0xf0, 0x05, 0x00


	//----- nvinfo : EIATTR_KPARAM_INFO
	.align		4
.L_2387:
        /*0018*/ 	.byte	0x04, 0x17
        /*001a*/ 	.short	(.L_2389 - .L_2388)
.L_2388:
        /*001c*/ 	.word	0x00000000
        /*0020*/ 	.short	0x0005
        /*0022*/ 	.short	0x0022
        /*0024*/ 	.byte	0x00, 0xf0, 0x05, 0x00


	//----- nvinfo : EIATTR_KPARAM_INFO
	.align		4
.L_2389:
        /*0028*/ 	.byte	0x04, 0x17
        /*002a*/ 	.short	(.L_2391 - .L_2390)
.L_2390:
        /*002c*/ 	.word	0x00000000
        /*0030*/ 	.short	0x0004
        /*0032*/ 	.short	0x0021
        /*0034*/ 	.byte	0x00, 0xf0, 0x05, 0x00


	//----- nvinfo : EIATTR_KPARAM_INFO
	.align		4
.L_2391:
        /*0038*/ 	.byte	0x04, 0x17
        /*003a*/ 	.short	(.L_2393 - .L_2392)
.L_2392:
        /*003c*/ 	.word	0x00000000
        /*0040*/ 	.short	0x0003
        /*0042*/ 	.short	0x0020
        /*0044*/ 	.byte	0x00, 0xf0, 0x05, 0x00


	//----- nvinfo : EIATTR_KPARAM_INFO
	.align		4
.L_2393:
        /*0048*/ 	.byte	0x04, 0x17
        /*004a*/ 	.short	(.L_2395 - .L_2394)
.L_2394:
        /*004c*/ 	.word	0x00000000
        /*0050*/ 	.short	0x0002
        /*0052*/ 	.short	0x0008
        /*0054*/ 	.byte	0x00, 0xf0, 0x61, 0x00


	//----- nvinfo : EIATTR_KPARAM_INFO
	.align		4
.L_2395:
        /*0058*/ 	.byte	0x04, 0x17
        /*005a*/ 	.short	(.L_2397 - .L_2396)
.L_2396:
        /*005c*/ 	.word	0x00000000
        /*0060*/ 	.short	0x0001
        /*0062*/ 	.short	0x0004
        /*0064*/ 	.byte	0x00, 0xf0, 0x05, 0x00


	//----- nvinfo : EIATTR_KPARAM_INFO
	.align		4
.L_2397:
        /*0068*/ 	.byte	0x04, 0x17
        /*006a*/ 	.short	(.L_2399 - .L_2398)
.L_2398:
        /*006c*/ 	.word	0x00000000
        /*0070*/ 	.short	0x0000
        /*0072*/ 	.short	0x0000
        /*0074*/ 	.byte	0x00, 0xf0, 0x11, 0x00


	//----- nvinfo : EIATTR_SPARSE_MMA_MASK
	.align		4
.L_2399:
        /*0078*/ 	.byte	0x03, 0x50
        /*007a*/ 	.short	0x0000


	//----- nvinfo : EIATTR_MAXREG_COUNT
	.align		4
        /*007c*/ 	.byte	0x03, 0x1b
        /*007e*/ 	.short	0x00ff


	//----- nvinfo : EIATTR_MERCURY_ISA_VERSION
	.align		4
        /*0080*/ 	.byte	0x03, 0x5f
        /*0082*/ 	.short	0x0101


	//----- nvinfo : EIATTR_VRC_CTA_INIT_COUNT
	.align		4
        /*0084*/ 	.byte	0x02, 0x4a
	.zero		1
	.zero		1


	//----- nvinfo : EIATTR_EXIT_INSTR_OFFSETS
	.align		4
        /*0088*/ 	.byte	0x04, 0x1c
        /*008a*/ 	.short	(.L_2401 - .L_2400)


	//   ....[0]....
.L_2400:
        /*008c*/ 	.word	0x000017c0


	//   ....[1]....
        /*0090*/ 	.word	0x00001810


	//----- nvinfo : EIATTR_MAX_THREADS
	.align		4
.L_2401:
        /*0094*/ 	.byte	0x04, 0x05
        /*0096*/ 	.short	(.L_2403 - .L_2402)
.L_2402:
        /*0098*/ 	.word	0x00000080
        /*009c*/ 	.word	0x00000001
        /*00a0*/ 	.word	0x00000001


	//----- nvinfo : EIATTR_CRS_STACK_SIZE
	.align		4
.L_2403:
        /*00a4*/ 	.byte	0x04, 0x1e
        /*00a6*/ 	.short	(.L_2405 - .L_2404)
.L_2404:
        /*00a8*/ 	.word	0x00000000


	//----- nvinfo : EIATTR_CBANK_PARAM_SIZE
	.align		4
.L_2405:
        /*00ac*/ 	.byte	0x03, 0x19
        /*00ae*/ 	.short	0x0024


	//----- nvinfo : EIATTR_PARAM_CBANK
	.align		4
        /*00b0*/ 	.byte	0x04, 0x0a
        /*00b2*/ 	.short	(.L_2407 - .L_2406)
	.align		4
.L_2406:
        /*00b4*/ 	.word	index@(.nv.constant0._ZN2at6native27unrolled_elementwise_kernelIZZZNS0_26logit_backward_kernel_cudaERNS_18TensorIteratorBaseERKN3c106ScalarEENKUlvE_clEvENKUlvE_clEvEUlddE_St5arrayIPcLm3EELi4E23TrivialOffsetCalculatorILi2EjESE_ILi1EjENS0_6memory15LoadWithoutCastENSH_16StoreWithoutCastEEEviT_T0_T2_T3_T4_T5_)
        /*00b8*/ 	.short	0x0380
        /*00ba*/ 	.short	0x0024


	//----- nvinfo : EIATTR_SW_WAR
	.align		4
.L_2407:
        /*00bc*/ 	.byte	0x04, 0x36
        /*00be*/ 	.short	(.L_2409 - .L_2408)
.L_2408:
        /*00c0*/ 	.word	0x00000008
.L_2409:


//--------------------- .nv.info._ZN2at6native29vectorized_elementwise_kernelILi2EZZZNS0_26logit_backward_kernel_cudaERNS_18TensorIteratorBaseERKN3c106ScalarEENKUlvE_clEvENKUlvE_clEvEUlddE_St5arrayIPcLm3EEEEviT0_T1_ --------------------------
	.section	.nv.info._ZN2at6native29vectorized_elementwise_kernelILi2EZZZNS0_26logit_backward_kernel_cudaERNS_18TensorIteratorBaseERKN3c106ScalarEENKUlvE_clEvENKUlvE_clEvEUlddE_St5arrayIPcLm3EEEEviT0_T1_,"",@"SHT_CUDA_INFO"
	.sectionflags	@""
	.align	4


	//----- nvinfo : EIATTR_CUDA_API_VERSION
	.align		4
        /*0000*/ 	.byte	0x04, 0x37
        /*0002*/ 	.short	(.L_2411 - .L_2410)
.L_2410:
        /*0004*/ 	.word	0x00000082


	//----- nvinfo : EIATTR_KPARAM_INFO
	.align		4
.L_2411:
        /*0008*/ 	.byte	0x04, 0x17
        /*000a*/ 	.short	(.L_2413 - .L_2412)
.L_2412:
        /*000c*/ 	.word	0x00000000
        /*0010*/ 	.short	0x0002
        /*0012*/ 	.short	0x0008
        /*0014*/ 	.byte	0x00, 0xf0, 0x61, 0x00


	//----- nvinfo : EIATTR_KPARAM_INFO
	.align		4
.L_2413:
        /*0018*/ 	.byte	0x04, 0x17
        /*001a*/ 	.short	(.L_2415 - .L_2414)
.L_2414:
        /*001c*/ 	.word	0x00000000
        /*0020*/ 	.short	0x0001
        /*0022*/ 	.short	0x0004
        /*0024*/ 	.byte	0x00, 0xf0, 0x05, 0x00


	//----- nvinfo : EIATTR_KPARAM_INFO
	.align		4
.L_2415:
        /*0028*/ 	.byte	0x04, 0x17
        /*002a*/ 	.short	(.L_2417 - .L_2416)
.L_2416:
        /*002c*/ 	.word	0x00000000
        /*0030*/ 	.short	0x0000
        /*0032*/ 	.short	0x0000
        /*0034*/ 	.byte	0x00, 0xf0, 0x11, 0x00


	//----- nvinfo : EIATTR_SPARSE_MMA_MASK
	.align		4
.L_2417:
        /*0038*/ 	.byte	0x03, 0x50
        /*003a*/ 	.short	0x0000


	//----- nvinfo : EIATTR_MAXREG_COUNT
	.align		4
        /*003c*/ 	.byte	0x03, 0x1b
        /*003e*/ 	.short	0x00ff


	//----- nvinfo : EIATTR_MERCURY_ISA_VERSION
	.align		4
        /*0040*/ 	.byte	0x03, 0x5f
        /*0042*/ 	.short	0x0101


	//----- nvinfo : EIATTR_VRC_CTA_INIT_COUNT
	.align		4
        /*0044*/ 	.byte	0x02, 0x4a
	.zero		1
	.zero		1


	//----- nvinfo : EIATTR_EXIT_INSTR_OFFSETS
	.align		4
        /*0048*/ 	.byte	0x04, 0x1c
        /*004a*/ 	.short	(.L_2419 - .L_2418)


	//   ....[0]....
.L_2418:
        /*004c*/ 	.word	0x00002f70


	//   ....[1]....
        /*0050*/ 	.word	0x00002fc0


	//   ....[2]....
        /*0054*/ 	.word	0x000055b0


	//----- nvinfo : EIATTR_MAX_THREADS
	.align		4
.L_2419:
        /*0058*/ 	.byte	0x04, 0x05
        /*005a*/ 	.short	(.L_2421 - .L_2420)
.L_2420:
        /*005c*/ 	.word	0x00000080
        /*0060*/ 	.word	0x00000001
        /*0064*/ 	.word	0x00000001


	//----- nvinfo : EIATTR_CRS_STACK_SIZE
	.align		4
.L_2421:
        /*0068*/ 	.byte	0x04, 0x1e
        /*006a*/ 	.short	(.L_2423 - .L_2422)
.L_2422:
        /*006c*/ 	.word	0x00000000


	//----- nvinfo : EIATTR_CBANK_PARAM_SIZE
	.align		4
.L_2423:
        /*0070*/ 	.byte	0x03, 0x19
        /*0072*/ 	.short	0x0020


	//----- nvinfo : EIATTR_PARAM_CBANK
	.align		4
        /*0074*/ 	.byte	0x04, 0x0a
        /*0076*/ 	.short	(.L_2425 - .L_2424)
	.align		4
.L_2424:
        /*0078*/ 	.word	index@(.nv.constant0._ZN2at6native29vectorized_elementwise_kernelILi2EZZZNS0_26logit_backward_kernel_cudaERNS_18TensorIteratorBaseERKN3c106ScalarEENKUlvE_clEvENKUlvE_clEvEUlddE_St5arrayIPcLm3EEEEviT0_T1_)
        /*007c*/ 	.short	0x0380
        /*007e*/ 	.short	0x0020


	//----- nvinfo : EIATTR_SW_WAR
	.align		4
.L_2425:
        /*0080*/ 	.byte	0x04, 0x36
        /*0082*/ 	.short	(.L_2427 - .L_2426)
.L_2426:
        /*0084*/ 	.word	0x00000008
.L_2427:


//--------------------- .nv.info._ZN2at6native29vectorized_elementwise_kernelILi4EZZZNS0_26logit_backward_kernel_cudaERNS_18TensorIteratorBaseERKN3c106ScalarEENKUlvE_clEvENKUlvE_clEvEUlddE_St5arrayIPcLm3EEEEviT0_T1_ --------------------------
	.section	.nv.info._ZN2at6native29vectorized_elementwise_kernelILi4EZZZNS0_26logit_backward_kernel_cudaERNS_18TensorIteratorBaseERKN3c106ScalarEENKUlvE_clEvENKUlvE_clEvEUlddE_St5arrayIPcLm3EEEEviT0_T1_,"",@"SHT_CUDA_INFO"
	.sectionflags	@""
	.align	4


	//----- nvinfo : EIATTR_CUDA_API_VERSION
	.align		4
        /*0000*/ 	.byte	0x04, 0x37
        /*0002*/ 	.short	(.L_2429 - .L_2428)
.L_2428:
        /*0004*/ 	.word	0x00000082


	//----- nvinfo : EIATTR_KPARAM_INFO
	.align		4
.L_2429:
        /*0008*/ 	.byte	0x04, 0x17
        /*000a*/ 	.short	(.L_2431 - .L_2430)
.L_2430:
        /*000c*/ 	.word	0x00000000
        /*0010*/ 	.short	0x0002
        /*0012*/ 	.short	0x0008
        /*0014*/ 	.byte	0x00, 0xf0, 0x61, 0x00


	//----- nvinfo : EIATTR_KPARAM_INFO
	.align		4
.L_2431:
        /*0018*/ 	.byte	0x04, 0x17
        /*001a*/ 	.short	(.L_2433 - .L_2432)
.L_2432:
        /*001c*/ 	.word	0x00000000
        /*0020*/ 	.short	0x0001
        /*0022*/ 	.short	0x0004
        /*0024*/ 	.byte	0x00, 0xf0, 0x05, 0x00


	//----- nvinfo : EIATTR_KPARAM_INFO
	.align		4
.L_2433:
        /*0028*/ 	.byte	0x04, 0x17
        /*002a*/ 	.short	(.L_2435 - .L_2434)
.L_2434:
        /*002c*/ 	.word	0x00000000
        /*0030*/ 	.short	0x0000
        /*0032*/ 	.short	0x0000
        /*0034*/ 	.byte	0x00, 0xf0, 0x11, 0x00


	//----- nvinfo : EIATTR_SPARSE_MMA_MASK
	.align		4
.L_2435:
        /*0038*/ 	.byte	0x03, 0x50
        /*003a*/ 	.short	0x0000


	//----- nvinfo : EIATTR_MAXREG_COUNT
	.align		4
        /*003c*/ 	.byte	0x03, 0x1b
        /*003e*/ 	.short	0x00ff


	//----- nvinfo : EIATTR_MERCURY_ISA_VERSION
	.align		4
        /*0040*/ 	.byte	0x03, 0x5f
        /*0042*/ 	.short	0x0101


	//----- nvinfo : EIATTR_VRC_CTA_INIT_COUNT
	.align		4
        /*0044*/ 	.byte	0x02, 0x4a
	.zero		1
	.zero		1


	//----- nvinfo : EIATTR_EXIT_INSTR_OFFSETS
	.align		4
        /*0048*/ 	.byte	0x04, 0x1c
        /*004a*/ 	.short	(.L_2437 - .L_2436)


	//   ....[0]....
.L_2436:
        /*004c*/ 	.word	0x00002f70


	//   ....[1]....
        /*0050*/ 	.word	0x00002fc0


	//   ....[2]....
        /*0054*/ 	.word	0x00005560


	//----- nvinfo : EIATTR_MAX_THREADS
	.align		4
.L_2437:
        /*0058*/ 	.byte	0x04, 0x05
        /*005a*/ 	.short	(.L_2439 - .L_2438)
.L_2438:
        /*005c*/ 	.word	0x00000080
        /*0060*/ 	.word	0x00000001
        /*0064*/ 	.word	0x00000001


	//----- nvinfo : EIATTR_CRS_STACK_SIZE
	.align		4
.L_2439:
        /*0068*/ 	.byte	0x04, 0x1e
        /*006a*/ 	.short	(.L_2441 - .L_2440)
.L_2440:
        /*006c*/ 	.word	0x00000000


	//----- nvinfo : EIATTR_CBANK_PARAM_SIZE
	.align		4
.L_2441:
        /*0070*/ 	.byte	0x03, 0x19
        /*0072*/ 	.short	0x0020


	//----- nvinfo : EIATTR_PARAM_CBANK
	.align		4
        /*0074*/ 	.byte	0x04, 0x0a
        /*0076*/ 	.short	(.L_2443 - .L_2442)
	.align		4
.L_2442:
        /*0078*/ 	.word	index@(.nv.constant0._ZN2at6native29vectorized_elementwise_kernelILi4EZZZNS0_26logit_backward_kernel_cudaERNS_18TensorIteratorBaseERKN3c106ScalarEENKUlvE_clEvENKUlvE_clEvEUlddE_St5arrayIPcLm3EEEEviT0_T1_)
        /*007c*/ 	.short	0x0380
        /*007e*/ 	.short	0x0020


	//----- nvinfo : EIATTR_SW_WAR
	.align		4
.L_2443:
        /*0080*/ 	.byte	0x04, 0x36
        /*0082*/ 	.short	(.L_2445 - .L_2444)
.L_2444:
        /*0084*/ 	.word	0x00000008
.L_2445:


//--------------------- .nv.info._ZN2at6native29vectorized_elementwise_kernelILi8EZZZNS0_26logit_backward_kernel_cudaERNS_18TensorIteratorBaseERKN3c106ScalarEENKUlvE_clEvENKUlvE_clEvEUlddE_St5arrayIPcLm3EEEEviT0_T1_ --------------------------
	.section	.nv.info._ZN2at6native29vectorized_elementwise_kernelILi8EZZZNS0_26logit_backward_kernel_cudaERNS_18TensorIteratorBaseERKN3c106ScalarEENKUlvE_clEvENKUlvE_clEvEUlddE_St5arrayIPcLm3EEEEviT0_T1_,"",@"SHT_CUDA_INFO"
	.sectionflags	@""
	.align	4


	//----- nvinfo : EIATTR_CUDA_API_VERSION
	.align		4
        /*0000*/ 	.byte	0x04, 0x37
        /*0002*/ 	.short	(.L_2447 - .L_2446)
.L_2446:
        /*0004*/ 	.word	0x00000082


	//----- nvinfo : EIATTR_KPARAM_INFO
	.align		4
.L_2447:
        /*0008*/ 	.byte	0x04, 0x17
        /*000a*/ 	.short	(.L_2449 - .L_2448)
.L_2448:
        /*000c*/ 	.word	0x00000000
        /*0010*/ 	.short	0x0002
        /*0012*/ 	.short	0x0008
        /*0014*/ 	.byte	0x00, 0xf0, 0x61, 0x00


	//----- nvinfo : EIATTR_KPARAM_INFO
	.align		4
.L_2449:
        /*0018*/ 	.byte	0x04, 0x17
        /*001a*/ 	.short	(.L_2451 - .L_2450)
.L_2450:
        /*001c*/ 	.word	0x00000000
        /*0020*/ 	.short	0x0001
        /*0022*/ 	.short	0x0004
        /*0024*/ 	.byte	0x00, 0xf0, 0x05, 0x00


	//----- nvinfo : EIATTR_KPARAM_INFO
	.align		4
.L_2451:
        /*0028*/ 	.byte	0x04, 0x17
        /*002a*/ 	.short	(.L_2453 - .L_2452)
.L_2452:
        /*002c*/ 	.word	0x00000000
        /*0030*/ 	.short	0x0000
        /*0032*/ 	.short	0x0000
        /*0034*/ 	.byte	0x00, 0xf0, 0x11, 0x00


	//----- nvinfo : EIATTR_SPARSE_MMA_MASK
	.align		4
.L_2453:
        /*0038*/ 	.byte	0x03, 0x50
        /*003a*/ 	.short	0x0000


	//----- nvinfo : EIATTR_MAXREG_COUNT
	.align		4
        /*003c*/ 	.byte	0x03, 0x1b
        /*003e*/ 	.short	0x00ff


	//----- nvinfo : EIATTR_MERCURY_ISA_VERSION
	.align		4
        /*0040*/ 	.byte	0x03, 0x5f
        /*0042*/ 	.short	0x0101


	//----- nvinfo : EIATTR_VRC_CTA_INIT_COUNT
	.align		4
        /*0044*/ 	.byte	0x02, 0x4a
	.zero		1
	.zero		1


	//----- nvinfo : EIATTR_EXIT_INSTR_OFFSETS
	.align		4
        /*0048*/ 	.byte	0x04, 0x1c
        /*004a*/ 	.short	(.L_2455 - .L_2454)


	//   ....[0]....
.L_2454:
        /*004c*/ 	.word	0x00000010


	//----- nvinfo : EIATTR_MAX_THREADS
	.align		4
.L_2455:
        /*0050*/ 	.byte	0x04, 0x05
        /*0052*/ 	.short	(.L_2457 - .L_2456)
.L_2456:
        /*0054*/ 	.word	0x00000080
        /*0058*/ 	.word	0x00000001
        /*005c*/ 	.word	0x00000001


	//----- nvinfo : EIATTR_CBANK_PARAM_SIZE
	.align		4
.L_2457:
        /*0060*/ 	.byte	0x03, 0x19
        /*0062*/ 	.short	0x0020


	//----- nvinfo : EIATTR_PARAM_CBANK
	.align		4
        /*0064*/ 	.byte	0x04, 0x0a
        /*0066*/ 	.short	(.L_2459 - .L_2458)
	.align		4
.L_2458:
        /*0068*/ 	.word	index@(.nv.constant0._ZN2at6native29vectorized_elementwise_kernelILi8EZZZNS0_26logit_backward_kernel_cudaERNS_18TensorIteratorBaseERKN3c106ScalarEENKUlvE_clEvENKUlvE_clEvEUlddE_St5arrayIPcLm3EEEEviT0_T1_)
        /*006c*/ 	.short	0x0380
        /*006e*/ 	.short	0x0020


	//----- nvinfo : EIATTR_SW_WAR
	.align		4
.L_2459:
        /*0070*/ 	.byte	0x04, 0x36
        /*0072*/ 	.short	(.L_2461 - .L_2460)
.L_2460:
        /*0074*/ 	.word	0x00000008
.L_2461:


//--------------------- .nv.info._ZN2at6native18elementwise_kernelILi128ELi4EZNS0_15gpu_kernel_implIZZZNS0_28sigmoid_backward_kernel_cudaERNS_18TensorIteratorBaseEENKUlvE0_clEvENKUlvE2_clEvEUlN3c108BFloat16ES8_E_EEvS4_RKT_EUliE_EEviT1_ --------------------------
	.section	.nv.info._ZN2at6native18elementwise_kernelILi128ELi4EZNS0_15gpu_kernel_implIZZZNS0_28sigmoid_backward_kernel_cudaERNS_18TensorIteratorBaseEENKUlvE0_clEvENKUlvE2_clEvEUlN3c108BFloat16ES8_E_EEvS4_RKT_EUliE_EEviT1_,"",@"SHT_CUDA_INFO"
	.sectionflags	@""
	.align	4


	//----- nvinfo : EIATTR_CUDA_API_VERSION
	.align		4
        /*0000*/ 	.byte	0x04, 0x37
        /*0002*/ 	.short	(.L_2463 - .L_2462)
.L_2462:
        /*0004*/ 	.word	0x00000082


	//----- nvinfo : EIATTR_KPARAM_INFO
	.align		4
.L_2463:
        /*0008*/ 	.byte	0x04, 0x17
        /*000a*/ 	.short	(.L_2465 - .L_2464)
.L_2464:
        /*000c*/ 	.word	0x00000000
        /*0010*/ 	.short	0x0001
        /*0012*/ 	.short	0x0008
        /*0014*/ 	.byte	0x00, 0xf0, 0x21, 0x0a


	//----- nvinfo : EIATTR_KPARAM_INFO
	.align		4
.L_2465:
        /*0018*/ 	.byte	0x04, 0x17
        /*001a*/ 	.short	(.L_2467 - .L_2466)
.L_2466:
        /*001c*/ 	.word	0x00000000
        /*0020*/ 	.short	0x0000
        /*0022*/ 	.short	0x0000
        /*0024*/ 	.byte	0x00, 0xf0, 0x11, 0x00


	//----- nvinfo : EIATTR_SPARSE_MMA_MASK
	.align		4
.L_2467:
        /*0028*/ 	.byte	0x03, 0x50
        /*002a*/ 	.short	0x0000


	//----- nvinfo : EIATTR_MAXREG_COUNT
	.align		4
        /*002c*/ 	.byte	0x03, 0x1b
        /*002e*/ 	.short	0x0080


	//----- nvinfo : EIATTR_EXTERNS
	.align		4
        /*0030*/ 	.byte	0x04, 0x0f
        /*0032*/ 	.short	(.L_2469 - .L_2468)


	//   ....[0]....
	.align		4
.L_2468:
        /*0034*/ 	.word	index@(__assertfail)


	//----- nvinfo : EIATTR_MERCURY_ISA_VERSION
	.align		4
.L_2469:
        /*0038*/ 	.byte	0x03, 0x5f
        /*003a*/ 	.short	0x0101


	//----- nvinfo : EIATTR_VRC_CTA_INIT_COUNT
	.align		4
        /*003c*/ 	.byte	0x02, 0x4a
	.zero		1
	.zero		1


	//----- nvinfo : EIATTR_SYSCALL_OFFSETS
	.align		4
        /*0040*/ 	.byte	0x04, 0x46
        /*0042*/ 	.short	(.L_2471 - .L_2470)


	//   ....[0]....
.L_2470:
        /*0044*/ 	.word	0x000026b0


	//   ....[1]....
        /*0048*/ 	.word	0x000036d0


	//   ....[2]....
        /*004c*/ 	.word	0x00004650


	//   ....[3]....
        /*0050*/ 	.word	0x00006ea0


	//   ....[4]....
        /*0054*/ 	.word	0x00007eb0


	//   ....[5]....
        /*0058*/ 	.word	0x00008c80


	//   ....[6]....
        /*005c*/ 	.word	0x0000b5c0


	//   ....[7]....
        /*0060*/ 	.word	0x0000c5d0


	//   ....[8]....
        /*0064*/ 	.word	0x0000d3a0


	//   ....[9]....
        /*0068*/ 	.word	0x0000fd00


	//   ....[10]....
        /*006c*/ 	.word	0x00010d10


	//   ....[11]....
        /*0070*/ 	.word	0x00011ab0


	//----- nvinfo : EIATTR_EXIT_INSTR_OFFSETS
	.align		4
.L_2471:
        /*0074*/ 	.byte	0x04, 0x1c
        /*0076*/ 	.short	(.L_2473 - .L_2472)


	//   ....[0]....
.L_2472:
        /*0078*/ 	.word	0x0000d660


	//   ....[1]....
        /*007c*/ 	.word	0x00010f30


	//   ....[2]....
        /*0080*/ 	.word	0x00010f70


	//   ....[3]....
        /*0084*/ 	.word	0x00011010


	//   ....[4]....
        /*0088*/ 	.word	0x00011050


	//   ....[5]....
        /*008c*/ 	.word	0x00011090


	//   ....[6]....
        /*0090*/ 	.word	0x00011120


	//   ....[7]....
        /*0094*/ 	.word	0x00011160


	//   ....[8]....
        /*0098*/ 	.word	0x00011200


	//   ....[9]....
        /*009c*/ 	.word	0x00011250


	//   ....[10]....
        /*00a0*/ 	.word	0x000112a0


	//   ....[11]....
        /*00a4*/ 	.word	0x00011380


	//   ....[12]....
        /*00a8*/ 	.word	0x000114f0


	//   ....[13]....
        /*00ac*/ 	.word	0x00011660


	//   ....[14]....
        /*00b0*/ 	.word	0x000117c0


	//   ....[15]....
        /*00b4*/ 	.word	0x00011800


	//   ....[16]....
        /*00b8*/ 	.word	0x00011840


	//   ....[17]....
        /*00bc*/ 	.word	0x000118f0


	//   ....[18]....
        /*00c0*/ 	.word	0x00011950


	//   ....[19]....
        /*00c4*/ 	.word	0x00011ac0


	//   ....[20]....
        /*00c8*/ 	.word	0x00011bd0


	//   ....[21]....
        /*00cc*/ 	.word	0x00011d10


	//   ....[22]....
        /*00d0*/ 	.word	0x00011d30


	//----- nvinfo : EIATTR_MAX_THREADS
	.align		4
.L_2473:
        /*00d4*/ 	.byte	0x04, 0x05
        /*00d6*/ 	.short	(.L_2475 - .L_2474)
.L_2474:
        /*00d8*/ 	.word	0x00000080
        /*00dc*/ 	.word	0x00000001
        /*00e0*/ 	.word	0x00000001


	//----- nvinfo : EIATTR_CRS_STACK_SIZE
	.align		4
.L_2475:
        /*00e4*/ 	.byte	0x04, 0x1e
        /*00e6*/ 	.short	(.L_2477 - .L_2476)
.L_2476:
        /*00e8*/ 	.word	0x00000000


	//----- nvinfo : EIATTR_CBANK_PARAM_SIZE
	.align		4
.L_2477:
        /*00ec*/ 	.byte	0x03, 0x19
        /*00ee*/ 	.short	0x0290


	//----- nvinfo : EIATTR_PARAM_CBANK
	.align		4
        /*00f0*/ 	.byte	0x04, 0x0a
        /*00f2*/ 	.short	(.L_2479 - .L_2478)
	.align		4
.L_2478:
        /*00f4*/ 	.word	index@(.nv.constant0._ZN2at6native18elementwise_kernelILi128ELi4EZNS0_15gpu_kernel_implIZZZNS0_28sigmoid_backward_kernel_cudaERNS_18TensorIteratorBaseEENKUlvE0_clEvENKUlvE2_clEvEUlN3c108BFloat16ES8_E_EEvS4_RKT_EUliE_EEviT1_)
        /*00f8*/ 	.short	0x0380
        /*00fa*/ 	.short	0x0290


	//----- nvinfo : EIATTR_SW_WAR
	.align		4
.L_2479:
        /*00fc*/ 	.byte	0x04, 0x36
        /*00fe*/ 	.short	(.L_2481 - .L_2480)
.L_2480:
        /*0100*/ 	.word	0x00000008
.L_2481:


//--------------------- .nv.info._ZN2at6native27unrolled_elementwise_kernelIZZZNS0_28sigmoid_backward_kernel_cudaERNS_18TensorIteratorBaseEENKUlvE0_clEvENKUlvE2_clEvEUlN3c108BFloat16ES7_E_St5arrayIPcLm3EELi4E23TrivialOffsetCalculatorILi2EjESC_ILi1EjENS0_6memory12LoadWithCastILi2EEENSF_13StoreWithCastILi1EEEEEviT_T0_T2_T3_T4_T5_ --------------------------
	.section	.nv.info._ZN2at6native27unrolled_elementwise_kernelIZZZNS0_28sigmoid_backward_kernel_cudaERNS_18TensorIteratorBaseEENKUlvE0_clEvENKUlvE2_clEvEUlN3c108BFloat16ES7_E_St5arrayIPcLm3EELi4E23TrivialOffsetCalculatorILi2EjESC_ILi1EjENS0_6memory12LoadWithCastILi2EEENSF_13StoreWithCastILi1EEEEEviT_T0_T2_T3_T4_T5_,"",@"SHT_CUDA_INFO"
	.sectionflags	@""
	.align	4


	//----- nvinfo : EIATTR_CUDA_API_VERSION
	.align		4
        /*0000*/ 	.byte	0x04, 0x37
        /*0002*/ 	.short	(.L_2483 - .L_2482)
.L_2482:
        /*0004*/ 	.word	0x00000082


	//----- nvinfo : EIATTR_KPARAM_INFO
	.align		4
.L_2483:
        /*0008*/ 	.byte	0x04, 0x17
        /*000a*/ 	.short	(.L_2485 - .L_2484)
.L_2484:
        /*000c*/ 	.word	0x00000000
        /*0010*/ 	.short	0x0006
        /*0012*/ 	.short	0x0030
        /*0014*/ 	.byte	0x00, 0xf0, 0x21, 0x00


	//----- nvinfo : EIATTR_KPARAM_INFO
	.align		4
.L_2485:
        /*0018*/ 	.byte	0x04, 0x17
        /*001a*/ 	.short	(.L_2487 - .L_2486)
.L_2486:
        /*001c*/ 	.word	0x00000000
        /*0020*/ 	.short	0x0005
        /*0022*/ 	.short	0x0024
        /*0024*/ 	.byte	0x00, 0xf0, 0x31, 0x00


	//----- nvinfo : EIATTR_KPARAM_INFO
	.align		4
.L_2487:
        /*0028*/ 	.byte	0x04, 0x17
        /*002a*/ 	.short	(.L_2489 - .L_2488)
.L_2488:
        /*002c*/ 	.word	0x00000000
        /*0030*/ 	.short	0x0004
        /*0032*/ 	.short	0x0021
        /*0034*/ 	.byte	0x00, 0xf0, 0x05, 0x00


	//----- nvinfo : EIATTR_KPARAM_INFO
	.align		4
.L_2489:
        /*0038*/ 	.byte	0x04, 0x17
        /*003a*/ 	.short	(.L_2491 - .L_2490)
.L_2490:
        /*003c*/ 	.word	0x00000000
        /*0040*/ 	.short	0x0003
        /*0042*/ 	.short	0x0020
        /*0044*/ 	.byte	0x00, 0xf0, 0x05, 0x00


	//----- nvinfo : EIATTR_KPARAM_INFO
	.align		4
.L_2491:
        /*0048*/ 	.byte	0x04, 0x17
        /*004a*/ 	.short	(.L_2493 - .L_2492)
.L_2492:
        /*004c*/ 	.word	0x00000000
        /*0050*/ 	.short	0x0002
        /*0052*/ 	.short	0x0008
        /*0054*/ 	.byte	0x00, 0xf0, 0x61, 0x00


	//----- nvinfo : EIATTR_KPARAM_INFO
	.align		4
.L_2493:
        /*0058*/ 	.byte	0x04, 0x17
        /*005a*/ 	.short	(.L_2495 - .L_2494)
.L_2494:
        /*005c*/ 	.word	0x00000000
        /*0060*/ 	.short	0x0001
        /*0062*/ 	.short	0x0004
        /*0064*/ 	.byte	0x00, 0xf0, 0x05, 0x00


	//----- nvinfo : EIATTR_KPARAM_INFO
	.align		4
.L_2495:
        /*0068*/ 	.byte	0x04, 0x17
        /*006a*/ 	.short	(.L_2497 - .L_2496)
.L_2496:
        /*006c*/ 	.word	0x00000000
        /*0070*/ 	.short	0x0000
        /*0072*/ 	.short	0x0000
        /*0074*/ 	.byte	0x00, 0xf0, 0x11, 0x00


	//----- nvinfo : EIATTR_SPARSE_MMA_MASK
	.align		4
.L_2497:
        /*0078*/ 	.byte	0x03, 0x50
        /*007a*/ 	.short	0x0000


	//----- nvinfo : EIATTR_MAXREG_COUNT
	.align		4
        /*007c*/ 	.byte	0x03, 0x1b
        /*007e*/ 	.short	0x00ff


	//----- nvinfo : EIATTR_EXTERNS
	.align		4
        /*0080*/ 	.byte	0x04, 0x0f
        /*0082*/ 	.short	(.L_2499 - .L_2498)


	//   ....[0]....
	.align		4
.L_2498:
        /*0084*/ 	.word	index@(__assertfail)


	//----- nvinfo : EIATTR_MERCURY_ISA_VERSION
	.align		4
.L_2499:
        /*0088*/ 	.byte	0x03, 0x5f
        /*008a*/ 	.short	0x0101


	//----- nvinfo : EIATTR_VRC_CTA_INIT_COUNT
	.align		4
        /*008c*/ 	.byte	0x02, 0x4a
	.zero		1
	.zero		1


	//----- nvinfo : EIATTR_SYSCALL_OFFSETS
	.align		4
        /*0090*/ 	.byte	0x04, 0x46
        /*0092*/ 	.short	(.L_2501 - .L_2500)


	//   ....[0]....
.L_2500:
        /*0094*/ 	.word	0x000010a0


	//   ....[1]....
        /*0098*/ 	.word	0x000021d0


	//   ....[2]....
        /*009c*/ 	.word	0x00003440


	//   ....[3]....
        /*00a0*/ 	.word	0x00004570


	//   ....[4]....
        /*00a4*/ 	.word	0x00005720


	//   ....[5]....
        /*00a8*/ 	.word	0x00006860


	//   ....[6]....
        /*00ac*/ 	.word	0x00007a10


	//   ....[7]....
        /*00b0*/ 	.word	0x00008a60


	//   ....[8]....
        /*00b4*/ 	.word	0x00009de0


	//   ....[9]....
        /*00b8*/ 	.word	0x0000acc0


	//   ....[10]....
        /*00bc*/ 	.word	0x0000bc40


	//   ....[11]....
        /*00c0*/ 	.word	0x0000cbc0


	//----- nvinfo : EIATTR_EXIT_INSTR_OFFSETS
	.align		4
.L_2501:
        /*00c4*/ 	.byte	0x04, 0x1c
        /*00c6*/ 	.short	(.L_2503 - .L_2502)


	//   ....[0]....
.L_2502:
        /*00c8*/ 	.word	0x0000bef0


	//   ....[1]....
        /*00cc*/ 	.word	0x0000c040


	//   ....[2]....
        /*00d0*/ 	.word	0x0000c080


	//   ....[3]....
        /*00d4*/ 	.word	0x0000c120


	//   ....[4]....
        /*00d8*/ 	.word	0x0000c160


	//   ....[5]....
        /*00dc*/ 	.word	0x0000c1a0


	//   ....[6]....
        /*00e0*/ 	.word	0x0000c230


	//   ....[7]....
        /*00e4*/ 	.word	0x0000c270


	//   ....[8]....
        /*00e8*/ 	.word	0x0000c310


	//   ....[9]....
        /*00ec*/ 	.word	0x0000c360


	//   ....[10]....
        /*00f0*/ 	.word	0x0000c3b0


	//   ....[11]....
        /*00f4*/ 	.word	0x0000c490


	//   ....[12]....
        /*00f8*/ 	.word	0x0000c600


	//   ....[13]....
        /*00fc*/ 	.word	0x0000c770


	//   ....[14]....
        /*0100*/ 	.word	0x0000c8d0


	//   ....[15]....
        /*0104*/ 	.word	0x0000c910


	//   ....[16]....
        /*0108*/ 	.word	0x0000c950


	//   ....[17]....
        /*010c*/ 	.word	0x0000ca00


	//   ....[18]....
        /*0110*/ 	.word	0x0000ca60


	//   ....[19]....
        /*0114*/ 	.word	0x0000cbd0


	//   ....[20]....
        /*0118*/ 	.word	0x0000cce0


	//   ....[21]....
        /*011c*/ 	.word	0x0000ce20


	//   ....[22]....
        /*0120*/ 	.word	0x0000ce40


	//----- nvinfo : EIATTR_MAX_THREADS
	.align		4
.L_2503:
        /*0124*/ 	.byte	0x04, 0x05
        /*0126*/ 	.short	(.L_2505 - .L_2504)
.L_2504:
        /*0128*/ 	.word	0x00000080
        /*012c*/ 	.word	0x00000001
        /*0130*/ 	.word	0x00000001


	//----- nvinfo : EIATTR_CRS_STACK_SIZE
	.align		4
.L_2505:
        /*0134*/ 	.byte	0x04, 0x1e
        /*0136*/ 	.short	(.L_2507 - .L_2506)
.L_2506:
        /*0138*/ 	.word	0x00000000


	//----- nvinfo : EIATTR_CBANK_PARAM_SIZE
	.align		4
.L_2507:
        /*013c*/ 	.byte	0x03, 0x19
        /*013e*/ 	.short	0x0038


	//----- nvinfo : EIATTR_PARAM_CBANK
	.align		4
        /*0140*/ 	.byte	0x04, 0x0a
        /*0142*/ 	.short	(.L_2509 - .L_2508)
	.align		4
.L_2508:
        /*0144*/ 	.word	index@(.nv.constant0._ZN2at6native27unrolled_elementwise_kernelIZZZNS0_28sigmoid_backward_kernel_cudaERNS_18TensorIteratorBaseEENKUlvE0_clEvENKUlvE2_clEvEUlN3c108BFloat16ES7_E_St5arrayIPcLm3EELi4E23TrivialOffsetCalculatorILi2EjESC_ILi1EjENS0_6memory12LoadWithCastILi2EEENSF_13StoreWithCastILi1EEEEEviT_T0_T2_T3_T4_T5_)
        /*0148*/ 	.short	0x0380
        /*014a*/ 	.short	0x0038


	//----- nvinfo : EIATTR_SW_WAR
	.align		4
.L_2509:
        /*014c*/ 	.byte	0x04, 0x36
        /*014e*/ 	.short	(.L_2511 - .L_2510)
.L_2510:
        /*0150*/ 	.word	0x00000008
.L_2511:


//--------------------- .nv.info._ZN2at6native18elementwise_kernelILi128ELi4EZNS0_22gpu_kernel_impl_nocastIZZZNS0_28sigmoid_backward_kernel_cudaERNS_18TensorIteratorBaseEENKUlvE0_clEvENKUlvE2_clEvEUlN3c108BFloat16ES8_E_EEvS4_RKT_EUliE_EEviT1_ --------------------------
	.section	.nv.info._ZN2at6native18elementwise_kernelILi128ELi4EZNS0_22gpu_kernel_impl_nocastIZZZNS0_28sigmoid_backward_kernel_cudaERNS_18TensorIteratorBaseEENKUlvE0_clEvENKUlvE2_clEvEUlN3c108BFloat16ES8_E_EEvS4_RKT_EUliE_EEviT1_,"",@"SHT_CUDA_INFO"
	.sectionflags	@""
	.align	4


	//----- nvinfo : EIATTR_CUDA_API_VERSION
	.align		4
        /*0000*/ 	.byte	0x04, 0x37
        /*0002*/ 	.short	(.L_2513 - .L_2512)
.L_2512:
        /*0004*/ 	.word	0x00000082


	//----- nvinfo : EIATTR_KPARAM_INFO
	.align		4
.L_2513:
        /*0008*/ 	.byte	0x04, 0x17
        /*000a*/ 	.short	(.L_2515 - .L_2514)
.L_2514:
        /*000c*/ 	.word	0x00000000
        /*0010*/ 	.short	0x0001
        /*0012*/ 	.short	0x0008
        /*0014*/ 	.byte	0x00, 0xf0, 0x21, 0x0a


	//----- nvinfo : EIATTR_KPARAM_INFO
	.align		4
.L_2515:
        /*0018*/ 	.byte	0x04, 0x17
        /*001a*/ 	.short	(.L_2517 - .L_2516)
.L_2516:
        /*001c*/ 	.word	0x00000000
        /*0020*/ 	.short	0x0000
        /*0022*/ 	.short	0x0000
        /*0024*/ 	.byte	0x00, 0xf0, 0x11, 0x00


	//----- nvinfo : EIATTR_SPARSE_MMA_MASK
	.align		4
.L_2517:
        /*0028*/ 	.byte	0x03, 0x50
        /*002a*/ 	.short	0x0000


	//----- nvinfo : EIATTR_MAXREG_COUNT
	.align		4
        /*002c*/ 	.byte	0x03, 0x1b
        /*002e*/ 	.short	0x0080


	//----- nvinfo : EIATTR_MERCURY_ISA_VERSION
	.align		4
        /*0030*/ 	.byte	0x03, 0x5f
        /*0032*/ 	.short	0x0101


	//----- nvinfo : EIATTR_VRC_CTA_INIT_COUNT
	.align		4
        /*0034*/ 	.byte	0x02, 0x4a
	.zero		1
	.zero		1


	//----- nvinfo : EIATTR_EXIT_INSTR_OFFSETS
	.align		4
        /*0038*/ 	.byte	0x04, 0x1c
        /*003a*/ 	.short	(.L_2519 - .L_2518)


	//   ....[0]....
.L_2518:
        /*003c*/ 	.word	0x000004b0


	//   ....[1]....
        /*0040*/ 	.word	0x000005c0


	//   ....[2]....
        /*0044*/ 	.word	0x00004c50


	//   ....[3]....
        /*0048*/ 	.word	0x00006370


	//----- nvinfo : EIATTR_MAX_THREADS
	.align		4
.L_2519:
        /*004c*/ 	.byte	0x04, 0x05
        /*004e*/ 	.short	(.L_2521 - .L_2520)
.L_2520:
        /*0050*/ 	.word	0x00000080
        /*0054*/ 	.word	0x00000001
        /*0058*/ 	.word	0x00000001


	//----- nvinfo : EIATTR_CRS_STACK_SIZE
	.align		4
.L_2521:
        /*005c*/ 	.byte	0x04, 0x1e
        /*005e*/ 	.short	(.L_2523 - .L_2522)
.L_2522:
        /*0060*/ 	.word	0x00000000


	//----- nvinfo : EIATTR_CBANK_PARAM_SIZE
	.align		4
.L_2523:
        /*0064*/ 	.byte	0x03, 0x19
        /*0066*/ 	.short	0x0290


	//----- nvinfo : EIATTR_PARAM_CBANK
	.align		4
        /*0068*/ 	.byte	0x04, 0x0a
        /*006a*/ 	.short	(.L_2525 - .L_2524)
	.align		4
.L_2524:
        /*006c*/ 	.word	index@(.nv.constant0._ZN2at6native18elementwise_kernelILi128ELi4EZNS0_22gpu_kernel_impl_nocastIZZZNS0_28sigmoid_backward_kernel_cudaERNS_18TensorIteratorBaseEENKUlvE0_clEvENKUlvE2_clEvEUlN3c108BFloat16ES8_E_EEvS4_RKT_EUliE_EEviT1_)
        /*0070*/ 	.short	0x0380
        /*0072*/ 	.short	0x0290


	//----- nvinfo : EIATTR_SW_WAR
	.align		4
.L_2525:
        /*0074*/ 	.byte	0x04, 0x36
        /*0076*/ 	.short	(.L_2527 - .L_2526)
.L_2526:
        /*0078*/ 	.word	0x00000008
.L_2527:


//--------------------- .nv.info._ZN2at6native27unrolled_elementwise_kernelIZZZNS0_28sigmoid_backward_kernel_cudaERNS_18TensorIteratorBaseEENKUlvE0_clEvENKUlvE2_clEvEUlN3c108BFloat16ES7_E_St5arrayIPcLm3EELi4E23TrivialOffsetCalculatorILi2EjESC_ILi1EjENS0_6memory15LoadWithoutCastENSF_16StoreWithoutCastEEEviT_T0_T2_T3_T4_T5_ --------------------------
	.section	.nv.info._ZN2at6native27unrolled_elementwise_kernelIZZZNS0_28sigmoid_backward_kernel_cudaERNS_18TensorIteratorBaseEENKUlvE0_clEvENKUlvE2_clEvEUlN3c108BFloat16ES7_E_St5arrayIPcLm3EELi4E23TrivialOffsetCalculatorILi2EjESC_ILi1EjENS0_6memory15LoadWithoutCastENSF_16StoreWithoutCastEEEviT_T0_T2_T3_T4_T5_,"",@"SHT_CUDA_INFO"
	.sectionflags	@""
	.align	4


	//----- nvinfo : EIATTR_CUDA_API_VERSION
	.align		4
        /*0000*/ 	.byte	0x04, 0x37
        /*0002*/ 	.short	(.L_2529 - .L_2528)
.L_2528:
        /*0004*/ 	.word	0x00000082


	//----- nvinfo : EIATTR_KPARAM_INFO
	.align		4
.L_2529:
        /*0008*/ 	.byte	0x04, 0x17
        /*000a*/ 	.short	(.L_2531 - .L_2530)
.L_2530:
        /*000c*/ 	.word	0x00000000
        /*0010*/ 	.short	0x0006
        /*0012*/ 	.short	0x0023
        /*0014*/ 	.byte	0x00, 0xf0, 0x05, 0x00


	//----- nvinfo : EIATTR_KPARAM_INFO
	.align		4
.L_2531:
        /*0018*/ 	.byte	0x04, 0x17
        /*001a*/ 	.short	(.L_2533 - .L_2532)
.L_2532:
        /*001c*/ 	.word	0x00000000
        /*0020*/ 	.short	0x0005
        /*0022*/ 	.short	0x0022
        /*0024*/ 	.byte	0x00, 0xf0, 0x05, 0x00


	//----- nvinfo : EIATTR_KPARAM_INFO
	.align		4
.L_2533:
        /*0028*/ 	.byte	0x04, 0x17
        /*002a*/ 	.short	(.L_2535 - .L_2534)
.L_2534:
        /*002c*/ 	.word	0x00000000
        /*0030*/ 	.short	0x0004
        /*0032*/ 	.short	0x0021
        /*0034*/ 	.byte	0x00, 0xf0, 0x05, 0x00


	//----- nvinfo : EIATTR_KPARAM_INFO
	.align		4
.L_2535:
        /*0038*/ 	.byte	0x04, 0x17
        /*003a*/ 	.short	(.L_2537 - .L_2536)
.L_2536:
        /*003c*/ 	.word	0x00000000
        /*0040*/ 	.short	0x0003
        /*0042*/ 	.short	0x0020
        /*0044*/ 	.byte	0x00, 0xf0, 0x05, 0x00


	//----- nvinfo : EIATTR_KPARAM_INFO
	.align		4
.L_2537:
        /*0048*/ 	.byte	0x04, 0x17
        /*004a*/ 	.short	(.L_2539 - .L_2538)
.L_2538:
        /*004c*/ 	.word	0x00000000
        /*0050*/ 	.short	0x0002
        /*0052*/ 	.short	0x0008
        /*0054*/ 	.byte	0x00, 0xf0, 0x61, 0x00


	//----- nvinfo : EIATTR_KPARAM_INFO
	.align		4
.L_2539:
        /*0058*/ 	.byte	0x04, 0x17
        /*005a*/ 	.short	(.L_2541 - .L_2540)
.L_2540:
        /*005c*/ 	.word	0x00000000
        /*0060*/ 	.short	0x0001
        /*0062*/ 	.short	0x0004
        /*0064*/ 	.byte	0x00, 0xf0, 0x05, 0x00


	//----- nvinfo : EIATTR_KPARAM_INFO
	.align		4
.L_2541:
        /*0068*/ 	.byte	0x04, 0x17
        /*006a*/ 	.short	(.L_2543 - .L_2542)
.L_2542:
        /*006c*/ 	.word	0x00000000
        /*0070*/ 	.short	0x0000
        /*0072*/ 	.short	0x0000
        /*0074*/ 	.byte	0x00, 0xf0, 0x11, 0x00


	//----- nvinfo : EIATTR_SPARSE_MMA_MASK
	.align		4
.L_2543:
        /*0078*/ 	.byte	0x03, 0x50
        /*007a*/ 	.short	0x0000


	//----- nvinfo : EIATTR_MAXREG_COUNT
	.align		4
        /*007c*/ 	.byte	0x03, 0x1b
        /*007e*/ 	.short	0x00ff


	//----- nvinfo : EIATTR_MERCURY_ISA_VERSION
	.align		4
        /*0080*/ 	.byte	0x03, 0x5f
        /*0082*/ 	.short	0x0101


	//----- nvinfo : EIATTR_VRC_CTA_INIT_COUNT
	.align		4
        /*0084*/ 	.byte	0x02, 0x4a
	.zero		1
	.zero		1


	//----- nvinfo : EIATTR_EXIT_INSTR_OFFSETS
	.align		4
        /*0088*/ 	.byte	0x04, 0x1c
        /*008a*/ 	.short	(.L_2545 - .L_2544)


	//   ....[0]....
.L_2544:
        /*008c*/ 	.word	0x00000810


	//   ....[1]....
        /*0090*/ 	.word	0x00000860


	//----- nvinfo : EIATTR_MAX_THREADS
	.align		4
.L_2545:
        /*0094*/ 	.byte	0x04, 0x05
        /*0096*/ 	.short	(.L_2547 - .L_2546)
.L_2546:
        /*0098*/ 	.word	0x00000080
        /*009c*/ 	.word	0x00000001
        /*00a0*/ 	.word	0x00000001


	//----- nvinfo : EIATTR_CRS_STACK_SIZE
	.align		4
.L_2547:
        /*00a4*/ 	.byte	0x04, 0x1e
        /*00a6*/ 	.short	(.L_2549 - .L_2548)
.L_2548:
        /*00a8*/ 	.word	0x00000000


	//----- nvinfo : EIATTR_CBANK_PARAM_SIZE
	.align		4
.L_2549:
        /*00ac*/ 	.byte	0x03, 0x19
        /*00ae*/ 	.short	0x0024


	//----- nvinfo : EIATTR_PARAM_CBANK
	.align		4
        /*00b0*/ 	.byte	0x04, 0x0a
        /*00b2*/ 	.short	(.L_2551 - .L_2550)
	.align		4
.L_2550:
        /*00b4*/ 	.word	index@(.nv.constant0._ZN2at6native27unrolled_elementwise_kernelIZZZNS0_28sigmoid_backward_kernel_cudaERNS_18TensorIteratorBaseEENKUlvE0_clEvENKUlvE2_clEvEUlN3c108BFloat16ES7_E_St5arrayIPcLm3EELi4E23TrivialOffsetCalculatorILi2EjESC_ILi1EjENS0_6memory15LoadWithoutCastENSF_16StoreWithoutCastEEEviT_T0_T2_T3_T4_T5_)
        /*00b8*/ 	.short	0x0380
        /*00ba*/ 	.short	0x0024


	//----- nvinfo : EIATTR_SW_WAR
	.align		4
.L_2551:
        /*00bc*/ 	.byte	0x04, 0x36
        /*00be*/ 	.short	(.L_2553 - .L_2552)
.L_2552:
        /*00c0*/ 	.word	0x00000008
.L_2553:


//--------------------- .nv.info._ZN2at6native29vectorized_elementwise_kernelILi2EZZZNS0_28sigmoid_backward_kernel_cudaERNS_18TensorIteratorBaseEENKUlvE0_clEvENKUlvE2_clEvEUlN3c108BFloat16ES7_E_St5arrayIPcLm3EEEEviT0_T1_ --------------------------
	.section	.nv.info._ZN2at6native29vectorized_elementwise_kernelILi2EZZZNS0_28sigmoid_backward_kernel_cudaERNS_18TensorIteratorBaseEENKUlvE0_clEvENKUlvE2_clEvEUlN3c108BFloat16ES7_E_St5arrayIPcLm3EEEEviT0_T1_,"",@"SHT_CUDA_INFO"
	.sectionflags	@""
	.align	4


	//----- nvinfo : EIATTR_CUDA_API_VERSION
	.align		4
        /*0000*/ 	.byte	0x04, 0x37
        /*0002*/ 	.short	(.L_2555 - .L_2554)
.L_2554:
        /*0004*/ 	.word	0x00000082


	//----- nvinfo : EIATTR_KPARAM_INFO
	.align		4
.L_2555:
        /*0008*/ 	.byte	0x04, 0x17
        /*000a*/ 	.short	(.L_2557 - .L_2556)
.L_2556:
        /*000c*/ 	.word	0x00000000
        /*0010*/ 	.short	0x0002
        /*0012*/ 	.short	0x0008
        /*0014*/ 	.byte	0x00, 0xf0, 0x61, 0x00


	//----- nvinfo : EIATTR_KPARAM_INFO
	.align		4
.L_2557:
        /*0018*/ 	.byte	0x04, 0x17
        /*001a*/ 	.short	(.L_2559 - .L_2558)
.L_2558:
        /*001c*/ 	.word	0x00000000
        /*0020*/ 	.short	0x0001
        /*0022*/ 	.short	0x0004
        /*0024*/ 	.byte	0x00, 0xf0, 0x05, 0x00


	//----- nvinfo : EIATTR_KPARAM_INFO
	.align		4
.L_2559:
        /*0028*/ 	.byte	0x04, 0x17
        /*002a*/ 	.short	(.L_2561 - .L_2560)
.L_2560:
        /*002c*/ 	.word	0x00000000
        /*0030*/ 	.short	0x0000
        /*0032*/ 	.short	0x0000
        /*0034*/ 	.byte	0x00, 0xf0, 0x11, 0x00


	//----- nvinfo : EIATTR_SPARSE_MMA_MASK
	.align		4
.L_2561:
        /*0038*/ 	.byte	0x03, 0x50
        /*003a*/ 	.short	0x0000


	//----- nvinfo : EIATTR_MAXREG_COUNT
	.align		4
        /*003c*/ 	.byte	0x03, 0x1b
        /*003e*/ 	.short	0x00ff


	//----- nvinfo : EIATTR_MERCURY_ISA_VERSION
	.align		4
        /*0040*/ 	.byte	0x03, 0x5f
        /*0042*/ 	.short	0x0101


	//----- nvinfo : EIATTR_VRC_CTA_INIT_COUNT
	.align		4
        /*0044*/ 	.byte	0x02, 0x4a
	.zero		1
	.zero		1


	//----- nvinfo : EIATTR_EXIT_INSTR_OFFSETS
	.align		4
        /*0048*/ 	.byte	0x04, 0x1c
        /*004a*/ 	.short	(.L_2563 - .L_2562)


	//   ....[0]....
.L_2562:
        /*004c*/ 	.word	0x000010f0


	//   ....[1]....
        /*0050*/ 	.word	0x00001140


	//   ....[2]....
        /*0054*/ 	.word	0x000017f0


	//----- nvinfo : EIATTR_MAX_THREADS
	.align		4
.L_2563:
        /*0058*/ 	.byte	0x04, 0x05
        /*005a*/ 	.short	(.L_2565 - .L_2564)
.L_2564:
        /*005c*/ 	.word	0x00000080
        /*0060*/ 	.word	0x00000001
        /*0064*/ 	.word	0x00000001


	//----- nvinfo : EIATTR_CRS_STACK_SIZE
	.align		4
.L_2565:
        /*0068*/ 	.byte	0x04, 0x1e
        /*006a*/ 	.short	(.L_2567 - .L_2566)
.L_2566:
        /*006c*/ 	.word	0x00000000


	//----- nvinfo : EIATTR_CBANK_PARAM_SIZE
	.align		4
.L_2567:
        /*0070*/ 	.byte	0x03, 0x19
        /*0072*/ 	.short	0x0020


	//----- nvinfo : EIATTR_PARAM_CBANK
	.align		4
        /*0074*/ 	.byte	0x04, 0x0a
        /*0076*/ 	.short	(.L_2569 - .L_2568)
	.align		4
.L_2568:
        /*0078*/ 	.word	index@(.nv.constant0._ZN2at6native29vectorized_elementwise_kernelILi2EZZZNS0_28sigmoid_backward_kernel_cudaERNS_18TensorIteratorBaseEENKUlvE0_clEvENKUlvE2_clEvEUlN3c108BFloat16ES7_E_St5arrayIPcLm3EEEEviT0_T1_)
        /*007c*/ 	.short	0x0380
        /*007e*/ 	.short	0x0020


	//----- nvinfo : EIATTR_SW_WAR
	.align		4
.L_2569:
        /*0080*/ 	.byte	0x04, 0x36
        /*0082*/ 	.short	(.L_2571 - .L_2570)
.L_2570:
        /*0084*/ 	.word	0x00000008
.L_2571:


//--------------------- .nv.info._ZN2at6native29vectorized_elementwise_kernelILi4EZZZNS0_28sigmoid_backward_kernel_cudaERNS_18TensorIteratorBaseEENKUlvE0_clEvENKUlvE2_clEvEUlN3c108BFloat16ES7_E_St5arrayIPcLm3EEEEviT0_T1_ --------------------------
	.section	.nv.info._ZN2at6native29vectorized_elementwise_kernelILi4EZZZNS0_28sigmoid_backward_kernel_cudaERNS_18TensorIteratorBaseEENKUlvE0_clEvENKUlvE2_clEvEUlN3c108BFloat16ES7_E_St5arrayIPcLm3EEEEviT0_T1_,"",@"SHT_CUDA_INFO"
	.sectionflags	@""
	.align	4


	//----- nvinfo : EIATTR_CUDA_API_VERSION
	.align		4
        /*0000*/ 	.byte	0x04, 0x37
        /*0002*/ 	.short	(.L_2573 - .L_2572)
.L_2572:
        /*0004*/ 	.word	0x00000082


	//----- nvinfo : EIATTR_KPARAM_INFO
	.align		4
.L_2573:
        /*0008*/ 	.byte	0x04, 0x17
        /*000a*/ 	.short	(.L_2575 - .L_2574)
.L_2574:
        /*000c*/ 	.word	0x00000000
        /*0010*/ 	.short	0x0002
        /*0012*/ 	.short	0x0008
        /*0014*/ 	.byte	0x00, 0xf0, 0x61, 0x00


	//----- nvinfo : EIATTR_KPARAM_INFO
	.align		4
.L_2575:
        /*0018*/ 	.byte	0x04, 0x17
        /*001a*/ 	.short	(.L_2577 - .L_2576)
.L_2576:
        /*001c*/ 	.word	0x00000000
        /*0020*/ 	.short	0x0001
        /*0022*/ 	.short	0x0004
        /*0024*/ 	.byte	0x00, 0xf0, 0x05, 0x00


	//----- nvinfo : EIATTR_KPARAM_INFO
	.align		4
.L_2577:
        /*0028*/ 	.byte	0x04, 0x17
        /*002a*/ 	.short	(.L_2579 - .L_2578)
.L_2578:
        /*002c*/ 	.word	0x00000000
        /*0030*/ 	.short	0x0000
        /*0032*/ 	.short	0x0000
        /*0034*/ 	.byte	0x00, 0xf0, 0x11, 0x00


	//----- nvinfo : EIATTR_SPARSE_MMA_MASK
	.align		4
.L_2579:
        /*0038*/ 	.byte	0x03, 0x50
        /*003a*/ 	.short	0x0000


	//----- nvinfo : EIATTR_MAXREG_COUNT
	.align		4
        /*003c*/ 	.byte	0x03, 0x1b
        /*003e*/ 	.short	0x00ff


	//----- nvinfo : EIATTR_MERCURY_ISA_VERSION
	.align		4
        /*0040*/ 	.byte	0x03, 0x5f
        /*0042*/ 	.short	0x0101


	//----- nvinfo : EIATTR_VRC_CTA_INIT_COUNT
	.align		4
        /*0044*/ 	.byte	0x02, 0x4a
	.zero		1
	.zero		1


	//----- nvinfo : EIATTR_EXIT_INSTR_OFFSETS
	.align		4
        /*0048*/ 	.byte	0x04, 0x1c
        /*004a*/ 	.short	(.L_2581 - .L_2580)


	//   ....[0]....
.L_2580:
        /*004c*/ 	.word	0x000010f0


	//   ....[1]....
        /*0050*/ 	.word	0x00001140


	//   ....[2]....
        /*0054*/ 	.word	0x00001790


	//----- nvinfo : EIATTR_MAX_THREADS
	.align		4
.L_2581:
        /*0058*/ 	.byte	0x04, 0x05
        /*005a*/ 	.short	(.L_2583 - .L_2582)
.L_2582:
        /*005c*/ 	.word	0x00000080
        /*0060*/ 	.word	0x00000001
        /*0064*/ 	.word	0x00000001


	//----- nvinfo : EIATTR_CRS_STACK_SIZE
	.align		4
.L_2583:
        /*0068*/ 	.byte	0x04, 0x1e
        /*006a*/ 	.short	(.L_2585 - .L_2584)
.L_2584:
        /*006c*/ 	.word	0x00000000


	//----- nvinfo : EIATTR_CBANK_PARAM_SIZE
	.align		4
.L_2585:
        /*0070*/ 	.byte	0x03, 0x19
        /*0072*/ 	.short	0x0020


	//----- nvinfo : EIATTR_PARAM_CBANK
	.align		4
        /*0074*/ 	.byte	0x04, 0x0a
        /*0076*/ 	.short	(.L_2587 - .L_2586)
	.align		4
.L_2586:
        /*0078*/ 	.word	index@(.nv.constant0._ZN2at6native29vectorized_elementwise_kernelILi4EZZZNS0_28sigmoid_backward_kernel_cudaERNS_18TensorIteratorBaseEENKUlvE0_clEvENKUlvE2_clEvEUlN3c108BFloat16ES7_E_St5arrayIPcLm3EEEEviT0_T1_)
        /*007c*/ 	.short	0x0380
        /*007e*/ 	.short	0x0020


	//----- nvinfo : EIATTR_SW_WAR
	.align		4
.L_2587:
        /*0080*/ 	.byte	0x04, 0x36
        /*0082*/ 	.short	(.L_2589 - .L_2588)
.L_2588:
        /*0084*/ 	.word	0x00000008
.L_2589:


//--------------------- .nv.info._ZN2at6native29vectorized_elementwise_kernelILi8EZZZNS0_28sigmoid_backward_kernel_cudaERNS_18TensorIteratorBaseEENKUlvE0_clEvENKUlvE2_clEvEUlN3c108BFloat16ES7_E_St5arrayIPcLm3EEEEviT0_T1_ --------------------------
	.section	.nv.info._ZN2at6native29vectorized_elementwise_kernelILi8EZZZNS0_28sigmoid_backward_kernel_cudaERNS_18TensorIteratorBaseEENKUlvE0_clEvENKUlvE2_clEvEUlN3c108BFloat16ES7_E_St5arrayIPcLm3EEEEviT0_T1_,"",@"SHT_CUDA_INFO"
	.sectionflags	@""
	.align	4


	//----- nvinfo : EIATTR_CUDA_API_VERSION
	.align		4
        /*0000*/ 	.byte	0x04, 0x37
        /*0002*/ 	.short	(.L_2591 - .L_2590)
.L_2590:
        /*0004*/ 	.word	0x00000082


	//----- nvinfo : EIATTR_KPARAM_INFO
	.align		4
.L_2591:
        /*0008*/ 	.byte	0x04, 0x17
        /*000a*/ 	.short	(.L_2593 - .L_2592)
.L_2592:
        /*000c*/ 	.word	0x00000000
        /*0010*/ 	.short	0x0002
        /*0012*/ 	.short	0x0008
        /*0014*/ 	.byte	0x00, 0xf0, 0x61, 0x00


	//----- nvinfo : EIATTR_KPARAM_INFO
	.align		4
.L_2593:
        /*0018*/ 	.byte	0x04, 0x17
        /*001a*/ 	.short	(.L_2595 - .L_2594)
.L_2594:
        /*001c*/ 	.word	0x00000000
        /*0020*/ 	.short	0x0001
        /*0022*/ 	.short	0x0004
        /*0024*/ 	.byte	0x00, 0xf0, 0x05, 0x00


	//----- nvinfo : EIATTR_KPARAM_INFO
	.align		4
.L_2595:
        /*0028*/ 	.byte	0x04, 0x17
        /*002a*/ 	.short	(.L_2597 - .L_2596)
.L_2596:
        /*002c*/ 	.word	0x00000000
        /*0030*/ 	.short	0x0000
        /*0032*/ 	.short	0x0000
        /*0034*/ 	.byte	0x00, 0xf0, 0x11, 0x00


	//----- nvinfo : EIATTR_SPARSE_MMA_MASK
	.align		4
.L_2597:
        /*0038*/ 	.byte	0x03, 0x50
        /*003a*/ 	.short	0x0000


	//----- nvinfo : EIATTR_MAXREG_COUNT
	.align		4
        /*003c*/ 	.byte	0x03, 0x1b
        /*003e*/ 	.short	0x00ff


	//----- nvinfo : EIATTR_MERCURY_ISA_VERSION
	.align		4
        /*0040*/ 	.byte	0x03, 0x5f
        /*0042*/ 	.short	0x0101


	//----- nvinfo : EIATTR_VRC_CTA_INIT_COUNT
	.align		4
        /*0044*/ 	.byte	0x02, 0x4a
	.zero		1
	.zero		1


	//----- nvinfo : EIATTR_EXIT_INSTR_OFFSETS
	.align		4
        /*0048*/ 	.byte	0x04, 0x1c
        /*004a*/ 	.short	(.L_2599 - .L_2598)


	//   ....[0]....
.L_2598:
        /*004c*/ 	.word	0x00000010


	//----- nvinfo : EIATTR_MAX_THREADS
	.align		4
.L_2599:
        /*0050*/ 	.byte	0x04, 0x05
        /*0052*/ 	.short	(.L_2601 - .L_2600)
.L_2600:
        /*0054*/ 	.word	0x00000080
        /*0058*/ 	.word	0x00000001
        /*005c*/ 	.word	0x00000001


	//----- nvinfo : EIATTR_CBANK_PARAM_SIZE
	.align		4
.L_2601:
        /*0060*/ 	.byte	0x03, 0x19
        /*0062*/ 	.short	0x0020


	//----- nvinfo : EIATTR_PARAM_CBANK
	.align		4
        /*0064*/ 	.byte	0x04, 0x0a
        /*0066*/ 	.short	(.L_2603 - .L_2602)
	.align		4
.L_2602:
        /*0068*/ 	.word	index@(.nv.constant0._ZN2at6native29vectorized_elementwise_kernelILi8EZZZNS0_28sigmoid_backward_kernel_cudaERNS_18TensorIteratorBaseEENKUlvE0_clEvENKUlvE2_clEvEUlN3c108BFloat16ES7_E_St5arrayIPcLm3EEEEviT0_T1_)
        /*006c*/ 	.short	0x0380
        /*006e*/ 	.short	0x0020


	//----- nvinfo : EIATTR_SW_WAR
	.align		4
.L_2603:
        /*0070*/ 	.byte	0x04, 0x36
        /*0072*/ 	.short	(.L_2605 - .L_2604)
.L_2604:
        /*0074*/ 	.word	0x00000008
.L_2605:


//--------------------- .nv.info._ZN2at6native18elementwise_kernelILi128ELi4EZNS0_15gpu_kernel_implIZZZNS0_28sigmoid_backward_kernel_cudaERNS_18TensorIteratorBaseEENKUlvE0_clEvENKUlvE1_clEvEUlN3c104HalfES8_E_EEvS4_RKT_EUliE_EEviT1_ --------------------------
	.section	.nv.info._ZN2at6native18elementwise_kernelILi128ELi4EZNS0_15gpu_kernel_implIZZZNS0_28sigmoid_backward_kernel_cudaERNS_18TensorIteratorBaseEENKUlvE0_clEvENKUlvE1_clEvEUlN3c104HalfES8_E_EEvS4_RKT_EUliE_EEviT1_,"",@"SHT_CUDA_INFO"
	.sectionflags	@""
	.align	4


	//----- nvinfo : EIATTR_CUDA_API_VERSION
	.align		4
        /*0000*/ 	.byte	0x04, 0x37
        /*0002*/ 	.short	(.L_2607 - .L_2606)
.L_2606:
        /*0004*/ 	.word	0x00000082


	//----- nvinfo : EIATTR_KPARAM_INFO
	.align		4
.L_2607:
        /*0008*/ 	.byte	0x04, 0x17
        /*000a*/ 	.short	(.L_2609 - .L_2608)
.L_2608:
        /*000c*/ 	.word	0x00000000
        /*0010*/ 	.short	0x0001
        /*0012*/ 	.short	0x0008
        /*0014*/ 	.byte	0x00, 0xf0, 0x21, 0x0a


	//----- nvinfo : EIATTR_KPARAM_INFO
	.align		4
.L_2609:
        /*0018*/ 	.byte	0x04, 0x17
        /*001a*/ 	.short	(.L_2611 - .L_2610)
.L_2610:
        /*001c*/ 	.word	0x00000000
        /*0020*/ 	.short	0x0000
        /*0022*/ 	.short	0x0000
        /*0024*/ 	.byte	0x00, 0xf0, 0x11, 0x00


	//----- nvinfo : EIATTR_SPARSE_MMA_MASK
	.align		4
.L_2611:
        /*0028*/ 	.byte	0x03, 0x50
        /*002a*/ 	.short	0x0000


	//----- nvinfo : EIATTR_MAXREG_COUNT
	.align		4
        /*002c*/ 	.byte	0x03, 0x1b
        /*002e*/ 	.short	0x0080


	//----- nvinfo : EIATTR_EXTERNS
	.align		4
        /*0030*/ 	.byte	0x04, 0x0f
        /*0032*/ 	.short	(.L_2613 - .L_2612)


	//   ....[0]....
	.align		4
.L_2612:
        /*0034*/ 	.word	index@(__assertfail)


	//----- nvinfo : EIATTR_MERCURY_ISA_VERSION
	.align		4
.L_2613:
        /*0038*/ 	.byte	0x03, 0x5f
        /*003a*/ 	.short	0x0101


	//----- nvinfo : EIATTR_VRC_CTA_INIT_COUNT
	.align		4
        /*003c*/ 	.byte	0x02, 0x4a
	.zero		1
	.zero		1


	//----- nvinfo : EIATTR_SYSCALL_OFFSETS
	.align		4
        /*0040*/ 	.byte	0x04, 0x46
        /*0042*/ 	.short	(.L_2615 - .L_2614)


	//   ....[0]....
.L_2614:
        /*0044*/ 	.word	0x00002680


	//   ....[1]....
        /*0048*/ 	.word	0x00003680


	//   ....[2]....
        /*004c*/ 	.word	0x00004600


	//   ....[3]....
        /*0050*/ 	.word	0x00006e20


	//   ....[4]....
        /*0054*/ 	.word	0x00007e10


	//   ....[5]....
        /*0058*/ 	.word	0x00008bc0


	//   ....[6]....
        /*005c*/ 	.word	0x0000b4f0


	//   ....[7]....
        /*0060*/ 	.word	0x0000c4e0


	//   ....[8]....
        /*0064*/ 	.word	0x0000d290


	//   ....[9]....
        /*0068*/ 	.word	0x0000fbe0


	//   ....[10]....
        /*006c*/ 	.word	0x00010bd0


	//   ....[11]....
        /*0070*/ 	.word	0x00011950


	//----- nvinfo : EIATTR_EXIT_INSTR_OFFSETS
	.align		4
.L_2615:
        /*0074*/ 	.byte	0x04, 0x1c
        /*0076*/ 	.short	(.L_2617 - .L_2616)


	//   ....[0]....
.L_2616:
        /*0078*/ 	.word	0x0000d570


	//   ....[1]....
        /*007c*/ 	.word	0x00010df0


	//   ....[2]....
        /*0080*/ 	.word	0x00010e30


	//   ....[3]....
        /*0084*/ 	.word	0x00010ed0


	//   ....[4]....
        /*0088*/ 	.word	0x00010f10


	//   ....[5]....
        /*008c*/ 	.word	0x00010f50


	//   ....[6]....
        /*0090*/ 	.word	0x00010fe0


	//   ....[7]....
        /*0094*/ 	.word	0x00011000


	//   ....[8]....
        /*0098*/ 	.word	0x000110a0


	//   ....[9]....
        /*009c*/ 	.word	0x000110f0


	//   ....[10]....
        /*00a0*/ 	.word	0x00011140


	//   ....[11]....
        /*00a4*/ 	.word	0x00011220


	//   ....[12]....
        /*00a8*/ 	.word	0x00011390


	//   ....[13]....
        /*00ac*/ 	.word	0x00011500


	//   ....[14]....
        /*00b0*/ 	.word	0x00011660


	//   ....[15]....
        /*00b4*/ 	.word	0x000116a0


	//   ....[16]....
        /*00b8*/ 	.word	0x000116e0


	//   ....[17]....
        /*00bc*/ 	.word	0x00011790


	//   ....[18]....
        /*00c0*/ 	.word	0x000117f0


	//   ....[19]....
        /*00c4*/ 	.word	0x00011960


	//   ....[20]....
        /*00c8*/ 	.word	0x00011a70


	//   ....[21]....
        /*00cc*/ 	.word	0x00011bb0


	//   ....[22]....
        /*00d0*/ 	.word	0x00011bf0


	//----- nvinfo : EIATTR_MAX_THREADS
	.align		4
.L_2617:
        /*00d4*/ 	.byte	0x04, 0x05
        /*00d6*/ 	.short	(.L_2619 - .L_2618)
.L_2618:
        /*00d8*/ 	.word	0x00000080
        /*00dc*/ 	.word	0x00000001
        /*00e0*/ 	.word	0x00000001


	//----- nvinfo : EIATTR_CRS_STACK_SIZE
	.align		4
.L_2619:
        /*00e4*/ 	.byte	0x04, 0x1e
        /*00e6*/ 	.short	(.L_2621 - .L_2620)
.L_2620:
        /*00e8*/ 	.word	0x00000000


	//----- nvinfo : EIATTR_CBANK_PARAM_SIZE
	.align		4
.L_2621:
        /*00ec*/ 	.byte	0x03, 0x19
        /*00ee*/ 	.short	0x0290


	//----- nvinfo : EIATTR_PARAM_CBANK
	.align		4
        /*00f0*/ 	.byte	0x04, 0x0a
        /*00f2*/ 	.short	(.L_2623 - .L_2622)
	.align		4
.L_2622:
        /*00f4*/ 	.word	index@(.nv.constant0._ZN2at6native18elementwise_kernelILi128ELi4EZNS0_15gpu_kernel_implIZZZNS0_28sigmoid_backward_kernel_cudaERNS_18TensorIteratorBaseEENKUlvE0_clEvENKUlvE1_clEvEUlN3c104HalfES8_E_EEvS4_RKT_EUliE_EEviT1_)
        /*00f8*/ 	.short	0x0380
        /*00fa*/ 	.short	0x0290


	//----- nvinfo : EIATTR_SW_WAR
	.align		4
.L_2623:
        /*00fc*/ 	.byte	0x04, 0x36
        /*00fe*/ 	.short	(.L_2625 - .L_2624)
.L_2624:
        /*0100*/ 	.word	0x00000008
.L_2625:


//--------------------- .nv.info._ZN2at6native27unrolled_elementwise_kernelIZZZNS0_28sigmoid_backward_kernel_cudaERNS_18TensorIteratorBaseEENKUlvE0_clEvENKUlvE1_clEvEUlN3c104HalfES7_E_St5arrayIPcLm3EELi4E23TrivialOffsetCalculatorILi2EjESC_ILi1EjENS0_6memory12LoadWithCastILi2EEENSF_13StoreWithCastILi1EEEEEviT_T0_T2_T3_T4_T5_ --------------------------
	.section	.nv.info._ZN2at6native27unrolled_elementwise_kernelIZZZNS0_28sigmoid_backward_kernel_cudaERNS_18TensorIteratorBaseEENKUlvE0_clEvENKUlvE1_clEvEUlN3c104HalfES7_E_St5arrayIPcLm3EELi4E23TrivialOffsetCalculatorILi2EjESC_ILi1EjENS0_6memory12LoadWithCastILi2EEENSF_13StoreWithCastILi1EEEEEviT_T0_T2_T3_T4_T5_,"",@"SHT_CUDA_INFO"
	.sectionflags	@""
	.align	4


	//----- nvinfo : EIATTR_CUDA_API_VERSION
	.align		4
        /*0000*/ 	.byte	0x04, 0x37
        /*0002*/ 	.short	(.L_2627 - .L_2626)
.L_2626:
        /*0004*/ 	.word	0x00000082


	//----- nvinfo : EIATTR_KPARAM_INFO
	.align		4
.L_2627:
        /*0008*/ 	.byte	0x04, 0x17
        /*000a*/ 	.short	(.L_2629 - .L_2628)
.L_2628:
        /*000c*/ 	.word	0x00000000
        /*0010*/ 	.short	0x0006
        /*0012*/ 	.short	0x0030
        /*0014*/ 	.byte	0x00, 0xf0, 0x21, 0x00


	//----- nvinfo : EIATTR_KPARAM_INFO
	.align		4
.L_2629:
        /*0018*/ 	.byte	0x04, 0x17
        /*001a*/ 	.short	(.L_2631 - .L_2630)
.L_2630:
        /*001c*/ 	.word	0x00000000
        /*0020*/ 	.short	0x0005
        /*0022*/ 	.short	0x0024
        /*0024*/ 	.byte	0x00, 0xf0, 0x31, 0x00


	//----- nvinfo : EIATTR_KPARAM_INFO
	.align		4
.L_2631:
        /*0028*/ 	.byte	0x04, 0x17
        /*002a*/ 	.short	(.L_2633 - .L_2632)
.L_2632:
        /*002c*/ 	.word	0x00000000
        /*0030*/ 	.short	0x0004
        /*0032*/ 	.short	0x0021
        /*0034*/ 	.byte	0x00, 0xf0, 0x05, 0x00


	//----- nvinfo : EIATTR_KPARAM_INFO
	.align		4
.L_2633:
        /*0038*/ 	.byte	0x04, 0x17
        /*003a*/ 	.short	(.L_2635 - .L_2634)
.L_2634:
        /*003c*/ 	.word	0x00000000
        /*0040*/ 	.short	0x0003
        /*0042*/ 	.short	0x0020
        /*0044*/ 	.byte	0x00, 0xf0, 0x05, 0x00


	//----- nvinfo : EIATTR_KPARAM_INFO
	.align		4
.L_2635:
        /*0048*/ 	.byte	0x04, 0x17
        /*004a*/ 	.short	(.L_2637 - .L_2636)
.L_2636:
        /*004c*/ 	.word	0x00000000
        /*0050*/ 	.short	0x0002
        /*0052*/ 	.short	0x0008
        /*0054*/ 	.byte	0x00, 0xf0, 0x61, 0x00


	//----- nvinfo : EIATTR_KPARAM_INFO
	.align		4
.L_2637:
        /*0058*/ 	.byte	0x04, 0x17
        /*005a*/ 	.short	(.L_2639 - .L_2638)
.L_2638:
        /*005c*/ 	.word	0x00000000
        /*0060*/ 	.short	0x0001
        /*0062*/ 	.short	0x0004
        /*0064*/ 	.byte	0x00, 0xf0, 0x05, 0x00


	//----- nvinfo : EIATTR_KPARAM_INFO
	.align		4
.L_2639:
        /*0068*/ 	.byte	0x04, 0x17
        /*006a*/ 	.short	(.L_2641 - .L_2640)
.L_2640:
        /*006c*/ 	.word	0x00000000
        /*0070*/ 	.short	0x0000
        /*0072*/ 	.short	0x0000
        /*0074*/ 	.byte	0x00, 0xf0, 0x11, 0x00


	//----- nvinfo : EIATTR_SPARSE_MMA_MASK
	.align		4
.L_2641:
        /*0078*/ 	.byte	0x03, 0x50
        /*007a*/ 	.short	0x0000


	//----- nvinfo : EIATTR_MAXREG_COUNT
	.align		4
        /*007c*/ 	.byte	0x03, 0x1b
        /*007e*/ 	.short	0x00ff


	//----- nvinfo : EIATTR_EXTERNS
	.align		4
        /*0080*/ 	.byte	0x04, 0x0f
        /*0082*/ 	.short	(.L_2643 - .L_2642)


	//   ....[0]....
	.align		4
.L_2642:
        /*0084*/ 	.word	index@(__assertfail)


	//----- nvinfo : EIATTR_MERCURY_ISA_VERSION
	.align		4
.L_2643:
        /*0088*/ 	.byte	0x03, 0x5f
        /*008a*/ 	.short	0x0101


	//----- nvinfo : EIATTR_VRC_CTA_INIT_COUNT
	.align		4
        /*008c*/ 	.byte	0x02, 0x4a
	.zero		1
	.zero		1


	//----- nvinfo : EIATTR_SYSCALL_OFFSETS
	.align		4
        /*0090*/ 	.byte	0x04, 0x46
        /*0092*/ 	.short	(.L_2645 - .L_2644)


	//   ....[0]....
.L_2644:
        /*0094*/ 	.word	0x00001070


	//   ....[1]....
        /*0098*/ 	.word	0x00002170


	//   ....[2]....
        /*009c*/ 	.word	0x000033b0


	//   ....[3]....
        /*00a0*/ 	.word	0x000044b0


	//   ....[4]....
        /*00a4*/ 	.word	0x00005630


	//   ....[5]....
        /*00a8*/ 	.word	0x00006740


	//   ....[6]....
        /*00ac*/ 	.word	0x000078c0


	//   ....[7]....
        /*00b0*/ 	.word	0x000088f0


	//   ....[8]....
        /*00b4*/ 	.word	0x00009c70


	//   ....[9]....
        /*00b8*/ 	.word	0x0000ab30


	//   ....[10]....
        /*00bc*/ 	.word	0x0000bab0


	//   ....[11]....
        /*00c0*/ 	.word	0x0000ca30


	//----- nvinfo : EIATTR_EXIT_INSTR_OFFSETS
	.align		4
.L_2645:
        /*00c4*/ 	.byte	0x04, 0x1c
        /*00c6*/ 	.short	(.L_2647 - .L_2646)


	//   ....[0]....
.L_2646:
        /*00c8*/ 	.word	0x0000bd80


	//   ....[1]....
        /*00cc*/ 	.word	0x0000bed0


	//   ....[2]....
        /*00d0*/ 	.word	0x0000bf10


	//   ....[3]....
        /*00d4*/ 	.word	0x0000bfb0


	//   ....[4]....
        /*00d8*/ 	.word	0x0000bff0


	//   ....[5]....
        /*00dc*/ 	.word	0x0000c030


	//   ....[6]....
        /*00e0*/ 	.word	0x0000c0c0


	//   ....[7]....
        /*00e4*/ 	.word	0x0000c0e0


	//   ....[8]....
        /*00e8*/ 	.word	0x0000c180


	//   ....[9]....
        /*00ec*/ 	.word	0x0000c1d0


	//   ....[10]....
        /*00f0*/ 	.word	0x0000c220


	//   ....[11]....
        /*00f4*/ 	.word	0x0000c300


	//   ....[12]....
        /*00f8*/ 	.word	0x0000c470


	//   ....[13]....
        /*00fc*/ 	.word	0x0000c5e0


	//   ....[14]....
        /*0100*/ 	.word	0x0000c740


	//   ....[15]....
        /*0104*/ 	.word	0x0000c780


	//   ....[16]....
        /*0108*/ 	.word	0x0000c7c0


	//   ....[17]....
        /*010c*/ 	.word	0x0000c870


	//   ....[18]....
        /*0110*/ 	.word	0x0000c8d0


	//   ....[19]....
        /*0114*/ 	.word	0x0000ca40


	//   ....[20]....
        /*0118*/ 	.word	0x0000cb50


	//   ....[21]....
        /*011c*/ 	.word	0x0000cc90


	//   ....[22]....
        /*0120*/ 	.word	0x0000ccd0


	//----- nvinfo : EIATTR_MAX_THREADS
	.align		4
.L_2647:
        /*0124*/ 	.byte	0x04, 0x05
        /*0126*/ 	.short	(.L_2649 - .L_2648)
.L_2648:
        /*0128*/ 	.word	0x00000080
        /*012c*/ 	.word	0x00000001
        /*0130*/ 	.word	0x00000001


	//----- nvinfo : EIATTR_CRS_STACK_SIZE
	.align		4
.L_2649:
        /*0134*/ 	.byte	0x04, 0x1e
        /*0136*/ 	.short	(.L_2651 - .L_2650)
.L_2650:
        /*0138*/ 	.word	0x00000000


	//----- nvinfo : EIATTR_CBANK_PARAM_SIZE
	.align		4
.L_2651:
        /*013c*/ 	.byte	0x03, 0x19
        /*013e*/ 	.short	0x0038


	//----- nvinfo : EIATTR_PARAM_CBANK
	.align		4
        /*0140*/ 	.byte	0x04, 0x0a
        /*0142*/ 	.short	(.L_2653 - .L_2652)
	.align		4
.L_2652:
        /*0144*/ 	.word	index@(.nv.constant0._ZN2at6native27unrolled_elementwise_kernelIZZZNS0_28sigmoid_backward_kernel_cudaERNS_18TensorIteratorBaseEENKUlvE0_clEvENKUlvE1_clEvEUlN3c104HalfES7_E_St5arrayIPcLm3EELi4E23TrivialOffsetCalculatorILi2EjESC_ILi1EjENS0_6memory12LoadWithCastILi2EEENSF_13StoreWithCastILi1EEEEEviT_T0_T2_T3_T4_T5_)
        /*0148*/ 	.short	0x0380
        /*014a*/ 	.short	0x0038


	//----- nvinfo : EIATTR_SW_WAR
	.align		4
.L_2653:
        /*014c*/ 	.byte	0x04, 0x36
        /*014e*/ 	.short	(.L_2655 - .L_2654)
.L_2654:
        /*0150*/ 	.word	0x00000008
.L_2655:


//--------------------- .nv.info._ZN2at6native18elementwise_kernelILi128ELi4EZNS0_22gpu_kernel_impl_nocastIZZZNS0_28sigmoid_backward_kernel_cudaERNS_18TensorIteratorBaseEENKUlvE0_clEvENKUlvE1_clEvEUlN3c104HalfES8_E_EEvS4_RKT_EUliE_EEviT1_ --------------------------
	.section	.nv.info._ZN2at6native18elementwise_kernelILi128ELi4EZNS0_22gpu_kernel_impl_nocastIZZZNS0_28sigmoid_backward_kernel_cudaERNS_18TensorIteratorBaseEENKUlvE0_clEvENKUlvE1_clEvEUlN3c104HalfES8_E_EEvS4_RKT_EUliE_EEviT1_,"",@"SHT_CUDA_INFO"
	.sectionflags	@""
	.align	4


	//----- nvinfo : EIATTR_CUDA_API_VERSION
	.align		4
        /*0000*/ 	.byte	0x04, 0x37
        /*0002*/ 	.short	(.L_2657 - .L_2656)
.L_2656:
        /*0004*/ 	.word	0x00000082


	//----- nvinfo : EIATTR_KPARAM_INFO
	.align		4
.L_2657:
        /*0008*/ 	.byte	0x04, 0x17
        /*000a*/ 	.short	(.L_2659 - .L_2658)
.L_2658:
        /*000c*/ 	.word	0x00000000
        /*0010*/ 	.short	0x0001
        /*0012*/ 	.short	0x0008
        /*0014*/ 	.byte	0x00, 0xf0, 0x21, 0x0a


	//----- nvinfo : EIATTR_KPARAM_INFO
	.align		4
.L_2659:
        /*0018*/ 	.byte	0x04, 0x17
        /*001a*/ 	.short	(.L_2661 - .L_2660)
.L_2660:
        /*001c*/ 	.word	0x00000000
        /*0020*/ 	.short	0x0000
        /*0022*/ 	.short	0x0000
        /*0024*/ 	.byte	0x00, 0xf0, 0x11, 0x00


	//----- nvinfo : EIATTR_SPARSE_MMA_MASK
	.align		4
.L_2661:
        /*0028*/ 	.byte	0x03, 0x50
        /*002a*/ 	.short	0x0000


	//----- nvinfo : EIATTR_MAXREG_COUNT
	.align		4
        /*002c*/ 	.byte	0x03, 0x1b
        /*002e*/ 	.short	0x0080


	//----- nvinfo : EIATTR_MERCURY_ISA_VERSION
	.align		4
        /*0030*/ 	.byte	0x03, 0x5f
        /*0032*/ 	.short	0x0101


	//----- nvinfo : EIATTR_VRC_CTA_INIT_COUNT
	.align		4
        /*0034*/ 	.byte	0x02, 0x4a
	.zero		1
	.zero		1


	//----- nvinfo : EIATTR_EXIT_INSTR_OFFSETS
	.align		4
        /*0038*/ 	.byte	0x04, 0x1c
        /*003a*/ 	.short	(.L_2663 - .L_2662)


	//   ....[0]....
.L_2662:
        /*003c*/ 	.word	0x000004b0


	//   ....[1]....
        /*0040*/ 	.word	0x000005c0


	//   ....[2]....
        /*0044*/ 	.word	0x00004c50


	//   ....[3]....
        /*0048*/ 	.word	0x00006370


	//----- nvinfo : EIATTR_MAX_THREADS
	.align		4
.L_2663:
        /*004c*/ 	.byte	0x04, 0x05
        /*004e*/ 	.short	(.L_2665 - .L_2664)
.L_2664:
        /*0050*/ 	.word	0x00000080
        /*0054*/ 	.word	0x00000001
        /*0058*/ 	.word	0x00000001


	//----- nvinfo : EIATTR_CRS_STACK_SIZE
	.align		4
.L_2665:
        /*005c*/ 	.byte	0x04, 0x1e
        /*005e*/ 	.short	(.L_2667 - .L_2666)
.L_2666:
        /*0060*/ 	.word	0x00000000


	//----- nvinfo : EIATTR_CBANK_PARAM_SIZE
	.align		4
.L_2667:
        /*0064*/ 	.byte	0x03, 0x19
        /*0066*/ 	.short	0x0290


	//----- nvinfo : EIATTR_PARAM_CBANK
	.align		4
        /*0068*/ 	.byte	0x04, 0x0a
        /*006a*/ 	.short	(.L_2669 - .L_2668)
	.align		4
.L_2668:
        /*006c*/ 	.word	index@(.nv.constant0._ZN2at6native18elementwise_kernelILi128ELi4EZNS0_22gpu_kernel_impl_nocastIZZZNS0_28sigmoid_backward_kernel_cudaERNS_18TensorIteratorBaseEENKUlvE0_clEvENKUlvE1_clEvEUlN3c104HalfES8_E_EEvS4_RKT_EUliE_EEviT1_)
        /*0070*/ 	.short	0x0380
        /*0072*/ 	.short	0x0290


	//----- nvinfo : EIATTR_SW_WAR
	.align		4
.L_2669:
        /*0074*/ 	.byte	0x04, 0x36
        /*0076*/ 	.short	(.L_2671 - .L_2670)
.L_2670:
        /*0078*/ 	.word	0x00000008
.L_2671:


//--------------------- .nv.info._ZN2at6native27unrolled_elementwise_kernelIZZZNS0_28sigmoid_backward_kernel_cudaERNS_18TensorIteratorBaseEENKUlvE0_clEvENKUlvE1_clEvEUlN3c104HalfES7_E_St5arrayIPcLm3EELi4E23TrivialOffsetCalculatorILi2EjESC_ILi1EjENS0_6memory15LoadWithoutCastENSF_16StoreWithoutCastEEEviT_T0_T2_T3_T4_T5_ --------------------------
	.section	.nv.info._ZN2at6native27unrolled_elementwise_kernelIZZZNS0_28sigmoid_backward_kernel_cudaERNS_18TensorIteratorBaseEENKUlvE0_clEvENKUlvE1_clEvEUlN3c104HalfES7_E_St5arrayIPcLm3EELi4E23TrivialOffsetCalculatorILi2EjESC_ILi1EjENS0_6memory15LoadWithoutCastENSF_16StoreWithoutCastEEEviT_T0_T2_T3_T4_T5_,"",@"SHT_CUDA_INFO"
	.sectionflags	@""
	.align	4


	//----- nvinfo : EIATTR_CUDA_API_VERSION
	.align		4
        /*0000*/ 	.byte	0x04, 0x37
        /*0002*/ 	.short	(.L_2673 - .L_2672)
.L_2672:
        /*0004*/ 	.word	0x00000082


	//----- nvinfo : EIATTR_KPARAM_INFO
	.align		4
.L_2673:
        /*0008*/ 	.byte	0x04, 0x17
        /*000a*/ 	.short	(.L_2675 - .L_2674)
.L_2674:
        /*000c*/ 	.word	0x00000000
        /*0010*/ 	.short	0x0006
        /*0012*/ 	.short	0x0023
        /*0014*/ 	.byte	0x00, 0xf0, 0x05, 0x00


	//----- nvinfo : EIATTR_KPARAM_INFO
	.align		4
.L_2675:
        /*0018*/ 	.byte	0x04, 0x17
        /*001a*/ 	.short	(.L_2677 - .L_2676)
.L_2676:
        /*001c*/ 	.word	0x00000000
        /*0020*/ 	.short	0x0005
        /*0022*/ 	.short	0x0022
        /*0024*/ 	.byte	0x00, 0xf0, 0x05, 0x00


	//----- nvinfo : EIATTR_KPARAM_INFO
	.align		4
.L_2677:
        /*0028*/ 	.byte	0x04, 0x17
        /*002a*/ 	.short	(.L_2679 - .L_2678)
.L_2678:
        /*002c*/ 	.word	0x00000000
        /*0030*/ 	.short	0x0004
        /*0032*/ 	.short	0x0021
        /*0034*/ 	.byte	0x00, 0xf0, 0x05, 0x00


	//----- nvinfo : EIATTR_KPARAM_INFO
	.align		4
.L_2679:
        /*0038*/ 	.byte	0x04, 0x17
        /*003a*/ 	.short	(.L_2681 - .L_2680)
.L_2680:
        /*003c*/ 	.word	0x00000000
        /*0040*/ 	.short	0x0003
        /*0042*/ 	.short	0x0020
        /*0044*/ 	.byte	0x00, 0xf0, 0x05, 0x00


	//----- nvinfo : EIATTR_KPARAM_INFO
	.align		4
.L_2681:
        /*0048*/ 	.byte	0x04, 0x17
        /*004a*/ 	.short	(.L_2683 - .L_2682)
.L_2682:
        /*004c*/ 	.word	0x00000000
        /*0050*/ 	.short	0x0002
        /*0052*/ 	.short	0x0008
        /*0054*/ 	.byte	0x00, 0xf0, 0x61, 0x00


	//----- nvinfo : EIATTR_KPARAM_INFO
	.align		4
.L_2683:
        /*0058*/ 	.byte	0x04, 0x17
        /*005a*/ 	.short	(.L_2685 - .L_2684)
.L_2684:
        /*005c*/ 	.word	0x00000000
        /*0060*/ 	.short	0x0001
        /*0062*/ 	.short	0x0004
        /*0064*/ 	.byte	0x00, 0xf0, 0x05, 0x00


	//----- nvinfo : EIATTR_KPARAM_INFO
	.align		4
.L_2685:
        /*0068*/ 	.byte	0x04, 0x17
        /*006a*/ 	.short	(.L_2687 - .L_2686)
.L_2686:
        /*006c*/ 	.word	0x00000000
        /*0070*/ 	.short	0x0000
        /*0072*/ 	.short	0x0000
        /*0074*/ 	.byte	0x00, 0xf0, 0x11, 0x00


	//----- nvinfo : EIATTR_SPARSE_MMA_MASK
	.align		4
.L_2687:
        /*0078*/ 	.byte	0x03, 0x50
        /*007a*/ 	.short	0x0000


	//----- nvinfo : EIATTR_MAXREG_COUNT
	.align		4
        /*007c*/ 	.byte	0x03, 0x1b
        /*007e*/ 	.short	0x00ff


	//----- nvinfo : EIATTR_MERCURY_ISA_VERSION
	.align		4
        /*0080*/ 	.byte	0x03, 0x5f
        /*0082*/ 	.short	0x0101


	//----- nvinfo : EIATTR_VRC_CTA_INIT_COUNT
	.align		4
        /*0084*/ 	.byte	0x02, 0x4a
	.zero		1
	.zero		1


	//----- nvinfo : EIATTR_EXIT_INSTR_OFFSETS
	.align		4
        /*0088*/ 	.byte	0x04, 0x1c
        /*008a*/ 	.short	(.L_2689 - .L_2688)


	//   ....[0]....
.L_2688:
        /*008c*/ 	.word	0x00000810


	//   ....[1]....
        /*0090*/ 	.word	0x00000860


	//----- nvinfo : EIATTR_MAX_THREADS
	.align		4
.L_2689:
        /*0094*/ 	.byte	0x04, 0x05
        /*0096*/ 	.short	(.L_2691 - .L_2690)
.L_2690:
        /*0098*/ 	.word	0x00000080
        /*009c*/ 	.word	0x00000001
        /*00a0*/ 	.word	0x00000001


	//----- nvinfo : EIATTR_CRS_STACK_SIZE
	.align		4
.L_2691:
        /*00a4*/ 	.byte	0x04, 0x1e
        /*00a6*/ 	.short	(.L_2693 - .L_2692)
.L_2692:
        /*00a8*/ 	.word	0x00000000


	//----- nvinfo : EIATTR_CBANK_PARAM_SIZE
	.align		4
.L_2693:
        /*00ac*/ 	.byte	0x03, 0x19
        /*00ae*/ 	.short	0x0024


	//----- nvinfo : EIATTR_PARAM_CBANK
	.align		4
        /*00b0*/ 	.byte	0x04, 0x0a
        /*00b2*/ 	.short	(.L_2695 - .L_2694)
	.align		4
.L_2694:
        /*00b4*/ 	.word	index@(.nv.constant0._ZN2at6native27unrolled_elementwise_kernelIZZZNS0_28sigmoid_backward_kernel_cudaERNS_18TensorIteratorBaseEENKUlvE0_clEvENKUlvE1_clEvEUlN3c104HalfES7_E_St5arrayIPcLm3EELi4E23TrivialOffsetCalculatorILi2EjESC_ILi1EjENS0_6memory15LoadWithoutCastENSF_16StoreWithoutCastEEEviT_T0_T2_T3_T4_T5_)
        /*00b8*/ 	.short	0x0380
        /*00ba*/ 	.short	0x0024


	//----- nvinfo : EIATTR_SW_WAR
	.align		4
.L_2695:
        /*00bc*/ 	.byte	0x04, 0x36
        /*00be*/ 	.short	(.L_2697 - .L_2696)
.L_2696:
        /*00c0*/ 	.word	0x00000008
.L_2697:


//--------------------- .nv.info._ZN2at6native29vectorized_elementwise_kernelILi2EZZZNS0_28sigmoid_backward_kernel_cudaERNS_18TensorIteratorBaseEENKUlvE0_clEvENKUlvE1_clEvEUlN3c104HalfES7_E_St5arrayIPcLm3EEEEviT0_T1_ --------------------------
	.section	.nv.info._ZN2at6native29vectorized_elementwise_kernelILi2EZZZNS0_28sigmoid_backward_kernel_cudaERNS_18TensorIteratorBaseEENKUlvE0_clEvENKUlvE1_clEvEUlN3c104HalfES7_E_St5arrayIPcLm3EEEEviT0_T1_,"",@"SHT_CUDA_INFO"
	.sectionflags	@""
	.align	4


	//----- nvinfo : EIATTR_CUDA_API_VERSION
	.align		4
        /*0000*/ 	.byte	0x04, 0x37
        /*0002*/ 	.short	(.L_2699 - .L_2698)
.L_2698:
        /*0004*/ 	.word	0x00000082


	//----- nvinfo : EIATTR_KPARAM_INFO
	.align		4
.L_2699:
        /*0008*/ 	.byte	0x04, 0x17
        /*000a*/ 	.short	(.L_2701 - .L_2700)
.L_2700:
        /*000c*/ 	.word	0x00000000
        /*0010*/ 	.short	0x0002
        /*0012*/ 	.short	0x0008
        /*0014*/ 	.byte	0x00, 0xf0, 0x61, 0x00


	//----- nvinfo : EIATTR_KPARAM_INFO
	.align		4
.L_2701:
        /*0018*/ 	.byte	0x04, 0x17
        /*001a*/ 	.short	(.L_2703 - .L_2702)
.L_2702:
        /*001c*/ 	.word	0x00000000
        /*0020*/ 	.short	0x0001
        /*0022*/ 	.short	0x0004
        /*0024*/ 	.byte	0x00, 0xf0, 0x05, 0x00


	//----- nvinfo : EIATTR_KPARAM_INFO
	.align		4
.L_2703:
        /*0028*/ 	.byte	0x04, 0x17
        /*002a*/ 	.short	(.L_2705 - .L_2704)
.L_2704:
        /*002c*/ 	.word	0x00000000
        /*0030*/ 	.short	0x0000
        /*0032*/ 	.short	0x0000
        /*0034*/ 	.byte	0x00, 0xf0, 0x11, 0x00


	//----- nvinfo : EIATTR_SPARSE_MMA_MASK
	.align		4
.L_2705:
        /*0038*/ 	.byte	0x03, 0x50
        /*003a*/ 	.short	0x0000


	//----- nvinfo : EIATTR_MAXREG_COUNT
	.align		4
        /*003c*/ 	.byte	0x03, 0x1b
        /*003e*/ 	.short	0x00ff


	//----- nvinfo : EIATTR_MERCURY_ISA_VERSION
	.align		4
        /*0040*/ 	.byte	0x03, 0x5f
        /*0042*/ 	.short	0x0101


	//----- nvinfo : EIATTR_VRC_CTA_INIT_COUNT
	.align		4
        /*0044*/ 	.byte	0x02, 0x4a
	.zero		1
	.zero		1


	//----- nvinfo : EIATTR_EXIT_INSTR_OFFSETS
	.align		4
        /*0048*/ 	.byte	0x04, 0x1c
        /*004a*/ 	.short	(.L_2707 - .L_2706)


	//   ....[0]....
.L_2706:
        /*004c*/ 	.word	0x000010f0


	//   ....[1]....
        /*0050*/ 	.word	0x00001140


	//   ....[2]....
        /*0054*/ 	.word	0x00001770


	//----- nvinfo : EIATTR_MAX_THREADS
	.align		4
.L_2707:
        /*0058*/ 	.byte	0x04, 0x05
        /*005a*/ 	.short	(.L_2709 - .L_2708)
.L_2708:
        /*005c*/ 	.word	0x00000080
        /*0060*/ 	.word	0x00000001
        /*0064*/ 	.word	0x00000001


	//----- nvinfo : EIATTR_CRS_STACK_SIZE
	.align		4
.L_2709:
        /*0068*/ 	.byte	0x04, 0x1e
        /*006a*/ 	.short	(.L_2711 - .L_2710)
.L_2710:
        /*006c*/ 	.word	0x00000000


	//----- nvinfo : EIATTR_CBANK_PARAM_SIZE
	.align		4
.L_2711:
        /*0070*/ 	.byte	0x03, 0x19
        /*0072*/ 	.short	0x0020


	//----- nvinfo : EIATTR_PARAM_CBANK
	.align		4
        /*0074*/ 	.byte	0x04, 0x0a
        /*0076*/ 	.short	(.L_2713 - .L_2712)
	.align		4
.L_2712:
        /*0078*/ 	.word	index@(.nv.constant0._ZN2at6native29vectorized_elementwise_kernelILi2EZZZNS0_28sigmoid_backward_kernel_cudaERNS_18TensorIteratorBaseEENKUlvE0_clEvENKUlvE1_clEvEUlN3c104HalfES7_E_St5arrayIPcLm3EEEEviT0_T1_)
        /*007c*/ 	.short	0x0380
        /*007e*/ 	.short	0x0020


	//----- nvinfo : EIATTR_SW_WAR
	.align		4
.L_2713:
        /*0080*/ 	.byte	0x04, 0x36
        /*0082*/ 	.short	(.L_2715 - .L_2714)
.L_2714:
        /*0084*/ 	.word	0x00000008
.L_2715:


//--------------------- .nv.info._ZN2at6native29vectorized_elementwise_kernelILi4EZZZNS0_28sigmoid_backward_kernel_cudaERNS_18TensorIteratorBaseEENKUlvE0_clEvENKUlvE1_clEvEUlN3c104HalfES7_E_St5arrayIPcLm3EEEEviT0_T1_ --------------------------
	.section	.nv.info._ZN2at6native29vectorized_elementwise_kernelILi4EZZZNS0_28sigmoid_backward_kernel_cudaERNS_18TensorIteratorBaseEENKUlvE0_clEvENKUlvE1_clEvEUlN3c104HalfES7_E_St5arrayIPcLm3EEEEviT0_T1_,"",@"SHT_CUDA_INFO"
	.sectionflags	@""
	.align	4


	//----- nvinfo : EIATTR_CUDA_API_VERSION
	.align		4
        /*0000*/ 	.byte	0x04, 0x37
        /*0002*/ 	.short	(.L_2717 - .L_2716)
.L_2716:
        /*0004*/ 	.word	0x00000082


	//----- nvinfo : EIATTR_KPARAM_INFO
	.align		4
.L_2717:
        /*0008*/ 	.byte	0x04, 0x17
        /*000a*/ 	.short	(.L_2719 - .L_2718)
.L_2718:
        /*000c*/ 	.word	0x00000000
        /*0010*/ 	.short	0x0002
        /*0012*/ 	.short	0x0008
        /*0014*/ 	.byte	0x00, 0xf0, 0x61, 0x00


	//----- nvinfo : EIATTR_KPARAM_INFO
	.align		4
.L_2719:
        /*0018*/ 	.byte	0x04, 0x17
        /*001a*/ 	.short	(.L_2721 - .L_2720)
.L_2720:
        /*001c*/ 	.word	0x00000000
        /*0020*/ 	.short	0x0001
        /*0022*/ 	.short	0x0004
        /*0024*/ 	.byte	0x00, 0xf0, 0x05, 0x00


	//----- nvinfo : EIATTR_KPARAM_INFO
	.align		4
.L_2721:
        /*0028*/ 	.byte	0x04, 0x17
        /*002a*/ 	.short	(.L_2723 - .L_2722)
.L_2722:
        /*002c*/ 	.word	0x00000000
        /*0030*/ 	.short	0x0000
        /*0032*/ 	.short	0x0000
        /*0034*/ 	.byte	0x00, 0xf0, 0x11, 0x00


	//----- nvinfo : EIATTR_SPARSE_MMA_MASK
	.align		4
.L_2723:
        /*0038*/ 	.byte	0x03, 0x50
        /*003a*/ 	.short	0x0000


	//----- nvinfo : EIATTR_MAXREG_COUNT
	.align		4
        /*003c*/ 	.byte	0x03, 0x1b
        /*003e*/ 	.short	0x00ff


	//----- nvinfo : EIATTR_MERCURY_ISA_VERSION
	.align		4
        /*0040*/ 	.byte	0x03, 0x5f
        /*0042*/ 	.short	0x0101


	//----- nvinfo : EIATTR_VRC_CTA_INIT_COUNT
	.align		4
        /*0044*/ 	.byte	0x02, 0x4a
	.zero		1
	.zero		1


	//----- nvinfo : EIATTR_EXIT_INSTR_OFFSETS
	.align		4
        /*0048*/ 	.byte	0x04, 0x1c
        /*004a*/ 	.short	(.L_2725 - .L_2724)


	//   ....[0]....
.L_2724:
        /*004c*/ 	.word	0x000010f0


	//   ....[1]....
        /*0050*/ 	.word	0x00001140


	//   ....[2]....
        /*0054*/ 	.word	0x00001710


	//----- nvinfo : EIATTR_MAX_THREADS
	.align		4
.L_2725:
        /*0058*/ 	.byte	0x04, 0x05
        /*005a*/ 	.short	(.L_2727 - .L_2726)
.L_2726:
        /*005c*/ 	.word	0x00000080
        /*0060*/ 	.word	0x00000001
        /*0064*/ 	.word	0x00000001


	//----- nvinfo : EIATTR_CRS_STACK_SIZE
	.align		4
.L_2727:
        /*0068*/ 	.byte	0x04, 0x1e
        /*006a*/ 	.short	(.L_2729 - .L_2728)
.L_2728:
        /*006c*/ 	.word	0x00000000


	//----- nvinfo : EIATTR_CBANK_PARAM_SIZE
	.align		4
.L_2729:
        /*0070*/ 	.byte	0x03, 0x19
        /*0072*/ 	.short	0x0020


	//----- nvinfo : EIATTR_PARAM_CBANK
	.align		4
        /*0074*/ 	.byte	0x04, 0x0a
        /*0076*/ 	.short	(.L_2731 - .L_2730)
	.align		4
.L_2730:
        /*0078*/ 	.word	index@(.nv.constant0._ZN2at6native29vectorized_elementwise_kernelILi4EZZZNS0_28sigmoid_backward_kernel_cudaERNS_18TensorIteratorBaseEENKUlvE0_clEvENKUlvE1_clEvEUlN3c104HalfES7_E_St5arrayIPcLm3EEEEviT0_T1_)
        /*007c*/ 	.short	0x0380
        /*007e*/ 	.short	0x0020


	//----- nvinfo : EIATTR_SW_WAR
	.align		4
.L_2731:
        /*0080*/ 	.byte	0x04, 0x36
        /*0082*/ 	.short	(.L_2733 - .L_2732)
.L_2732:
        /*0084*/ 	.word	0x00000008
.L_2733:


//--------------------- .nv.info._ZN2at6native29vectorized_elementwise_kernelILi8EZZZNS0_28sigmoid_backward_kernel_cudaERNS_18TensorIteratorBaseEENKUlvE0_clEvENKUlvE1_clEvEUlN3c104HalfES7_E_St5arrayIPcLm3EEEEviT0_T1_ --------------------------
	.section	.nv.info._ZN2at6native29vectorized_elementwise_kernelILi8EZZZNS0_28sigmoid_backward_kernel_cudaERNS_18TensorIteratorBaseEENKUlvE0_clEvENKUlvE1_clEvEUlN3c104HalfES7_E_St5arrayIPcLm3EEEEviT0_T1_,"",@"SHT_CUDA_INFO"
	.sectionflags	@""
	.align	4


	//----- nvinfo : EIATTR_CUDA_API_VERSION
	.align		4
        /*0000*/ 	.byte	0x04, 0x37
        /*0002*/ 	.short	(.L_2735 - .L_2734)
.L_2734:
        /*0004*/ 	.word	0x00000082


	//----- nvinfo : EIATTR_KPARAM_INFO
	.align		4
.L_2735:
        /*0008*/ 	.byte	0x04, 0x17
        /*000a*/ 	.short	(.L_2737 - .L_2736)
.L_2736:
        /*000c*/ 	.word	0x00000000
        /*0010*/ 	.short	0x0002
        /*0012*/ 	.short	0x0008
        /*0014*/ 	.byte	0x00, 0xf0, 0x61, 0x00


	//----- nvinfo : EIATTR_KPARAM_INFO
	.align		4
.L_2737:
        /*0018*/ 	.byte	0x04, 0x17
        /*001a*/ 	.short	(.L_2739 - .L_2738)
.L_2738:
        /*001c*/ 	.word	0x00000000
        /*0020*/ 	.short	0x0001
        /*0022*/ 	.short	0x0004
        /*0024*/ 	.byte	0x00, 0xf0, 0x05, 0x00


	//----- nvinfo : EIATTR_KPARAM_INFO
	.align		4
.L_2739:
        /*0028*/ 	.byte	0x04, 0x17
        /*002a*/ 	.short	(.L_2741 - .L_2740)
.L_2740:
        /*002c*/ 	.word	0x00000000
        /*0030*/ 	.short	0x0000
        /*0032*/ 	.short	0x0000
        /*0034*/ 	.byte	0x00, 0xf0, 0x11, 0x00


	//----- nvinfo : EIATTR_SPARSE_MMA_MASK
	.align		4
.L_2741:
        /*0038*/ 	.byte	0x03, 0x50
        /*003a*/ 	.short	0x0000


	//----- nvinfo : EIATTR_MAXREG_COUNT
	.align		4
        /*003c*/ 	.byte	0x03, 0x1b
        /*003e*/ 	.short	0x00ff


	//----- nvinfo : EIATTR_MERCURY_ISA_VERSION
	.align		4
        /*0040*/ 	.byte	0x03, 0x5f
        /*0042*/ 	.short	0x0101


	//----- nvinfo : EIATTR_VRC_CTA_INIT_COUNT
	.align		4
        /*0044*/ 	.byte	0x02, 0x4a
	.zero		1
	.zero		1


	//----- nvinfo : EIATTR_EXIT_INSTR_OFFSETS
	.align		4
        /*0048*/ 	.byte	0x04, 0x1c
        /*004a*/ 	.short	(.L_2743 - .L_2742)


	//   ....[0]....
.L_2742:
        /*004c*/ 	.word	0x00000010


	//----- nvinfo : EIATTR_MAX_THREADS
	.align		4
.L_2743:
        /*0050*/ 	.byte	0x04, 0x05
        /*0052*/ 	.short	(.L_2745 - .L_2744)
.L_2744:
        /*0054*/ 	.word	0x00000080
        /*0058*/ 	.word	0x00000001
        /*005c*/ 	.word	0x00000001


	//----- nvinfo : EIATTR_CBANK_PARAM_SIZE
	.align		4
.L_2745:
        /*0060*/ 	.byte	0x03, 0x19
        /*0062*/ 	.short	0x0020


	//----- nvinfo : EIATTR_PARAM_CBANK
	.align		4
        /*0064*/ 	.byte	0x04, 0x0a
        /*0066*/ 	.short	(.L_2747 - .L_2746)
	.align		4
.L_2746:
        /*0068*/ 	.word	index@(.nv.constant0._ZN2at6native29vectorized_elementwise_kernelILi8EZZZNS0_28sigmoid_backward_kernel_cudaERNS_18TensorIteratorBaseEENKUlvE0_clEvENKUlvE1_clEvEUlN3c104HalfES7_E_St5arrayIPcLm3EEEEviT0_T1_)
        /*006c*/ 	.short	0x0380
        /*006e*/ 	.short	0x0020


	//----- nvinfo : EIATTR_SW_WAR
	.align		4
.L_2747:
        /*0070*/ 	.byte	0x04, 0x36
        /*0072*/ 	.short	(.L_2749 - .L_2748)
.L_2748:
        /*0074*/ 	.word	0x00000008
.L_2749:


//--------------------- .nv.info._ZN2at6native18elementwise_kernelILi128ELi4EZNS0_15gpu_kernel_implIZZZNS0_28sigmoid_backward_kernel_cudaERNS_18TensorIteratorBaseEENKUlvE0_clEvENKUlvE0_clEvEUlffE_EEvS4_RKT_EUliE_EEviT1_ --------------------------
	.section	.nv.info._ZN2at6native18elementwise_kernelILi128ELi4EZNS0_15gpu_kernel_implIZZZNS0_28sigmoid_backward_kernel_cudaERNS_18TensorIteratorBaseEENKUlvE0_clEvENKUlvE0_clEvEUlffE_EEvS4_RKT_EUliE_EEviT1_,"",@"SHT_CUDA_INFO"
	.sectionflags	@""
	.align	4


	//----- nvinfo : EIATTR_CUDA_API_VERSION
	.align		4
        /*0000*/ 	.byte	0x04, 0x37
        /*0002*/ 	.short	(.L_2751 - .L_2750)
.L_2750:
        /*0004*/ 	.word	0x00000082


	//----- nvinfo : EIATTR_KPARAM_INFO
	.align		4
.L_2751:
        /*0008*/ 	.byte	0x04, 0x17
        /*000a*/ 	.short	(.L_2753 - .L_2752)
.L_2752:
        /*000c*/ 	.word	0x00000000
        /*0010*/ 	.short	0x0001
        /*0012*/ 	.short	0x0008
        /*0014*/ 	.byte	0x00, 0xf0, 0x21, 0x0a


	//----- nvinfo : EIATTR_KPARAM_INFO
	.align		4
.L_2753:
        /*0018*/ 	.byte	0x04, 0x17
        /*001a*/ 	.short	(.L_2755 - .L_2754)
.L_2754:
        /*001c*/ 	.word	0x00000000
        /*0020*/ 	.short	0x0000
        /*0022*/ 	.short	0x0000
        /*0024*/ 	.byte	0x00, 0xf0, 0x11, 0x00


	//----- nvinfo : EIATTR_SPARSE_MMA_MASK
	.align		4
.L_2755:
        /*0028*/ 	.byte	0x03, 0x50
        /*002a*/ 	.short	0x0000


	//----- nvinfo : EIATTR_MAXREG_COUNT
	.align		4
        /*002c*/ 	.byte	0x03, 0x1b
        /*002e*/ 	.short	0x0080


	//----- nvinfo : EIATTR_EXTERNS
	.align		4
        /*0030*/ 	.byte	0x04, 0x0f
        /*0032*/ 	.short	(.L_2757 - .L_2756)


	//   ....[0]....
	.align		4
.L_2756:
        /*0034*/ 	.word	index@(__assertfail)


	//----- nvinfo : EIATTR_MERCURY_ISA_VERSION
	.align		4
.L_2757:
        /*0038*/ 	.byte	0x03, 0x5f
        /*003a*/ 	.short	0x0101


	//----- nvinfo : EIATTR_VRC_CTA_INIT_COUNT
	.align		4
        /*003c*/ 	.byte	0x02, 0x4a
	.zero		1
	.zero		1


	//----- nvinfo : EIATTR_SYSCALL_OFFSETS
	.align		4
        /*0040*/ 	.byte	0x04, 0x46
        /*0042*/ 	.short	(.L_2759 - .L_2758)


	//   ....[0]....
.L_2758:
        /*0044*/ 	.word	0x00002490


	//   ....[1]....
        /*0048*/ 	.word	0x00003300


	//   ....[2]....
        /*004c*/ 	.word	0x000040e0


	//   ....[3]....
        /*0050*/ 	.word	0x000066a0


	//   ....[4]....
        /*0054*/ 	.word	0x00007510


	//   ....[5]....
        /*0058*/ 	.word	0x00008150


	//   ....[6]....
        /*005c*/ 	.word	0x0000a820


	//   ....[7]....
        /*0060*/ 	.word	0x0000b690


	//   ....[8]....
        /*0064*/ 	.word	0x0000c2d0


	//   ....[9]....
        /*0068*/ 	.word	0x0000e9c0


	//   ....[10]....
        /*006c*/ 	.word	0x0000f830


	//   ....[11]....
        /*0070*/ 	.word	0x00010440


	//----- nvinfo : EIATTR_EXIT_INSTR_OFFSETS
	.align		4
.L_2759:
        /*0074*/ 	.byte	0x04, 0x1c
        /*0076*/ 	.short	(.L_2761 - .L_2760)


	//   ....[0]....
.L_2760:
        /*0078*/ 	.word	0x0000c580


	//   ....[1]....
        /*007c*/ 	.word	0x0000f9c0


	//   ....[2]....
        /*0080*/ 	.word	0x0000fa00


	//   ....[3]....
        /*0084*/ 	.word	0x0000fa90


	//   ....[4]....
        /*0088*/ 	.word	0x0000fac0


	//   ....[5]....
        /*008c*/ 	.word	0x0000faf0


	//   ....[6]....
        /*0090*/ 	.word	0x0000fb70


	//   ....[7]....
        /*0094*/ 	.word	0x0000fba0


	//   ....[8]....
        /*0098*/ 	.word	0x0000fc30


	//   ....[9]....
        /*009c*/ 	.word	0x0000fc70


	//   ....[10]....
        /*00a0*/ 	.word	0x0000fcb0


	//   ....[11]....
        /*00a4*/ 	.word	0x0000fd80


	//   ....[12]....
        /*00a8*/ 	.word	0x0000fee0


	//   ....[13]....
        /*00ac*/ 	.word	0x00010040


	//   ....[14]....
        /*00b0*/ 	.word	0x00010190


	//   ....[15]....
        /*00b4*/ 	.word	0x000101c0


	//   ....[16]....
        /*00b8*/ 	.word	0x000101f0


	//   ....[17]....
        /*00bc*/ 	.word	0x00010290


	//   ....[18]....
        /*00c0*/ 	.word	0x000102e0


	//   ....[19]....
        /*00c4*/ 	.word	0x00010450


	//   ....[20]....
        /*00c8*/ 	.word	0x00010550


	//   ....[21]....
        /*00cc*/ 	.word	0x00010680


	//   ....[22]....
        /*00d0*/ 	.word	0x000106b0


	//----- nvinfo : EIATTR_MAX_THREADS
	.align		4
.L_2761:
        /*00d4*/ 	.byte	0x04, 0x05
        /*00d6*/ 	.short	(.L_2763 - .L_2762)
.L_2762:
        /*00d8*/ 	.word	0x00000080
        /*00dc*/ 	.word	0x00000001
        /*00e0*/ 	.word	0x00000001


	//----- nvinfo : EIATTR_CRS_STACK_SIZE
	.align		4
.L_2763:
        /*00e4*/ 	.byte	0x04, 0x1e
        /*00e6*/ 	.short	(.L_2765 - .L_2764)
.L_2764:
        /*00e8*/ 	.word	0x00000000


	//----- nvinfo : EIATTR_CBANK_PARAM_SIZE
	.align		4
.L_2765:
        /*00ec*/ 	.byte	0x03, 0x19
        /*00ee*/ 	.short	0x0290


	//----- nvinfo : EIATTR_PARAM_CBANK
	.align		4
        /*00f0*/ 	.byte	0x04, 0x0a
        /*00f2*/ 	.short	(.L_2767 - .L_2766)
	.align		4
.L_2766:
        /*00f4*/ 	.word	index@(.nv.constant0._ZN2at6native18elementwise_kernelILi128ELi4EZNS0_15gpu_kernel_implIZZZNS0_28sigmoid_backward_kernel_cudaERNS_18TensorIteratorBaseEENKUlvE0_clEvENKUlvE0_clEvEUlffE_EEvS4_RKT_EUliE_EEviT1_)
        /*00f8*/ 	.short	0x0380
        /*00fa*/ 	.short	0x0290


	//----- nvinfo : EIATTR_SW_WAR
	.align		4
.L_2767:
        /*00fc*/ 	.byte	0x04, 0x36
        /*00fe*/ 	.short	(.L_2769 - .L_2768)
.L_2768:
        /*0100*/ 	.word	0x00000008
.L_2769:


//--------------------- .nv.info._ZN2at6native27unrolled_elementwise_kernelIZZZNS0_28sigmoid_backward_kernel_cudaERNS_18TensorIteratorBaseEENKUlvE0_clEvENKUlvE0_clEvEUlffE_St5arrayIPcLm3EELi4E23TrivialOffsetCalculatorILi2EjESA_ILi1EjENS0_6memory12LoadWithCastILi2EEENSD_13StoreWithCastILi1EEEEEviT_T0_T2_T3_T4_T5_ --------------------------
	.section	.nv.info._ZN2at6native27unrolled_elementwise_kernelIZZZNS0_28sigmoid_backward_kernel_cudaERNS_18TensorIteratorBaseEENKUlvE0_clEvENKUlvE0_clEvEUlffE_St5arrayIPcLm3EELi4E23TrivialOffsetCalculatorILi2EjESA_ILi1EjENS0_6memory12LoadWithCastILi2EEENSD_13StoreWithCastILi1EEEEEviT_T0_T2_T3_T4_T5_,"",@"SHT_CUDA_INFO"
	.sectionflags	@""
	.align	4


	//----- nvinfo : EIATTR_CUDA_API_VERSION
	.align		4
        /*0000*/ 	.byte	0x04, 0x37
        /*0002*/ 	.short	(.L_2771 - .L_2770)
.L_2770:
        /*0004*/ 	.word	0x00000082


	//----- nvinfo : EIATTR_KPARAM_INFO
	.align		4
.L_2771:
        /*0008*/ 	.byte	0x04, 0x17
        /*000a*/ 	.short	(.L_2773 - .L_2772)
.L_2772:
        /*000c*/ 	.word	0x00000000
        /*0010*/ 	.short	0x0006
        /*0012*/ 	.short	0x0030
        /*0014*/ 	.byte	0x00, 0xf0, 0x21, 0x00


	//----- nvinfo : EIATTR_KPARAM_INFO
	.align		4
.L_2773:
        /*0018*/ 	.byte	0x04, 0x17
        /*001a*/ 	.short	(.L_2775 - .L_2774)
.L_2774:
        /*001c*/ 	.word	0x00000000
        /*0020*/ 	.short	0x0005
        /*0022*/ 	.short	0x0024
        /*0024*/ 	.byte	0x00, 0xf0, 0x31, 0x00


	//----- nvinfo : EIATTR_KPARAM_INFO
	.align		4
.L_2775:
        /*0028*/ 	.byte	0x04, 0x17
        /*002a*/ 	.short	(.L_2777 - .L_2776)
.L_2776:
        /*002c*/ 	.word	0x00000000
        /*0030*/ 	.short	0x0004
        /*0032*/ 	.short	0x0021
        /*0034*/ 	.byte	0x00, 0xf0, 0x05, 0x00


	//----- nvinfo : EIATTR_KPARAM_INFO
	.align		4
.L_2777:
        /*0038*/ 	.byte	0x04, 0x17
        /*003a*/ 	.short	(.L_2779 - .L_2778)
.L_2778:
        /*003c*/ 	.word	0x00000000
        /*0040*/ 	.short	0x0003
        /*0042*/ 	.short	0x0020
        /*0044*/ 	.byte	0x00, 0xf0, 0x05, 0x00


	//----- nvinfo : EIATTR_KPARAM_INFO
	.align		4
.L_2779:
        /*0048*/ 	.byte	0x04, 0x17
        /*004a*/ 	.short	(.L_2781 - .L_2780)
.L_2780:
        /*004c*/ 	.word	0x00000000
        /*0050*/ 	.short	0x0002
        /*0052*/ 	.short	0x0008
        /*0054*/ 	.byte	0x00, 0xf0, 0x61, 0x00


	//----- nvinfo : EIATTR_KPARAM_INFO
	.align		4
.L_2781:
        /*0058*/ 	.byte	0x04, 0x17
        /*005a*/ 	.short	(.L_2783 - .L_2782)
.L_2782:
        /*005c*/ 	.word	0x00000000
        /*0060*/ 	.short	0x0001
        /*0062*/ 	.short	0x0004
        /*0064*/ 	.byte	0x00, 0xf0, 0x05, 0x00


	//----- nvinfo : EIATTR_KPARAM_INFO
	.align		4
.L_2783:
        /*0068*/ 	.byte	0x04, 0x17
        /*006a*/ 	.short	(.L_2785 - .L_2784)
.L_2784:
        /*006c*/ 	.word	0x00000000
        /*0070*/ 	.short	0x0000
        /*0072*/ 	.short	0x0000
        /*0074*/ 	.byte	0x00, 0xf0, 0x11, 0x00


	//----- nvinfo : EIATTR_SPARSE_MMA_MASK
	.align		4
.L_2785:
        /*0078*/ 	.byte	0x03, 0x50
        /*007a*/ 	.short	0x0000


	//----- nvinfo : EIATTR_MAXREG_COUNT
	.align		4
        /*007c*/ 	.byte	0x03, 0x1b
        /*007e*/ 	.short	0x00ff


	//----- nvinfo : EIATTR_EXTERNS
	.align		4
        /*0080*/ 	.byte	0x04, 0x0f
        /*0082*/ 	.short	(.L_2787 - .L_2786)


	//   ....[0]....
	.align		4
.L_2786:
        /*0084*/ 	.word	index@(__assertfail)


	//----- nvinfo : EIATTR_MERCURY_ISA_VERSION
	.align		4
.L_2787:
        /*0088*/ 	.byte	0x03, 0x5f
        /*008a*/ 	.short	0x0101


	//----- nvinfo : EIATTR_VRC_CTA_INIT_COUNT
	.align		4
        /*008c*/ 	.byte	0x02, 0x4a
	.zero		1
	.zero		1


	//----- nvinfo : EIATTR_SYSCALL_OFFSETS
	.align		4
        /*0090*/ 	.byte	0x04, 0x46
        /*0092*/ 	.short	(.L_2789 - .L_2788)


	//   ....[0]....
.L_2788:
        /*0094*/ 	.word	0x00000e80


	//   ....[1]....
        /*0098*/ 	.word	0x00001d20


	//   ....[2]....
        /*009c*/ 	.word	0x00002cb0


	//   ....[3]....
        /*00a0*/ 	.word	0x00003b40


	//   ....[4]....
        /*00a4*/ 	.word	0x00004a60


	//   ....[5]....
        /*00a8*/ 	.word	0x00005900


	//   ....[6]....
        /*00ac*/ 	.word	0x00006810


	//   ....[7]....
        /*00b0*/ 	.word	0x00007690


	//   ....[8]....
        /*00b4*/ 	.word	0x00008510


	//   ....[9]....
        /*00b8*/ 	.word	0x00009260


	//   ....[10]....
        /*00bc*/ 	.word	0x0000a0e0


	//   ....[11]....
        /*00c0*/ 	.word	0x0000af40


	//----- nvinfo : EIATTR_EXIT_INSTR_OFFSETS
	.align		4
.L_2789:
        /*00c4*/ 	.byte	0x04, 0x1c
        /*00c6*/ 	.short	(.L_2791 - .L_2790)


	//   ....[0]....
.L_2790:
        /*00c8*/ 	.word	0x0000a380


	//   ....[1]....
        /*00cc*/ 	.word	0x0000a4c0


	//   ....[2]....
        /*00d0*/ 	.word	0x0000a500


	//   ....[3]....
        /*00d4*/ 	.word	0x0000a590


	//   ....[4]....
        /*00d8*/ 	.word	0x0000a5c0


	//   ....[5]....
        /*00dc*/ 	.word	0x0000a5f0


	//   ....[6]....
        /*00e0*/ 	.word	0x0000a670


	//   ....[7]....
        /*00e4*/ 	.word	0x0000a6a0


	//   ....[8]....
        /*00e8*/ 	.word	0x0000a730


	//   ....[9]....
        /*00ec*/ 	.word	0x0000a770


	//   ....[10]....
        /*00f0*/ 	.word	0x0000a7b0


	//   ....[11]....
        /*00f4*/ 	.word	0x0000a880


	//   ....[12]....
        /*00f8*/ 	.word	0x0000a9e0


	//   ....[13]....
        /*00fc*/ 	.word	0x0000ab40


	//   ....[14]....
        /*0100*/ 	.word	0x0000ac90


	//   ....[15]....
        /*0104*/ 	.word	0x0000acc0


	//   ....[16]....
        /*0108*/ 	.word	0x0000acf0


	//   ....[17]....
        /*010c*/ 	.word	0x0000ad90


	//   ....[18]....
        /*0110*/ 	.word	0x0000ade0


	//   ....[19]....
        /*0114*/ 	.word	0x0000af50


	//   ....[20]....
        /*0118*/ 	.word	0x0000b050


	//   ....[21]....
        /*011c*/ 	.word	0x0000b180


	//   ....[22]....
        /*0120*/ 	.word	0x0000b1b0


	//----- nvinfo : EIATTR_MAX_THREADS
	.align		4
.L_2791:
        /*0124*/ 	.byte	0x04, 0x05
        /*0126*/ 	.short	(.L_2793 - .L_2792)
.L_2792:
        /*0128*/ 	.word	0x00000080
        /*012c*/ 	.word	0x00000001
        /*0130*/ 	.word	0x00000001


	//----- nvinfo : EIATTR_CRS_STACK_SIZE
	.align		4
.L_2793:
        /*0134*/ 	.byte	0x04, 0x1e
        /*0136*/ 	.short	(.L_2795 - .L_2794)
.L_2794:
        /*0138*/ 	.word	0x00000000


	//----- nvinfo : EIATTR_CBANK_PARAM_SIZE
	.align		4
.L_2795:
        /*013c*/ 	.byte	0x03, 0x19
        /*013e*/ 	.short	0x0038


	//----- nvinfo : EIATTR_PARAM_CBANK
	.align		4
        /*0140*/ 	.byte	0x04, 0x0a
        /*0142*/ 	.short	(.L_2797 - .L_2796)
	.align		4
.L_2796:
        /*0144*/ 	.word	index@(.nv.constant0._ZN2at6native27unrolled_elementwise_kernelIZZZNS0_28sigmoid_backward_kernel_cudaERNS_18TensorIteratorBaseEENKUlvE0_clEvENKUlvE0_clEvEUlffE_St5arrayIPcLm3EELi4E23TrivialOffsetCalculatorILi2EjESA_ILi1EjENS0_6memory12LoadWithCastILi2EEENSD_13StoreWithCastILi1EEEEEviT_T0_T2_T3_T4_T5_)
        /*0148*/ 	.short	0x0380
        /*014a*/ 	.short	0x0038


	//----- nvinfo : EIATTR_SW_WAR
	.align		4
.L_2797:
        /*014c*/ 	.byte	0x04, 0x36
        /*014e*/ 	.short	(.L_2799 - .L_2798)
.L_2798:
        /*0150*/ 	.word	0x00000008
.L_2799:


//--------------------- .nv.info._ZN2at6native18elementwise_kernelILi128ELi2EZNS0_22gpu_kernel_impl_nocastIZZZNS0_28sigmoid_backward_kernel_cudaERNS_18TensorIteratorBaseEENKUlvE0_clEvENKUlvE0_clEvEUlffE_EEvS4_RKT_EUliE_EEviT1_ --------------------------
	.section	.nv.info._ZN2at6native18elementwise_kernelILi128ELi2EZNS0_22gpu_kernel_impl_nocastIZZZNS0_28sigmoid_backward_kernel_cudaERNS_18TensorIteratorBaseEENKUlvE0_clEvENKUlvE0_clEvEUlffE_EEvS4_RKT_EUliE_EEviT1_,"",@"SHT_CUDA_INFO"
	.sectionflags	@""
	.align	4


	//----- nvinfo : EIATTR_CUDA_API_VERSION
	.align		4
        /*0000*/ 	.byte	0x04, 0x37
        /*0002*/ 	.short	(.L_2801 - .L_2800)
.L_2800:
        /*0004*/ 	.word	0x00000082


	//----- nvinfo : EIATTR_KPARAM_INFO
	.align		4
.L_2801:
        /*0008*/ 	.byte	0x04, 0x17
        /*000a*/ 	.short	(.L_2803 - .L_2802)
.L_2802:
        /*000c*/ 	.word	0x00000000
        /*0010*/ 	.short	0x0001
        /*0012*/ 	.short	0x0008
        /*0014*/ 	.byte	0x00, 0xf0, 0x21, 0x0a


	//----- nvinfo : EIATTR_KPARAM_INFO
	.align		4
.L_2803:
        /*0018*/ 	.byte	0x04, 0x17
        /*001a*/ 	.short	(.L_2805 - .L_2804)
.L_2804:
        /*001c*/ 	.word	0x00000000
        /*0020*/ 	.short	0x0000
        /*0022*/ 	.short	0x0000
        /*0024*/ 	.byte	0x00, 0xf0, 0x11, 0x00


	//----- nvinfo : EIATTR_SPARSE_MMA_MASK
	.align		4
.L_2805:
        /*0028*/ 	.byte	0x03, 0x50
        /*002a*/ 	.short	0x0000


	//----- nvinfo : EIATTR_MAXREG_COUNT
	.align		4
        /*002c*/ 	.byte	0x03, 0x1b
        /*002e*/ 	.short	0x0080


	//----- nvinfo : EIATTR_MERCURY_ISA_VERSION
	.align		4
        /*0030*/ 	.byte	0x03, 0x5f
        /*0032*/ 	.short	0x0101


	//----- nvinfo : EIATTR_VRC_CTA_INIT_COUNT
	.align		4
        /*0034*/ 	.byte	0x02, 0x4a
	.zero		1
	.zero		1


	//----- nvinfo : EIATTR_EXIT_INSTR_OFFSETS
	.align		4
        /*0038*/ 	.byte	0x04, 0x1c
        /*003a*/ 	.short	(.L_2807 - .L_2806)


	//   ....[0]....
.L_2806:
        /*003c*/ 	.word	0x00000190


	//   ....[1]....
        /*0040*/ 	.word	0x00000230


	//   ....[2]....
        /*0044*/ 	.word	0x00001980


	//   ....[3]....
        /*0048*/ 	.word	0x00003030


	//----- nvinfo : EIATTR_MAX_THREADS
	.align		4
.L_2807:
        /*004c*/ 	.byte	0x04, 0x05
        /*004e*/ 	.short	(.L_2809 - .L_2808)
.L_2808:
        /*0050*/ 	.word	0x00000080
        /*0054*/ 	.word	0x00000001
        /*0058*/ 	.word	0x00000001


	//----- nvinfo : EIATTR_CRS_STACK_SIZE
	.align		4
.L_2809:
        /*005c*/ 	.byte	0x04, 0x1e
        /*005e*/ 	.short	(.L_2811 - .L_2810)
.L_2810:
        /*0060*/ 	.word	0x00000000


	//----- nvinfo : EIATTR_CBANK_PARAM_SIZE
	.align		4
.L_2811:
        /*0064*/ 	.byte	0x03, 0x19
        /*0066*/ 	.short	0x0290


	//----- nvinfo : EIATTR_PARAM_CBANK
	.align		4
        /*0068*/ 	.byte	0x04, 0x0a
        /*006a*/ 	.short	(.L_2813 - .L_2812)
	.align		4
.L_2812:
        /*006c*/ 	.word	index@(.nv.constant0._ZN2at6native18elementwise_kernelILi128ELi2EZNS0_22gpu_kernel_impl_nocastIZZZNS0_28sigmoid_backward_kernel_cudaERNS_18TensorIteratorBaseEENKUlvE0_clEvENKUlvE0_clEvEUlffE_EEvS4_RKT_EUliE_EEviT1_)
        /*0070*/ 	.short	0x0380
        /*0072*/ 	.short	0x0290


	//----- nvinfo : EIATTR_SW_WAR
	.align		4
.L_2813:
        /*0074*/ 	.byte	0x04, 0x36
        /*0076*/ 	.short	(.L_2815 - .L_2814)
.L_2814:
        /*0078*/ 	.word	0x00000008
.L_2815:


//--------------------- .nv.info._ZN2at6native27unrolled_elementwise_kernelIZZZNS0_28sigmoid_backward_kernel_cudaERNS_18TensorIteratorBaseEENKUlvE0_clEvENKUlvE0_clEvEUlffE_St5arrayIPcLm3EELi4E23TrivialOffsetCalculatorILi2EjESA_ILi1EjENS0_6memory15LoadWithoutCastENSD_16StoreWithoutCastEEEviT_T0_T2_T3_T4_T5_ --------------------------
	.section	.nv.info._ZN2at6native27unrolled_elementwise_kernelIZZZNS0_28sigmoid_backward_kernel_cudaERNS_18TensorIteratorBaseEENKUlvE0_clEvENKUlvE0_clEvEUlffE_St5arrayIPcLm3EELi4E23TrivialOffsetCalculatorILi2EjESA_ILi1EjENS0_6memory15LoadWithoutCastENSD_16StoreWithoutCastEEEviT_T0_T2_T3_T4_T5_,"",@"SHT_CUDA_INFO"
	.sectionflags	@""
	.align	4


	//----- nvinfo : EIATTR_CUDA_API_VERSION
	.align		4
        /*0000*/ 	.byte	0x04, 0x37
        /*0002*/ 	.short	(.L_2817 - .L_2816)
.L_2816:
        /*0004*/ 	.word	0x00000082


	//----- nvinfo : EIATTR_KPARAM_INFO
	.align		4
.L_2817:
        /*0008*/ 	.byte	0x04, 0x17
        /*000a*/ 	.short	(.L_2819 - .L_2818)
.L_2818:
        /*000c*/ 	.word	0x00000000
        /*0010*/ 	.short	0x0006
        /*0012*/ 	.short	0x0023
        /*0014*/ 	.byte	0x00, 0xf0, 0x05, 0x00


	//----- nvinfo : EIATTR_KPARAM_INFO
	.align		4
.L_2819:
        /*0018*/ 	.byte	0x04, 0x17
        /*001a*/ 	.short	(.L_2821 - .L_2820)
.L_2820:
        /*001c*/ 	.word	0x00000000
        /*0020*/ 	.short	0x0005
        /*0022*/ 	.short	0x0022
        /*0024*/ 	.byte	0x00, 0xf0, 0x05, 0x00


	//----- nvinfo : EIATTR_KPARAM_INFO
	.align		4
.L_2821:
        /*0028*/ 	.byte	0x04, 0x17
        /*002a*/ 	.short	(.L_2823 - .L_2822)
.L_2822:
        /*002c*/ 	.word	0x00000000
        /*0030*/ 	.short	0x0004
        /*0032*/ 	.short	0x0021
        /*0034*/ 	.byte	0x00, 0xf0, 0x05, 0x00


	//----- nvinfo : EIATTR_KPARAM_INFO
	.align		4
.L_2823:
        /*0038*/ 	.byte	0x04, 0x17
        /*003a*/ 	.short	(.L_2825 - .L_2824)
.L_2824:
        /*003c*/ 	.word	0x00000000
        /*0040*/ 	.short	0x0003
        /*0042*/ 	.short	0x0020
        /*0044*/ 	.byte	0x00, 0xf0, 0x05, 0x00


	//----- nvinfo : EIATTR_KPARAM_INFO
	.align		4
.L_2825:
        /*0048*/ 	.byte	0x04, 0x17
        /*004a*/ 	.short	(.L_2827 - .L_2826)
.L_2826:
        /*004c*/ 	.word	0x00000000
        /*0050*/ 	.short	0x0002
        /*0052*/ 	.short	0x0008
        /*0054*/ 	.byte	0x00, 0xf0, 0x61, 0x00


	//----- nvinfo : EIATTR_KPARAM_INFO
	.align		4
.L_2827:
        /*0058*/ 	.byte	0x04, 0x17
        /*005a*/ 	.short	(.L_2829 - .L_2828)
.L_2828:
        /*005c*/ 	.word	0x00000000
        /*0060*/ 	.short	0x0001
        /*0062*/ 	.short	0x0004
        /*0064*/ 	.byte	0x00, 0xf0, 0x05, 0x00


	//----- nvinfo : EIATTR_KPARAM_INFO
	.align		4
.L_2829:
        /*0068*/ 	.byte	0x04, 0x17
        /*006a*/ 	.short	(.L_2831 - .L_2830)
.L_2830:
        /*006c*/ 	.word	0x00000000
        /*0070*/ 	.short	0x0000
        /*0072*/ 	.short	0x0000
        /*0074*/ 	.byte	0x00, 0xf0, 0x11, 0x00


	//----- nvinfo : EIATTR_SPARSE_MMA_MASK
	.align		4
.L_2831:
        /*0078*/ 	.byte	0x03, 0x50
        /*007a*/ 	.short	0x0000


	//----- nvinfo : EIATTR_MAXREG_COUNT
	.align		4
        /*007c*/ 	.byte	0x03, 0x1b
        /*007e*/ 	.short	0x00ff


	//----- nvinfo : EIATTR_MERCURY_ISA_VERSION
	.align		4
        /*0080*/ 	.byte	0x03, 0x5f
        /*0082*/ 	.short	0x0101


	//----- nvinfo : EIATTR_VRC_CTA_INIT_COUNT
	.align		4
        /*0084*/ 	.byte	0x02, 0x4a
	.zero		1
	.zero		1


	//----- nvinfo : EIATTR_EXIT_INSTR_OFFSETS
	.align		4
        /*0088*/ 	.byte	0x04, 0x1c
        /*008a*/ 	.short	(.L_2833 - .L_2832)


	//   ....[0]....
.L_2832:
        /*008c*/ 	.word	0x00000560


	//   ....[1]....
        /*0090*/ 	.word	0x000005b0


	//----- nvinfo : EIATTR_MAX_THREADS
	.align		4
.L_2833:
        /*0094*/ 	.byte	0x04, 0x05
        /*0096*/ 	.short	(.L_2835 - .L_2834)
.L_2834:
        /*0098*/ 	.word	0x00000080
        /*009c*/ 	.word	0x00000001
        /*00a0*/ 	.word	0x00000001


	//----- nvinfo : EIATTR_CRS_STACK_SIZE
	.align		4
.L_2835:
        /*00a4*/ 	.byte	0x04, 0x1e
        /*00a6*/ 	.short	(.L_2837 - .L_2836)
.L_2836:
        /*00a8*/ 	.word	0x00000000


	//----- nvinfo : EIATTR_CBANK_PARAM_SIZE
	.align		4
.L_2837:
        /*00ac*/ 	.byte	0x03, 0x19
        /*00ae*/ 	.short	0x0024


	//----- nvinfo : EIATTR_PARAM_CBANK
	.align		4
        /*00b0*/ 	.byte	0x04, 0x0a
        /*00b2*/ 	.short	(.L_2839 - .L_2838)
	.align		4
.L_2838:
        /*00b4*/ 	.word	index@(.nv.constant0._ZN2at6native27unrolled_elementwise_kernelIZZZNS0_28sigmoid_backward_kernel_cudaERNS_18TensorIteratorBaseEENKUlvE0_clEvENKUlvE0_clEvEUlffE_St5arrayIPcLm3EELi4E23TrivialOffsetCalculatorILi2EjESA_ILi1EjENS0_6memory15LoadWithoutCastENSD_16StoreWithoutCastEEEviT_T0_T2_T3_T4_T5_)
        /*00b8*/ 	.short	0x0380
        /*00ba*/ 	.short	0x0024


	//----- nvinfo : EIATTR_SW_WAR
	.align		4
.L_2839:
        /*00bc*/ 	.byte	0x04, 0x36
        /*00be*/ 	.short	(.L_2841 - .L_2840)
.L_2840:
        /*00c0*/ 	.word	0x00000008
.L_2841:


//--------------------- .nv.info._ZN2at6native29vectorized_elementwise_kernelILi2EZZZNS0_28sigmoid_backward_kernel_cudaERNS_18TensorIteratorBaseEENKUlvE0_clEvENKUlvE0_clEvEUlffE_St5arrayIPcLm3EEEEviT0_T1_ --------------------------
	.section	.nv.info._ZN2at6native29vectorized_elementwise_kernelILi2EZZZNS0_28sigmoid_backward_kernel_cudaERNS_18TensorIteratorBaseEENKUlvE0_clEvENKUlvE0_clEvEUlffE_St5arrayIPcLm3EEEEviT0_T1_,"",@"SHT_CUDA_INFO"
	.sectionflags	@""
	.align	4


	//----- nvinfo : EIATTR_CUDA_API_VERSION
	.align		4
        /*0000*/ 	.byte	0x04, 0x37
        /*0002*/ 	.short	(.L_2843 - .L_2842)
.L_2842:
        /*0004*/ 	.word	0x00000082


	//----- nvinfo : EIATTR_KPARAM_INFO
	.align		4
.L_2843:
        /*0008*/ 	.byte	0x04, 0x17
        /*000a*/ 	.short	(.L_2845 - .L_2844)
.L_2844:
        /*000c*/ 	.word	0x00000000
        /*0010*/ 	.short	0x0002
        /*0012*/ 	.short	0x0008
        /*0014*/ 	.byte	0x00, 0xf0, 0x61, 0x00


	//----- nvinfo : EIATTR_KPARAM_INFO
	.align		4
.L_2845:
        /*0018*/ 	.byte	0x04, 0x17
        /*001a*/ 	.short	(.L_2847 - .L_2846)
.L_2846:
        /*001c*/ 	.word	0x00000000
        /*0020*/ 	.short	0x0001
        /*0022*/ 	.short	0x0004
        /*0024*/ 	.byte	0x00, 0xf0, 0x05, 0x00


	//----- nvinfo : EIATTR_KPARAM_INFO
	.align		4
.L_2847:
        /*0028*/ 	.byte	0x04, 0x17
        /*002a*/ 	.short	(.L_2849 - .L_2848)
.L_2848:
        /*002c*/ 	.word	0x00000000
        /*0030*/ 	.short	0x0000
        /*0032*/ 	.short	0x0000
        /*0034*/ 	.byte	0x00, 0xf0, 0x11, 0x00


	//----- nvinfo : EIATTR_SPARSE_MMA_MASK
	.align		4
.L_2849:
        /*0038*/ 	.byte	0x03, 0x50
        /*003a*/ 	.short	0x0000


	//----- nvinfo : EIATTR_MAXREG_COUNT
	.align		4
        /*003c*/ 	.byte	0x03, 0x1b
        /*003e*/ 	.short	0x00ff


	//----- nvinfo : EIATTR_MERCURY_ISA_VERSION
	.align		4
        /*0040*/ 	.byte	0x03, 0x5f
        /*0042*/ 	.short	0x0101


	//----- nvinfo : EIATTR_VRC_CTA_INIT_COUNT
	.align		4
        /*0044*/ 	.byte	0x02, 0x4a
	.zero		1
	.zero		1


	//----- nvinfo : EIATTR_EXIT_INSTR_OFFSETS
	.align		4
        /*0048*/ 	.byte	0x04, 0x1c
        /*004a*/ 	.short	(.L_2851 - .L_2850)


	//   ....[0]....
.L_2850:
        /*004c*/ 	.word	0x00000ac0


	//   ....[1]....
        /*0050*/ 	.word	0x00000b10


	//   ....[2]....
        /*0054*/ 	.word	0x00000e00


	//----- nvinfo : EIATTR_MAX_THREADS
	.align		4
.L_2851:
        /*0058*/ 	.byte	0x04, 0x05
        /*005a*/ 	.short	(.L_2853 - .L_2852)
.L_2852:
        /*005c*/ 	.word	0x00000080
        /*0060*/ 	.word	0x00000001
        /*0064*/ 	.word	0x00000001


	//----- nvinfo : EIATTR_CRS_STACK_SIZE
	.align		4
.L_2853:
        /*0068*/ 	.byte	0x04, 0x1e
        /*006a*/ 	.short	(.L_2855 - .L_2854)
.L_2854:
        /*006c*/ 	.word	0x00000000


	//----- nvinfo : EIATTR_CBANK_PARAM_SIZE
	.align		4
.L_2855:
        /*0070*/ 	.byte	0x03, 0x19
        /*0072*/ 	.short	0x0020


	//----- nvinfo : EIATTR_PARAM_CBANK
	.align		4
        /*0074*/ 	.byte	0x04, 0x0a
        /*0076*/ 	.short	(.L_2857 - .L_2856)
	.align		4
.L_2856:
        /*0078*/ 	.word	index@(.nv.constant0._ZN2at6native29vectorized_elementwise_kernelILi2EZZZNS0_28sigmoid_backward_kernel_cudaERNS_18TensorIteratorBaseEENKUlvE0_clEvENKUlvE0_clEvEUlffE_St5arrayIPcLm3EEEEviT0_T1_)
        /*007c*/ 	.short	0x0380
        /*007e*/ 	.short	0x0020


	//----- nvinfo : EIATTR_SW_WAR
	.align		4
.L_2857:
        /*0080*/ 	.byte	0x04, 0x36
        /*0082*/ 	.short	(.L_2859 - .L_2858)
.L_2858:
        /*0084*/ 	.word	0x00000008
.L_2859:


//--------------------- .nv.info._ZN2at6native29vectorized_elementwise_kernelILi4EZZZNS0_28sigmoid_backward_kernel_cudaERNS_18TensorIteratorBaseEENKUlvE0_clEvENKUlvE0_clEvEUlffE_St5arrayIPcLm3EEEEviT0_T1_ --------------------------
	.section	.nv.info._ZN2at6native29vectorized_elementwise_kernelILi4EZZZNS0_28sigmoid_backward_kernel_cudaERNS_18TensorIteratorBaseEENKUlvE0_clEvENKUlvE0_clEvEUlffE_St5arrayIPcLm3EEEEviT0_T1_,"",@"SHT_CUDA_INFO"
	.sectionflags	@""
	.align	4


	//----- nvinfo : EIATTR_CUDA_API_VERSION
	.align		4
        /*0000*/ 	.byte	0x04, 0x37
        /*0002*/ 	.short	(.L_2861 - .L_2860)
.L_2860:
        /*0004*/ 	.word	0x00000082


	//----- nvinfo : EIATTR_KPARAM_INFO
	.align		4
.L_2861:
        /*0008*/ 	.byte	0x04, 0x17
        /*000a*/ 	.short	(.L_2863 - .L_2862)
.L_2862:
        /*000c*/ 	.word	0x00000000
        /*0010*/ 	.short	0x0002
        /*0012*/ 	.short	0x0008
        /*0014*/ 	.byte	0x00, 0xf0, 0x61, 0x00


	//----- nvinfo : EIATTR_KPARAM_INFO
	.align		4
.L_2863:
        /*0018*/ 	.byte	0x04, 0x17
        /*001a*/ 	.short	(.L_2865 - .L_2864)
.L_2864:
        /*001c*/ 	.word	0x00000000
        /*0020*/ 	.short	0x0001
        /*0022*/ 	.short	0x0004
        /*0024*/ 	.byte	0x00, 0xf0, 0x05, 0x00


	//----- nvinfo : EIATTR_KPARAM_INFO
	.align		4
.L_2865:
        /*0028*/ 	.byte	0x04, 0x17
        /*002a*/ 	.short	(.L_2867 - .L_2866)
.L_2866:
        /*002c*/ 	.word	0x00000000
        /*0030*/ 	.short	0x0000
        /*0032*/ 	.short	0x0000
        /*0034*/ 	.byte	0x00, 0xf0, 0x11, 0x00


	//----- nvinfo : EIATTR_SPARSE_MMA_MASK
	.align		4
.L_2867:
        /*0038*/ 	.byte	0x03, 0x50
        /*003a*/ 	.short	0x0000


	//----- nvinfo : EIATTR_MAXREG_COUNT
	.align		4
        /*003c*/ 	.byte	0x03, 0x1b
        /*003e*/ 	.short	0x00ff


	//----- nvinfo : EIATTR_MERCURY_ISA_VERSION
	.align		4
        /*0040*/ 	.byte	0x03, 0x5f
        /*0042*/ 	.short	0x0101


	//----- nvinfo : EIATTR_VRC_CTA_INIT_COUNT
	.align		4
        /*0044*/ 	.byte	0x02, 0x4a
	.zero		1
	.zero		1


	//----- nvinfo : EIATTR_EXIT_INSTR_OFFSETS
	.align		4
        /*0048*/ 	.byte	0x04, 0x1c
        /*004a*/ 	.short	(.L_2869 - .L_2868)


	//   ....[0]....
.L_2868:
        /*004c*/ 	.word	0x00000ac0


	//   ....[1]....
        /*0050*/ 	.word	0x00000b10


	//   ....[2]....
        /*0054*/ 	.word	0x00000da0


	//----- nvinfo : EIATTR_MAX_THREADS
	.align		4
.L_2869:
        /*0058*/ 	.byte	0x04, 0x05
        /*005a*/ 	.short	(.L_2871 - .L_2870)
.L_2870:
        /*005c*/ 	.word	0x00000080
        /*0060*/ 	.word	0x00000001
        /*0064*/ 	.word	0x00000001


	//----- nvinfo : EIATTR_CRS_STACK_SIZE
	.align		4
.L_2871:
        /*0068*/ 	.byte	0x04, 0x1e
        /*006a*/ 	.short	(.L_2873 - .L_2872)
.L_2872:
        /*006c*/ 	.word	0x00000000


	//----- nvinfo : EIATTR_CBANK_PARAM_SIZE
	.align		4
.L_2873:
        /*0070*/ 	.byte	0x03, 0x19
        /*0072*/ 	.short	0x0020


	//----- nvinfo : EIATTR_PARAM_CBANK
	.align		4
        /*0074*/ 	.byte	0x04, 0x0a
        /*0076*/ 	.short	(.L_2875 - .L_2874)
	.align		4
.L_2874:
        /*0078*/ 	.word	index@(.nv.constant0._ZN2at6native29vectorized_elementwise_kernelILi4EZZZNS0_28sigmoid_backward_kernel_cudaERNS_18TensorIteratorBaseEENKUlvE0_clEvENKUlvE0_clEvEUlffE_St5arrayIPcLm3EEEEviT0_T1_)
        /*007c*/ 	.short	0x0380
        /*007e*/ 	.short	0x0020


	//----- nvinfo : EIATTR_SW_WAR
	.align		4
.L_2875:
        /*0080*/ 	.byte	0x04, 0x36
        /*0082*/ 	.short	(.L_2877 - .L_2876)
.L_2876:
        /*0084*/ 	.word	0x00000008
.L_2877:


//--------------------- .nv.info._ZN2at6native29vectorized_elementwise_kernelILi8EZZZNS0_28sigmoid_backward_kernel_cudaERNS_18TensorIteratorBaseEENKUlvE0_clEvENKUlvE0_clEvEUlffE_St5arrayIPcLm3EEEEviT0_T1_ --------------------------
	.section	.nv.info._ZN2at6native29vectorized_elementwise_kernelILi8EZZZNS0_28sigmoid_backward_kernel_cudaERNS_18TensorIteratorBaseEENKUlvE0_clEvENKUlvE0_clEvEUlffE_St5arrayIPcLm3EEEEviT0_T1_,"",@"SHT_CUDA_INFO"
	.sectionflags	@""
	.align	4


	//----- nvinfo : EIATTR_CUDA_API_VERSION
	.align		4
        /*0000*/ 	.byte	0x04, 0x37
        /*0002*/ 	.short	(.L_2879 - .L_2878)
.L_2878:
        /*0004*/ 	.word	0x00000082


	//----- nvinfo : EIATTR_KPARAM_INFO
	.align		4
.L_2879:
        /*0008*/ 	.byte	0x04, 0x17
        /*000a*/ 	.short	(.L_2881 - .L_2880)
.L_2880:
        /*000c*/ 	.word	0x00000000
        /*0010*/ 	.short	0x0002
        /*0012*/ 	.short	0x0008
        /*0014*/ 	.byte	0x00, 0xf0, 0x61, 0x00


	//----- nvinfo : EIATTR_KPARAM_INFO
	.align		4
.L_2881:
        /*0018*/ 	.byte	0x04, 0x17
        /*001a*/ 	.short	(.L_2883 - .L_2882)
.L_2882:
        /*001c*/ 	.word	0x00000000
        /*0020*/ 	.short	0x0001
        /*0022*/ 	.short	0x0004
        /*0024*/ 	.byte	0x00, 0xf0, 0x05, 0x00


	//----- nvinfo : EIATTR_KPARAM_INFO
	.align		4
.L_2883:
        /*0028*/ 	.byte	0x04, 0x17
        /*002a*/ 	.short	(.L_2885 - .L_2884)
.L_2884:
        /*002c*/ 	.word	0x00000000
        /*0030*/ 	.short	0x0000
        /*0032*/ 	.short	0x0000
        /*0034*/ 	.byte	0x00, 0xf0, 0x11, 0x00


	//----- nvinfo : EIATTR_SPARSE_MMA_MASK
	.align		4
.L_2885:
        /*0038*/ 	.byte	0x03, 0x50
        /*003a*/ 	.short	0x0000


	//----- nvinfo : EIATTR_MAXREG_COUNT
	.align		4
        /*003c*/ 	.byte	0x03, 0x1b
        /*003e*/ 	.short	0x00ff


	//----- nvinfo : EIATTR_MERCURY_ISA_VERSION
	.align		4
        /*0040*/ 	.byte	0x03, 0x5f
        /*0042*/ 	.short	0x0101


	//----- nvinfo : EIATTR_VRC_CTA_INIT_COUNT
	.align		4
        /*0044*/ 	.byte	0x02, 0x4a
	.zero		1
	.zero		1


	//----- nvinfo : EIATTR_EXIT_INSTR_OFFSETS
	.align		4
        /*0048*/ 	.byte	0x04, 0x1c
        /*004a*/ 	.short	(.L_2887 - .L_2886)


	//   ....[0]....
.L_2886:
        /*004c*/ 	.word	0x00000010


	//----- nvinfo : EIATTR_MAX_THREADS
	.align		4
.L_2887:
        /*0050*/ 	.byte	0x04, 0x05
        /*0052*/ 	.short	(.L_2889 - .L_2888)
.L_2888:
        /*0054*/ 	.word	0x00000080
        /*0058*/ 	.word	0x00000001
        /*005c*/ 	.word	0x00000001


	//----- nvinfo : EIATTR_CBANK_PARAM_SIZE
	.align		4
.L_2889:
        /*0060*/ 	.byte	0x03, 0x19
        /*0062*/ 	.short	0x0020


	//----- nvinfo : EIATTR_PARAM_CBANK
	.align		4
        /*0064*/ 	.byte	0x04, 0x0a
        /*0066*/ 	.short	(.L_2891 - .L_2890)
	.align		4
.L_2890:
        /*0068*/ 	.word	index@(.nv.constant0._ZN2at6native29vectorized_elementwise_kernelILi8EZZZNS0_28sigmoid_backward_kernel_cudaERNS_18TensorIteratorBaseEENKUlvE0_clEvENKUlvE0_clEvEUlffE_St5arrayIPcLm3EEEEviT0_T1_)
        /*006c*/ 	.short	0x0380
        /*006e*/ 	.short	0x0020


	//----- nvinfo : EIATTR_SW_WAR
	.align		4
.L_2891:
        /*0070*/ 	.byte	0x04, 0x36
        /*0072*/ 	.short	(.L_2893 - .L_2892)
.L_2892:
        /*0074*/ 	.word	0x00000008
.L_2893:


//--------------------- .nv.info._ZN2at6native18elementwise_kernelILi128ELi4EZNS0_15gpu_kernel_implIZZZNS0_28sigmoid_backward_kernel_cudaERNS_18TensorIteratorBaseEENKUlvE0_clEvENKUlvE_clEvEUlddE_EEvS4_RKT_EUliE_EEviT1_ --------------------------
	.section	.nv.info._ZN2at6native18elementwise_kernelILi128ELi4EZNS0_15gpu_kernel_implIZZZNS0_28sigmoid_backward_kernel_cudaERNS_18TensorIteratorBaseEENKUlvE0_clEvENKUlvE_clEvEUlddE_EEvS4_RKT_EUliE_EEviT1_,"",@"SHT_CUDA_INFO"
	.sectionflags	@""
	.align	4


	//----- nvinfo : EIATTR_CUDA_API_VERSION
	.align		4
        /*0000*/ 	.byte	0x04, 0x37
        /*0002*/ 	.short	(.L_2895 - .L_2894)
.L_2894:
        /*0004*/ 	.word	0x00000082


	//----- nvinfo : EIATTR_KPARAM_INFO
	.align		4
.L_2895:
        /*0008*/ 	.byte	0x04, 0x17
        /*000a*/ 	.short	(.L_2897 - .L_2896)
.L_2896:
        /*000c*/ 	.word	0x00000000
        /*0010*/ 	.short	0x0001
        /*0012*/ 	.short	0x0008
        /*0014*/ 	.byte	0x00, 0xf0, 0x21, 0x0a


	//----- nvinfo : EIATTR_KPARAM_INFO
	.align		4
.L_2897:
        /*0018*/ 	.byte	0x04, 0x17
        /*001a*/ 	.short	(.L_2899 - .L_2898)
.L_2898:
        /*001c*/ 	.word	0x00000000
        /*0020*/ 	.short	0x0000
        /*0022*/ 	.short	0x0000
        /*0024*/ 	.byte	0x00, 0xf0, 0x11, 0x00


	//----- nvinfo : EIATTR_SPARSE_MMA_MASK
	.align		4
.L_2899:
        /*0028*/ 	.byte	0x03, 0x50
        /*002a*/ 	.short	0x0000


	//----- nvinfo : EIATTR_MAXREG_COUNT
	.align		4
        /*002c*/ 	.byte	0x03, 0x1b
        /*002e*/ 	.short	0x0080


	//----- nvinfo : EIATTR_EXTERNS
	.align		4
        /*0030*/ 	.byte	0x04, 0x0f
        /*0032*/ 	.short	(.L_2901 - .L_2900)


	//   ....[0]....
	.align		4
.L_2900:
        /*0034*/ 	.word	index@(__assertfail)


	//----- nvinfo : EIATTR_MERCURY_ISA_VERSION
	.align		4
.L_2901:
        /*0038*/ 	.byte	0x03, 0x5f
        /*003a*/ 	.short	0x0101


	//----- nvinfo : EIATTR_VRC_CTA_INIT_COUNT
	.align		4
        /*003c*/ 	.byte	0x02, 0x4a
	.zero		1
	.zero		1


	//----- nvinfo : EIATTR_SYSCALL_OFFSETS
	.align		4
        /*0040*/ 	.byte	0x04, 0x46
        /*0042*/ 	.short	(.L_2903 - .L_2902)


	//   ....[0]....
.L_2902:
        /*0044*/ 	.word	0x000024c0


	//   ....[1]....
        /*0048*/ 	.word	0x000033a0


	//   ....[2]....
        /*004c*/ 	.word	0x000046f0


	//   ....[3]....
        /*0050*/ 	.word	0x00006db0


	//   ....[4]....
        /*0054*/ 	.word	0x00007c90


	//   ....[5]....
        /*0058*/ 	.word	0x00008ce0


	//   ....[6]....
        /*005c*/ 	.word	0x0000b5d0


	//   ....[7]....
        /*0060*/ 	.word	0x0000c4b0


	//   ....[8]....
        /*0064*/ 	.word	0x0000d500


	//   ....[9]....
        /*0068*/ 	.word	0x0000fe10


	//   ....[10]....
        /*006c*/ 	.word	0x00010cf0


	//   ....[11]....
        /*0070*/ 	.word	0x00011d30


	//----- nvinfo : EIATTR_EXIT_INSTR_OFFSETS
	.align		4
.L_2903:
        /*0074*/ 	.byte	0x04, 0x1c
        /*0076*/ 	.short	(.L_2905 - .L_2904)


	//   ....[0]....
.L_2904:
        /*0078*/ 	.word	0x0000d960


	//   ....[1]....
        /*007c*/ 	.word	0x00010f00


	//   ....[2]....
        /*0080*/ 	.word	0x00010f40


	//   ....[3]....
        /*0084*/ 	.word	0x00010fd0


	//   ....[4]....
        /*0088*/ 	.word	0x00011000


	//   ....[5]....
        /*008c*/ 	.word	0x00011030


	//   ....[6]....
        /*0090*/ 	.word	0x00011140


	//   ....[7]....
        /*0094*/ 	.word	0x00011200


	//   ....[8]....
        /*0098*/ 	.word	0x00011320


	//   ....[9]....
        /*009c*/ 	.word	0x000113f0


	//   ....[10]....
        /*00a0*/ 	.word	0x00011410


	//   ....[11]....
        /*00a4*/ 	.word	0x000114e0


	//   ....[12]....
        /*00a8*/ 	.word	0x000116d0


	//   ....[13]....
        /*00ac*/ 	.word	0x000118c0


	//   ....[14]....
        /*00b0*/ 	.word	0x00011aa0


	//   ....[15]....
        /*00b4*/ 	.word	0x00011ad0


	//   ....[16]....
        /*00b8*/ 	.word	0x00011b00


	//   ....[17]....
        /*00bc*/ 	.word	0x00011ba0


	//   ....[18]....
        /*00c0*/ 	.word	0x00011bd0


	//   ....[19]....
        /*00c4*/ 	.word	0x00011d40


	//   ....[20]....
        /*00c8*/ 	.word	0x00011ed0


	//   ....[21]....
        /*00cc*/ 	.word	0x00012090


	//   ....[22]....
        /*00d0*/ 	.word	0x00012150


	//----- nvinfo : EIATTR_MAX_THREADS
	.align		4
.L_2905:
        /*00d4*/ 	.byte	0x04, 0x05
        /*00d6*/ 	.short	(.L_2907 - .L_2906)
.L_2906:
        /*00d8*/ 	.word	0x00000080
        /*00dc*/ 	.word	0x00000001
        /*00e0*/ 	.word	0x00000001


	//----- nvinfo : EIATTR_CRS_STACK_SIZE
	.align		4
.L_2907:
        /*00e4*/ 	.byte	0x04, 0x1e
        /*00e6*/ 	.short	(.L_2909 - .L_2908)
.L_2908:
        /*00e8*/ 	.word	0x00000000


	//----- nvinfo : EIATTR_CBANK_PARAM_SIZE
	.align		4
.L_2909:
        /*00ec*/ 	.byte	0x03, 0x19
        /*00ee*/ 	.short	0x0290


	//----- nvinfo : EIATTR_PARAM_CBANK
	.align		4
        /*00f0*/ 	.byte	0x04, 0x0a
        /*00f2*/ 	.short	(.L_2911 - .L_2910)
	.align		4
.L_2910:
        /*00f4*/ 	.word	index@(.nv.constant0._ZN2at6native18elementwise_kernelILi128ELi4EZNS0_15gpu_kernel_implIZZZNS0_28sigmoid_backward_kernel_cudaERNS_18TensorIteratorBaseEENKUlvE0_clEvENKUlvE_clEvEUlddE_EEvS4_RKT_EUliE_EEviT1_)
        /*00f8*/ 	.short	0x0380
        /*00fa*/ 	.short	0x0290


	//----- nvinfo : EIATTR_SW_WAR
	.align		4
.L_2911:
        /*00fc*/ 	.byte	0x04, 0x36
        /*00fe*/ 	.short	(.L_2913 - .L_2912)
.L_2912:
        /*0100*/ 	.word	0x00000008
.L_2913:


//--------------------- .nv.info._ZN2at6native27unrolled_elementwise_kernelIZZZNS0_28sigmoid_backward_kernel_cudaERNS_18TensorIteratorBaseEENKUlvE0_clEvENKUlvE_clEvEUlddE_St5arrayIPcLm3EELi4E23TrivialOffsetCalculatorILi2EjESA_ILi1EjENS0_6memory12LoadWithCastILi2EEENSD_13StoreWithCastILi1EEEEEviT_T0_T2_T3_T4_T5_ --------------------------
	.section	.nv.info._ZN2at6native27unrolled_elementwise_kernelIZZZNS0_28sigmoid_backward_kernel_cudaERNS_18TensorIteratorBaseEENKUlvE0_clEvENKUlvE_clEvEUlddE_St5arrayIPcLm3EELi4E23TrivialOffsetCalculatorILi2EjESA_ILi1EjENS0_6memory12LoadWithCastILi2EEENSD_13StoreWithCastILi1EEEEEviT_T0_T2_T3_T4_T5_,"",@"SHT_CUDA_INFO"
	.sectionflags	@""
	.align	4


	//----- nvinfo : EIATTR_CUDA_API_VERSION
	.align		4
        /*0000*/ 	.byte	0x04, 0x37
        /*0002*/ 	.short	(.L_2915 - .L_2914)
.L_2914:
        /*0004*/ 	.word	0x00000082


	//----- nvinfo : EIATTR_KPARAM_INFO
	.align		4
.L_2915:
        /*0008*/ 	.byte	0x04, 0x17
        /*000a*/ 	.short	(.L_2917 - .L_2916)
.L_2916:
        /*000c*/ 	.word	0x00000000
        /*0010*/ 	.short	0x0006
        /*0012*/ 	.short	0x0030
        /*0014*/ 	.byte	0x00, 0xf0, 0x21, 0x00


	//----- nvinfo : EIATTR_KPARAM_INFO
	.align		4
.L_2917:
        /*0018*/ 	.byte	0x04, 0x17
        /*001a*/ 	.short	(.L_2919 - .L_2918)
.L_2918:
        /*001c*/ 	.word	0x00000000
        /*0020*/ 	.short	0x0005
        /*0022*/ 	.short	0x0024
        /*0024*/ 	.byte	0x00, 0xf0, 0x31, 0x00


	//----- nvinfo : EIATTR_KPARAM_INFO
	.align		4
.L_2919:
        /*0028*/ 	.byte	0x04, 0x17
        /*002a*/ 	.short	(.L_2921 - .L_2920)
.L_2920:
        /*002c*/ 	.word	0x00000000
        /*0030*/ 	.short	0x0004
        /*0032*/ 	.short	0x0021
        /*0034*/ 	.byte	0x00, 0xf0, 0x05, 0x00


	//----- nvinfo : EIATTR_KPARAM_INFO
	.align		4
.L_2921:
        /*0038*/ 	.byte	0x04, 0x17
        /*003a*/ 	.short	(.L_2923 - .L_2922)
.L_2922:
        /*003c*/ 	.word	0x00000000
        /*0040*/ 	.short	0x0003
        /*0042*/ 	.short	0x0020
        /*0044*/ 	.byte	0x00, 0xf0, 0x05, 0x00


	//----- nvinfo : EIATTR_KPARAM_INFO
	.align		4
.L_2923:
        /*0048*/ 	.byte	0x04, 0x17
        /*004a*/ 	.short	(.L_2925 - .L_2924)
.L_2924:
        /*004c*/ 	.word	0x00000000
        /*0050*/ 	.short	0x0002
        /*0052*/ 	.short	0x0008
        /*0054*/ 	.byte	0x00, 0xf0, 0x61, 0x00


	//----- nvinfo : EIATTR_KPARAM_INFO
	.align		4
.L_2925:
        /*0058*/ 	.byte	0x04, 0x17
        /*005a*/ 	.short	(.L_2927 - .L_2926)
.L_2926:
        /*005c*/ 	.word	0x00000000
        /*0060*/ 	.short	0x0001
        /*0062*/ 	.short	0x0004
        /*0064*/ 	.byte	0x00, 0xf0, 0x05, 0x00


	//----- nvinfo : EIATTR_KPARAM_INFO
	.align		4
.L_2927:
        /*0068*/ 	.byte	0x04, 0x17
        /*006a*/ 	.short	(.L_2929 - .L_2928)
.L_2928:
        /*006c*/ 	.word	0x00000000
        /*0070*/ 	.short	0x0000
        /*0072*/ 	.short	0x0000
        /*0074*/ 	.byte	0x00, 0xf0, 0x11, 0x00


	//----- nvinfo : EIATTR_SPARSE_MMA_MASK
	.align		4
.L_2929:
        /*0078*/ 	.byte	0x03, 0x50
        /*007a*/ 	.short	0x0000


	//----- nvinfo : EIATTR_MAXREG_COUNT
	.align		4
        /*007c*/ 	.byte	0x03, 0x1b
        /*007e*/ 	.short	0x00ff


	//----- nvinfo : EIATTR_EXTERNS
	.align		4
        /*0080*/ 	.byte	0x04, 0x0f
        /*0082*/ 	.short	(.L_2931 - .L_2930)


	//   ....[0]....
	.align		4
.L_2930:
        /*0084*/ 	.word	index@(__assertfail)


	//----- nvinfo : EIATTR_MERCURY_ISA_VERSION
	.align		4
.L_2931:
        /*0088*/ 	.byte	0x03, 0x5f
        /*008a*/ 	.short	0x0101


	//----- nvinfo : EIATTR_VRC_CTA_INIT_COUNT
	.align		4
        /*008c*/ 	.byte	0x02, 0x4a
	.zero		1
	.zero		1


	//----- nvinfo : EIATTR_SYSCALL_OFFSETS
	.align		4
        /*0090*/ 	.byte	0x04, 0x46
        /*0092*/ 	.short	(.L_2933 - .L_2932)


	//   ....[0]....
.L_2932:
        /*0094*/ 	.word	0x00000eb0


	//   ....[1]....
        /*0098*/ 	.word	0x00001dc0


	//   ....[2]....
        /*009c*/ 	.word	0x00002e10


	//   ....[3]....
        /*00a0*/ 	.word	0x00003d20


	//   ....[4]....
        /*00a4*/ 	.word	0x00004cb0


	//   ....[5]....
        /*00a8*/ 	.word	0x00005bc0


	//   ....[6]....
        /*00ac*/ 	.word	0x00006b50


	//   ....[7]....
        /*00b0*/ 	.word	0x00007a30


	//   ....[8]....
        /*00b4*/ 	.word	0x00009010


	//   ....[9]....
        /*00b8*/ 	.word	0x0000a1a0


	//   ....[10]....
        /*00bc*/ 	.word	0x0000b580


	//   ....[11]....
        /*00c0*/ 	.word	0x0000c940


	//----- nvinfo : EIATTR_EXIT_INSTR_OFFSETS
	.align		4
.L_2933:
        /*00c4*/ 	.byte	0x04, 0x1c
        /*00c6*/ 	.short	(.L_2935 - .L_2934)


	//   ....[0]....
.L_2934:
        /*00c8*/ 	.word	0x0000b9d0


	//   ....[1]....
        /*00cc*/ 	.word	0x0000bb10


	//   ....[2]....
        /*00d0*/ 	.word	0x0000bb50


	//   ....[3]....
        /*00d4*/ 	.word	0x0000bbe0


	//   ....[4]....
        /*00d8*/ 	.word	0x0000bc10


	//   ....[5]....
        /*00dc*/ 	.word	0x0000bc40


	//   ....[6]....
        /*00e0*/ 	.word	0x0000bd50


	//   ....[7]....
        /*00e4*/ 	.word	0x0000be10


	//   ....[8]....
        /*00e8*/ 	.word	0x0000bf30


	//   ....[9]....
        /*00ec*/ 	.word	0x0000c000


	//   ....[10]....
        /*00f0*/ 	.word	0x0000c020


	//   ....[11]....
        /*00f4*/ 	.word	0x0000c0f0


	//   ....[12]....
        /*00f8*/ 	.word	0x0000c2e0


	//   ....[13]....
        /*00fc*/ 	.word	0x0000c4d0


	//   ....[14]....
        /*0100*/ 	.word	0x0000c6b0


	//   ....[15]....
        /*0104*/ 	.word	0x0000c6e0


	//   ....[16]....
        /*0108*/ 	.word	0x0000c710


	//   ....[17]....
        /*010c*/ 	.word	0x0000c7b0


	//   ....[18]....
        /*0110*/ 	.word	0x0000c7e0


	//   ....[19]....
        /*0114*/ 	.word	0x0000c950


	//   ....[20]....
        /*0118*/ 	.word	0x0000cae0


	//   ....[21]....
        /*011c*/ 	.word	0x0000cca0


	//   ....[22]....
        /*0120*/ 	.word	0x0000cd60


	//----- nvinfo : EIATTR_MAX_THREADS
	.align		4
.L_2935:
        /*0124*/ 	.byte	0x04, 0x05
        /*0126*/ 	.short	(.L_2937 - .L_2936)
.L_2936:
        /*0128*/ 	.word	0x00000080
        /*012c*/ 	.word	0x00000001
        /*0130*/ 	.word	0x00000001


	//----- nvinfo : EIATTR_CRS_STACK_SIZE
	.align		4
.L_2937:
        /*0134*/ 	.byte	0x04, 0x1e
        /*0136*/ 	.short	(.L_2939 - .L_2938)
.L_2938:
        /*0138*/ 	.word	0x00000000


	//----- nvinfo : EIATTR_CBANK_PARAM_SIZE
	.align		4
.L_2939:
        /*013c*/ 	.byte	0x03, 0x19
        /*013e*/ 	.short	0x0038


	//----- nvinfo : EIATTR_PARAM_CBANK
	.align		4
        /*0140*/ 	.byte	0x04, 0x0a
        /*0142*/ 	.short	(.L_2941 - .L_2940)
	.align		4
.L_2940:
        /*0144*/ 	.word	index@(.nv.constant0._ZN2at6native27unrolled_elementwise_kernelIZZZNS0_28sigmoid_backward_kernel_cudaERNS_18TensorIteratorBaseEENKUlvE0_clEvENKUlvE_clEvEUlddE_St5arrayIPcLm3EELi4E23TrivialOffsetCalculatorILi2EjESA_ILi1EjENS0_6memory12LoadWithCastILi2EEENSD_13StoreWithCastILi1EEEEEviT_T0_T2_T3_T4_T5_)
        /*0148*/ 	.short	0x0380
        /*014a*/ 	.short	0x0038


	//----- nvinfo : EIATTR_SW_WAR
	.align		4
.L_2941:
        /*014c*/ 	.byte	0x04, 0x36
        /*014e*/ 	.short	(.L_2943 - .L_2942)
.L_2942:
        /*0150*/ 	.word	0x00000008
.L_2943:


//--------------------- .nv.info._ZN2at6native18elementwise_kernelILi128ELi2EZNS0_22gpu_kernel_impl_nocastIZZZNS0_28sigmoid_backward_kernel_cudaERNS_18TensorIteratorBaseEENKUlvE0_clEvENKUlvE_clEvEUlddE_EEvS4_RKT_EUliE_EEviT1_ --------------------------
	.section	.nv.info._ZN2at6native18elementwise_kernelILi128ELi2EZNS0_22gpu_kernel_impl_nocastIZZZNS0_28sigmoid_backward_kernel_cudaERNS_18TensorIteratorBaseEENKUlvE0_clEvENKUlvE_clEvEUlddE_EEvS4_RKT_EUliE_EEviT1_,"",@"SHT_CUDA_INFO"
	.sectionflags	@""
	.align	4


	//----- nvinfo : EIATTR_CUDA_API_VERSION
	.align		4
        /*0000*/ 	.byte	0x04, 0x37
        /*0002*/ 	.short	(.L_2945 - .L_2944)
.L_2944:
        /*0004*/ 	.word	0x00000082


	//----- nvinfo : EIATTR_KPARAM_INFO
	.align		4
.L_2945:
        /*0008*/ 	.byte	0x04, 0x17
        /*000a*/ 	.short	(.L_2947 - .L_2946)
.L_2946:
        /*000c*/ 	.word	0x00000000
        /*0010*/ 	.short	0x0001
        /*0012*/ 	.short	0x0008
        /*0014*/ 	.byte	0x00, 0xf0, 0x21, 0x0a


	//----- nvinfo : EIATTR_KPARAM_INFO
	.align		4
.L_2947:
        /*0018*/ 	.byte	0x04, 0x17
        /*001a*/ 	.short	(.L_2949 - .L_2948)
.L_2948:
        /*001c*/ 	.word	0x00000000
        /*0020*/ 	.short	0x0000
        /*0022*/ 	.short	0x0000
        /*0024*/ 	.byte	0x00, 0xf0, 0x11, 0x00


	//----- nvinfo : EIATTR_SPARSE_MMA_MASK
	.align		4
.L_2949:
        /*0028*/ 	.byte	0x03, 0x50
        /*002a*/ 	.short	0x0000


	//----- nvinfo : EIATTR_MAXREG_COUNT
	.align		4
        /*002c*/ 	.byte	0x03, 0x1b
        /*002e*/ 	.short	0x0080


	//----- nvinfo : EIATTR_MERCURY_ISA_VERSION
	.align		4
        /*0030*/ 	.byte	0x03, 0x5f
        /*0032*/ 	.short	0x0101


	//----- nvinfo : EIATTR_VRC_CTA_INIT_COUNT
	.align		4
        /*0034*/ 	.byte	0x02, 0x4a
	.zero		1
	.zero		1


	//----- nvinfo : EIATTR_EXIT_INSTR_OFFSETS
	.align		4
        /*0038*/ 	.byte	0x04, 0x1c
        /*003a*/ 	.short	(.L_2951 - .L_2950)


	//   ....[0]....
.L_2950:
        /*003c*/ 	.word	0x00000210


	//   ....[1]....
        /*0040*/ 	.word	0x00000330


	//   ....[2]....
        /*0044*/ 	.word	0x00001b00


	//   ....[3]....
        /*0048*/ 	.word	0x00003230


	//----- nvinfo : EIATTR_MAX_THREADS
	.align		4
.L_2951:
        /*004c*/ 	.byte	0x04, 0x05
        /*004e*/ 	.short	(.L_2953 - .L_2952)
.L_2952:
        /*0050*/ 	.word	0x00000080
        /*0054*/ 	.word	0x00000001
        /*0058*/ 	.word	0x00000001


	//----- nvinfo : EIATTR_CRS_STACK_SIZE
	.align		4
.L_2953:
        /*005c*/ 	.byte	0x04, 0x1e
        /*005e*/ 	.short	(.L_2955 - .L_2954)
.L_2954:
        /*0060*/ 	.word	0x00000000


	//----- nvinfo : EIATTR_CBANK_PARAM_SIZE
	.align		4
.L_2955:
        /*0064*/ 	.byte	0x03, 0x19
        /*0066*/ 	.short	0x0290


	//----- nvinfo : EIATTR_PARAM_CBANK
	.align		4
        /*0068*/ 	.byte	0x04, 0x0a
        /*006a*/ 	.short	(.L_2957 - .L_2956)
	.align		4
.L_2956:
        /*006c*/ 	.word	index@(.nv.constant0._ZN2at6native18elementwise_kernelILi128ELi2EZNS0_22gpu_kernel_impl_nocastIZZZNS0_28sigmoid_backward_kernel_cudaERNS_18TensorIteratorBaseEENKUlvE0_clEvENKUlvE_clEvEUlddE_EEvS4_RKT_EUliE_EEviT1_)
        /*0070*/ 	.short	0x0380
        /*0072*/ 	.short	0x0290


	//----- nvinfo : EIATTR_SW_WAR
	.align		4
.L_2957:
        /*0074*/ 	.byte	0x04, 0x36
        /*0076*/ 	.short	(.L_2959 - .L_2958)
.L_2958:
        /*0078*/ 	.word	0x00000008
.L_2959:


//--------------------- .nv.info._ZN2at6native27unrolled_elementwise_kernelIZZZNS0_28sigmoid_backward_kernel_cudaERNS_18TensorIteratorBaseEENKUlvE0_clEvENKUlvE_clEvEUlddE_St5arrayIPcLm3EELi4E23TrivialOffsetCalculatorILi2EjESA_ILi1EjENS0_6memory15LoadWithoutCastENSD_16StoreWithoutCastEEEviT_T0_T2_T3_T4_T5_ --------------------------
	.section	.nv.info._ZN2at6native27unrolled_elementwise_kernelIZZZNS0_28sigmoid_backward_kernel_cudaERNS_18TensorIteratorBaseEENKUlvE0_clEvENKUlvE_clEvEUlddE_St5arrayIPcLm3EELi4E23TrivialOffsetCalculatorILi2EjESA_ILi1EjENS0_6memory15LoadWithoutCastENSD_16StoreWithoutCastEEEviT_T0_T2_T3_T4_T5_,"",@"SHT_CUDA_INFO"
	.sectionflags	@""
	.align	4


	//----- nvinfo : EIATTR_CUDA_API_VERSION
	.align		4
        /*0000*/ 	.byte	0x04, 0x37
        /*0002*/ 	.short	(.L_2961 - .L_2960)
.L_2960:
        /*0004*/ 	.word	0x00000082


	//----- nvinfo : EIATTR_KPARAM_INFO
	.align		4
.L_2961:
        /*0008*/ 	.byte	0x04, 0x17
        /*000a*/ 	.short	(.L_2963 - .L_2962)
.L_2962:
        /*000c*/ 	.word	0x00000000
        /*0010*/ 	.short	0x0006
        /*0012*/ 	.short	0x0023
        /*0014*/ 	.byte	0x00, 0xf0, 0x05, 0x00


	//----- nvinfo : EIATTR_KPARAM_INFO
	.align		4
.L_2963:
        /*0018*/ 	.byte	0x04, 0x17
        /*001a*/ 	.short	(.L_2965 - .L_2964)
.L_2964:
        /*001c*/ 	.word	0x00000000
        /*0020*/ 	.short	0x0005
        /*0022*/ 	.short	0x0022
        /*0024*/ 	.byte	0x00, 0xf0, 0x05, 0x00


	//----- nvinfo : EIATTR_KPARAM_INFO
	.align		4
.L_2965:
        /*0028*/ 	.byte	0x04, 0x17
        /*002a*/ 	.short	(.L_2967 - .L_2966)
.L_2966:
        /*002c*/ 	.word	0x00000000
        /*0030*/ 	.short	0x0004
        /*0032*/ 	.short	0x0021
        /*0034*/ 	.byte	0x00, 0xf0, 0x05, 0x00


	//----- nvinfo : EIATTR_KPARAM_INFO
	.align		4
.L_2967:
        /*0038*/ 	.byte	0x04, 0x17
        /*003a*/ 	.short	(.L_2969 - .L_2968)
.L_2968:
        /*003c*/ 	.word	0x00000000
        /*0040*/ 	.short	0x0003
        /*0042*/ 	.short	0x0020
        /*0044*/ 	.byte	0x00, 0xf0, 0x05, 0x00


	//----- nvinfo : EIATTR_KPARAM_INFO
	.align		4
.L_2969:
        /*0048*/ 	.byte	0x04, 0x17
        /*004a*/ 	.short	(.L_2971 - .L_2970)
.L_2970:
        /*004c*/ 	.word	0x00000000
        /*0050*/ 	.short	0x0002
        /*0052*/ 	.short	0x0008
        /*0054*/ 	.byte	0x00, 0xf0, 0x61, 0x00


	//----- nvinfo : EIATTR_KPARAM_INFO
	.align		4
.L_2971:
        /*0058*/ 	.byte	0x04, 0x17
        /*005a*/ 	.short	(.L_2973 - .L_2972)
.L_2972:
        /*005c*/ 	.word	0x00000000
        /*0060*/ 	.short	0x0001
        /*0062*/ 	.short	0x0004
        /*0064*/ 	.byte	0x00, 0xf0, 0x05, 0x00


	//----- nvinfo : EIATTR_KPARAM_INFO
	.align		4
.L_2973:
        /*0068*/ 	.byte	0x04, 0x17
        /*006a*/ 	.short	(.L_2975 - .L_2974)
.L_2974:
        /*006c*/ 	.word	0x00000000
        /*0070*/ 	.short	0x0000
        /*0072*/ 	.short	0x0000
        /*0074*/ 	.byte	0x00, 0xf0, 0x11, 0x00


	//----- nvinfo : EIATTR_SPARSE_MMA_MASK
	.align		4
.L_2975:
        /*0078*/ 	.byte	0x03, 0x50
        /*007a*/ 	.short	0x0000


	//----- nvinfo : EIATTR_MAXREG_COUNT
	.align		4
        /*007c*/ 	.byte	0x03, 0x1b
        /*007e*/ 	.short	0x00ff


	//----- nvinfo : EIATTR_MERCURY_ISA_VERSION
	.align		4
        /*0080*/ 	.byte	0x03, 0x5f
        /*0082*/ 	.short	0x0101


	//----- nvinfo : EIATTR_VRC_CTA_INIT_COUNT
	.align		4
        /*0084*/ 	.byte	0x02, 0x4a
	.zero		1
	.zero		1


	//----- nvinfo : EIATTR_EXIT_INSTR_OFFSETS
	.align		4
        /*0088*/ 	.byte	0x04, 0x1c
        /*008a*/ 	.short	(.L_2977 - .L_2976)


	//   ....[0]....
.L_2976:
        /*008c*/ 	.word	0x00000850


	//   ....[1]....
        /*0090*/ 	.word	0x000008a0


	//----- nvinfo : EIATTR_MAX_THREADS
	.align		4
.L_2977:
        /*0094*/ 	.byte	0x04, 0x05
        /*0096*/ 	.short	(.L_2979 - .L_2978)
.L_2978:
        /*0098*/ 	.word	0x00000080
        /*009c*/ 	.word	0x00000001
        /*00a0*/ 	.word	0x00000001


	//----- nvinfo : EIATTR_CRS_STACK_SIZE
	.align		4
.L_2979:
        /*00a4*/ 	.byte	0x04, 0x1e
        /*00a6*/ 	.short	(.L_2981 - .L_2980)
.L_2980:
        /*00a8*/ 	.word	0x00000000


	//----- nvinfo : EIATTR_CBANK_PARAM_SIZE
	.align		4
.L_2981:
        /*00ac*/ 	.byte	0x03, 0x19
        /*00ae*/ 	.short	0x0024


	//----- nvinfo : EIATTR_PARAM_CBANK
	.align		4
        /*00b0*/ 	.byte	0x04, 0x0a
        /*00b2*/ 	.short	(.L_2983 - .L_2982)
	.align		4
.L_2982:
        /*00b4*/ 	.word	index@(.nv.constant0._ZN2at6native27unrolled_elementwise_kernelIZZZNS0_28sigmoid_backward_kernel_cudaERNS_18TensorIteratorBaseEENKUlvE0_clEvENKUlvE_clEvEUlddE_St5arrayIPcLm3EELi4E23TrivialOffsetCalculatorILi2EjESA_ILi1EjENS0_6memory15LoadWithoutCastENSD_16StoreWithoutCastEEEviT_T0_T2_T3_T4_T5_)
        /*00b8*/ 	.short	0x0380
        /*00ba*/ 	.short	0x0024


	//----- nvinfo : EIATTR_SW_WAR
	.align		4
.L_2983:
        /*00bc*/ 	.byte	0x04, 0x36
        /*00be*/ 	.short	(.L_2985 - .L_2984)
.L_2984:
        /*00c0*/ 	.word	0x00000008
.L_2985:


//--------------------- .nv.info._ZN2at6native29vectorized_elementwise_kernelILi2EZZZNS0_28sigmoid_backward_kernel_cudaERNS_18TensorIteratorBaseEENKUlvE0_clEvENKUlvE_clEvEUlddE_St5arrayIPcLm3EEEEviT0_T1_ --------------------------
	.section	.nv.info._ZN2at6native29vectorized_elementwise_kernelILi2EZZZNS0_28sigmoid_backward_kernel_cudaERNS_18TensorIteratorBaseEENKUlvE0_clEvENKUlvE_clEvEUlddE_St5arrayIPcLm3EEEEviT0_T1_,"",@"SHT_CUDA_INFO"
	.sectionflags	@""
	.align	4


	//----- nvinfo : EIATTR_CUDA_API_VERSION
	.align		4
        /*0000*/ 	.byte	0x04, 0x37
        /*0002*/ 	.short	(.L_2987 - .L_2986)
.L_2986:
        /*0004*/ 	.word	0x00000082


	//----- nvinfo : EIATTR_KPARAM_INFO
	.align		4
.L_2987:
        /*0008*/ 	.byte	0x04, 0x17
        /*000a*/ 	.short	(.L_2989 - .L_2988)
.L_2988:
        /*000c*/ 	.word	0x00000000
        /*0010*/ 	.short	0x0002
        /*0012*/ 	.short	0x0008
        /*0014*/ 	.byte	0x00, 0xf0, 0x61, 0x00


	//----- nvinfo : EIATTR_KPARAM_INFO
	.align		4
.L_2989:
        /*0018*/ 	.byte	0x04, 0x17
        /*001a*/ 	.short	(.L_2991 - .L_2990)
.L_2990:
        /*001c*/ 	.word	0x00000000
        /*0020*/ 	.short	0x0001
        /*0022*/ 	.short	0x0004
        /*0024*/ 	.byte	0x00, 0xf0, 0x05, 0x00


	//----- nvinfo : EIATTR_KPARAM_INFO
	.align		4
.L_2991:
        /*0028*/ 	.byte	0x04, 0x17
        /*002a*/ 	.short	(.L_2993 - .L_2992)
.L_2992:
        /*002c*/ 	.word	0x00000000
        /*0030*/ 	.short	0x0000
        /*0032*/ 	.short	0x0000
        /*0034*/ 	.byte	0x00, 0xf0, 0x11, 0x00


	//----- nvinfo : EIATTR_SPARSE_MMA_MASK
	.align		4
.L_2993:
        /*0038*/ 	.byte	0x03, 0x50
        /*003a*/ 	.short	0x0000


	//----- nvinfo : EIATTR_MAXREG_COUNT
	.align		4
        /*003c*/ 	.byte	0x03, 0x1b
        /*003e*/ 	.short	0x00ff


	//----- nvinfo : EIATTR_MERCURY_ISA_VERSION
	.align		4
        /*0040*/ 	.byte	0x03, 0x5f
        /*0042*/ 	.short	0x0101


	//----- nvinfo : EIATTR_VRC_CTA_INIT_COUNT
	.align		4
        /*0044*/ 	.byte	0x02, 0x4a
	.zero		1
	.zero		1


	//----- nvinfo : EIATTR_EXIT_INSTR_OFFSETS
	.align		4
        /*0048*/ 	.byte	0x04, 0x1c
        /*004a*/ 	.short	(.L_2995 - .L_2994)


	//   ....[0]....
.L_2994:
        /*004c*/ 	.word	0x00001090


	//   ....[1]....
        /*0050*/ 	.word	0x000010e0


	//   ....[2]....
        /*0054*/ 	.word	0x000019a0


	//----- nvinfo : EIATTR_MAX_THREADS
	.align		4
.L_2995:
        /*0058*/ 	.byte	0x04, 0x05
        /*005a*/ 	.short	(.L_2997 - .L_2996)
.L_2996:
        /*005c*/ 	.word	0x00000080
        /*0060*/ 	.word	0x00000001
        /*0064*/ 	.word	0x00000001


	//----- nvinfo : EIATTR_CRS_STACK_SIZE
	.align		4
.L_2997:
        /*0068*/ 	.byte	0x04, 0x1e
        /*006a*/ 	.short	(.L_2999 - .L_2998)
.L_2998:
        /*006c*/ 	.word	0x00000000


	//----- nvinfo : EIATTR_CBANK_PARAM_SIZE
	.align		4
.L_2999:
        /*0070*/ 	.byte	0x03, 0x19
        /*0072*/ 	.short	0x0020


	//----- nvinfo : EIATTR_PARAM_CBANK
	.align		4
        /*0074*/ 	.byte	0x04, 0x0a
        /*0076*/ 	.short	(.L_3001 - .L_3000)
	.align		4
.L_3000:
        /*0078*/ 	.word	index@(.nv.constant0._ZN2at6native29vectorized_elementwise_kernelILi2EZZZNS0_28sigmoid_backward_kernel_cudaERNS_18TensorIteratorBaseEENKUlvE0_clEvENKUlvE_clEvEUlddE_St5arrayIPcLm3EEEEviT0_T1_)
        /*007c*/ 	.short	0x0380
        /*007e*/ 	.short	0x0020


	//----- nvinfo : EIATTR_SW_WAR
	.align		4
.L_3001:
        /*0080*/ 	.byte	0x04, 0x36
        /*0082*/ 	.short	(.L_3003 - .L_3002)
.L_3002:
        /*0084*/ 	.word	0x00000008
.L_3003:


//--------------------- .nv.info._ZN2at6native29vectorized_elementwise_kernelILi4EZZZNS0_28sigmoid_backward_kernel_cudaERNS_18TensorIteratorBaseEENKUlvE0_clEvENKUlvE_clEvEUlddE_St5arrayIPcLm3EEEEviT0_T1_ --------------------------
	.section	.nv.info._ZN2at6native29vectorized_elementwise_kernelILi4EZZZNS0_28sigmoid_backward_kernel_cudaERNS_18TensorIteratorBaseEENKUlvE0_clEvENKUlvE_clEvEUlddE_St5arrayIPcLm3EEEEviT0_T1_,"",@"SHT_CUDA_INFO"
	.sectionflags	@""
	.align	4


	//----- nvinfo : EIATTR_CUDA_API_VERSION
	.align		4
        /*0000*/ 	.byte	0x04, 0x37
        /*0002*/ 	.short	(.L_3005 - .L_3004)
.L_3004:
        /*0004*/ 	.word	0x00000082


	//----- nvinfo : EIATTR_KPARAM_INFO
	.align		4
.L_3005:
        /*0008*/ 	.byte	0x04, 0x17
        /*000a*/ 	.short	(.L_3007 - .L_3006)
.L_3006:
        /*000c*/ 	.word	0x00000000
        /*0010*/ 	.short	0x0002
        /*0012*/ 	.short	0x0008
        /*0014*/ 	.byte	0x00, 0xf0, 0x61, 0x00


	//----- nvinfo : EIATTR_KPARAM_INFO
	.align		4
.L_3007:
        /*0018*/ 	.byte	0x04, 0x17
        /*001a*/ 	.short	(.L_3009 - .L_3008)
.L_3008:
        /*001c*/ 	.word	0x00000000
        /*0020*/ 	.short	0x0001
        /*0022*/ 	.short	0x0004
        /*0024*/ 	.byte	0x00, 0xf0, 0x05, 0x00


	//----- nvinfo : EIATTR_KPARAM_INFO
	.align		4
.L_3009:
        /*0028*/ 	.byte	0x04, 0x17
        /*002a*/ 	.short	(.L_3011 - .L_3010)
.L_3010:
        /*002c*/ 	.word	0x00000000
        /*0030*/ 	.short	0x0000
        /*0032*/ 	.short	0x0000
        /*0034*/ 	.byte	0x00, 0xf0, 0x11, 0x00


	//----- nvinfo : EIATTR_SPARSE_MMA_MASK
	.align		4
.L_3011:
        /*0038*/ 	.byte	0x03, 0x50
        /*003a*/ 	.short	0x0000


	//----- nvinfo : EIATTR_MAXREG_COUNT
	.align		4
        /*003c*/ 	.byte	0x03, 0x1b
        /*003e*/ 	.short	0x00ff


	//----- nvinfo : EIATTR_MERCURY_ISA_VERSION
	.align		4
        /*0040*/ 	.byte	0x03, 0x5f
        /*0042*/ 	.short	0x0101


	//----- nvinfo : EIATTR_VRC_CTA_INIT_COUNT
	.align		4
        /*0044*/ 	.byte	0x02, 0x4a
	.zero		1
	.zero		1


	//----- nvinfo : EIATTR_EXIT_INSTR_OFFSETS
	.align		4
        /*0048*/ 	.byte	0x04, 0x1c
        /*004a*/ 	.short	(.L_3013 - .L_3012)


	//   ....[0]....
.L_3012:
        /*004c*/ 	.word	0x00001090


	//   ....[1]....
        /*0050*/ 	.word	0x000010e0


	//   ....[2]....
        /*0054*/ 	.word	0x00001940


	//----- nvinfo : EIATTR_MAX_THREADS
	.align		4
.L_3013:
        /*0058*/ 	.byte	0x04, 0x05
        /*005a*/ 	.short	(.L_3015 - .L_3014)
.L_3014:
        /*005c*/ 	.word	0x00000080
        /*0060*/ 	.word	0x00000001
        /*0064*/ 	.word	0x00000001


	//----- nvinfo : EIATTR_CRS_STACK_SIZE
	.align		4
.L_3015:
        /*0068*/ 	.byte	0x04, 0x1e
        /*006a*/ 	.short	(.L_3017 - .L_3016)
.L_3016:
        /*006c*/ 	.word	0x00000000


	//----- nvinfo : EIATTR_CBANK_PARAM_SIZE
	.align		4
.L_3017:
        /*0070*/ 	.byte	0x03, 0x19
        /*0072*/ 	.short	0x0020


	//----- nvinfo : EIATTR_PARAM_CBANK
	.align		4
        /*0074*/ 	.byte	0x04, 0x0a
        /*0076*/ 	.short	(.L_3019 - .L_3018)
	.align		4
.L_3018:
        /*0078*/ 	.word	index@(.nv.constant0._ZN2at6native29vectorized_elementwise_kernelILi4EZZZNS0_28sigmoid_backward_kernel_cudaERNS_18TensorIteratorBaseEENKUlvE0_clEvENKUlvE_clEvEUlddE_St5arrayIPcLm3EEEEviT0_T1_)
        /*007c*/ 	.short	0x0380
        /*007e*/ 	.short	0x0020


	//----- nvinfo : EIATTR_SW_WAR
	.align		4
.L_3019:
        /*0080*/ 	.byte	0x04, 0x36
        /*0082*/ 	.short	(.L_3021 - .L_3020)
.L_3020:
        /*0084*/ 	.word	0x00000008
.L_3021:


//--------------------- .nv.info._ZN2at6native29vectorized_elementwise_kernelILi8EZZZNS0_28sigmoid_backward_kernel_cudaERNS_18TensorIteratorBaseEENKUlvE0_clEvENKUlvE_clEvEUlddE_St5arrayIPcLm3EEEEviT0_T1_ --------------------------
	.section	.nv.info._ZN2at6native29vectorized_elementwise_kernelILi8EZZZNS0_28sigmoid_backward_kernel_cudaERNS_18TensorIteratorBaseEENKUlvE0_clEvENKUlvE_clEvEUlddE_St5arrayIPcLm3EEEEviT0_T1_,"",@"SHT_CUDA_INFO"
	.sectionflags	@""
	.align	4


	//----- nvinfo : EIATTR_CUDA_API_VERSION
	.align		4
        /*0000*/ 	.byte	0x04, 0x37
        /*0002*/ 	.short	(.L_3023 - .L_3022)
.L_3022:
        /*0004*/ 	.word	0x00000082


	//----- nvinfo : EIATTR_KPARAM_INFO
	.align		4
.L_3023:
        /*0008*/ 	.byte	0x04, 0x17
        /*000a*/ 	.short	(.L_3025 - .L_3024)
.L_3024:
        /*000c*/ 	.word	0x00000000
        /*0010*/ 	.short	0x0002
        /*0012*/ 	.short	0x0008
        /*0014*/ 	.byte	0x00, 0xf0, 0x61, 0x00


	//----- nvinfo : EIATTR_KPARAM_INFO
	.align		4
.L_3025:
        /*0018*/ 	.byte	0x04, 0x17
        /*001a*/ 	.short	(.L_3027 - .L_3026)
.L_3026:
        /*001c*/ 	.word	0x00000000
        /*0020*/ 	.short	0x0001
        /*0022*/ 	.short	0x0004
        /*0024*/ 	.byte	0x00, 0xf0, 0x05, 0x00


	//----- nvinfo : EIATTR_KPARAM_INFO
	.align		4
.L_3027:
        /*0028*/ 	.byte	0x04, 0x17
        /*002a*/ 	.short	(.L_3029 - .L_3028)
.L_3028:
        /*002c*/ 	.word	0x00000000
        /*0030*/ 	.short	0x0000
        /*0032*/ 	.short	0x0000
        /*0034*/ 	.byte	0x00, 0xf0, 0x11, 0x00


	//----- nvinfo : EIATTR_SPARSE_MMA_MASK
	.align		4
.L_3029:
        /*0038*/ 	.byte	0x03, 0x50
        /*003a*/ 	.short	0x0000


	//----- nvinfo : EIATTR_MAXREG_COUNT
	.align		4
        /*003c*/ 	.byte	0x03, 0x1b
        /*003e*/ 	.short	0x00ff


	//----- nvinfo : EIATTR_MERCURY_ISA_VERSION
	.align		4
        /*0040*/ 	.byte	0x03, 0x5f
        /*0042*/ 	.short	0x0101


	//----- nvinfo : EIATTR_VRC_CTA_INIT_COUNT
	.align		4
        /*0044*/ 	.byte	0x02, 0x4a
	.zero		1
	.zero		1


	//----- nvinfo : EIATTR_EXIT_INSTR_OFFSETS
	.align		4
        /*0048*/ 	.byte	0x04, 0x1c
        /*004a*/ 	.short	(.L_3031 - .L_3030)


	//   ....[0]....
.L_3030:
        /*004c*/ 	.word	0x00000010


	//----- nvinfo : EIATTR_MAX_THREADS
	.align		4
.L_3031:
        /*0050*/ 	.byte	0x04, 0x05
        /*0052*/ 	.short	(.L_3033 - .L_3032)
.L_3032:
        /*0054*/ 	.word	0x00000080
        /*0058*/ 	.word	0x00000001
        /*005c*/ 	.word	0x00000001


	//----- nvinfo : EIATTR_CBANK_PARAM_SIZE
	.align		4
.L_3033:
        /*0060*/ 	.byte	0x03, 0x19
        /*0062*/ 	.short	0x0020


	//----- nvinfo : EIATTR_PARAM_CBANK
	.align		4
        /*0064*/ 	.byte	0x04, 0x0a
        /*0066*/ 	.short	(.L_3035 - .L_3034)
	.align		4
.L_3034:
        /*0068*/ 	.word	index@(.nv.constant0._ZN2at6native29vectorized_elementwise_kernelILi8EZZZNS0_28sigmoid_backward_kernel_cudaERNS_18TensorIteratorBaseEENKUlvE0_clEvENKUlvE_clEvEUlddE_St5arrayIPcLm3EEEEviT0_T1_)
        /*006c*/ 	.short	0x0380
        /*006e*/ 	.short	0x0020


	//----- nvinfo : EIATTR_SW_WAR
	.align		4
.L_3035:
        /*0070*/ 	.byte	0x04, 0x36
        /*0072*/ 	.short	(.L_3037 - .L_3036)
.L_3036:
        /*0074*/ 	.word	0x00000008
.L_3037:


//--------------------- .nv.callgraph             --------------------------
	.section	.nv.callgraph,"",@"SHT_CUDA_CALLGRAPH"
	.align	4
	.sectionentsize	8
	.align		4
        /*0000*/ 	.word	0x00000000
	.align		4
        /*0004*/ 	.word	0xffffffff
	.align		4
        /*0008*/ 	.word	index@(_ZN2at6native18elementwise_kernelILi128ELi4EZNS0_15gpu_kernel_implIZZZNS0_25tanh_backward_kernel_cudaERNS_18TensorIteratorBaseEENKUlvE0_clEvENKUlvE2_clEvEUlN3c108BFloat16ES8_E_EEvS4_RKT_EUliE_EEviT1_)
	.align		4
        /*000c*/ 	.word	index@(__assertfail)
	.align		4
        /*0010*/ 	.word	index@(_ZN2at6native27unrolled_elementwise_kernelIZZZNS0_25tanh_backward_kernel_cudaERNS_18TensorIteratorBaseEENKUlvE0_clEvENKUlvE2_clEvEUlN3c108BFloat16ES7_E_St5arrayIPcLm3EELi4E23TrivialOffsetCalculatorILi2EjESC_ILi1EjENS0_6memory12LoadWithCastILi2EEENSF_13StoreWithCastILi1EEEEEviT_T0_T2_T3_T4_T5_)
	.align		4
        /*0014*/ 	.word	index@(__assertfail)
	.align		4
        /*0018*/ 	.word	index@(_ZN2at6native18elementwise_kernelILi128ELi4EZNS0_15gpu_kernel_implIZZZNS0_25tanh_backward_kernel_cudaERNS_18TensorIteratorBaseEENKUlvE0_clEvENKUlvE1_clEvEUlN3c104HalfES8_E_EEvS4_RKT_EUliE_EEviT1_)
	.align		4
        /*001c*/ 	.word	index@(__assertfail)
	.align		4
        /*0020*/ 	.word	index@(_ZN2at6native27unrolled_elementwise_kernelIZZZNS0_25tanh_backward_kernel_cudaERNS_18TensorIteratorBaseEENKUlvE0_clEvENKUlvE1_clEvEUlN3c104HalfES7_E_St5arrayIPcLm3EELi4E23TrivialOffsetCalculatorILi2EjESC_ILi1EjENS0_6memory12LoadWithCastILi2EEENSF_13StoreWithCastILi1EEEEEviT_T0_T2_T3_T4_T5_)
	.align		4
        /*0024*/ 	.word	index@(__assertfail)
	.align		4
        /*0028*/ 	.word	index@(_ZN2at6native18elementwise_kernelILi128ELi4EZNS0_15gpu_kernel_implIZZZNS0_25tanh_backward_kernel_cudaERNS_18TensorIteratorBaseEENKUlvE0_clEvENKUlvE0_clEvEUlffE_EEvS4_RKT_EUliE_EEviT1_)
	.align		4
        /*002c*/ 	.word	index@(__assertfail)
	.align		4
        /*0030*/ 	.word	index@(_ZN2at6native27unrolled_elementwise_kernelIZZZNS0_25tanh_backward_kernel_cudaERNS_18TensorIteratorBaseEENKUlvE0_clEvENKUlvE0_clEvEUlffE_St5arrayIPcLm3EELi4E23TrivialOffsetCalculatorILi2EjESA_ILi1EjENS0_6memory12LoadWithCastILi2EEENSD_13StoreWithCastILi1EEEEEviT_T0_T2_T3_T4_T5_)
	.align		4
        /*0034*/ 	.word	index@(__assertfail)
	.align		4
        /*0038*/ 	.word	index@(_ZN2at6native18elementwise_kernelILi128ELi4EZNS0_15gpu_kernel_implIZZZNS0_25tanh_backward_kernel_cudaERNS_18TensorIteratorBaseEENKUlvE0_clEvENKUlvE_clEvEUlddE_EEvS4_RKT_EUliE_EEviT1_)
	.align		4
        /*003c*/ 	.word	index@(__assertfail)
	.align		4
        /*0040*/ 	.word	index@(_ZN2at6native27unrolled_elementwise_kernelIZZZNS0_25tanh_backward_kernel_cudaERNS_18TensorIteratorBaseEENKUlvE0_clEvENKUlvE_clEvEUlddE_St5arrayIPcLm3EELi4E23TrivialOffsetCalculatorILi2EjESA_ILi1EjENS0_6memory12LoadWithCastILi2EEENSD_13StoreWithCastILi1EEEEEviT_T0_T2_T3_T4_T5_)
	.align		4
        /*0044*/ 	.word	index@(__assertfail)
	.align		4
        /*0048*/ 	.word	index@(_ZN2at6native18elementwise_kernelILi128ELi4EZNS0_15gpu_kernel_implIZZZNS0_26logit_backward_kernel_cudaERNS_18TensorIteratorBaseERKN3c106ScalarEENKUlvE_clEvENKUlvE2_clEvEUlNS5_8BFloat16ESB_E0_EEvS4_RKT_EUliE_EEviT1_)
	.align		4
        /*004c*/ 	.word	index@(__assertfail)
	.align		4
        /*0050*/ 	.word	index@(_ZN2at6native27unrolled_elementwise_kernelIZZZNS0_26logit_backward_kernel_cudaERNS_18TensorIteratorBaseERKN3c106ScalarEENKUlvE_clEvENKUlvE2_clEvEUlNS4_8BFloat16ESA_E0_St5arrayIPcLm3EELi4E23TrivialOffsetCalculatorILi2EjESF_ILi1EjENS0_6memory12LoadWithCastILi2EEENSI_13StoreWithCastILi1EEEEEviT_T0_T2_T3_T4_T5_)
	.align		4
        /*0054*/ 	.word	index@(__assertfail)
	.align		4
        /*0058*/ 	.word	index@(_ZN2at6native18elementwise_kernelILi128ELi4EZNS0_15gpu_kernel_implIZZZNS0_26logit_backward_kernel_cudaERNS_18TensorIteratorBaseERKN3c106ScalarEENKUlvE_clEvENKUlvE2_clEvEUlNS5_8BFloat16ESB_E_EEvS4_RKT_EUliE_EEviT1_)
	.align		4
        /*005c*/ 	.word	index@(__assertfail)
	.align		4
        /*0060*/ 	.word	index@(_ZN2at6native27unrolled_elementwise_kernelIZZZNS0_26logit_backward_kernel_cudaERNS_18TensorIteratorBaseERKN3c106ScalarEENKUlvE_clEvENKUlvE2_clEvEUlNS4_8BFloat16ESA_E_St5arrayIPcLm3EELi4E23TrivialOffsetCalculatorILi2EjESF_ILi1EjENS0_6memory12LoadWithCastILi2EEENSI_13StoreWithCastILi1EEEEEviT_T0_T2_T3_T4_T5_)
	.align		4
        /*0064*/ 	.word	index@(__assertfail)
	.align		4
        /*0068*/ 	.word	index@(_ZN2at6native18elementwise_kernelILi128ELi4EZNS0_15gpu_kernel_implIZZZNS0_26logit_backward_kernel_cudaERNS_18TensorIteratorBaseERKN3c106ScalarEENKUlvE_clEvENKUlvE1_clEvEUlNS5_4HalfESB_E0_EEvS4_RKT_EUliE_EEviT1_)
	.align		4
        /*006c*/ 	.word	index@(__assertfail)
	.align		4
        /*0070*/ 	.word	index@(_ZN2at6native27unrolled_elementwise_kernelIZZZNS0_26logit_backward_kernel_cudaERNS_18TensorIteratorBaseERKN3c106ScalarEENKUlvE_clEvENKUlvE1_clEvEUlNS4_4HalfESA_E0_St5arrayIPcLm3EELi4E23TrivialOffsetCalculatorILi2EjESF_ILi1EjENS0_6memory12LoadWithCastILi2EEENSI_13StoreWithCastILi1EEEEEviT_T0_T2_T3_T4_T5_)
	.align		4
        /*0074*/ 	.word	index@(__assertfail)
	.align		4
        /*0078*/ 	.word	index@(_ZN2at6native18elementwise_kernelILi128ELi4EZNS0_15gpu_kernel_implIZZZNS0_26logit_backward_kernel_cudaERNS_18TensorIteratorBaseERKN3c106ScalarEENKUlvE_clEvENKUlvE1_clEvEUlNS5_4HalfESB_E_EEvS4_RKT_EUliE_EEviT1_)
	.align		4
        /*007c*/ 	.word	index@(__assertfail)
	.align		4
        /*0080*/ 	.word	index@(_ZN2at6native27unrolled_elementwise_kernelIZZZNS0_26logit_backward_kernel_cudaERNS_18TensorIteratorBaseERKN3c106ScalarEENKUlvE_clEvENKUlvE1_clEvEUlNS4_4HalfESA_E_St5arrayIPcLm3EELi4E23TrivialOffsetCalculatorILi2EjESF_ILi1EjENS0_6memory12LoadWithCastILi2EEENSI_13StoreWithCastILi1EEEEEviT_T0_T2_T3_T4_T5_)
	.align		4
        /*0084*/ 	.word	index@(__assertfail)
	.align		4
        /*0088*/ 	.word	index@(_ZN2at6native18elementwise_kernelILi128ELi4EZNS0_15gpu_kernel_implIZZZNS0_26logit_backward_kernel_cudaERNS_18TensorIteratorBaseERKN3c106ScalarEENKUlvE_clEvENKUlvE0_clEvEUlffE0_EEvS4_RKT_EUliE_EEviT1_)
	.align		4
        /*008c*/ 	.word	index@(__assertfail)
	.align		4
        /*0090*/ 	.word	index@(_ZN2at6native27unrolled_elementwise_kernelIZZZNS0_26logit_backward_kernel_cudaERNS_18TensorIteratorBaseERKN3c106ScalarEENKUlvE_clEvENKUlvE0_clEvEUlffE0_St5arrayIPcLm3EELi4E23TrivialOffsetCalculatorILi2EjESE_ILi1EjENS0_6memory12LoadWithCastILi2EEENSH_13StoreWithCastILi1EEEEEviT_T0_T2_T3_T4_T5_)
	.align		4
        /*0094*/ 	.word	index@(__assertfail)
	.align		4
        /*0098*/ 	.word	index@(_ZN2at6native18elementwise_kernelILi128ELi4EZNS0_15gpu_kernel_implIZZZNS0_26logit_backward_kernel_cudaERNS_18TensorIteratorBaseERKN3c106ScalarEENKUlvE_clEvENKUlvE0_clEvEUlffE_EEvS4_RKT_EUliE_EEviT1_)
	.align		4
        /*009c*/ 	.word	index@(__assertfail)
	.align		4
        /*00a0*/ 	.word	index@(_ZN2at6native27unrolled_elementwise_kernelIZZZNS0_26logit_backward_kernel_cudaERNS_18TensorIteratorBaseERKN3c106ScalarEENKUlvE_clEvENKUlvE0_clEvEUlffE_St5arrayIPcLm3EELi4E23TrivialOffsetCalculatorILi2EjESE_ILi1EjENS0_6memory12LoadWithCastILi2EEENSH_13StoreWithCastILi1EEEEEviT_T0_T2_T3_T4_T5_)
	.align		4
        /*00a4*/ 	.word	index@(__assertfail)
	.align		4
        /*00a8*/ 	.word	index@(_ZN2at6native18elementwise_kernelILi128ELi4EZNS0_15gpu_kernel_implIZZZNS0_26logit_backward_kernel_cudaERNS_18TensorIteratorBaseERKN3c106ScalarEENKUlvE_clEvENKUlvE_clEvEUlddE0_EEvS4_RKT_EUliE_EEviT1_)
	.align		4
        /*00ac*/ 	.word	index@(__assertfail)
	.align		4
        /*00b0*/ 	.word	index@(_ZN2at6native27unrolled_elementwise_kernelIZZZNS0_26logit_backward_kernel_cudaERNS_18TensorIteratorBaseERKN3c106ScalarEENKUlvE_clEvENKUlvE_clEvEUlddE0_St5arrayIPcLm3EELi4E23TrivialOffsetCalculatorILi2EjESE_ILi1EjENS0_6memory12LoadWithCastILi2EEENSH_13StoreWithCastILi1EEEEEviT_T0_T2_T3_T4_T5_)
	.align		4
        /*00b4*/ 	.word	index@(__assertfail)
	.align		4
        /*00b8*/ 	.word	index@(_ZN2at6native18elementwise_kernelILi128ELi4EZNS0_15gpu_kernel_implIZZZNS0_26logit_backward_kernel_cudaERNS_18TensorIteratorBaseERKN3c106ScalarEENKUlvE_clEvENKUlvE_clEvEUlddE_EEvS4_RKT_EUliE_EEviT1_)
	.align		4
        /*00bc*/ 	.word	index@(__assertfail)
	.align		4
        /*00c0*/ 	.word	index@(_ZN2at6native27unrolled_elementwise_kernelIZZZNS0_26logit_backward_kernel_cudaERNS_18TensorIteratorBaseERKN3c106ScalarEENKUlvE_clEvENKUlvE_clEvEUlddE_St5arrayIPcLm3EELi4E23TrivialOffsetCalculatorILi2EjESE_ILi1EjENS0_6memory12LoadWithCastILi2EEENSH_13StoreWithCastILi1EEEEEviT_T0_T2_T3_T4_T5_)
	.align		4
        /*00c4*/ 	.word	index@(__assertfail)
	.align		4
        /*00c8*/ 	.word	index@(_ZN2at6native18elementwise_kernelILi128ELi4EZNS0_15gpu_kernel_implIZZZNS0_28sigmoid_backward_kernel_cudaERNS_18TensorIteratorBaseEENKUlvE0_clEvENKUlvE2_clEvEUlN3c108BFloat16ES8_E_EEvS4_RKT_EUliE_EEviT1_)
	.align		4
        /*00cc*/ 	.word	index@(__assertfail)
	.align		4
        /*00d0*/ 	.word	index@(_ZN2at6native27unrolled_elementwise_kernelIZZZNS0_28sigmoid_backward_kernel_cudaERNS_18TensorIteratorBaseEENKUlvE0_clEvENKUlvE2_clEvEUlN3c108BFloat16ES7_E_St5arrayIPcLm3EELi4E23TrivialOffsetCalculatorILi2EjESC_ILi1EjENS0_6memory12LoadWithCastILi2EEENSF_13StoreWithCastILi1EEEEEviT_T0_T2_T3_T4_T5_)
	.align		4
        /*00d4*/ 	.word	index@(__assertfail)
	.align		4
        /*00d8*/ 	.word	index@(_ZN2at6native18elementwise_kernelILi128ELi4EZNS0_15gpu_kernel_implIZZZNS0_28sigmoid_backward_kernel_cudaERNS_18TensorIteratorBaseEENKUlvE0_clEvENKUlvE1_clEvEUlN3c104HalfES8_E_EEvS4_RKT_EUliE_EEviT1_)
	.align		4
        /*00dc*/ 	.word	index@(__assertfail)
	.align		4
        /*00e0*/ 	.word	index@(_ZN2at6native27unrolled_elementwise_kernelIZZZNS0_28sigmoid_backward_kernel_cudaERNS_18TensorIteratorBaseEENKUlvE0_clEvENKUlvE1_clEvEUlN3c104HalfES7_E_St5arrayIPcLm3EELi4E23TrivialOffsetCalculatorILi2EjESC_ILi1EjENS0_6memory12LoadWithCastILi2EEENSF_13StoreWithCastILi1EEEEEviT_T0_T2_T3_T4_T5_)
	.align		4
        /*00e4*/ 	.word	index@(__assertfail)
	.align		4
        /*00e8*/ 	.word	index@(_ZN2at6native18elementwise_kernelILi128ELi4EZNS0_15gpu_kernel_implIZZZNS0_28sigmoid_backward_kernel_cudaERNS_18TensorIteratorBaseEENKUlvE0_clEvENKUlvE0_clEvEUlffE_EEvS4_RKT_EUliE_EEviT1_)
	.align		4
        /*00ec*/ 	.word	index@(__assertfail)
	.align		4
        /*00f0*/ 	.word	index@(_ZN2at6native27unrolled_elementwise_kernelIZZZNS0_28sigmoid_backward_kernel_cudaERNS_18TensorIteratorBaseEENKUlvE0_clEvENKUlvE0_clEvEUlffE_St5arrayIPcLm3EELi4E23TrivialOffsetCalculatorILi2EjESA_ILi1EjENS0_6memory12LoadWithCastILi2EEENSD_13StoreWithCastILi1EEEEEviT_T0_T2_T3_T4_T5_)
	.align		4
        /*00f4*/ 	.word	index@(__assertfail)
	.align		4
        /*00f8*/ 	.word	index@(_ZN2at6native18elementwise_kernelILi128ELi4EZNS0_15gpu_kernel_implIZZZNS0_28sigmoid_backward_kernel_cudaERNS_18TensorIteratorBaseEENKUlvE0_clEvENKUlvE_clEvEUlddE_EEvS4_RKT_EUliE_EEviT1_)
	.align		4
        /*00fc*/ 	.word	index@(__assertfail)
	.align		4
        /*0100*/ 	.word	index@(_ZN2at6native27unrolled_elementwise_kernelIZZZNS0_28sigmoid_backward_kernel_cudaERNS_18TensorIteratorBaseEENKUlvE0_clEvENKUlvE_clEvEUlddE_St5arrayIPcLm3EELi4E23TrivialOffsetCalculatorILi2EjESA_ILi1EjENS0_6memory12LoadWithCastILi2EEENSD_13StoreWithCastILi1EEEEEviT_T0_T2_T3_T4_T5_)
	.align		4
        /*0104*/ 	.word	index@(__assertfail)
	.align		4
        /*0108*/ 	.word	0x00000000
	.align		4
        /*010c*/ 	.word	0xfffffffe
	.align		4
        /*0110*/ 	.word	0x00000000
	.align		4
        /*0114*/ 	.word	0xfffffffd
	.align		4
        /*0118*/ 	.word	0x00000000
	.align		4
        /*011c*/ 	.word	0xfffffffc


//--------------------- .nv.constant4             --------------------------
	.section	.nv.constant4,"a",@progbits
	.align	8
	.align		8
.nv.constant4:
        /*0000*/ 	.dword	__assertfail
	.align		8
        /*0008*/ 	.dword	__unnamed_1
	.align		8
        /*0010*/ 	.dword	__unnamed_2
	.align		8
        /*0018*/ 	.dword	__unnamed_3
	.align		8
        /*0020*/ 	.dword	__unnamed_4
	.align		8
        /*0028*/ 	.dword	__unnamed_5
	.align		8
        /*0030*/ 	.dword	__unnamed_6
	.align		8
        /*0038*/ 	.dword	__unnamed_7
	.align		8
        /*0040*/ 	.dword	__unnamed_8
	.align		8
        /*0048*/ 	.dword	_ZN62_INTERNAL_a6db5d9b_31_BinaryMiscBackwardOpsKernels_cu_ee0d68c74cuda3std3__45__cpo5beginE
	.align		8
        /*0050*/ 	.dword	_ZN62_INTERNAL_a6db5d9b_31_BinaryMiscBackwardOpsKernels_cu_ee0d68c74cuda3std3__45__cpo3endE
	.align		8
        /*0058*/ 	.dword	_ZN62_INTERNAL_a6db5d9b_31_BinaryMiscBackwardOpsKernels_cu_ee0d68c74cuda3std3__45__cpo6cbeginE
	.align		8
        /*0060*/ 	.dword	_ZN62_INTERNAL_a6db5d9b_31_BinaryMiscBackwardOpsKernels_cu_ee0d68c74cuda3std3__45__cpo4cendE
	.align		8
        /*0068*/ 	.dword	_ZN62_INTERNAL_a6db5d9b_31_BinaryMiscBackwardOpsKernels_cu_ee0d68c74cuda3std3__45__cpo6rbeginE
	.align		8
        /*0070*/ 	.dword	_ZN62_INTERNAL_a6db5d9b_31_BinaryMiscBackwardOpsKernels_cu_ee0d68c74cuda3std3__45__cpo4rendE
	.align		8
        /*0078*/ 	.dword	_ZN62_INTERNAL_a6db5d9b_31_BinaryMiscBackwardOpsKernels_cu_ee0d68c74cuda3std3__45__cpo7crbeginE
	.align		8
        /*0080*/ 	.dword	_ZN62_INTERNAL_a6db5d9b_31_BinaryMiscBackwardOpsKernels_cu_ee0d68c74cuda3std3__45__cpo5crendE
	.align		8
        /*0088*/ 	.dword	_ZN62_INTERNAL_a6db5d9b_31_BinaryMiscBackwardOpsKernels_cu_ee0d68c74cuda3std3__464_GLOBAL__N__a6db5d9b_31_BinaryMiscBackwardOpsKernels_cu_ee0d68c76ignoreE
	.align		8
        /*0090*/ 	.dword	_ZN62_INTERNAL_a6db5d9b_31_BinaryMiscBackwardOpsKernels_cu_ee0d68c74cuda3std3__419piecewise_constructE
	.align		8
        /*0098*/ 	.dword	_ZN62_INTERNAL_a6db5d9b_31_BinaryMiscBackwardOpsKernels_cu_ee0d68c74cuda3std3__48in_placeE
	.align		8
        /*00a0*/ 	.dword	_ZN62_INTERNAL_a6db5d9b_31_BinaryMiscBackwardOpsKernels_cu_ee0d68c74cuda3std3__420unreachable_sentinelE
	.align		8
        /*00a8*/ 	.dword	_ZN62_INTERNAL_a6db5d9b_31_BinaryMiscBackwardOpsKernels_cu_ee0d68c74cuda3std6ranges3__45__cpo4swapE
	.align		8
        /*00b0*/ 	.dword	_ZN62_INTERNAL_a6db5d9b_31_BinaryMiscBackwardOpsKernels_cu_ee0d68c74cuda3std6ranges3__45__cpo9iter_moveE
	.align		8
        /*00b8*/ 	.dword	_ZN62_INTERNAL_a6db5d9b_31_BinaryMiscBackwardOpsKernels_cu_ee0d68c74cuda3std6ranges3__45__cpo5beginE
	.align		8
        /*00c0*/ 	.dword	_ZN62_INTERNAL_a6db5d9b_31_BinaryMiscBackwardOpsKernels_cu_ee0d68c74cuda3std6ranges3__45__cpo3endE
	.align		8
        /*00c8*/ 	.dword	_ZN62_INTERNAL_a6db5d9b_31_BinaryMiscBackwardOpsKernels_cu_ee0d68c74cuda3std6ranges3__45__cpo6cbeginE
	.align		8
        /*00d0*/ 	.dword	_ZN62_INTERNAL_a6db5d9b_31_BinaryMiscBackwardOpsKernels_cu_ee0d68c74cuda3std6ranges3__45__cpo4cendE
	.align		8
        /*00d8*/ 	.dword	_ZN62_INTERNAL_a6db5d9b_31_BinaryMiscBackwardOpsKernels_cu_ee0d68c74cuda3std6ranges3__45__cpo7advanceE
	.align		8
        /*00e0*/ 	.dword	_ZN62_INTERNAL_a6db5d9b_31_BinaryMiscBackwardOpsKernels_cu_ee0d68c74cuda3std6ranges3__45__cpo9iter_swapE
	.align		8
        /*00e8*/ 	.dword	_ZN62_INTERNAL_a6db5d9b_31_BinaryMiscBackwardOpsKernels_cu_ee0d68c74cuda3std6ranges3__45__cpo4nextE
	.align		8
        /*00f0*/ 	.dword	_ZN62_INTERNAL_a6db5d9b_31_BinaryMiscBackwardOpsKernels_cu_ee0d68c74cuda3std6ranges3__45__cpo4prevE
	.align		8
        /*00f8*/ 	.dword	_ZN62_INTERNAL_a6db5d9b_31_BinaryMiscBackwardOpsKernels_cu_ee0d68c74cuda3std6ranges3__45__cpo4dataE
	.align		8
        /*0100*/ 	.dword	_ZN62_INTERNAL_a6db5d9b_31_BinaryMiscBackwardOpsKernels_cu_ee0d68c74cuda3std6ranges3__45__cpo5cdataE
	.align		8
        /*0108*/ 	.dword	_ZN62_INTERNAL_a6db5d9b_31_BinaryMiscBackwardOpsKernels_cu_ee0d68c74cuda3std6ranges3__45__cpo4sizeE
	.align		8
        /*0110*/ 	.dword	_ZN62_INTERNAL_a6db5d9b_31_BinaryMiscBackwardOpsKernels_cu_ee0d68c74cuda3std6ranges3__45__cpo5ssizeE
	.align		8
        /*0118*/ 	.dword	_ZN62_INTERNAL_a6db5d9b_31_BinaryMiscBackwardOpsKernels_cu_ee0d68c74cuda3std6ranges3__45__cpo8distanceE
	.align		8
        /*0120*/ 	.dword	_ZN62_INTERNAL_a6db5d9b_31_BinaryMiscBackwardOpsKernels_cu_ee0d68c76thrust24THRUST_300001_SM_1030_NS6system6detail10sequential3seqE
	.align		8
        /*0128*/ 	.dword	$str$8
	.align		8
        /*0130*/ 	.dword	$str$9


//--------------------- .text._ZN2at6native18elementwise_kernelILi128ELi4EZNS0_15gpu_kernel_implIZZZNS0_25tanh_backward_kernel_cudaERNS_18TensorIteratorBaseEENKUlvE0_clEvENKUlvE2_clEvEUlN3c108BFloat16ES8_E_EEvS4_RKT_EUliE_EEviT1_ --------------------------
	.section	.text._ZN2at6native18elementwise_kernelILi128ELi4EZNS0_15gpu_kernel_implIZZZNS0_25tanh_backward_kernel_cudaERNS_18TensorIteratorBaseEENKUlvE0_clEvENKUlvE2_clEvEUlN3c108BFloat16ES8_E_EEvS4_RKT_EUliE_EEviT1_,"ax",@progbits
	.align	128
        .global         _ZN2at6native18elementwise_kernelILi128ELi4EZNS0_15gpu_kernel_implIZZZNS0_25tanh_backward_kernel_cudaERNS_18TensorIteratorBaseEENKUlvE0_clEvENKUlvE2_clEvEUlN3c108BFloat16ES8_E_EEvS4_RKT_EUliE_EEviT1_
        .type           _ZN2at6native18elementwise_kernelILi128ELi4EZNS0_15gpu_kernel_implIZZZNS0_25tanh_backward_kernel_cudaERNS_18TensorIteratorBaseEENKUlvE0_clEvENKUlvE2_clEvEUlN3c108BFloat16ES8_E_EEvS4_RKT_EUliE_EEviT1_,@function
        .size           _ZN2at6native18elementwise_kernelILi128ELi4EZNS0_15gpu_kernel_implIZZZNS0_25tanh_backward_kernel_cudaERNS_18TensorIteratorBaseEENKUlvE0_clEvENKUlvE2_clEvEUlN3c108BFloat16ES8_E_EEvS4_RKT_EUliE_EEviT1_,(.L_x_14162 - _ZN2at6native18elementwise_kernelILi128ELi4EZNS0_15gpu_kernel_implIZZZNS0_25tanh_backward_kernel_cudaERNS_18TensorIteratorBaseEENKUlvE0_clEvENKUlvE2_clEvEUlN3c108BFloat16ES8_E_EEvS4_RKT_EUliE_EEviT1_)
        .other          _ZN2at6native18elementwise_kernelILi128ELi4EZNS0_15gpu_kernel_implIZZZNS0_25tanh_backward_kernel_cudaERNS_18TensorIteratorBaseEENKUlvE0_clEvENKUlvE2_clEvEUlN3c108BFloat16ES8_E_EEvS4_RKT_EUliE_EEviT1_,@"STO_CUDA_ENTRY STV_DEFAULT"
_ZN2at6native18elementwise_kernelILi128ELi4EZNS0_15gpu_kernel_implIZZZNS0_25tanh_backward_kernel_cudaERNS_18TensorIteratorBaseEENKUlvE0_clEvENKUlvE2_clEvEUlN3c108BFloat16ES8_E_EEvS4_RKT_EUliE_EEviT1_:
.text._ZN2at6native18elementwise_kernelILi128ELi4EZNS0_15gpu_kernel_implIZZZNS0_25tanh_backward_kernel_cudaERNS_18TensorIteratorBaseEENKUlvE0_clEvENKUlvE2_clEvEUlN3c108BFloat16ES8_E_EEvS4_RKT_EUliE_EEviT1_:
[----:B------:R-:W0:Y:S01]  /*0000*/  LDC R1, c[0x0][0x37c] ;  /* 0x0000df00ff017b82 */ /* 0x000e220000000800 */
[----:B------:R-:W1:Y:S07]  /*0010*/  S2R R17, SR_TID.X ;  /* 0x0000000000117919 */ /* 0x000e6e0000002100 */
[----:B------:R-:W2:Y:S01]  /*0020*/  S2UR UR4, SR_CTAID.X ;  /* 0x00000000000479c3 */ /* 0x000ea20000002500 */
[----:B------:R-:W3:Y:S01]  /*0030*/  LDCU UR40, c[0x0][0x388] ;  /* 0x00007100ff2877ac */ /* 0x000ee20008000800 */
[----:B------:R-:W-:Y:S01]  /*0040*/  BSSY.RECONVERGENT B6, `(.L_x_0) ;  /* 0x000047b000067945 */ /* 0x000fe20003800200 */
[----:B------:R-:W4:Y:S01]  /*0050*/  LDCU UR5, c[0x0][0x380] ;  /* 0x00007000ff0577ac */ /* 0x000f220008000800 */
[----:B------:R-:W0:Y:S01]  /*0060*/  LDCU.64 UR36, c[0x0][0x358] ;  /* 0x00006b00ff2477ac */ /* 0x000e220008000a00 */
[----:B------:R-:W0:Y:S01]  /*0070*/  LDCU.U8 UR39, c[0x0][0x602] ;  /* 0x0000c040ff2777ac */ /* 0x000e220008000000 */
[----:B------:R-:W0:Y:S01]  /*0080*/  LDCU.U8 UR42, c[0x0][0x603] ;  /* 0x0000c060ff2a77ac */ /* 0x000e220008000000 */
[----:B---3--:R-:W-:Y:S01]  /*0090*/  UIADD3 UR41, UPT, UPT, UR40, -0x1, URZ ;  /* 0xffffffff28297890 */ /* 0x008fe2000fffe0ff */
[----:B------:R-:W3:Y:S01]  /*00a0*/  LDCU.U8 UR43, c[0x0][0x601] ;  /* 0x0000c020ff2b77ac */ /* 0x000ee20008000000 */
[----:B--2---:R-:W-:-:S02]  /*00b0*/  USHF.L.U32 UR4, UR4, 0x9, URZ ;  /* 0x0000000904047899 */ /* 0x004fc400080006ff */
[----:B------:R-:W-:-:S04]  /*00c0*/  UISETP.LT.U32.AND UP0, UPT, UR41, 0x18, UPT ;  /* 0x000000182900788c */ /* 0x000fc8000bf01070 */
[----:B-1----:R-:W-:Y:S01]  /*00d0*/  LOP3.LUT R17, R17, UR4, RZ, 0xfc, !PT ;  /* 0x0000000411117c12 */ /* 0x002fe2000f8efcff */
[----:B------:R-:W-:-:S03]  /*00e0*/  USEL UR38, UR41, 0x18, UP0 ;  /* 0x0000001829267887 */ /* 0x000fc60008000000 */
[----:B----4-:R-:W-:Y:S01]  /*00f0*/  ISETP.GE.AND P0, PT, R17, UR5, PT ;  /* 0x0000000511007c0c */ /* 0x010fe2000bf06270 */
[----:B------:R-:W-:-:S12]  /*0100*/  UIADD3 UR38, UPT, UPT, UR38, 0x1, URZ ;  /* 0x0000000126267890 */ /* 0x000fd8000fffe0ff */
[----:B0--3--:R-:W-:Y:S05]  /*0110*/  @P0 BRA `(.L_x_1) ;  /* 0x0000004400b40947 */ /* 0x009fea0003800000 */
[----:B------:R-:W-:Y:S01]  /*0120*/  UISETP.NE.AND UP0, UPT, UR40, URZ, UPT ;  /* 0x000000ff2800728c */ /* 0x000fe2000bf05270 */
[----:B------:R-:W-:Y:S02]  /*0130*/  IMAD.MOV.U32 R18, RZ, RZ, RZ ;  /* 0x000000ffff127224 */ /* 0x000fe400078e00ff */
[----:B------:R-:W-:Y:S02]  /*0140*/  IMAD.MOV.U32 R0, RZ, RZ, RZ ;  /* 0x000000ffff007224 */ /* 0x000fe400078e00ff */
[----:B------:R-:W-:-:S04]  /*0150*/  IMAD.MOV.U32 R16, RZ, RZ, RZ ;  /* 0x000000ffff107224 */ /* 0x000fc800078e00ff */
[----:B------:R-:W-:Y:S05]  /*0160*/  BRA.U !UP0, `(.L_x_2) ;  /* 0x0000001508707547 */ /* 0x000fea000b800000 */
[----:B------:R-:W0:Y:S01]  /*0170*/  LDCU.64 UR4, c[0x0][0x390] ;  /* 0x00007200ff0477ac */ /* 0x000e220008000a00 */
[----:B------:R-:W-:Y:S01]  /*0180*/  IMAD.MOV.U32 R16, RZ, RZ, RZ ;  /* 0x000000ffff107224 */ /* 0x000fe200078e00ff */
[----:B------:R-:W1:Y:S01]  /*0190*/  LDCU UR6, c[0x0][0x38c] ;  /* 0x00007180ff0677ac */ /* 0x000e620008000800 */
[----:B------:R-:W2:Y:S01]  /*01a0*/  LDCU.64 UR8, c[0x0][0x4b8] ;  /* 0x00009700ff0877ac */ /* 0x000ea20008000a00 */
[----:B------:R-:W-:Y:S01]  /*01b0*/  UISETP.NE.AND UP0, UPT, UR41, URZ, UPT ;  /* 0x000000ff2900728c */ /* 0x000fe2000bf05270 */
[----:B0-----:R-:W-:Y:S01]  /*01c0*/  IMAD.HI.U32 R2, R17, UR4, R16 ;  /* 0x0000000411027c27 */ /* 0x001fe2000f8e0010 */
[----:B------:R-:W0:Y:S04]  /*01d0*/  LDCU UR4, c[0x0][0x4c0] ;  /* 0x00009800ff0477ac */ /* 0x000e280008000800 */
[----:B------:R-:W-:-:S05]  /*01e0*/  SHF.R.U32.HI R3, RZ, UR5, R2 ;  /* 0x00000005ff037c19 */ /* 0x000fca0008011602 */
[----:B------:R-:W-:-:S04]  /*01f0*/  IMAD.MOV R18, RZ, RZ, -R3 ;  /* 0x000000ffff127224 */ /* 0x000fc800078e0a03 */
[----:B-1----:R-:W-:-:S04]  /*0200*/  IMAD R18, R18, UR6, R17 ;  /* 0x0000000612127c24 */ /* 0x002fc8000f8e0211 */
[C---:B--2---:R-:W-:Y:S02]  /*0210*/  IMAD R16, R18.reuse, UR8, RZ ;  /* 0x0000000812107c24 */ /* 0x044fe4000f8e02ff */
[C---:B------:R-:W-:Y:S02]  /*0220*/  IMAD R0, R18.reuse, UR9, RZ ;  /* 0x0000000912007c24 */ /* 0x040fe4000f8e02ff */
[----:B0-----:R-:W-:Y:S01]  /*0230*/  IMAD R18, R18, UR4, RZ ;  /* 0x0000000412127c24 */ /* 0x001fe2000f8e02ff */
[----:B------:R-:W-:Y:S06]  /*0240*/  BRA.U !UP0, `(.L_x_2) ;  /* 0x0000001508387547 */ /* 0x000fec000b800000 */
[----:B------:R-:W0:Y:S01]  /*0250*/  LDCU.64 UR6, c[0x0][0x398] ;  /* 0x00007300ff0677ac */ /* 0x000e220008000a00 */
[----:B------:R-:W-:Y:S01]  /*0260*/  HFMA2 R2, -RZ, RZ, 0, 0 ;  /* 0x00000000ff027431 */ /* 0x000fe200000001ff */
[----:B------:R-:W1:Y:S01]  /*0270*/  LDCU UR4, c[0x0][0x3a0] ;  /* 0x00007400ff0477ac */ /* 0x000e620008000800 */
[----:B------:R-:W2:Y:S01]  /*0280*/  LDCU UR5, c[0x0][0x4c4] ;  /* 0x00009880ff0577ac */ /* 0x000ea20008000800 */
[----:B------:R-:W3:Y:S01]  /*0290*/  LDCU.64 UR8, c[0x0][0x4c8] ;  /* 0x00009900ff0877ac */ /* 0x000ee20008000a00 */
[----:B------:R-:W-:Y:S01]  /*02a0*/  UISETP.NE.AND UP0, UPT, UR38, 0x2, UPT ;  /* 0x000000022600788c */ /* 0x000fe2000bf05270 */
[----:B0-----:R-:W-:-:S05]  /*02b0*/  IMAD.HI.U32 R4, R3, UR7, R2 ;  /* 0x0000000703047c27 */ /* 0x001fca000f8e0002 */
[----:B-1----:R-:W-:-:S05]  /*02c0*/  SHF.R.U32.HI R5, RZ, UR4, R4 ;  /* 0x00000004ff057c19 */ /* 0x002fca0008011604 */
[----:B------:R-:W-:-:S04]  /*02d0*/  IMAD.MOV R2, RZ, RZ, -R5 ;  /* 0x000000ffff027224 */ /* 0x000fc800078e0a05 */
[----:B------:R-:W-:-:S04]  /*02e0*/  IMAD R3, R2, UR6, R3 ;  /* 0x0000000602037c24 */ /* 0x000fc8000f8e0203 */
[C---:B--2---:R-:W-:Y:S02]  /*02f0*/  IMAD R16, R3.reuse, UR5, R16 ;  /* 0x0000000503107c24 */ /* 0x044fe4000f8e0210 */
[C---:B---3--:R-:W-:Y:S02]  /*0300*/  IMAD R0, R3.reuse, UR8, R0 ;  /* 0x0000000803007c24 */ /* 0x048fe4000f8e0200 */
[----:B------:R-:W-:Y:S01]  /*0310*/  IMAD R18, R3, UR9, R18 ;  /* 0x0000000903127c24 */ /* 0x000fe2000f8e0212 */
[----:B------:R-:W-:Y:S06]  /*0320*/  BRA.U !UP0, `(.L_x_2) ;  /* 0x0000001508007547 */ /* 0x000fec000b800000 */
[----:B------:R-:W0:Y:S01]  /*0330*/  LDCU.64 UR4, c[0x0][0x3a8] ;  /* 0x00007500ff0477ac */ /* 0x000e220008000a00 */
[----:B------:R-:W-:Y:S01]  /*0340*/  IMAD.MOV.U32 R4, RZ, RZ, RZ ;  /* 0x000000ffff047224 */ /* 0x000fe200078e00ff */
[----:B------:R-:W1:Y:S01]  /*0350*/  LDCU UR6, c[0x0][0x3a4] ;  /* 0x00007480ff0677ac */ /* 0x000e620008000800 */
[----:B------:R-:W2:Y:S01]  /*0360*/  LDCU.64 UR8, c[0x0][0x4d0] ;  /* 0x00009a00ff0877ac */ /* 0x000ea20008000a00 */
[----:B------:R-:W-:Y:S01]  /*0370*/  UISETP.NE.AND UP0, UPT, UR38, 0x3, UPT ;  /* 0x000000032600788c */ /* 0x000fe2000bf05270 */
[----:B0-----:R-:W-:Y:S01]  /*0380*/  IMAD.HI.U32 R2, R5, UR4, R4 ;  /* 0x0000000405027c27 */ /* 0x001fe2000f8e0004 */
[----:B------:R-:W0:Y:S04]  /*0390*/  LDCU UR4, c[0x0][0x4d8] ;  /* 0x00009b00ff0477ac */ /* 0x000e280008000800 */
[----:B------:R-:W-:-:S05]  /*03a0*/  SHF.R.U32.HI R3, RZ, UR5, R2 ;  /* 0x00000005ff037c19 */ /* 0x000fca0008011602 */
[----:B------:R-:W-:-:S04]  /*03b0*/  IMAD.MOV R4, RZ, RZ, -R3 ;  /* 0x000000ffff047224 */ /* 0x000fc800078e0a03 */
[----:B-1----:R-:W-:-:S04]  /*03c0*/  IMAD R5, R4, UR6, R5 ;  /* 0x0000000604057c24 */ /* 0x002fc8000f8e0205 */
[C---:B--2---:R-:W-:Y:S02]  /*03d0*/  IMAD R16, R5.reuse, UR8, R16 ;  /* 0x0000000805107c24 */ /* 0x044fe4000f8e0210 */
[C---:B------:R-:W-:Y:S02]  /*03e0*/  IMAD R0, R5.reuse, UR9, R0 ;  /* 0x0000000905007c24 */ /* 0x040fe4000f8e0200 */
[----:B0-----:R-:W-:Y:S01]  /*03f0*/  IMAD R18, R5, UR4, R18 ;  /* 0x0000000405127c24 */ /* 0x001fe2000f8e0212 */
[----:B------:R-:W-:Y:S06]  /*0400*/  BRA.U !UP0, `(.L_x_2) ;  /* 0x0000001108c87547 */ /* 0x000fec000b800000 */
[----:B------:R-:W0:Y:S01]  /*0410*/  LDCU.64 UR6, c[0x0][0x3b0] ;  /* 0x00007600ff0677ac */ /* 0x000e220008000a00 */
[----:B------:R-:W-:Y:S01]  /*0420*/  IMAD.MOV.U32 R2, RZ, RZ, RZ ;  /* 0x000000ffff027224 */ /* 0x000fe200078e00ff */
        /* <DEDUP_REMOVED lines=13> */
[----:B------:R-:W-:Y:S01]  /*0500*/  MOV R4, RZ ;  /* 0x000000ff00047202 */ /* 0x000fe20000000f00 */
[----:B------:R-:W1:Y:S01]  /*0510*/  LDCU UR6, c[0x0][0x3bc] ;  /* 0x00007780ff0677ac */ /* 0x000e620008000800 */
[----:B------:R-:W2:Y:S01]  /*0520*/  LDCU.64 UR8, c[0x0][0x4e8] ;  /* 0x00009d00ff0877ac */ /* 0x000ea20008000a00 */
[----:B------:R-:W-:Y:S02]  /*0530*/  UISETP.NE.AND UP0, UPT, UR38, 0x5, UPT ;  /* 0x000000052600788c */ /* 0x000fe4000bf05270 */
        /* <DEDUP_REMOVED lines=278> */
[----:B------:R-:W2:Y:S02]  /*16a0*/  LDCU.64 UR8, c[0x0][0x5d8] ;  /* 0x0000bb00ff0877ac */ /* 0x000ea40008000a00 */
[----:B0-----:R-:W-:Y:S01]  /*16b0*/  IMAD.HI.U32 R2, R5, UR4, R4 ;  /* 0x0000000405027c27 */ /* 0x001fe2000f8e0004 */
[----:B------:R-:W0:Y:S04]  /*16c0*/  LDCU UR4, c[0x0][0x5e0] ;  /* 0x0000bc00ff0477ac */ /* 0x000e280008000800 */
[----:B------:R-:W-:-:S05]  /*16d0*/  SHF.R.U32.HI R2, RZ, UR5, R2 ;  /* 0x00000005ff027c19 */ /* 0x000fca0008011602 */
[----:B------:R-:W-:-:S04]  /*16e0*/  IMAD.MOV R3, RZ, RZ, -R2 ;  /* 0x000000ffff037224 */ /* 0x000fc800078e0a02 */
[----:B-1----:R-:W-:-:S04]  /*16f0*/  IMAD R5, R3, UR6, R5 ;  /* 0x0000000603057c24 */ /* 0x002fc8000f8e0205 */
[C---:B--2---:R-:W-:Y:S02]  /*1700*/  IMAD R16, R5.reuse, UR8, R16 ;  /* 0x0000000805107c24 */ /* 0x044fe4000f8e0210 */
[C---:B------:R-:W-:Y:S02]  /*1710*/  IMAD R0, R5.reuse, UR9, R0 ;  /* 0x0000000905007c24 */ /* 0x040fe4000f8e0200 */
[----:B0-----:R-:W-:-:S07]  /*1720*/  IMAD R18, R5, UR4, R18 ;  /* 0x0000000405127c24 */ /* 0x001fce000f8e0212 */
.L_x_2:
[----:B------:R-:W0:Y:S01]  /*1730*/  LDCU.64 UR6, c[0x0][0x5f0] ;  /* 0x0000be00ff0677ac */ /* 0x000e220008000a00 */
[----:B------:R-:W-:-:S04]  /*1740*/  UPRMT UR4, UR39, 0x9910, URZ ;  /* 0x0000991027047896 */ /* 0x000fc800080000ff */
[----:B------:R-:W-:Y:S01]  /*1750*/  UISETP.GT.AND UP0, UPT, UR4, 0x9, UPT ;  /* 0x000000090400788c */ /* 0x000fe2000bf04270 */
[----:B0-----:R-:W-:-:S04]  /*1760*/  IADD3 R2, P0, PT, R0, UR6, RZ ;  /* 0x0000000600027c10 */ /* 0x001fc8000ff1e0ff */
[----:B------:R-:W-:-:S04]  /*1770*/  IADD3.X R3, PT, PT, RZ, UR7, RZ, P0, !PT ;  /* 0x00000007ff037c10 */ /* 0x000fc800087fe4ff */
[----:B------:R-:W-:Y:S05]  /*1780*/  BRA.U UP0, `(.L_x_3) ;  /* 0x0000000500407547 */ /* 0x000fea000b800000 */
[----:B------:R-:W-:-:S09]  /*1790*/  UISETP.GT.AND UP0, UPT, UR4, 0x4, UPT ;  /* 0x000000040400788c */ /* 0x000fd2000bf04270 */
[----:B------:R-:W-:Y:S05]  /*17a0*/  BRA.U UP0, `(.L_x_4) ;  /* 0x0000000100947547 */ /* 0x000fea000b800000 */
[----:B------:R-:W-:-:S09]  /*17b0*/  UISETP.GT.AND UP0, UPT, UR4, 0x1, UPT ;  /* 0x000000010400788c */ /* 0x000fd2000bf04270 */
[----:B------:R-:W-:Y:S05]  /*17c0*/  BRA.U UP0, `(.L_x_5) ;  /* 0x0000000100387547 */ /* 0x000fea000b800000 */
[----:B------:R-:W-:-:S09]  /*17d0*/  UISETP.NE.AND UP0, UPT, UR39, URZ, UPT ;  /* 0x000000ff2700728c */ /* 0x000fd2000bf05270 */
[----:B------:R-:W-:Y:S05]  /*17e0*/  BRA.U !UP0, `(.L_x_6) ;  /* 0x00000001081c7547 */ /* 0x000fea000b800000 */
[----:B------:R-:W-:-:S09]  /*17f0*/  UISETP.NE.AND UP0, UPT, UR4, 0x1, UPT ;  /* 0x000000010400788c */ /* 0x000fd2000bf05270 */
[----:B------:R-:W-:Y:S05]  /*1800*/  BRA.U UP0, `(.L_x_7) ;  /* 0x0000000d006c7547 */ /* 0x000fea000b800000 */
[----:B------:R-:W2:Y:S02]  /*1810*/  LDG.E.S8 R2, desc[UR36][R2.64] ;  /* 0x0000002402027981 */ /* 0x000ea4000c1e1300 */
[----:B--2---:R-:W0:Y:S02]  /*1820*/  I2F.S16 R0, R2 ;  /* 0x0000000200007306 */ /* 0x004e240000101400 */
[----:B0-----:R-:W-:-:S04]  /*1830*/  F2FP.BF16.F32.PACK_AB R0, RZ, R0 ;  /* 0x00000000ff00723e */ /* 0x001fc800000010ff */
[----:B------:R-:W-:Y:S01]  /*1840*/  PRMT R19, R0, 0x7610, R19 ;  /* 0x0000761000137816 */ /* 0x000fe20000000013 */
[----:B------:R-:W-:Y:S06]  /*1850*/  BRA `(.L_x_8) ;  /* 0x0000000c00f47947 */ /* 0x000fec0003800000 */
.L_x_6:
[----:B------:R-:W2:Y:S02]  /*1860*/  LDG.E.U8 R2, desc[UR36][R2.64] ;  /* 0x0000002402027981 */ /* 0x000ea4000c1e1100 */
[----:B--2---:R-:W-:-:S04]  /*1870*/  I2FP.F32.U32 R0, R2 ;  /* 0x0000000200007245 */ /* 0x004fc80000201000 */
[----:B------:R-:W-:-:S04]  /*1880*/  F2FP.BF16.F32.PACK_AB R0, RZ, R0 ;  /* 0x00000000ff00723e */ /* 0x000fc800000010ff */
[----:B------:R-:W-:Y:S01]  /*1890*/  PRMT R19, R0, 0x7610, R19 ;  /* 0x0000761000137816 */ /* 0x000fe20000000013 */
[----:B------:R-:W-:Y:S06]  /*18a0*/  BRA `(.L_x_8) ;  /* 0x0000000c00e07947 */ /* 0x000fec0003800000 */
.L_x_5:
[----:B------:R-:W-:-:S09]  /*18b0*/  UISETP.NE.AND UP0, UPT, UR4, 0x2, UPT ;  /* 0x000000020400788c */ /* 0x000fd2000bf05270 */
[----:B------:R-:W-:Y:S05]  /*18c0*/  BRA.U !UP0, `(.L_x_9) ;  /* 0x0000000108387547 */ /* 0x000fea000b800000 */
[----:B------:R-:W-:-:S09]  /*18d0*/  UISETP.NE.AND UP0, UPT, UR4, 0x3, UPT ;  /* 0x000000030400788c */ /* 0x000fd2000bf05270 */
[----:B------:R-:W-:Y:S05]  /*18e0*/  BRA.U !UP0, `(.L_x_10) ;  /* 0x00000001081c7547 */ /* 0x000fea000b800000 */
[----:B------:R-:W-:-:S09]  /*18f0*/  UISETP.NE.AND UP0, UPT, UR4, 0x4, UPT ;  /* 0x000000040400788c */ /* 0x000fd2000bf05270 */
[----:B------:R-:W-:Y:S05]  /*1900*/  BRA.U UP0, `(.L_x_7) ;  /* 0x0000000d002c7547 */ /* 0x000fea000b800000 */
[----:B------:R-:W2:Y:S02]  /*1910*/  LDG.E.64 R2, desc[UR36][R2.64] ;  /* 0x0000002402027981 */ /* 0x000ea4000c1e1b00 */
[----:B--2---:R-:W0:Y:S02]  /*1920*/  I2F.S64 R0, R2 ;  /* 0x0000000200007312 */ /* 0x004e240000301400 */
[----:B0-----:R-:W-:-:S04]  /*1930*/  F2FP.BF16.F32.PACK_AB R0, RZ, R0 ;  /* 0x00000000ff00723e */ /* 0x001fc800000010ff */
[----:B------:R-:W-:Y:S01]  /*1940*/  PRMT R19, R0, 0x7610, R19 ;  /* 0x0000761000137816 */ /* 0x000fe20000000013 */
[----:B------:R-:W-:Y:S06]  /*1950*/  BRA `(.L_x_8) ;  /* 0x0000000c00b47947 */ /* 0x000fec0003800000 */
.L_x_10:
[----:B------:R-:W2:Y:S02]  /*1960*/  LDG.E R2, desc[UR36][R2.64] ;  /* 0x0000002402027981 */ /* 0x000ea4000c1e1900 */
[----:B--2---:R-:W-:-:S04]  /*1970*/  I2FP.F32.S32 R0, R2 ;  /* 0x0000000200007245 */ /* 0x004fc80000201400 */
[----:B------:R-:W-:-:S04]  /*1980*/  F2FP.BF16.F32.PACK_AB R0, RZ, R0 ;  /* 0x00000000ff00723e */ /* 0x000fc800000010ff */
[----:B------:R-:W-:Y:S01]  /*1990*/  PRMT R19, R0, 0x7610, R19 ;  /* 0x0000761000137816 */ /* 0x000fe20000000013 */
[----:B------:R-:W-:Y:S06]  /*19a0*/  BRA `(.L_x_8) ;  /* 0x0000000c00a07947 */ /* 0x000fec0003800000 */
.L_x_9:
[----:B------:R-:W2:Y:S02]  /*19b0*/  LDG.E.U16 R2, desc[UR36][R2.64] ;  /* 0x0000002402027981 */ /* 0x000ea4000c1e1500 */
[----:B--2---:R-:W0:Y:S02]  /*19c0*/  I2F.S16 R0, R2 ;  /* 0x0000000200007306 */ /* 0x004e240000101400 */
[----:B0-----:R-:W-:-:S04]  /*19d0*/  F2FP.BF16.F32.PACK_AB R0, RZ, R0 ;  /* 0x00000000ff00723e */ /* 0x001fc800000010ff */
[----:B------:R-:W-:Y:S01]  /*19e0*/  PRMT R19, R0, 0x7610, R19 ;  /* 0x0000761000137816 */ /* 0x000fe20000000013 */
[----:B------:R-:W-:Y:S06]  /*19f0*/  BRA `(.L_x_8) ;  /* 0x0000000c008c7947 */ /* 0x000fec0003800000 */
.L_x_4:
[----:B------:R-:W-:-:S09]  /*1a00*/  UISETP.GT.AND UP0, UPT, UR4, 0x6, UPT ;  /* 0x000000060400788c */ /* 0x000fd2000bf04270 */
[----:B------:R-:W-:Y:S05]  /*1a10*/  BRA.U UP0, `(.L_x_11) ;  /* 0x0000000100307547 */ /* 0x000fea000b800000 */
[----:B------:R-:W-:-:S09]  /*1a20*/  UISETP.NE.AND UP0, UPT, UR4, 0x5, UPT ;  /* 0x000000050400788c */ /* 0x000fd2000bf05270 */
[----:B------:R-:W-:Y:S05]  /*1a30*/  BRA.U !UP0, `(.L_x_12) ;  /* 0x0000000108147547 */ /* 0x000fea000b800000 */
[----:B------:R-:W-:-:S09]  /*1a40*/  UISETP.NE.AND UP0, UPT, UR4, 0x6, UPT ;  /* 0x000000060400788c */ /* 0x000fd2000bf05270 */
[----:B------:R-:W-:Y:S05]  /*1a50*/  BRA.U UP0, `(.L_x_7) ;  /* 0x0000000900d87547 */ /* 0x000fea000b800000 */
[----:B------:R-:W2:Y:S02]  /*1a60*/  LDG.E R2, desc[UR36][R2.64] ;  /* 0x0000002402027981 */ /* 0x000ea4000c1e1900 */
[----:B--2---:R-:W-:Y:S01]  /*1a70*/  F2FP.BF16.F32.PACK_AB R19, RZ, R2 ;  /* 0x00000002ff13723e */ /* 0x004fe200000010ff */
[----:B------:R-:W-:Y:S06]  /*1a80*/  BRA `(.L_x_8) ;  /* 0x0000000c00687947 */ /* 0x000fec0003800000 */
.L_x_12:
[----:B------:R-:W2:Y:S02]  /*1a90*/  LDG.E.U16 R0, desc[UR36][R2.64] ;  /* 0x0000002402007981 */ /* 0x000ea4000c1e1500 */
[----:B--2---:R-:W-:-:S05]  /*1aa0*/  HADD2.F32 R0, -RZ, R0.H0_H0 ;  /* 0x20000000ff007230 */ /* 0x004fca0000004100 */
[----:B------:R-:W-:-:S04]  /*1ab0*/  F2FP.BF16.F32.PACK_AB R0, RZ, R0 ;  /* 0x00000000ff00723e */ /* 0x000fc800000010ff */
[----:B------:R-:W-:Y:S01]  /*1ac0*/  PRMT R19, R0, 0x7610, R19 ;  /* 0x0000761000137816 */ /* 0x000fe20000000013 */
[----:B------:R-:W-:Y:S06]  /*1ad0*/  BRA `(.L_x_8) ;  /* 0x0000000c00547947 */ /* 0x000fec0003800000 */
.L_x_11:
[----:B------:R-:W-:-:S09]  /*1ae0*/  UISETP.NE.AND UP0, UPT, UR4, 0x7, UPT ;  /* 0x000000070400788c */ /* 0x000fd2000bf05270 */
[----:B------:R-:W-:Y:S05]  /*1af0*/  BRA.U !UP0, `(.L_x_13) ;  /* 0x0000000108307547 */ /* 0x000fea000b800000 */
[----:B------:R-:W-:-:S09]  /*1b00*/  UISETP.NE.AND UP0, UPT, UR4, 0x8, UPT ;  /* 0x000000080400788c */ /* 0x000fd2000bf05270 */
[----:B------:R-:W-:Y:S05]  /*1b10*/  BRA.U !UP0, `(.L_x_14) ;  /* 0x0000000108147547 */ /* 0x000fea000b800000 */
[----:B------:R-:W-:-:S09]  /*1b20*/  UISETP.NE.AND UP0, UPT, UR4, 0x9, UPT ;  /* 0x000000090400788c */ /* 0x000fd2000bf05270 */
[----:B------:R-:W-:Y:S05]  /*1b30*/  BRA.U UP0, `(.L_x_7) ;  /* 0x0000000900a07547 */ /* 0x000fea000b800000 */
[----:B------:R-:W2:Y:S02]  /*1b40*/  LDG.E R2, desc[UR36][R2.64] ;  /* 0x0000002402027981 */ /* 0x000ea4000c1e1900 */
[----:B--2---:R-:W-:Y:S01]  /*1b50*/  F2FP.BF16.F32.PACK_AB R19, RZ, R2 ;  /* 0x00000002ff13723e */ /* 0x004fe200000010ff */
[----:B------:R-:W-:Y:S06]  /*1b60*/  BRA `(.L_x_8) ;  /* 0x0000000c00307947 */ /* 0x000fec0003800000 */
.L_x_14:
[----:B------:R-:W2:Y:S02]  /*1b70*/  LDG.E.U16 R2, desc[UR36][R2.64] ;  /* 0x0000002402027981 */ /* 0x000ea4000c1e1500 */
[----:B--2---:R-:W-:-:S05]  /*1b80*/  HADD2.F32 R0, -RZ, R2.H0_H0 ;  /* 0x20000002ff007230 */ /* 0x004fca0000004100 */
[----:B------:R-:W-:-:S04]  /*1b90*/  F2FP.BF16.F32.PACK_AB R0, RZ, R0 ;  /* 0x00000000ff00723e */ /* 0x000fc800000010ff */
[----:B------:R-:W-:Y:S01]  /*1ba0*/  PRMT R19, R0, 0x7610, R19 ;  /* 0x0000761000137816 */ /* 0x000fe20000000013 */
[----:B------:R-:W-:Y:S06]  /*1bb0*/  BRA `(.L_x_8) ;  /* 0x0000000c001c7947 */ /* 0x000fec0003800000 */
.L_x_13:
[----:B------:R-:W2:Y:S01]  /*1bc0*/  LDG.E.64 R2, desc[UR36][R2.64] ;  /* 0x0000002402027981 */ /* 0x000ea2000c1e1b00 */
[----:B------:R-:W-:Y:S01]  /*1bd0*/  UMOV UR4, 0xf0000000 ;  /* 0xf000000000047882 */ /* 0x000fe20000000000 */
[----:B------:R-:W-:Y:S02]  /*1be0*/  UMOV UR5, 0x380fffff ;  /* 0x380fffff00057882 */ /* 0x000fe40000000000 */
[----:B--2---:R-:W0:-:S15]  /*1bf0*/  DSETP.GEU.AND P0, PT, |R2|, UR4, PT ;  /* 0x0000000402007e2a */ /* 0x004e1e000bf0e200 */
[----:B------:R-:W-:-:S15]  /*1c00*/  NOP ;  /* 0x0000000000007918 */ /* 0x000fde0000000000 */
[----:B------:R-:W-:-:S15]  /*1c10*/  NOP ;  /* 0x0000000000007918 */ /* 0x000fde0000000000 */
[----:B------:R-:W-:-:S15]  /*1c20*/  NOP ;  /* 0x0000000000007918 */ /* 0x000fde0000000000 */
[----:B------:R-:W-:-:S04]  /*1c30*/  NOP ;  /* 0x0000000000007918 */ /* 0x000fc80000000000 */
[----:B------:R-:W0:Y:S02]  /*1c40*/  F2F.F32.F64 R0, R2 ;  /* 0x0000000200007310 */ /* 0x000e240000301000 */
[----:B0-----:R-:W-:-:S05]  /*1c50*/  @!P0 FMUL R0, R0, 1.175494350822287508e-38 ;  /* 0x0080000000008820 */ /* 0x001fca0000400000 */
[----:B------:R-:W-:-:S04]  /*1c60*/  F2FP.BF16.F32.PACK_AB R0, RZ, R0 ;  /* 0x00000000ff00723e */ /* 0x000fc800000010ff */
[----:B------:R-:W-:Y:S01]  /*1c70*/  PRMT R19, R0, 0x7610, R19 ;  /* 0x0000761000137816 */ /* 0x000fe20000000013 */
[----:B------:R-:W-:Y:S06]  /*1c80*/  BRA `(.L_x_8) ;  /* 0x0000000800e87947 */ /* 0x000fec0003800000 */
.L_x_3:
[----:B------:R-:W-:-:S09]  /*1c90*/  UISETP.GT.AND UP0, UPT, UR4, 0x18, UPT ;  /* 0x000000180400788c */ /* 0x000fd2000bf04270 */
[----:B------:R-:W-:Y:S05]  /*1ca0*/  BRA.U UP0, `(.L_x_15) ;  /* 0x0000000500107547 */ /* 0x000fea000b800000 */
[----:B------:R-:W-:-:S09]  /*1cb0*/  UISETP.GT.AND UP0, UPT, UR4, 0xe, UPT ;  /* 0x0000000e0400788c */ /* 0x000fd2000bf04270 */
[----:B------:R-:W-:Y:S05]  /*1cc0*/  BRA.U UP0, `(.L_x_16) ;  /* 0x00000001005c7547 */ /* 0x000fea000b800000 */
[----:B------:R-:W-:-:S09]  /*1cd0*/  UISETP.NE.AND UP0, UPT, UR4, 0xa, UPT ;  /* 0x0000000a0400788c */ /* 0x000fd2000bf05270 */
[----:B------:R-:W-:Y:S05]  /*1ce0*/  BRA.U !UP0, `(.L_x_17) ;  /* 0x0000000108207547 */ /* 0x000fea000b800000 */
[----:B------:R-:W-:-:S09]  /*1cf0*/  UISETP.NE.AND UP0, UPT, UR4, 0xb, UPT ;  /* 0x0000000b0400788c */ /* 0x000fd2000bf05270 */
[----:B------:R-:W-:Y:S05]  /*1d00*/  BRA.U UP0, `(.L_x_7) ;  /* 0x00000009002c7547 */ /* 0x000fea000b800000 */
[----:B------:R-:W2:Y:S02]  /*1d10*/  LDG.E.U8 R2, desc[UR36][R2.64] ;  /* 0x0000002402027981 */ /* 0x000ea4000c1e1100 */
[----:B--2---:R-:W-:-:S04]  /*1d20*/  ISETP.NE.AND P0, PT, R2, RZ, PT ;  /* 0x000000ff0200720c */ /* 0x004fc80003f05270 */
[----:B------:R-:W-:-:S04]  /*1d30*/  FSEL R0, RZ, 1, !P0 ;  /* 0x3f800000ff007808 */ /* 0x000fc80004000000 */
[----:B------:R-:W-:-:S04]  /*1d40*/  F2FP.BF16.F32.PACK_AB R0, RZ, R0 ;  /* 0x00000000ff00723e */ /* 0x000fc800000010ff */
[----:B------:R-:W-:Y:S01]  /*1d50*/  PRMT R19, R0, 0x7610, R19 ;  /* 0x0000761000137816 */ /* 0x000fe20000000013 */
[----:B------:R-:W-:Y:S06]  /*1d60*/  BRA `(.L_x_8) ;  /* 0x0000000800b07947 */ /* 0x000fec0003800000 */
.L_x_17:
        /* <DEDUP_REMOVED lines=13> */
.L_x_16:
[----:B------:R-:W-:-:S09]  /*1e40*/  UISETP.NE.AND UP0, UPT, UR4, 0xf, UPT ;  /* 0x0000000f0400788c */ /* 0x000fd2000bf05270 */
[----:B------:R-:W-:Y:S05]  /*1e50*/  BRA.U !UP0, `(.L_x_18) ;  /* 0x00000001089c7547 */ /* 0x000fea000b800000 */
[----:B------:R-:W-:-:S09]  /*1e60*/  UISETP.NE.AND UP0, UPT, UR4, 0x17, UPT ;  /* 0x000000170400788c */ /* 0x000fd2000bf05270 */
[----:B------:R-:W-:Y:S05]  /*1e70*/  BRA.U !UP0, `(.L_x_19) ;  /* 0x00000001085c7547 */ /* 0x000fea000b800000 */
[----:B------:R-:W-:-:S09]  /*1e80*/  UISETP.NE.AND UP0, UPT, UR4, 0x18, UPT ;  /* 0x000000180400788c */ /* 0x000fd2000bf05270 */
[----:B------:R-:W-:Y:S05]  /*1e90*/  BRA.U UP0, `(.L_x_7) ;  /* 0x0000000500c87547 */ /* 0x000fea000b800000 */
[----:B------:R-:W2:Y:S01]  /*1ea0*/  LDG.E.U8 R0, desc[UR36][R2.64] ;  /* 0x0000002402007981 */ /* 0x000ea2000c1e1100 */
[----:B------:R-:W-:Y:S02]  /*1eb0*/  IMAD.MOV.U32 R6, RZ, RZ, 0x1f ;  /* 0x0000001fff067424 */ /* 0x000fe400078e00ff */
[----:B--2---:R-:W-:-:S05]  /*1ec0*/  IMAD.SHL.U32 R0, R0, 0x1000000, RZ ;  /* 0x0100000000007824 */ /* 0x004fca00078e00ff */
[C---:B------:R-:W-:Y:S02]  /*1ed0*/  LOP3.LUT R4, R0.reuse, 0x7f000000, RZ, 0xc0, !PT ;  /* 0x7f00000000047812 */ /* 0x040fe400078ec0ff */
[----:B------:R-:W-:Y:S02]  /*1ee0*/  LOP3.LUT P0, RZ, R0, 0x7f000000, RZ, 0xc0, !PT ;  /* 0x7f00000000ff7812 */ /* 0x000fe4000780c0ff */
[----:B------:R-:W0:Y:S02]  /*1ef0*/  FLO.U32 R5, R4 ;  /* 0x0000000400057300 */ /* 0x000e2400000e0000 */
[----:B0-----:R-:W-:-:S05]  /*1f00*/  IMAD.MOV R5, RZ, RZ, -R5 ;  /* 0x000000ffff057224 */ /* 0x001fca00078e0a05 */
[----:B------:R-:W-:-:S05]  /*1f10*/  VIADDMNMX.U32 R5, R5, R6, 0x4, !PT ;  /* 0x0000000405057446 */ /* 0x000fca0007800006 */
[----:B------:R-:W-:-:S04]  /*1f20*/  VIADD R5, R5, 0xfffffffc ;  /* 0xfffffffc05057836 */ /* 0x000fc80000000000 */
[----:B------:R-:W-:Y:S01]  /*1f30*/  IMAD.SHL.U32 R7, R5, 0x800000, RZ ;  /* 0x0080000005077824 */ /* 0x000fe200078e00ff */
[C---:B------:R-:W-:Y:S02]  /*1f40*/  SHF.L.U32 R6, R4.reuse, R5, RZ ;  /* 0x0000000504067219 */ /* 0x040fe400000006ff */
[----:B------:R-:W-:Y:S02]  /*1f50*/  IADD3 R5, PT, PT, R4, 0x1000000, RZ ;  /* 0x0100000004057810 */ /* 0x000fe40007ffe0ff */
[----:B------:R-:W-:Y:S02]  /*1f60*/  LEA.HI R6, R6, -R7, RZ, 0x1c ;  /* 0x8000000706067211 */ /* 0x000fe400078fe0ff */
[----:B------:R-:W-:-:S03]  /*1f70*/  SHF.R.S32.HI R5, RZ, 0x8, R5 ;  /* 0x00000008ff057819 */ /* 0x000fc60000011405 */
[----:B------:R-:W-:-:S05]  /*1f80*/  VIADD R6, R6, 0x3c000000 ;  /* 0x3c00000006067836 */ /* 0x000fca0000000000 */
[----:B------:R-:W-:-:S04]  /*1f90*/  LOP3.LUT R5, R6, 0x7f800000, R5, 0xf8, !PT ;  /* 0x7f80000006057812 */ /* 0x000fc800078ef805 */
[----:B------:R-:W-:-:S04]  /*1fa0*/  SEL R5, R5, RZ, P0 ;  /* 0x000000ff05057207 */ /* 0x000fc80000000000 */
[----:B------:R-:W-:-:S04]  /*1fb0*/  LOP3.LUT R5, R5, 0x80000000, R0, 0xf8, !PT ;  /* 0x8000000005057812 */ /* 0x000fc800078ef800 */
[----:B------:R-:W-:-:S04]  /*1fc0*/  F2FP.BF16.F32.PACK_AB R5, RZ, R5 ;  /* 0x00000005ff05723e */ /* 0x000fc800000010ff */
[----:B------:R-:W-:Y:S01]  /*1fd0*/  PRMT R19, R5, 0x7610, R19 ;  /* 0x0000761005137816 */ /* 0x000fe20000000013 */
[----:B------:R-:W-:Y:S06]  /*1fe0*/  BRA `(.L_x_8) ;  /* 0x0000000800107947 */ /* 0x000fec0003800000 */
.L_x_19:
[----:B------:R-:W2:Y:S02]  /*1ff0*/  LDG.E.U8 R2, desc[UR36][R2.64] ;  /* 0x0000002402027981 */ /* 0x000ea4000c1e1100 */
[C---:B--2---:R-:W-:Y:S02]  /*2000*/  IMAD.SHL.U32 R4, R2.reuse, 0x2000000, RZ ;  /* 0x0200000002047824 */ /* 0x044fe400078e00ff */
[----:B------:R-:W-:-:S03]  /*2010*/  IMAD.SHL.U32 R5, R2, 0x100, RZ ;  /* 0x0000010002057824 */ /* 0x000fc600078e00ff */
[----:B------:R-:W-:-:S13]  /*2020*/  ISETP.GT.U32.AND P0, PT, R4, 0x7ffffff, PT ;  /* 0x07ffffff0400780c */ /* 0x000fda0003f04070 */
[C---:B------:R-:W-:Y:S02]  /*2030*/  @!P0 LOP3.LUT R0, R5.reuse, 0x7f00, RZ, 0xc0, !PT ;  /* 0x00007f0005008812 */ /* 0x040fe400078ec0ff */
[----:B------:R-:W-:Y:S02]  /*2040*/  @P0 LEA.HI R4, R4, 0x70000000, RZ, 0x1c ;  /* 0x7000000004040811 */ /* 0x000fe400078fe0ff */
[----:B------:R-:W-:Y:S02]  /*2050*/  @!P0 LOP3.LUT R0, R0, 0x3f000000, RZ, 0xfc, !PT ;  /* 0x3f00000000008812 */ /* 0x000fe400078efcff */
[----:B------:R-:W-:-:S03]  /*2060*/  PRMT R5, R5, 0x9910, RZ ;  /* 0x0000991005057816 */ /* 0x000fc600000000ff */
[----:B------:R-:W-:Y:S01]  /*2070*/  @!P0 FADD.FTZ R0, R0, -0.5 ;  /* 0xbf00000000008421 */ /* 0x000fe20000010000 */
[----:B------:R-:W-:-:S05]  /*2080*/  @P0 FMUL.FTZ R0, R4, 1.9259299443872358531e-34 ;  /* 0x0780000004000820 */ /* 0x000fca0000410000 */
[----:B------:R-:W-:-:S04]  /*2090*/  LOP3.LUT R0, R0, 0x80000000, R5, 0xf8, !PT ;  /* 0x8000000000007812 */ /* 0x000fc800078ef805 */
[----:B------:R-:W-:-:S04]  /*20a0*/  F2FP.BF16.F32.PACK_AB R0, RZ, R0 ;  /* 0x00000000ff00723e */ /* 0x000fc800000010ff */
[----:B------:R-:W-:Y:S01]  /*20b0*/  PRMT R19, R0, 0x7610, R19 ;  /* 0x0000761000137816 */ /* 0x000fe20000000013 */
[----:B------:R-:W-:Y:S06]  /*20c0*/  BRA `(.L_x_8) ;  /* 0x0000000400d87947 */ /* 0x000fec0003800000 */
.L_x_18:
[----:B------:R0:W5:Y:S01]  /*20d0*/  LDG.E.U16 R19, desc[UR36][R2.64] ;  /* 0x0000002402137981 */ /* 0x000162000c1e1500 */
[----:B------:R-:W-:Y:S05]  /*20e0*/  BRA `(.L_x_8) ;  /* 0x0000000400d07947 */ /* 0x000fea0003800000 */
.L_x_15:
[----:B------:R-:W-:-:S09]  /*20f0*/  UISETP.GT.AND UP0, UPT, UR4, 0x1b, UPT ;  /* 0x0000001b0400788c */ /* 0x000fd2000bf04270 */
[----:B------:R-:W-:Y:S05]  /*2100*/  BRA.U UP0, `(.L_x_20) ;  /* 0x0000000500147547 */ /* 0x000fea000b800000 */
[----:B------:R-:W-:-:S09]  /*2110*/  UISETP.NE.AND UP0, UPT, UR4, 0x19, UPT ;  /* 0x000000190400788c */ /* 0x000fd2000bf05270 */
[----:B------:R-:W-:Y:S05]  /*2120*/  BRA.U !UP0, `(.L_x_21) ;  /* 0x0000000108987547 */ /* 0x000fea000b800000 */
[----:B------:R-:W-:-:S09]  /*2130*/  UISETP.NE.AND UP0, UPT, UR4, 0x1a, UPT ;  /* 0x0000001a0400788c */ /* 0x000fd2000bf05270 */
[----:B------:R-:W-:Y:S05]  /*2140*/  BRA.U !UP0, `(.L_x_22) ;  /* 0x00000001081c7547 */ /* 0x000fea000b800000 */
[----:B------:R-:W-:-:S09]  /*2150*/  UISETP.NE.AND UP0, UPT, UR4, 0x1b, UPT ;  /* 0x0000001b0400788c */ /* 0x000fd2000bf05270 */
[----:B------:R-:W-:Y:S05]  /*2160*/  BRA.U UP0, `(.L_x_7) ;  /* 0x0000000500147547 */ /* 0x000fea000b800000 */
[----:B------:R-:W2:Y:S02]  /*2170*/  LDG.E.U16 R0, desc[UR36][R2.64] ;  /* 0x0000002402007981 */ /* 0x000ea4000c1e1500 */
[----:B--2---:R-:W-:-:S04]  /*2180*/  I2FP.F32.U32 R0, R0 ;  /* 0x0000000000007245 */ /* 0x004fc80000201000 */
[----:B------:R-:W-:-:S04]  /*2190*/  F2FP.BF16.F32.PACK_AB R0, RZ, R0 ;  /* 0x00000000ff00723e */ /* 0x000fc800000010ff */
[----:B------:R-:W-:Y:S01]  /*21a0*/  PRMT R19, R0, 0x7610, R19 ;  /* 0x0000761000137816 */ /* 0x000fe20000000013 */
[----:B------:R-:W-:Y:S06]  /*21b0*/  BRA `(.L_x_8) ;  /* 0x00000004009c7947 */ /* 0x000fec0003800000 */
.L_x_22:
[----:B------:R-:W2:Y:S01]  /*21c0*/  LDG.E.U8 R3, desc[UR36][R2.64] ;  /* 0x0000002402037981 */ /* 0x000ea2000c1e1100 */
[----:B------:R-:W-:Y:S01]  /*21d0*/  BSSY.RECONVERGENT B0, `(.L_x_23) ;  /* 0x0000018000007945 */ /* 0x000fe20003800200 */
[----:B------:R-:W-:Y:S01]  /*21e0*/  IMAD.MOV.U32 R0, RZ, RZ, RZ ;  /* 0x000000ffff007224 */ /* 0x000fe200078e00ff */
[----:B--2---:R-:W-:-:S13]  /*21f0*/  ISETP.NE.AND P0, PT, R3, RZ, PT ;  /* 0x000000ff0300720c */ /* 0x004fda0003f05270 */
[----:B------:R-:W-:Y:S05]  /*2200*/  @!P0 BRA `(.L_x_24) ;  /* 0x0000000000508947 */ /* 0x000fea0003800000 */
[----:B------:R-:W-:-:S13]  /*2210*/  ISETP.NE.AND P0, PT, R3, 0x80, PT ;  /* 0x000000800300780c */ /* 0x000fda0003f05270 */
[----:B------:R-:W-:Y:S01]  /*2220*/  @!P0 IMAD.MOV.U32 R0, RZ, RZ, 0x7f800001 ;  /* 0x7f800001ff008424 */ /* 0x000fe200078e00ff */
[----:B------:R-:W-:Y:S06]  /*2230*/  @!P0 BRA `(.L_x_24) ;  /* 0x0000000000448947 */ /* 0x000fec0003800000 */
[--C-:B------:R-:W-:Y:S01]  /*2240*/  SHF.R.U32.HI R0, RZ, 0x3, R3.reuse ;  /* 0x00000003ff007819 */ /* 0x100fe20000011603 */
[----:B------:R-:W-:Y:S03]  /*2250*/  BSSY.RECONVERGENT B1, `(.L_x_25) ;  /* 0x000000c000017945 */ /* 0x000fe60003800200 */
[----:B------:R-:W-:Y:S02]  /*2260*/  LOP3.LUT P0, R2, R0, 0xf, RZ, 0xc0, !PT ;  /* 0x0000000f00027812 */ /* 0x000fe4000780c0ff */
[----:B------:R-:W-:-:S04]  /*2270*/  SHF.R.U32.HI R0, RZ, 0x7, R3 ;  /* 0x00000007ff007819 */ /* 0x000fc80000011603 */
[----:B------:R-:W-:Y:S02]  /*2280*/  SHF.L.U32 R7, R0, 0x1f, RZ ;  /* 0x0000001f00077819 */ /* 0x000fe400000006ff */
[----:B------:R-:W-:-:S05]  /*2290*/  LOP3.LUT R0, R3, 0x7, RZ, 0xc0, !PT ;  /* 0x0000000703007812 */ /* 0x000fca00078ec0ff */
[----:B------:R-:W-:Y:S05]  /*22a0*/  @P0 BRA `(.L_x_26) ;  /* 0x0000000000180947 */ /* 0x000fea0003800000 */
[----:B------:R-:W0:Y:S02]  /*22b0*/  FLO.U32 R3, R0 ;  /* 0x0000000000037300 */ /* 0x000e2400000e0000 */
[----:B0-----:R-:W-:-:S04]  /*22c0*/  IADD3 R3, PT, PT, -R3, 0x1f, RZ ;  /* 0x0000001f03037810 */ /* 0x001fc80007ffe1ff */
[----:B------:R-:W-:Y:S01]  /*22d0*/  IADD3 R2, PT, PT, R2, 0x1d, -R3 ;  /* 0x0000001d02027810 */ /* 0x000fe20007ffe803 */
[----:B------:R-:W-:-:S05]  /*22e0*/  VIADD R5, R3, 0xffffffe4 ;  /* 0xffffffe403057836 */ /* 0x000fca0000000000 */
[----:B------:R-:W-:-:S04]  /*22f0*/  SHF.L.U32 R5, R0, R5, RZ ;  /* 0x0000000500057219 */ /* 0x000fc800000006ff */
[----:B------:R-:W-:-:S07]  /*2300*/  LOP3.LUT R0, R5, 0x7, RZ, 0xc0, !PT ;  /* 0x0000000705007812 */ /* 0x000fce00078ec0ff */
.L_x_26:
[----:B------:R-:W-:Y:S05]  /*2310*/  BSYNC.RECONVERGENT B1 ;  /* 0x0000000000017941 */ /* 0x000fea0003800200 */
.L_x_25:
[----:B------:R-:W-:Y:S01]  /*2320*/  IMAD.SHL.U32 R0, R0, 0x100000, RZ ;  /* 0x0010000000007824 */ /* 0x000fe200078e00ff */
[----:B------:R-:W-:-:S04]  /*2330*/  LEA R2, R2, 0x3b800000, 0x17 ;  /* 0x3b80000002027811 */ /* 0x000fc800078eb8ff */
[----:B------:R-:W-:-:S07]  /*2340*/  LOP3.LUT R0, R2, R0, R7, 0xfe, !PT ;  /* 0x0000000002007212 */ /* 0x000fce00078efe07 */
.L_x_24:
[----:B------:R-:W-:Y:S05]  /*2350*/  BSYNC.RECONVERGENT B0 ;  /* 0x0000000000007941 */ /* 0x000fea0003800200 */
.L_x_23:
[----:B------:R-:W-:-:S04]  /*2360*/  F2FP.BF16.F32.PACK_AB R0, RZ, R0 ;  /* 0x00000000ff00723e */ /* 0x000fc800000010ff */
[----:B------:R-:W-:Y:S01]  /*2370*/  PRMT R19, R0, 0x7610, R19 ;  /* 0x0000761000137816 */ /* 0x000fe20000000013 */
[----:B------:R-:W-:Y:S06]  /*2380*/  BRA `(.L_x_8) ;  /* 0x0000000400287947 */ /* 0x000fec0003800000 */
.L_x_21:
        /* <DEDUP_REMOVED lines=11> */
[----:B------:R-:W-:-:S05]  /*2440*/  SHF.R.U32.HI R0, RZ, 0x7, R3 ;  /* 0x00000007ff007819 */ /* 0x000fca0000011603 */
[----:B------:R-:W-:Y:S01]  /*2450*/  IMAD.U32 R7, R0, -0x80000000, RZ ;  /* 0x8000000000077824 */ /* 0x000fe200078e00ff */
[----:B------:R-:W-:-:S05]  /*2460*/  LOP3.LUT R0, R3, 0x3, RZ, 0xc0, !PT ;  /* 0x0000000303007812 */ /* 0x000fca00078ec0ff */
[----:B------:R-:W-:Y:S05]  /*2470*/  @P0 BRA `(.L_x_30) ;  /* 0x0000000000180947 */ /* 0x000fea0003800000 */
[----:B------:R-:W0:Y:S02]  /*2480*/  FLO.U32 R3, R0 ;  /* 0x0000000000037300 */ /* 0x000e2400000e0000 */
[----:B0-----:R-:W-:-:S04]  /*2490*/  IADD3 R3, PT, PT, -R3, 0x1f, RZ ;  /* 0x0000001f03037810 */ /* 0x001fc80007ffe1ff */
[----:B------:R-:W-:Y:S02]  /*24a0*/  IADD3 R5, PT, PT, R3, -0x1d, RZ ;  /* 0xffffffe303057810 */ /* 0x000fe40007ffe0ff */
[----:B------:R-:W-:Y:S02]  /*24b0*/  IADD3 R2, PT, PT, R2, 0x1e, -R3 ;  /* 0x0000001e02027810 */ /* 0x000fe40007ffe803 */
[----:B------:R-:W-:-:S04]  /*24c0*/  SHF.L.U32 R5, R0, R5, RZ ;  /* 0x0000000500057219 */ /* 0x000fc800000006ff */
[----:B------:R-:W-:-:S07]  /*24d0*/  LOP3.LUT R0, R5, 0x3, RZ, 0xc0, !PT ;  /* 0x0000000305007812 */ /* 0x000fce00078ec0ff */
.L_x_30:
[----:B------:R-:W-:Y:S05]  /*24e0*/  BSYNC.RECONVERGENT B1 ;  /* 0x0000000000017941 */ /* 0x000fea0003800200 */
.L_x_29:
[----:B------:R-:W-:Y:S01]  /*24f0*/  IMAD.SHL.U32 R0, R0, 0x200000, RZ ;  /* 0x0020000000007824 */ /* 0x000fe200078e00ff */
[----:B------:R-:W-:-:S04]  /*2500*/  LEA R2, R2, 0x37800000, 0x17 ;  /* 0x3780000002027811 */ /* 0x000fc800078eb8ff */
[----:B------:R-:W-:-:S07]  /*2510*/  LOP3.LUT R0, R2, R0, R7, 0xfe, !PT ;  /* 0x0000000002007212 */ /* 0x000fce00078efe07 */
.L_x_28:
[----:B------:R-:W-:Y:S05]  /*2520*/  BSYNC.RECONVERGENT B0 ;  /* 0x0000000000007941 */ /* 0x000fea0003800200 */
.L_x_27:
[----:B------:R-:W-:-:S04]  /*2530*/  F2FP.BF16.F32.PACK_AB R0, RZ, R0 ;  /* 0x00000000ff00723e */ /* 0x000fc800000010ff */
[----:B------:R-:W-:Y:S01]  /*2540*/  PRMT R19, R0, 0x7610, R19 ;  /* 0x0000761000137816 */ /* 0x000fe20000000013 */
[----:B------:R-:W-:Y:S06]  /*2550*/  BRA `(.L_x_8) ;  /* 0x0000000000b47947 */ /* 0x000fec0003800000 */
.L_x_20:
[----:B------:R-:W-:-:S09]  /*2560*/  UISETP.NE.AND UP0, UPT, UR4, 0x1c, UPT ;  /* 0x0000001c0400788c */ /* 0x000fd2000bf05270 */
[----:B------:R-:W-:Y:S05]  /*2570*/  BRA.U !UP0, `(.L_x_31) ;  /* 0x00000001089c7547 */ /* 0x000fea000b800000 */
[----:B------:R-:W-:-:S09]  /*2580*/  UISETP.NE.AND UP0, UPT, UR4, 0x1d, UPT ;  /* 0x0000001d0400788c */ /* 0x000fd2000bf05270 */
[----:B------:R-:W-:Y:S05]  /*2590*/  BRA.U !UP0, `(.L_x_32) ;  /* 0x0000000108807547 */ /* 0x000fea000b800000 */
[----:B------:R-:W-:-:S09]  /*25a0*/  UISETP.NE.AND UP0, UPT, UR4, 0x2c, UPT ;  /* 0x0000002c0400788c */ /* 0x000fd2000bf05270 */
[----:B------:R-:W-:Y:S05]  /*25b0*/  BRA.U !UP0, `(.L_x_33) ;  /* 0x0000000108487547 */ /* 0x000fea000b800000 */
.L_x_7:
[----:B------:R-:W-:Y:S01]  /*25c0*/  MOV R2, 0x0 ;  /* 0x0000000000027802 */ /* 0x000fe20000000f00 */
[----:B------:R-:W0:Y:S01]  /*25d0*/  LDCU.64 UR4, c[0x4][0x128] ;  /* 0x01002500ff0477ac */ /* 0x000e220008000a00 */
[----:B------:R-:W-:Y:S02]  /*25e0*/  IMAD.MOV.U32 R8, RZ, RZ, 0x4e ;  /* 0x0000004eff087424 */ /* 0x000fe400078e00ff */
[----:B------:R-:W-:Y:S01]  /*25f0*/  IMAD.MOV.U32 R12, RZ, RZ, 0x1 ;  /* 0x00000001ff0c7424 */ /* 0x000fe200078e00ff */
[----:B------:R-:W1:Y:S01]  /*2600*/  LDCU.64 UR6, c[0x4][0x130] ;  /* 0x01002600ff0677ac */ /* 0x000e620008000a00 */
[----:B------:R-:W2:Y:S01]  /*2610*/  LDC.64 R2, c[0x4][R2] ;  /* 0x0100000002027b82 */ /* 0x000ea20000000a00 */
[----:B------:R-:W-:Y:S01]  /*2620*/  IMAD.MOV.U32 R13, RZ, RZ, RZ ;  /* 0x000000ffff0d7224 */ /* 0x000fe200078e00ff */
[----:B------:R-:W3:Y:S01]  /*2630*/  LDCU.64 UR8, c[0x4][0x38] ;  /* 0x01000700ff0877ac */ /* 0x000ee20008000a00 */
[----:B0-----:R-:W-:Y:S02]  /*2640*/  IMAD.U32 R4, RZ, RZ, UR4 ;  /* 0x00000004ff047e24 */ /* 0x001fe4000f8e00ff */
[----:B------:R-:W-:-:S02]  /*2650*/  IMAD.U32 R5, RZ, RZ, UR5 ;  /* 0x00000005ff057e24 */ /* 0x000fc4000f8e00ff */
[----:B-1----:R-:W-:Y:S02]  /*2660*/  IMAD.U32 R6, RZ, RZ, UR6 ;  /* 0x00000006ff067e24 */ /* 0x002fe4000f8e00ff */
[----:B------:R-:W-:Y:S01]  /*2670*/  IMAD.U32 R7, RZ, RZ, UR7 ;  /* 0x00000007ff077e24 */ /* 0x000fe2000f8e00ff */
[----:B---3--:R-:W-:Y:S01]  /*2680*/  MOV R10, UR8 ;  /* 0x00000008000a7c02 */ /* 0x008fe20008000f00 */
[----:B------:R-:W-:-:S07]  /*2690*/  IMAD.U32 R11, RZ, RZ, UR9 ;  /* 0x00000009ff0b7e24 */ /* 0x000fce000f8e00ff */
[----:B------:R-:W-:-:S07]  /*26a0*/  LEPC R20, `(.L_x_34) ;  /* 0x000000001014794e */ /* 0x000fce0000000000 */
[----:B--2---:R-:W-:Y:S05]  /*26b0*/  CALL.ABS.NOINC R2 ;  /* 0x0000000002007343 */ /* 0x004fea0003c00000 */
.L_x_34:
[----:B------:R-:W-:Y:S01]  /*26c0*/  PRMT R19, RZ, 0x7610, R19 ;  /* 0x00007610ff137816 */ /* 0x000fe20000000013 */
[----:B------:R-:W-:Y:S06]  /*26d0*/  BRA `(.L_x_8) ;  /* 0x0000000000547947 */ /* 0x000fec0003800000 */
.L_x_33:
[----:B------:R-:W2:Y:S01]  /*26e0*/  LDG.E.U8 R2, desc[UR36][R2.64] ;  /* 0x0000002402027981 */ /* 0x000ea2000c1e1100 */
[----:B------:R-:W-:Y:S01]  /*26f0*/  BSSY.RECONVERGENT B0, `(.L_x_35) ;  /* 0x0000007000007945 */ /* 0x000fe20003800200 */
[----:B------:R-:W-:Y:S01]  /*2700*/  IMAD.MOV.U32 R0, RZ, RZ, 0x400000 ;  /* 0x00400000ff007424 */ /* 0x000fe200078e00ff */
[----:B--2---:R-:W-:-:S13]  /*2710*/  ISETP.NE.AND P0, PT, R2, RZ, PT ;  /* 0x000000ff0200720c */ /* 0x004fda0003f05270 */
[----:B------:R-:W-:Y:S05]  /*2720*/  @!P0 BRA `(.L_x_36) ;  /* 0x00000000000c8947 */ /* 0x000fea0003800000 */
[----:B------:R-:W-:-:S13]  /*2730*/  ISETP.NE.AND P0, PT, R2, 0xff, PT ;  /* 0x000000ff0200780c */ /* 0x000fda0003f05270 */
[----:B------:R-:W-:Y:S01]  /*2740*/  @!P0 MOV R0, 0x7f800001 ;  /* 0x7f80000100008802 */ /* 0x000fe20000000f00 */
[----:B------:R-:W-:-:S07]  /*2750*/  @P0 IMAD.SHL.U32 R0, R2, 0x800000, RZ ;  /* 0x0080000002000824 */ /* 0x000fce00078e00ff */
.L_x_36:
[----:B------:R-:W-:Y:S05]  /*2760*/  BSYNC.RECONVERGENT B0 ;  /* 0x0000000000007941 */ /* 0x000fea0003800200 */
.L_x_35:
[----:B------:R-:W-:-:S04]  /*2770*/  F2FP.BF16.F32.PACK_AB R0, RZ, R0 ;  /* 0x00000000ff00723e */ /* 0x000fc800000010ff */
[----:B------:R-:W-:Y:S01]  /*2780*/  PRMT R19, R0, 0x7610, R19 ;  /* 0x0000761000137816 */ /* 0x000fe20000000013 */
[----:B------:R-:W-:Y:S06]  /*2790*/  BRA `(.L_x_8) ;  /* 0x0000000000247947 */ /* 0x000fec0003800000 */
.L_x_32:
[----:B------:R-:W2:Y:S02]  /*27a0*/  LDG.E.64 R2, desc[UR36][R2.64] ;  /* 0x0000002402027981 */ /* 0x000ea4000c1e1b00 */
[----:B--2---:R-:W0:Y:S02]  /*27b0*/  I2F.U64 R0, R2 ;  /* 0x0000000200007312 */ /* 0x004e240000301000 */
[----:B0-----:R-:W-:-:S04]  /*27c0*/  F2FP.BF16.F32.PACK_AB R0, RZ, R0 ;  /* 0x00000000ff00723e */ /* 0x001fc800000010ff */
[----:B------:R-:W-:Y:S01]  /*27d0*/  PRMT R19, R0, 0x7610, R19 ;  /* 0x0000761000137816 */ /* 0x000fe20000000013 */
[----:B------:R-:W-:Y:S06]  /*27e0*/  BRA `(.L_x_8) ;  /* 0x0000000000107947 */ /* 0x000fec0003800000 */
.L_x_31:
[----:B------:R-:W2:Y:S02]  /*27f0*/  LDG.E R2, desc[UR36][R2.64] ;  /* 0x0000002402027981 */ /* 0x000ea4000c1e1900 */
[----:B--2---:R-:W-:-:S04]  /*2800*/  I2FP.F32.U32 R0, R2 ;  /* 0x0000000200007245 */ /* 0x004fc80000201000 */
[----:B------:R-:W-:-:S04]  /*2810*/  F2FP.BF16.F32.PACK_AB R0, RZ, R0 ;  /* 0x00000000ff00723e */ /* 0x000fc800000010ff */
[----:B------:R-:W-:-:S07]  /*2820*/  PRMT R19, R0, 0x7610, R19 ;  /* 0x0000761000137816 */ /* 0x000fce0000000013 */
.L_x_8:
[----:B------:R-:W0:Y:S01]  /*2830*/  LDCU.64 UR6, c[0x0][0x5f8] ;  /* 0x0000bf00ff0677ac */ /* 0x000e220008000a00 */
[----:B------:R-:W-:-:S04]  /*2840*/  UPRMT UR4, UR42, 0x9910, URZ ;  /* 0x000099102a047896 */ /* 0x000fc800080000ff */
[----:B------:R-:W-:Y:S01]  /*2850*/  UISETP.GT.AND UP0, UPT, UR4, 0x9, UPT ;  /* 0x000000090400788c */ /* 0x000fe2000bf04270 */
[----:B0-----:R-:W-:-:S05]  /*2860*/  IADD3 R2, P0, PT, R18, UR6, RZ ;  /* 0x0000000612027c10 */ /* 0x001fca000ff1e0ff */
[----:B------:R-:W-:-:S03]  /*2870*/  IMAD.X R3, RZ, RZ, UR7, P0 ;  /* 0x00000007ff037e24 */ /* 0x000fc600080e06ff */
        /* <DEDUP_REMOVED lines=11> */
[----:B0-----:R-:W-:Y:S01]  /*2930*/  F2FP.BF16.F32.PACK_AB R0, RZ, R0 ;  /* 0x00000000ff00723e */ /* 0x001fe200000010ff */
[----:B------:R-:W-:Y:S06]  /*2940*/  BRA `(.L_x_42) ;  /* 0x0000000c00b47947 */ /* 0x000fec0003800000 */
.L_x_40:
[----:B------:R-:W2:Y:S02]  /*2950*/  LDG.E.U8 R2, desc[UR36][R2.64] ;  /* 0x0000002402027981 */ /* 0x000ea4000c1e1100 */
[----:B--2---:R-:W-:-:S04]  /*2960*/  I2FP.F32.U32 R0, R2 ;  /* 0x0000000200007245 */ /* 0x004fc80000201000 */
[----:B------:R-:W-:Y:S01]  /*2970*/  F2FP.BF16.F32.PACK_AB R0, RZ, R0 ;  /* 0x00000000ff00723e */ /* 0x000fe200000010ff */
[----:B------:R-:W-:Y:S06]  /*2980*/  BRA `(.L_x_42) ;  /* 0x0000000c00a47947 */ /* 0x000fec0003800000 */
.L_x_39:
        /* <DEDUP_REMOVED lines=8> */
[----:B0-----:R-:W-:Y:S01]  /*2a10*/  F2FP.BF16.F32.PACK_AB R0, RZ, R0 ;  /* 0x00000000ff00723e */ /* 0x001fe200000010ff */
[----:B------:R-:W-:Y:S06]  /*2a20*/  BRA `(.L_x_42) ;  /* 0x0000000c007c7947 */ /* 0x000fec0003800000 */
.L_x_44:
[----:B------:R-:W2:Y:S02]  /*2a30*/  LDG.E R2, desc[UR36][R2.64] ;  /* 0x0000002402027981 */ /* 0x000ea4000c1e1900 */
[----:B--2---:R-:W-:-:S04]  /*2a40*/  I2FP.F32.S32 R0, R2 ;  /* 0x0000000200007245 */ /* 0x004fc80000201400 */
[----:B------:R-:W-:Y:S01]  /*2a50*/  F2FP.BF16.F32.PACK_AB R0, RZ, R0 ;  /* 0x00000000ff00723e */ /* 0x000fe200000010ff */
[----:B------:R-:W-:Y:S06]  /*2a60*/  BRA `(.L_x_42) ;  /* 0x0000000c006c7947 */ /* 0x000fec0003800000 */
.L_x_43:
[----:B------:R-:W2:Y:S02]  /*2a70*/  LDG.E.U16 R2, desc[UR36][R2.64] ;  /* 0x0000002402027981 */ /* 0x000ea4000c1e1500 */
[----:B--2---:R-:W0:Y:S02]  /*2a80*/  I2F.S16 R0, R2 ;  /* 0x0000000200007306 */ /* 0x004e240000101400 */
[----:B0-----:R-:W-:Y:S01]  /*2a90*/  F2FP.BF16.F32.PACK_AB R0, RZ, R0 ;  /* 0x00000000ff00723e */ /* 0x001fe200000010ff */
[----:B------:R-:W-:Y:S06]  /*2aa0*/  BRA `(.L_x_42) ;  /* 0x0000000c005c7947 */ /* 0x000fec0003800000 */
.L_x_38:
        /* <DEDUP_REMOVED lines=9> */
.L_x_46:
[----:B------:R-:W2:Y:S02]  /*2b40*/  LDG.E.U16 R0, desc[UR36][R2.64] ;  /* 0x0000002402007981 */ /* 0x000ea4000c1e1500 */
[----:B--2---:R-:W-:-:S05]  /*2b50*/  HADD2.F32 R0, -RZ, R0.H0_H0 ;  /* 0x20000000ff007230 */ /* 0x004fca0000004100 */
[----:B------:R-:W-:Y:S01]  /*2b60*/  F2FP.BF16.F32.PACK_AB R0, RZ, R0 ;  /* 0x00000000ff00723e */ /* 0x000fe200000010ff */
[----:B------:R-:W-:Y:S06]  /*2b70*/  BRA `(.L_x_42) ;  /* 0x0000000c00287947 */ /* 0x000fec0003800000 */
.L_x_45:
        /* <DEDUP_REMOVED lines=9> */
.L_x_48:
[----:B------:R-:W2:Y:S02]  /*2c10*/  LDG.E.U16 R2, desc[UR36][R2.64] ;  /* 0x0000002402027981 */ /* 0x000ea4000c1e1500 */
[----:B--2---:R-:W-:-:S05]  /*2c20*/  HADD2.F32 R0, -RZ, R2.H0_H0 ;  /* 0x20000002ff007230 */ /* 0x004fca0000004100 */
[----:B------:R-:W-:Y:S01]  /*2c30*/  F2FP.BF16.F32.PACK_AB R0, RZ, R0 ;  /* 0x00000000ff00723e */ /* 0x000fe200000010ff */
[----:B------:R-:W-:Y:S06]  /*2c40*/  BRA `(.L_x_42) ;  /* 0x0000000800f47947 */ /* 0x000fec0003800000 */
.L_x_47:
        /* <DEDUP_REMOVED lines=10> */
[----:B------:R-:W-:Y:S01]  /*2cf0*/  F2FP.BF16.F32.PACK_AB R0, RZ, R0 ;  /* 0x00000000ff00723e */ /* 0x000fe200000010ff */
[----:B------:R-:W-:Y:S06]  /*2d00*/  BRA `(.L_x_42) ;  /* 0x0000000800c47947 */ /* 0x000fec0003800000 */
.L_x_37:
        /* <DEDUP_REMOVED lines=11> */
[----:B------:R-:W-:Y:S01]  /*2dc0*/  F2FP.BF16.F32.PACK_AB R0, RZ, R0 ;  /* 0x00000000ff00723e */ /* 0x000fe200000010ff */
[----:B------:R-:W-:Y:S06]  /*2dd0*/  BRA `(.L_x_42) ;  /* 0x0000000800907947 */ /* 0x000fec0003800000 */
.L_x_51:
        /* <DEDUP_REMOVED lines=12> */
.L_x_50:
        /* <DEDUP_REMOVED lines=13> */
[----:B------:R-:W-:-:S04]  /*2f70*/  VIADDMNMX.U32 R5, R5, R6, 0x4, !PT ;  /* 0x0000000405057446 */ /* 0x000fc80007800006 */
[----:B------:R-:W-:-:S04]  /*2f80*/  IADD3 R5, PT, PT, R5, -0x4, RZ ;  /* 0xfffffffc05057810 */ /* 0x000fc80007ffe0ff */
[C---:B------:R-:W-:Y:S01]  /*2f90*/  SHF.L.U32 R6, R4.reuse, R5, RZ ;  /* 0x0000000504067219 */ /* 0x040fe200000006ff */
[----:B------:R-:W-:Y:S02]  /*2fa0*/  IMAD.SHL.U32 R7, R5, 0x800000, RZ ;  /* 0x0080000005077824 */ /* 0x000fe400078e00ff */
[----:B------:R-:W-:-:S03]  /*2fb0*/  VIADD R5, R4, 0x1000000 ;  /* 0x0100000004057836 */ /* 0x000fc60000000000 */
        /* <DEDUP_REMOVED lines=9> */
.L_x_53:
        /* <DEDUP_REMOVED lines=11> */
[----:B------:R-:W-:Y:S01]  /*3100*/  F2FP.BF16.F32.PACK_AB R0, RZ, R0 ;  /* 0x00000000ff00723e */ /* 0x000fe200000010ff */
[----:B------:R-:W-:Y:S06]  /*3110*/  BRA `(.L_x_42) ;  /* 0x0000000400c07947 */ /* 0x000fec0003800000 */
.L_x_52:
[----:B------:R0:W5:Y:S01]  /*3120*/  LDG.E.U16 R0, desc[UR36][R2.64] ;  /* 0x0000002402007981 */ /* 0x000162000c1e1500 */
[----:B------:R-:W-:Y:S05]  /*3130*/  BRA `(.L_x_42) ;  /* 0x0000000400b87947 */ /* 0x000fea0003800000 */
.L_x_49:
        /* <DEDUP_REMOVED lines=10> */
[----:B------:R-:W-:Y:S01]  /*31e0*/  F2FP.BF16.F32.PACK_AB R0, RZ, R0 ;  /* 0x00000000ff00723e */ /* 0x000fe200000010ff */
[----:B------:R-:W-:Y:S06]  /*31f0*/  BRA `(.L_x_42) ;  /* 0x0000000400887947 */ /* 0x000fec0003800000 */
.L_x_56:
[----:B------:R-:W2:Y:S01]  /*3200*/  LDG.E.U8 R3, desc[UR36][R2.64] ;  /* 0x0000002402037981 */ /* 0x000ea2000c1e1100 */
[----:B------:R-:W-:Y:S01]  /*3210*/  BSSY.RECONVERGENT B0, `(.L_x_57) ;  /* 0x0000018000007945 */ /* 0x000fe20003800200 */
[----:B------:R-:W-:Y:S02]  /*3220*/  MOV R0, RZ ;  /* 0x000000ff00007202 */ /* 0x000fe40000000f00 */
        /* <DEDUP_REMOVED lines=18> */
.L_x_60:
[----:B------:R-:W-:Y:S05]  /*3350*/  BSYNC.RECONVERGENT B1 ;  /* 0x0000000000017941 */ /* 0x000fea0003800200 */
.L_x_59:
[----:B------:R-:W-:Y:S01]  /*3360*/  IMAD.SHL.U32 R0, R0, 0x100000, RZ ;  /* 0x0010000000007824 */ /* 0x000fe200078e00ff */
[----:B------:R-:W-:-:S04]  /*3370*/  LEA R2, R2, 0x3b800000, 0x17 ;  /* 0x3b80000002027811 */ /* 0x000fc800078eb8ff */
[----:B------:R-:W-:-:S07]  /*3380*/  LOP3.LUT R0, R2, R0, R7, 0xfe, !PT ;  /* 0x0000000002007212 */ /* 0x000fce00078efe07 */
.L_x_58:
[----:B------:R-:W-:Y:S05]  /*3390*/  BSYNC.RECONVERGENT B0 ;  /* 0x0000000000007941 */ /* 0x000fea0003800200 */
.L_x_57:
[----:B------:R-:W-:Y:S01]  /*33a0*/  F2FP.BF16.F32.PACK_AB R0, RZ, R0 ;  /* 0x00000000ff00723e */ /* 0x000fe200000010ff */
[----:B------:R-:W-:Y:S06]  /*33b0*/  BRA `(.L_x_42) ;  /* 0x0000000400187947 */ /* 0x000fec0003800000 */
.L_x_55:
[----:B------:R-:W2:Y:S01]  /*33c0*/  LDG.E.U8 R3, desc[UR36][R2.64] ;  /* 0x0000002402037981 */ /* 0x000ea2000c1e1100 */
[----:B------:R-:W-:Y:S01]  /*33d0*/  BSSY.RECONVERGENT B0, `(.L_x_61) ;  /* 0x0000018000007945 */ /* 0x000fe20003800200 */
[----:B------:R-:W-:Y:S01]  /*33e0*/  IMAD.MOV.U32 R0, RZ, RZ, RZ ;  /* 0x000000ffff007224 */ /* 0x000fe200078e00ff */
[----:B--2---:R-:W-:-:S13]  /*33f0*/  ISETP.NE.AND P0, PT, R3, RZ, PT ;  /* 0x000000ff0300720c */ /* 0x004fda0003f05270 */
[----:B------:R-:W-:Y:S05]  /*3400*/  @!P0 BRA `(.L_x_62) ;  /* 0x0000000000508947 */ /* 0x000fea0003800000 */
[----:B------:R-:W-:-:S13]  /*3410*/  ISETP.NE.AND P0, PT, R3, 0x80, PT ;  /* 0x000000800300780c */ /* 0x000fda0003f05270 */
[----:B------:R-:W-:Y:S01]  /*3420*/  @!P0 MOV R0, 0x7f800001 ;  /* 0x7f80000100008802 */ /* 0x000fe20000000f00 */
        /* <DEDUP_REMOVED lines=14> */
.L_x_64:
[----:B------:R-:W-:Y:S05]  /*3510*/  BSYNC.RECONVERGENT B1 ;  /* 0x0000000000017941 */ /* 0x000fea0003800200 */
.L_x_63:
[----:B------:R-:W-:Y:S01]  /*3520*/  IMAD.SHL.U32 R0, R0, 0x200000, RZ ;  /* 0x0020000000007824 */ /* 0x000fe200078e00ff */
[----:B------:R-:W-:-:S04]  /*3530*/  LEA R2, R2, 0x37800000, 0x17 ;  /* 0x3780000002027811 */ /* 0x000fc800078eb8ff */
[----:B------:R-:W-:-:S07]  /*3540*/  LOP3.LUT R0, R2, R0, R7, 0xfe, !PT ;  /* 0x0000000002007212 */ /* 0x000fce00078efe07 */
.L_x_62:
[----:B------:R-:W-:Y:S05]  /*3550*/  BSYNC.RECONVERGENT B0 ;  /* 0x0000000000007941 */ /* 0x000fea0003800200 */
.L_x_61:
[----:B------:R-:W-:Y:S01]  /*3560*/  F2FP.BF16.F32.PACK_AB R0, RZ, R0 ;  /* 0x00000000ff00723e */ /* 0x000fe200000010ff */
[----:B------:R-:W-:Y:S06]  /*3570*/  BRA `(.L_x_42) ;  /* 0x0000000000a87947 */ /* 0x000fec0003800000 */
.L_x_54:
[----:B------:R-:W-:-:S09]  /*3580*/  UISETP.NE.AND UP0, UPT, UR4, 0x1c, UPT ;  /* 0x0000001c0400788c */ /* 0x000fd2000bf05270 */
[----:B------:R-:W-:Y:S05]  /*3590*/  BRA.U !UP0, `(.L_x_65) ;  /* 0x0000000108947547 */ /* 0x000fea000b800000 */
[----:B------:R-:W-:-:S09]  /*35a0*/  UISETP.NE.AND UP0, UPT, UR4, 0x1d, UPT ;  /* 0x0000001d0400788c */ /* 0x000fd2000bf05270 */
[----:B------:R-:W-:Y:S05]  /*35b0*/  BRA.U !UP0, `(.L_x_66) ;  /* 0x00000001087c7547 */ /* 0x000fea000b800000 */
[----:B------:R-:W-:-:S09]  /*35c0*/  UISETP.NE.AND UP0, UPT, UR4, 0x2c, UPT ;  /* 0x0000002c0400788c */ /* 0x000fd2000bf05270 */
[----:B------:R-:W-:Y:S05]  /*35d0*/  BRA.U !UP0, `(.L_x_67) ;  /* 0x0000000108487547 */ /* 0x000fea000b800000 */
.L_x_41:
[----:B------:R-:W-:Y:S01]  /*35e0*/  MOV R2, 0x0 ;  /* 0x0000000000027802 */ /* 0x000fe20000000f00 */
[----:B------:R-:W0:Y:S01]  /*35f0*/  LDCU.64 UR4, c[0x4][0x128] ;  /* 0x01002500ff0477ac */ /* 0x000e220008000a00 */
[----:B------:R-:W-:Y:S02]  /*3600*/  HFMA2 R13, -RZ, RZ, 0, 0 ;  /* 0x00000000ff0d7431 */ /* 0x000fe400000001ff */
[----:B------:R-:W-:Y:S01]  /*3610*/  IMAD.MOV.U32 R8, RZ, RZ, 0x4e ;  /* 0x0000004eff087424 */ /* 0x000fe200078e00ff */
[----:B------:R-:W1:Y:S01]  /*3620*/  LDCU.64 UR6, c[0x4][0x130] ;  /* 0x01002600ff0677ac */ /* 0x000e620008000a00 */
[----:B------:R-:W2:Y:S01]  /*3630*/  LDC.64 R2, c[0x4][R2] ;  /* 0x0100000002027b82 */ /* 0x000ea20000000a00 */
[----:B------:R-:W-:Y:S01]  /*3640*/  IMAD.MOV.U32 R12, RZ, RZ, 0x1 ;  /* 0x00000001ff0c7424 */ /* 0x000fe200078e00ff */
[----:B------:R-:W3:Y:S01]  /*3650*/  LDCU.64 UR8, c[0x4][0x38] ;  /* 0x01000700ff0877ac */ /* 0x000ee20008000a00 */
[----:B0-----:R-:W-:Y:S02]  /*3660*/  IMAD.U32 R4, RZ, RZ, UR4 ;  /* 0x00000004ff047e24 */ /* 0x001fe4000f8e00ff */
[----:B------:R-:W-:Y:S01]  /*3670*/  IMAD.U32 R5, RZ, RZ, UR5 ;  /* 0x00000005ff057e24 */ /* 0x000fe2000f8e00ff */
[----:B-1----:R-:W-:Y:S01]  /*3680*/  MOV R6, UR6 ;  /* 0x0000000600067c02 */ /* 0x002fe20008000f00 */
[----:B------:R-:W-:-:S02]  /*3690*/  IMAD.U32 R7, RZ, RZ, UR7 ;  /* 0x00000007ff077e24 */ /* 0x000fc4000f8e00ff */
[----:B---3--:R-:W-:Y:S02]  /*36a0*/  IMAD.U32 R10, RZ, RZ, UR8 ;  /* 0x00000008ff0a7e24 */ /* 0x008fe4000f8e00ff */
[----:B------:R-:W-:-:S07]  /*36b0*/  IMAD.U32 R11, RZ, RZ, UR9 ;  /* 0x00000009ff0b7e24 */ /* 0x000fce000f8e00ff */
[----:B------:R-:W-:-:S07]  /*36c0*/  LEPC R20, `(.L_x_68) ;  /* 0x000000001014794e */ /* 0x000fce0000000000 */
[----:B--2--5:R-:W-:Y:S05]  /*36d0*/  CALL.ABS.NOINC R2 ;  /* 0x0000000002007343 */ /* 0x024fea0003c00000 */
.L_x_68:
[----:B------:R-:W-:Y:S01]  /*36e0*/  PRMT R0, RZ, 0x7610, R0 ;  /* 0x00007610ff007816 */ /* 0x000fe20000000000 */
[----:B------:R-:W-:Y:S06]  /*36f0*/  BRA `(.L_x_42) ;  /* 0x0000000000487947 */ /* 0x000fec0003800000 */
.L_x_67:
[----:B------:R-:W2:Y:S01]  /*3700*/  LDG.E.U8 R2, desc[UR36][R2.64] ;  /* 0x0000002402027981 */ /* 0x000ea2000c1e1100 */
[----:B------:R-:W-:Y:S01]  /*3710*/  BSSY.RECONVERGENT B0, `(.L_x_69) ;  /* 0x0000007000007945 */ /* 0x000fe20003800200 */
[----:B------:R-:W-:Y:S01]  /*3720*/  IMAD.MOV.U32 R0, RZ, RZ, 0x400000 ;  /* 0x00400000ff007424 */ /* 0x000fe200078e00ff */
[----:B--2---:R-:W-:-:S13]  /*3730*/  ISETP.NE.AND P0, PT, R2, RZ, PT ;  /* 0x000000ff0200720c */ /* 0x004fda0003f05270 */
[----:B------:R-:W-:Y:S05]  /*3740*/  @!P0 BRA `(.L_x_70) ;  /* 0x00000000000c8947 */ /* 0x000fea0003800000 */
[----:B------:R-:W-:-:S13]  /*3750*/  ISETP.NE.AND P0, PT, R2, 0xff, PT ;  /* 0x000000ff0200780c */ /* 0x000fda0003f05270 */
[----:B------:R-:W-:Y:S02]  /*3760*/  @!P0 IMAD.MOV.U32 R0, RZ, RZ, 0x7f800001 ;  /* 0x7f800001ff008424 */ /* 0x000fe400078e00ff */
[----:B------:R-:W-:-:S07]  /*3770*/  @P0 IMAD.SHL.U32 R0, R2, 0x800000, RZ ;  /* 0x0080000002000824 */ /* 0x000fce00078e00ff */
.L_x_70:
[----:B------:R-:W-:Y:S05]  /*3780*/  BSYNC.RECONVERGENT B0 ;  /* 0x0000000000007941 */ /* 0x000fea0003800200 */
.L_x_69:
[----:B------:R-:W-:Y:S01]  /*3790*/  F2FP.BF16.F32.PACK_AB R0, RZ, R0 ;  /* 0x00000000ff00723e */ /* 0x000fe200000010ff */
[----:B------:R-:W-:Y:S06]  /*37a0*/  BRA `(.L_x_42) ;  /* 0x00000000001c7947 */ /* 0x000fec0003800000 */
.L_x_66:
[----:B------:R-:W2:Y:S02]  /*37b0*/  LDG.E.64 R2, desc[UR36][R2.64] ;  /* 0x0000002402027981 */ /* 0x000ea4000c1e1b00 */
[----:B--2---:R-:W0:Y:S02]  /*37c0*/  I2F.U64 R0, R2 ;  /* 0x0000000200007312 */ /* 0x004e240000301000 */
[----:B0-----:R-:W-:Y:S01]  /*37d0*/  F2FP.BF16.F32.PACK_AB R0, RZ, R0 ;  /* 0x00000000ff00723e */ /* 0x001fe200000010ff */
[----:B------:R-:W-:Y:S06]  /*37e0*/  BRA `(.L_x_42) ;  /* 0x00000000000c7947 */ /* 0x000fec0003800000 */
.L_x_65:
[----:B------:R-:W2:Y:S02]  /*37f0*/  LDG.E R2, desc[UR36][R2.64] ;  /* 0x0000002402027981 */ /* 0x000ea4000c1e1900 */
[----:B--2---:R-:W-:-:S04]  /*3800*/  I2FP.F32.U32 R0, R2 ;  /* 0x0000000200007245 */ /* 0x004fc80000201000 */
[----:B------:R-:W-:-:S07]  /*3810*/  F2FP.BF16.F32.PACK_AB R0, RZ, R0 ;  /* 0x00000000ff00723e */ /* 0x000fce00000010ff */
.L_x_42:
[----:B-----5:R-:W-:Y:S01]  /*3820*/  IMAD.U32 R0, R0, 0x10000, RZ ;  /* 0x0001000000007824 */ /* 0x020fe200078e00ff */
[----:B------:R-:W1:Y:S01]  /*3830*/  LDCU.64 UR6, c[0x0][0x5e8] ;  /* 0x0000bd00ff0677ac */ /* 0x000e620008000a00 */
[----:B------:R-:W-:Y:S02]  /*3840*/  SHF.L.U32 R19, R19, 0x10, RZ ;  /* 0x0000001013137819 */ /* 0x000fe400000006ff */
[----:B------:R-:W-:Y:S01]  /*3850*/  FMUL.FTZ R0, R0, R0 ;  /* 0x0000000000007220 */ /* 0x000fe20000410000 */
[----:B------:R-:W-:-:S04]  /*3860*/  UPRMT UR4, UR43, 0x9910, URZ ;  /* 0x000099102b047896 */ /* 0x000fc800080000ff */
[----:B------:R-:W-:Y:S01]  /*3870*/  UISETP.GT.AND UP0, UPT, UR4, 0x9, UPT ;  /* 0x000000090400788c */ /* 0x000fe2000bf04270 */
[----:B------:R-:W0:Y:S02]  /*3880*/  F2F.BF16.F32 R0, R0 ;  /* 0x0000000000007304 */ /* 0x000e240000202000 */
[----:B0-----:R-:W-:-:S04]  /*3890*/  IMAD.U32 R2, R0, 0x10000, RZ ;  /* 0x0001000000027824 */ /* 0x001fc800078e00ff */
[----:B------:R-:W-:-:S06]  /*38a0*/  FADD.FTZ R4, -R2, 1 ;  /* 0x3f80000002047421 */ /* 0x000fcc0000010100 */
[----:B------:R-:W0:Y:S02]  /*38b0*/  F2F.BF16.F32 R4, R4 ;  /* 0x0000000400047304 */ /* 0x000e240000202000 */
[----:B0-----:R-:W-:-:S04]  /*38c0*/  IMAD.U32 R2, R4, 0x10000, RZ ;  /* 0x0001000004027824 */ /* 0x001fc800078e00ff */
[----:B------:R-:W-:Y:S01]  /*38d0*/  FMUL.FTZ R19, R19, R2 ;  /* 0x0000000213137220 */ /* 0x000fe20000410000 */
[----:B-1----:R-:W-:-:S05]  /*38e0*/  IADD3 R2, P0, PT, R16, UR6, RZ ;  /* 0x0000000610027c10 */ /* 0x002fca000ff1e0ff */
[----:B------:R-:W0:Y:S01]  /*38f0*/  F2F.BF16.F32 R19, R19 ;  /* 0x0000001300137304 */ /* 0x000e220000202000 */
[----:B------:R-:W-:Y:S01]  /*3900*/  IMAD.X R3, RZ, RZ, UR7, P0 ;  /* 0x00000007ff037e24 */ /* 0x000fe200080e06ff */
[----:B------:R-:W-:Y:S06]  /*3910*/  BRA.U UP0, `(.L_x_71) ;  /* 0x00000005000c7547 */ /* 0x000fec000b800000 */
        /* <DEDUP_REMOVED lines=8> */
[----:B0-----:R-:W-:-:S04]  /*39a0*/  IMAD.U32 R0, R19, 0x10000, RZ ;  /* 0x0001000013007824 */ /* 0x001fc800078e00ff */
[----:B------:R-:W0:Y:S02]  /*39b0*/  F2I.FTZ.TRUNC.NTZ R5, R0 ;  /* 0x0000000000057305 */ /* 0x000e24000021f100 */
[----:B0-----:R0:W-:Y:S01]  /*39c0*/  STG.E.U8 desc[UR36][R2.64], R5 ;  /* 0x0000000502007986 */ /* 0x0011e2000c101124 */
[----:B------:R-:W-:Y:S05]  /*39d0*/  BRA `(.L_x_76) ;  /* 0x0000000c00807947 */ /* 0x000fea0003800000 */
.L_x_74:
[----:B0-----:R-:W-:-:S06]  /*39e0*/  IMAD.U32 R5, R19, 0x10000, RZ ;  /* 0x0001000013057824 */ /* 0x001fcc00078e00ff */
[----:B------:R-:W0:Y:S02]  /*39f0*/  F2I.S64.TRUNC R4, R5 ;  /* 0x0000000500047311 */ /* 0x000e24000020d900 */
[----:B0-----:R1:W-:Y:S01]  /*3a00*/  STG.E.U8 desc[UR36][R2.64], R4 ;  /* 0x0000000402007986 */ /* 0x0013e2000c101124 */
[----:B------:R-:W-:Y:S05]  /*3a10*/  BRA `(.L_x_76) ;  /* 0x0000000c00707947 */ /* 0x000fea0003800000 */
.L_x_73:
[----:B------:R-:W-:-:S09]  /*3a20*/  UISETP.NE.AND UP0, UPT, UR4, 0x2, UPT ;  /* 0x000000020400788c */ /* 0x000fd2000bf05270 */
[----:B------:R-:W-:Y:S05]  /*3a30*/  BRA.U !UP0, `(.L_x_77) ;  /* 0x0000000108307547 */ /* 0x000fea000b800000 */
[----:B------:R-:W-:-:S09]  /*3a40*/  UISETP.NE.AND UP0, UPT, UR4, 0x3, UPT ;  /* 0x000000030400788c */ /* 0x000fd2000bf05270 */
[----:B------:R-:W-:Y:S05]  /*3a50*/  BRA.U !UP0, `(.L_x_78) ;  /* 0x0000000108187547 */ /* 0x000fea000b800000 */
[----:B------:R-:W-:-:S09]  /*3a60*/  UISETP.NE.AND UP0, UPT, UR4, 0x4, UPT ;  /* 0x000000040400788c */ /* 0x000fd2000bf05270 */
[----:B------:R-:W-:Y:S05]  /*3a70*/  BRA.U UP0, `(.L_x_75) ;  /* 0x0000000900b87547 */ /* 0x000fea000b800000 */
[----:B0-----:R-:W-:-:S06]  /*3a80*/  IMAD.U32 R4, R19, 0x10000, RZ ;  /* 0x0001000013047824 */ /* 0x001fcc00078e00ff */
[----:B------:R-:W0:Y:S02]  /*3a90*/  F2I.S64.TRUNC R4, R4 ;  /* 0x0000000400047311 */ /* 0x000e24000020d900 */
[----:B0-----:R4:W-:Y:S01]  /*3aa0*/  STG.E.64 desc[UR36][R2.64], R4 ;  /* 0x0000000402007986 */ /* 0x0019e2000c101b24 */
[----:B------:R-:W-:Y:S05]  /*3ab0*/  BRA `(.L_x_76) ;  /* 0x0000000c00487947 */ /* 0x000fea0003800000 */
.L_x_78:
[----:B0-----:R-:W-:-:S06]  /*3ac0*/  SHF.L.U32 R19, R19, 0x10, RZ ;  /* 0x0000001013137819 */ /* 0x001fcc00000006ff */
[----:B------:R-:W0:Y:S02]  /*3ad0*/  F2I.FTZ.TRUNC.NTZ R19, R19 ;  /* 0x0000001300137305 */ /* 0x000e24000021f100 */
[----:B0-----:R3:W-:Y:S01]  /*3ae0*/  STG.E desc[UR36][R2.64], R19 ;  /* 0x0000001302007986 */ /* 0x0017e2000c101924 */
[----:B------:R-:W-:Y:S05]  /*3af0*/  BRA `(.L_x_76) ;  /* 0x0000000c00387947 */ /* 0x000fea0003800000 */
.L_x_77:
[----:B0-----:R-:W-:-:S06]  /*3b00*/  IMAD.U32 R19, R19, 0x10000, RZ ;  /* 0x0001000013137824 */ /* 0x001fcc00078e00ff */
[----:B------:R-:W0:Y:S02]  /*3b10*/  F2I.FTZ.TRUNC.NTZ R19, R19 ;  /* 0x0000001300137305 */ /* 0x000e24000021f100 */
[----:B0-----:R2:W-:Y:S01]  /*3b20*/  STG.E.U16 desc[UR36][R2.64], R19 ;  /* 0x0000001302007986 */ /* 0x0015e2000c101524 */
[----:B------:R-:W-:Y:S05]  /*3b30*/  BRA `(.L_x_76) ;  /* 0x0000000c00287947 */ /* 0x000fea0003800000 */
.L_x_72:
[----:B------:R-:W-:-:S09]  /*3b40*/  UISETP.GT.AND UP0, UPT, UR4, 0x6, UPT ;  /* 0x000000060400788c */ /* 0x000fd2000bf04270 */
[----:B------:R-:W-:Y:S05]  /*3b50*/  BRA.U UP0, `(.L_x_79) ;  /* 0x00000001002c7547 */ /* 0x000fea000b800000 */
[----:B------:R-:W-:-:S09]  /*3b60*/  UISETP.NE.AND UP0, UPT, UR4, 0x5, UPT ;  /* 0x000000050400788c */ /* 0x000fd2000bf05270 */
[----:B------:R-:W-:Y:S05]  /*3b70*/  BRA.U !UP0, `(.L_x_80) ;  /* 0x0000000108147547 */ /* 0x000fea000b800000 */
[----:B------:R-:W-:-:S09]  /*3b80*/  UISETP.NE.AND UP0, UPT, UR4, 0x6, UPT ;  /* 0x000000060400788c */ /* 0x000fd2000bf05270 */
[----:B------:R-:W-:Y:S05]  /*3b90*/  BRA.U UP0, `(.L_x_75) ;  /* 0x0000000900707547 */ /* 0x000fea000b800000 */
[----:B0-----:R-:W-:-:S05]  /*3ba0*/  IMAD.U32 R19, R19, 0x10000, RZ ;  /* 0x0001000013137824 */ /* 0x001fca00078e00ff */
[----:B------:R0:W-:Y:S01]  /*3bb0*/  STG.E desc[UR36][R2.64], R19 ;  /* 0x0000001302007986 */ /* 0x0001e2000c101924 */
[----:B------:R-:W-:Y:S05]  /*3bc0*/  BRA `(.L_x_76) ;  /* 0x0000000c00047947 */ /* 0x000fea0003800000 */
.L_x_80:
[----:B0-----:R-:W-:-:S05]  /*3bd0*/  IMAD.U32 R0, R19, 0x10000, RZ ;  /* 0x0001000013007824 */ /* 0x001fca00078e00ff */
[----:B------:R-:W-:-:S05]  /*3be0*/  F2FP.F16.F32.PACK_AB R0, RZ, R0 ;  /* 0x00000000ff00723e */ /* 0x000fca00000000ff */
[----:B------:R0:W-:Y:S01]  /*3bf0*/  STG.E.U16 desc[UR36][R2.64], R0 ;  /* 0x0000000002007986 */ /* 0x0001e2000c101524 */
[----:B------:R-:W-:Y:S05]  /*3c00*/  BRA `(.L_x_76) ;  /* 0x0000000800f47947 */ /* 0x000fea0003800000 */
.L_x_79:
[----:B------:R-:W-:-:S09]  /*3c10*/  UISETP.NE.AND UP0, UPT, UR4, 0x7, UPT ;  /* 0x000000070400788c */ /* 0x000fd2000bf05270 */
[----:B------:R-:W-:Y:S05]  /*3c20*/  BRA.U !UP0, `(.L_x_81) ;  /* 0x0000000108347547 */ /* 0x000fea000b800000 */
[----:B------:R-:W-:-:S09]  /*3c30*/  UISETP.NE.AND UP0, UPT, UR4, 0x8, UPT ;  /* 0x000000080400788c */ /* 0x000fd2000bf05270 */
[----:B------:R-:W-:Y:S05]  /*3c40*/  BRA.U !UP0, `(.L_x_82) ;  /* 0x0000000108187547 */ /* 0x000fea000b800000 */
[----:B------:R-:W-:-:S09]  /*3c50*/  UISETP.NE.AND UP0, UPT, UR4, 0x9, UPT ;  /* 0x000000090400788c */ /* 0x000fd2000bf05270 */
[----:B------:R-:W-:Y:S05]  /*3c60*/  BRA.U UP0, `(.L_x_75) ;  /* 0x00000009003c7547 */ /* 0x000fea000b800000 */
[----:B0-----:R-:W-:Y:S02]  /*3c70*/  IMAD.U32 R4, R19, 0x10000, RZ ;  /* 0x0001000013047824 */ /* 0x001fe400078e00ff */
[----:B------:R-:W-:-:S05]  /*3c80*/  IMAD.MOV.U32 R5, RZ, RZ, RZ ;  /* 0x000000ffff057224 */ /* 0x000fca00078e00ff */
[----:B------:R0:W-:Y:S01]  /*3c90*/  STG.E.64 desc[UR36][R2.64], R4 ;  /* 0x0000000402007986 */ /* 0x0001e2000c101b24 */
[----:B------:R-:W-:Y:S05]  /*3ca0*/  BRA `(.L_x_76) ;  /* 0x0000000800cc7947 */ /* 0x000fea0003800000 */
.L_x_82:
[----:B0-----:R-:W-:-:S04]  /*3cb0*/  SHF.L.U32 R19, R19, 0x10, RZ ;  /* 0x0000001013137819 */ /* 0x001fc800000006ff */
[----:B------:R-:W-:-:S04]  /*3cc0*/  F2FP.F16.F32.PACK_AB R5, RZ, R19 ;  /* 0x00000013ff05723e */ /* 0x000fc800000000ff */
[----:B------:R-:W-:-:S05]  /*3cd0*/  PRMT R5, R5, 0x5410, RZ ;  /* 0x0000541005057816 */ /* 0x000fca00000000ff */
[----:B------:R0:W-:Y:S01]  /*3ce0*/  STG.E desc[UR36][R2.64], R5 ;  /* 0x0000000502007986 */ /* 0x0001e2000c101924 */
[----:B------:R-:W-:Y:S05]  /*3cf0*/  BRA `(.L_x_76) ;  /* 0x0000000800b87947 */ /* 0x000fea0003800000 */
.L_x_81:
[----:B0-----:R-:W-:-:S04]  /*3d00*/  IMAD.U32 R4, R19, 0x10000, RZ ;  /* 0x0001000013047824 */ /* 0x001fc800078e00ff */
[----:B------:R-:W-:-:S06]  /*3d10*/  FMUL.FTZ R4, R4, 1 ;  /* 0x3f80000004047820 */ /* 0x000fcc0000410000 */
[----:B------:R-:W0:Y:S02]  /*3d20*/  F2F.F64.F32 R4, R4 ;  /* 0x0000000400047310 */ /* 0x000e240000201800 */
[----:B0-----:R0:W-:Y:S01]  /*3d30*/  STG.E.64 desc[UR36][R2.64], R4 ;  /* 0x0000000402007986 */ /* 0x0011e2000c101b24 */
[----:B------:R-:W-:Y:S05]  /*3d40*/  BRA `(.L_x_76) ;  /* 0x0000000800a47947 */ /* 0x000fea0003800000 */
.L_x_71:
        /* <DEDUP_REMOVED lines=8> */
[----:B0-----:R-:W-:-:S05]  /*3dd0*/  IMAD.U32 R19, R19, 0x10000, RZ ;  /* 0x0001000013137824 */ /* 0x001fca00078e00ff */
[----:B------:R-:W-:-:S04]  /*3de0*/  FSETP.NEU.FTZ.AND P0, PT, R19, RZ, PT ;  /* 0x000000ff1300720b */ /* 0x000fc80003f1d000 */
[----:B------:R-:W-:-:S05]  /*3df0*/  SEL R5, RZ, 0x1, !P0 ;  /* 0x00000001ff057807 */ /* 0x000fca0004000000 */
[----:B------:R0:W-:Y:S01]  /*3e00*/  STG.E.U8 desc[UR36][R2.64], R5 ;  /* 0x0000000502007986 */ /* 0x0001e2000c101124 */
[----:B------:R-:W-:Y:S05]  /*3e10*/  BRA `(.L_x_76) ;  /* 0x0000000800707947 */ /* 0x000fea0003800000 */
.L_x_85:
[----:B0-----:R-:W-:Y:S01]  /*3e20*/  IMAD.U32 R19, R19, 0x10000, RZ ;  /* 0x0001000013137824 */ /* 0x001fe200078e00ff */
[----:B------:R-:W-:-:S03]  /*3e30*/  CS2R R6, SRZ ;  /* 0x0000000000067805 */ /* 0x000fc6000001ff00 */
[----:B------:R-:W-:-:S06]  /*3e40*/  FMUL.FTZ R4, R19, 1 ;  /* 0x3f80000013047820 */ /* 0x000fcc0000410000 */
[----:B------:R-:W0:Y:S02]  /*3e50*/  F2F.F64.F32 R4, R4 ;  /* 0x0000000400047310 */ /* 0x000e240000201800 */
[----:B0-----:R0:W-:Y:S01]  /*3e60*/  STG.E.128 desc[UR36][R2.64], R4 ;  /* 0x0000000402007986 */ /* 0x0011e2000c101d24 */
[----:B------:R-:W-:Y:S05]  /*3e70*/  BRA `(.L_x_76) ;  /* 0x0000000800587947 */ /* 0x000fea0003800000 */
.L_x_84:
[----:B------:R-:W-:-:S09]  /*3e80*/  UISETP.NE.AND UP0, UPT, UR4, 0xf, UPT ;  /* 0x0000000f0400788c */ /* 0x000fd2000bf05270 */
[----:B------:R-:W-:Y:S05]  /*3e90*/  BRA.U !UP0, `(.L_x_86) ;  /* 0x0000000108a07547 */ /* 0x000fea000b800000 */
[----:B------:R-:W-:-:S09]  /*3ea0*/  UISETP.NE.AND UP0, UPT, UR4, 0x17, UPT ;  /* 0x000000170400788c */ /* 0x000fd2000bf05270 */
[----:B------:R-:W-:Y:S05]  /*3eb0*/  BRA.U !UP0, `(.L_x_87) ;  /* 0x00000001084c7547 */ /* 0x000fea000b800000 */
[----:B------:R-:W-:-:S09]  /*3ec0*/  UISETP.NE.AND UP0, UPT, UR4, 0x18, UPT ;  /* 0x000000180400788c */ /* 0x000fd2000bf05270 */
[----:B------:R-:W-:Y:S05]  /*3ed0*/  BRA.U UP0, `(.L_x_75) ;  /* 0x0000000500a07547 */ /* 0x000fea000b800000 */
[----:B0-----:R-:W-:Y:S01]  /*3ee0*/  IMAD.U32 R19, R19, 0x10000, RZ ;  /* 0x0001000013137824 */ /* 0x001fe200078e00ff */
[----:B------:R-:W-:Y:S01]  /*3ef0*/  BSSY.RECONVERGENT B0, `(.L_x_88) ;  /* 0x000000c000007945 */ /* 0x000fe20003800200 */
[----:B------:R-:W-:-:S03]  /*3f00*/  IMAD.MOV.U32 R0, RZ, RZ, 0x7f ;  /* 0x0000007fff007424 */ /* 0x000fc600078e00ff */
[----:B------:R-:W-:Y:S02]  /*3f10*/  LOP3.LUT R6, R19, 0x7fffffff, RZ, 0xc0, !PT ;  /* 0x7fffffff13067812 */ /* 0x000fe400078ec0ff */
[----:B------:R-:W-:Y:S02]  /*3f20*/  SHF.R.U32.HI R5, RZ, 0x18, R19 ;  /* 0x00000018ff057819 */ /* 0x000fe40000011613 */
[----:B------:R-:W-:-:S13]  /*3f30*/  ISETP.GT.U32.AND P0, PT, R6, 0x43efffff, PT ;  /* 0x43efffff0600780c */ /* 0x000fda0003f04070 */
[----:B------:R-:W-:Y:S05]  /*3f40*/  @P0 BRA `(.L_x_89) ;  /* 0x0000000000180947 */ /* 0x000fea0003800000 */
[----:B------:R-:W-:-:S13]  /*3f50*/  ISETP.GT.U32.AND P0, PT, R6, 0x3c7fffff, PT ;  /* 0x3c7fffff0600780c */ /* 0x000fda0003f04070 */
[----:B------:R-:W-:-:S04]  /*3f60*/  @P0 SHF.R.U32.HI R0, RZ, 0x14, R19 ;  /* 0x00000014ff000819 */ /* 0x000fc80000011613 */
[----:B------:R-:W-:Y:S01]  /*3f70*/  @P0 LOP3.LUT R4, R0, 0x1, RZ, 0xc0, !PT ;  /* 0x0000000100040812 */ /* 0x000fe200078ec0ff */
[----:B------:R-:W-:-:S03]  /*3f80*/  @!P0 FADD.FTZ R0, R6, 16384 ;  /* 0x4680000006008421 */ /* 0x000fc60000010000 */
[----:B------:R-:W-:-:S04]  /*3f90*/  @P0 IADD3 R4, PT, PT, R19, 0x407ffff, R4 ;  /* 0x0407ffff13040810 */ /* 0x000fc80007ffe004 */
[----:B------:R-:W-:-:S07]  /*3fa0*/  @P0 SHF.R.U32.HI R0, RZ, 0x14, R4 ;  /* 0x00000014ff000819 */ /* 0x000fce0000011604 */
.L_x_89:
[----:B------:R-:W-:Y:S05]  /*3fb0*/  BSYNC.RECONVERGENT B0 ;  /* 0x0000000000007941 */ /* 0x000fea0003800200 */
.L_x_88:
[----:B------:R-:W-:-:S05]  /*3fc0*/  LOP3.LUT R5, R0, 0x80, R5, 0xf8, !PT ;  /* 0x0000008000057812 */ /* 0x000fca00078ef805 */
[----:B------:R0:W-:Y:S01]  /*3fd0*/  STG.E.U8 desc[UR36][R2.64], R5 ;  /* 0x0000000502007986 */ /* 0x0001e2000c101124 */
[----:B------:R-:W-:Y:S05]  /*3fe0*/  BRA `(.L_x_76) ;  /* 0x0000000400fc7947 */ /* 0x000fea0003800000 */
.L_x_87:
[----:B0-----:R-:W-:Y:S01]  /*3ff0*/  SHF.L.U32 R19, R19, 0x10, RZ ;  /* 0x0000001013137819 */ /* 0x001fe200000006ff */
[----:B------:R-:W-:Y:S03]  /*4000*/  BSSY.RECONVERGENT B0, `(.L_x_90) ;  /* 0x000000e000007945 */ /* 0x000fe60003800200 */
[----:B------:R-:W-:Y:S02]  /*4010*/  LOP3.LUT R6, R19, 0x7fffffff, RZ, 0xc0, !PT ;  /* 0x7fffffff13067812 */ /* 0x000fe400078ec0ff */
[----:B------:R-:W-:Y:S02]  /*4020*/  SHF.R.U32.HI R5, RZ, 0x18, R19 ;  /* 0x00000018ff057819 */ /* 0x000fe40000011613 */
[----:B------:R-:W-:-:S13]  /*4030*/  ISETP.GE.U32.AND P1, PT, R6, 0x47800000, PT ;  /* 0x478000000600780c */ /* 0x000fda0003f26070 */
[----:B------:R-:W-:Y:S01]  /*4040*/  @P1 IMAD.MOV.U32 R0, RZ, RZ, 0x7f ;  /* 0x0000007fff001424 */ /* 0x000fe200078e00ff */
[----:B------:R-:W-:-:S04]  /*4050*/  @P1 ISETP.GT.U32.AND P0, PT, R6, 0x7f800000, PT ;  /* 0x7f8000000600180c */ /* 0x000fc80003f04070 */
[----:B------:R-:W-:Y:S01]  /*4060*/  @P1 SEL R0, R0, 0x7c, P0 ;  /* 0x0000007c00001807 */ /* 0x000fe20000000000 */
[----:B------:R-:W-:Y:S08]  /*4070*/  @P1 BRA `(.L_x_91) ;  /* 0x0000000000181947 */ /* 0x000ff00003800000 */
[----:B------:R-:W-:-:S13]  /*4080*/  ISETP.GT.U32.AND P0, PT, R6, 0x387fffff, PT ;  /* 0x387fffff0600780c */ /* 0x000fda0003f04070 */
[----:B------:R-:W-:-:S04]  /*4090*/  @P0 SHF.R.U32.HI R0, RZ, 0x15, R19 ;  /* 0x00000015ff000819 */ /* 0x000fc80000011613 */
[----:B------:R-:W-:Y:S01]  /*40a0*/  @P0 LOP3.LUT R4, R0, 0x1, RZ, 0xc0, !PT ;  /* 0x0000000100040812 */ /* 0x000fe200078ec0ff */
[----:B------:R-:W-:-:S03]  /*40b0*/  @!P0 FADD.FTZ R0, R6, 128 ;  /* 0x4300000006008421 */ /* 0x000fc60000010000 */
[----:B------:R-:W-:-:S04]  /*40c0*/  @P0 IADD3 R4, PT, PT, R19, 0x80fffff, R4 ;  /* 0x080fffff13040810 */ /* 0x000fc80007ffe004 */
[----:B------:R-:W-:-:S07]  /*40d0*/  @P0 SHF.R.U32.HI R0, RZ, 0x15, R4 ;  /* 0x00000015ff000819 */ /* 0x000fce0000011604 */
.L_x_91:
[----:B------:R-:W-:Y:S05]  /*40e0*/  BSYNC.RECONVERGENT B0 ;  /* 0x0000000000007941 */ /* 0x000fea0003800200 */
.L_x_90:
[----:B------:R-:W-:-:S05]  /*40f0*/  LOP3.LUT R5, R0, 0x80, R5, 0xf8, !PT ;  /* 0x0000008000057812 */ /* 0x000fca00078ef805 */
[----:B------:R0:W-:Y:S01]  /*4100*/  STG.E.U8 desc[UR36][R2.64], R5 ;  /* 0x0000000502007986 */ /* 0x0001e2000c101124 */
[----:B------:R-:W-:Y:S05]  /*4110*/  BRA `(.L_x_76) ;  /* 0x0000000400b07947 */ /* 0x000fea0003800000 */
.L_x_86:
[----:B0-----:R0:W-:Y:S01]  /*4120*/  STG.E.U16 desc[UR36][R2.64], R19 ;  /* 0x0000001302007986 */ /* 0x0011e2000c101524 */
[----:B------:R-:W-:Y:S05]  /*4130*/  BRA `(.L_x_76) ;  /* 0x0000000400a87947 */ /* 0x000fea0003800000 */
.L_x_83:
        /* <DEDUP_REMOVED lines=8> */
[----:B0-----:R-:W-:-:S06]  /*41c0*/  IMAD.U32 R5, R19, 0x10000, RZ ;  /* 0x0001000013057824 */ /* 0x001fcc00078e00ff */
[----:B------:R-:W0:Y:S02]  /*41d0*/  F2I.FTZ.U32.TRUNC.NTZ R5, R5 ;  /* 0x0000000500057305 */ /* 0x000e24000021f000 */
[----:B0-----:R0:W-:Y:S01]  /*41e0*/  STG.E.U16 desc[UR36][R2.64], R5 ;  /* 0x0000000502007986 */ /* 0x0011e2000c101524 */
[----:B------:R-:W-:Y:S05]  /*41f0*/  BRA `(.L_x_76) ;  /* 0x0000000400787947 */ /* 0x000fea0003800000 */
.L_x_94:
[----:B0-----:R-:W-:Y:S01]  /*4200*/  IMAD.U32 R5, R19, 0x10000, RZ ;  /* 0x0001000013057824 */ /* 0x001fe200078e00ff */
[----:B------:R-:W-:Y:S01]  /*4210*/  BSSY.RECONVERGENT B0, `(.L_x_95) ;  /* 0x0000014000007945 */ /* 0x000fe20003800200 */
[----:B------:R-:W-:-:S03]  /*4220*/  IMAD.MOV.U32 R0, RZ, RZ, 0x80 ;  /* 0x00000080ff007424 */ /* 0x000fc600078e00ff */
[----:B------:R-:W-:-:S04]  /*4230*/  LOP3.LUT R4, R5, 0x7fffffff, RZ, 0xc0, !PT ;  /* 0x7fffffff05047812 */ /* 0x000fc800078ec0ff */
[----:B------:R-:W-:-:S13]  /*4240*/  ISETP.GT.U32.AND P0, PT, R4, 0x437fffff, PT ;  /* 0x437fffff0400780c */ /* 0x000fda0003f04070 */
[----:B------:R-:W-:Y:S05]  /*4250*/  @P0 BRA `(.L_x_96) ;  /* 0x00000000003c0947 */ /* 0x000fea0003800000 */
[----:B------:R-:W-:-:S13]  /*4260*/  ISETP.GT.U32.AND P0, PT, R4, 0x3bffffff, PT ;  /* 0x3bffffff0400780c */ /* 0x000fda0003f04070 */
[----:B------:R-:W-:Y:S05]  /*4270*/  @P0 BRA `(.L_x_97) ;  /* 0x0000000000140947 */ /* 0x000fea0003800000 */
[----:B------:R-:W-:-:S05]  /*4280*/  FADD.FTZ R0, R4, 8192 ;  /* 0x4600000004007421 */ /* 0x000fca0000010000 */
[----:B------:R-:W-:Y:S02]  /*4290*/  LOP3.LUT P0, R4, R0, 0xff, RZ, 0xc0, !PT ;  /* 0x000000ff00047812 */ /* 0x000fe4000780c0ff */
[----:B------:R-:W-:-:S11]  /*42a0*/  PRMT R0, RZ, 0x7610, R0 ;  /* 0x00007610ff007816 */ /* 0x000fd60000000000 */
[----:B------:R-:W-:Y:S05]  /*42b0*/  @!P0 BRA `(.L_x_96) ;  /* 0x0000000000248947 */ /* 0x000fea0003800000 */
[----:B------:R-:W-:Y:S05]  /*42c0*/  BRA `(.L_x_98) ;  /* 0x0000000000147947 */ /* 0x000fea0003800000 */
.L_x_97:
[----:B------:R-:W-:-:S04]  /*42d0*/  SHF.R.U32.HI R0, RZ, 0x14, R5 ;  /* 0x00000014ff007819 */ /* 0x000fc80000011605 */
[----:B------:R-:W-:-:S04]  /*42e0*/  LOP3.LUT R0, R0, 0x1, RZ, 0xc0, !PT ;  /* 0x0000000100007812 */ /* 0x000fc800078ec0ff */
[----:B------:R-:W-:-:S04]  /*42f0*/  IADD3 R0, PT, PT, R5, 0x487ffff, R0 ;  /* 0x0487ffff05007810 */ /* 0x000fc80007ffe000 */
[----:B------:R-:W-:-:S04]  /*4300*/  SHF.R.U32.HI R0, RZ, 0x14, R0 ;  /* 0x00000014ff007819 */ /* 0x000fc80000011600 */
[----:B------:R-:W-:-:S07]  /*4310*/  LOP3.LUT R4, R0, 0xff, RZ, 0xc0, !PT ;  /* 0x000000ff00047812 */ /* 0x000fce00078ec0ff */
.L_x_98:
[----:B------:R-:W-:-:S04]  /*4320*/  SHF.R.U32.HI R5, RZ, 0x18, R5 ;  /* 0x00000018ff057819 */ /* 0x000fc80000011605 */
[----:B------:R-:W-:-:S04]  /*4330*/  LOP3.LUT R4, R4, 0x80, R5, 0xf8, !PT ;  /* 0x0000008004047812 */ /* 0x000fc800078ef805 */
[----:B------:R-:W-:-:S07]  /*4340*/  PRMT R0, R4, 0x7610, R0 ;  /* 0x0000761004007816 */ /* 0x000fce0000000000 */
.L_x_96:
[----:B------:R-:W-:Y:S05]  /*4350*/  BSYNC.RECONVERGENT B0 ;  /* 0x0000000000007941 */ /* 0x000fea0003800200 */
.L_x_95:
[----:B------:R0:W-:Y:S01]  /*4360*/  STG.E.U8 desc[UR36][R2.64], R0 ;  /* 0x0000000002007986 */ /* 0x0001e2000c101124 */
[----:B------:R-:W-:Y:S05]  /*4370*/  BRA `(.L_x_76) ;  /* 0x0000000400187947 */ /* 0x000fea0003800000 */
.L_x_93:
[----:B0-----:R-:W-:Y:S01]  /*4380*/  IMAD.U32 R5, R19, 0x10000, RZ ;  /* 0x0001000013057824 */ /* 0x001fe200078e00ff */
[----:B------:R-:W-:Y:S01]  /*4390*/  BSSY.RECONVERGENT B0, `(.L_x_99) ;  /* 0x0000014000007945 */ /* 0x000fe20003800200 */
[----:B------:R-:W-:-:S03]  /*43a0*/  MOV R0, 0x80 ;  /* 0x0000008000007802 */ /* 0x000fc60000000f00 */
        /* <DEDUP_REMOVED lines=10> */
.L_x_101:
[----:B------:R-:W-:-:S04]  /*4450*/  SHF.R.U32.HI R0, RZ, 0x15, R5 ;  /* 0x00000015ff007819 */ /* 0x000fc80000011605 */
[----:B------:R-:W-:-:S04]  /*4460*/  LOP3.LUT R0, R0, 0x1, RZ, 0xc0, !PT ;  /* 0x0000000100007812 */ /* 0x000fc800078ec0ff */
[----:B------:R-:W-:-:S04]  /*4470*/  IADD3 R0, PT, PT, R5, 0x88fffff, R0 ;  /* 0x088fffff05007810 */ /* 0x000fc80007ffe000 */
[----:B------:R-:W-:-:S04]  /*4480*/  SHF.R.U32.HI R0, RZ, 0x15, R0 ;  /* 0x00000015ff007819 */ /* 0x000fc80000011600 */
[----:B------:R-:W-:-:S07]  /*4490*/  LOP3.LUT R4, R0, 0xff, RZ, 0xc0, !PT ;  /* 0x000000ff00047812 */ /* 0x000fce00078ec0ff */
.L_x_102:
[----:B------:R-:W-:-:S04]  /*44a0*/  SHF.R.U32.HI R5, RZ, 0x18, R5 ;  /* 0x00000018ff057819 */ /* 0x000fc80000011605 */
[----:B------:R-:W-:-:S04]  /*44b0*/  LOP3.LUT R4, R4, 0x80, R5, 0xf8, !PT ;  /* 0x0000008004047812 */ /* 0x000fc800078ef805 */
[----:B------:R-:W-:-:S07]  /*44c0*/  PRMT R0, R4, 0x7610, R0 ;  /* 0x0000761004007816 */ /* 0x000fce0000000000 */
.L_x_100:
[----:B------:R-:W-:Y:S05]  /*44d0*/  BSYNC.RECONVERGENT B0 ;  /* 0x0000000000007941 */ /* 0x000fea0003800200 */
.L_x_99:
[----:B------:R0:W-:Y:S01]  /*44e0*/  STG.E.U8 desc[UR36][R2.64], R0 ;  /* 0x0000000002007986 */ /* 0x0001e2000c101124 */
[----:B------:R-:W-:Y:S05]  /*44f0*/  BRA `(.L_x_76) ;  /* 0x0000000000b87947 */ /* 0x000fea0003800000 */
.L_x_92:
[----:B------:R-:W-:-:S09]  /*4500*/  UISETP.NE.AND UP0, UPT, UR4, 0x1c, UPT ;  /* 0x0000001c0400788c */ /* 0x000fd2000bf05270 */
[----:B------:R-:W-:Y:S05]  /*4510*/  BRA.U !UP0, `(.L_x_103) ;  /* 0x0000000108a47547 */ /* 0x000fea000b800000 */
[----:B------:R-:W-:-:S09]  /*4520*/  UISETP.NE.AND UP0, UPT, UR4, 0x1d, UPT ;  /* 0x0000001d0400788c */ /* 0x000fd2000bf05270 */
[----:B------:R-:W-:Y:S05]  /*4530*/  BRA.U !UP0, `(.L_x_104) ;  /* 0x00000001088c7547 */ /* 0x000fea000b800000 */
[----:B------:R-:W-:-:S09]  /*4540*/  UISETP.NE.AND UP0, UPT, UR4, 0x2c, UPT ;  /* 0x0000002c0400788c */ /* 0x000fd2000bf05270 */
[----:B------:R-:W-:Y:S05]  /*4550*/  BRA.U !UP0, `(.L_x_105) ;  /* 0x0000000108447547 */ /* 0x000fea000b800000 */
.L_x_75:
[----:B------:R-:W-:Y:S01]  /*4560*/  MOV R0, 0x0 ;  /* 0x0000000000007802 */ /* 0x000fe20000000f00 */
[----:B------:R-:W1:Y:S01]  /*4570*/  LDCU.64 UR6, c[0x4][0x128] ;  /* 0x01002500ff0677ac */ /* 0x000e620008000a00 */
[----:B------:R-:W-:Y:S02]  /*4580*/  IMAD.MOV.U32 R8, RZ, RZ, 0x65 ;  /* 0x00000065ff087424 */ /* 0x000fe400078e00ff */
[----:B------:R2:W3:Y:S01]  /*4590*/  LDC.64 R2, c[0x4][R0] ;  /* 0x0100000000027b82 */ /* 0x0004e20000000a00 */
[----:B------:R-:W4:Y:S01]  /*45a0*/  LDCU.64 UR8, c[0x4][0x130] ;  /* 0x01002600ff0877ac */ /* 0x000f220008000a00 */
[----:B------:R-:W-:Y:S02]  /*45b0*/  IMAD.MOV.U32 R12, RZ, RZ, 0x1 ;  /* 0x00000001ff0c7424 */ /* 0x000fe400078e00ff */
[----:B------:R-:W-:Y:S01]  /*45c0*/  IMAD.MOV.U32 R13, RZ, RZ, RZ ;  /* 0x000000ffff0d7224 */ /* 0x000fe200078e00ff */
[----:B------:R-:W5:Y:S01]  /*45d0*/  LDCU.64 UR4, c[0x4][0x40] ;  /* 0x01000800ff0477ac */ /* 0x000f620008000a00 */
[----:B-1----:R-:W-:-:S02]  /*45e0*/  IMAD.U32 R4, RZ, RZ, UR6 ;  /* 0x00000006ff047e24 */ /* 0x002fc4000f8e00ff */
[----:B------:R-:W-:Y:S02]  /*45f0*/  IMAD.U32 R5, RZ, RZ, UR7 ;  /* 0x00000007ff057e24 */ /* 0x000fe4000f8e00ff */
[----:B----4-:R-:W-:Y:S02]  /*4600*/  IMAD.U32 R6, RZ, RZ, UR8 ;  /* 0x00000008ff067e24 */ /* 0x010fe4000f8e00ff */
[----:B------:R-:W-:Y:S02]  /*4610*/  IMAD.U32 R7, RZ, RZ, UR9 ;  /* 0x00000009ff077e24 */ /* 0x000fe4000f8e00ff */
[----:B-----5:R-:W-:Y:S01]  /*4620*/  IMAD.U32 R10, RZ, RZ, UR4 ;  /* 0x00000004ff0a7e24 */ /* 0x020fe2000f8e00ff */
[----:B--2---:R-:W-:-:S07]  /*4630*/  MOV R11, UR5 ;  /* 0x00000005000b7c02 */ /* 0x004fce0008000f00 */
[----:B------:R-:W-:-:S07]  /*4640*/  LEPC R20, `(.L_x_106) ;  /* 0x000000001014794e */ /* 0x000fce0000000000 */
[----:B0--3--:R-:W-:Y:S05]  /*4650*/  CALL.ABS.NOINC R2 ;  /* 0x0000000002007343 */ /* 0x009fea0003c00000 */
.L_x_106:
[----:B------:R-:W-:Y:S05]  /*4660*/  BRA `(.L_x_76) ;  /* 0x00000000005c7947 */ /* 0x000fea0003800000 */
.L_x_105:
[----:B0-----:R-:W-:Y:S02]  /*4670*/  IMAD.U32 R19, R19, 0x10000, RZ ;  /* 0x0001000013137824 */ /* 0x001fe400078e00ff */
[----:B------:R-:W-:-:S03]  /*4680*/  IMAD.MOV.U32 R5, RZ, RZ, 0xff ;  /* 0x000000ffff057424 */ /* 0x000fc600078e00ff */
[----:B------:R-:W-:-:S04]  /*4690*/  SHF.R.U32.HI R6, RZ, 0x17, R19 ;  /* 0x00000017ff067819 */ /* 0x000fc80000011613 */
[----:B------:R-:W-:-:S04]  /*46a0*/  LOP3.LUT R4, R6, 0xff, RZ, 0xc0, !PT ;  /* 0x000000ff06047812 */ /* 0x000fc800078ec0ff */
[----:B------:R-:W-:-:S13]  /*46b0*/  ISETP.NE.AND P1, PT, R4, 0xff, PT ;  /* 0x000000ff0400780c */ /* 0x000fda0003f25270 */
[--C-:B------:R-:W-:Y:S02]  /*46c0*/  @P1 SHF.R.U32.HI R0, RZ, 0x16, R19.reuse ;  /* 0x00000016ff001819 */ /* 0x100fe40000011613 */
[----:B------:R-:W-:Y:S02]  /*46d0*/  @P1 LOP3.LUT P0, RZ, R4, 0x3fffff, R19, 0xf8, !PT ;  /* 0x003fffff04ff1812 */ /* 0x000fe4000780f813 */
[----:B------:R-:W-:-:S04]  /*46e0*/  @P1 LOP3.LUT R0, R0, 0x1, RZ, 0xc0, !PT ;  /* 0x0000000100001812 */ /* 0x000fc800078ec0ff */
[----:B------:R-:W-:Y:S02]  /*46f0*/  @P1 ISETP.EQ.U32.AND P2, PT, R0, 0x1, P0 ;  /* 0x000000010000180c */ /* 0x000fe40000742070 */
[----:B------:R-:W-:Y:S02]  /*4700*/  PLOP3.LUT P0, PT, PT, PT, PT, 0x80, 0x8 ;  /* 0x000000000008781c */ /* 0x000fe40003f0f070 */
[----:B------:R-:W-:Y:S02]  /*4710*/  @P1 PLOP3.LUT P0, PT, P2, PT, PT, 0x80, 0x8 ;  /* 0x000000000008181c */ /* 0x000fe4000170f070 */
[----:B------:R-:W-:-:S11]  /*4720*/  @P1 IADD3 R0, PT, PT, R6, 0x1, RZ ;  /* 0x0000000106001810 */ /* 0x000fd60007ffe0ff */
[----:B------:R-:W-:-:S04]  /*4730*/  @!P0 IMAD.MOV R0, RZ, RZ, R6 ;  /* 0x000000ffff008224 */ /* 0x000fc800078e0206 */
[----:B------:R-:W-:-:S05]  /*4740*/  @P1 IMAD.MOV.U32 R5, RZ, RZ, R0 ;  /* 0x000000ffff051224 */ /* 0x000fca00078e0000 */
[----:B------:R0:W-:Y:S01]  /*4750*/  STG.E.U8 desc[UR36][R2.64], R5 ;  /* 0x0000000502007986 */ /* 0x0001e2000c101124 */
[----:B------:R-:W-:Y:S05]  /*4760*/  BRA `(.L_x_76) ;  /* 0x00000000001c7947 */ /* 0x000fea0003800000 */
.L_x_104:
[----:B0-----:R-:W-:-:S06]  /*4770*/  IMAD.U32 R4, R19, 0x10000, RZ ;  /* 0x0001000013047824 */ /* 0x001fcc00078e00ff */
[----:B------:R-:W0:Y:S02]  /*4780*/  F2I.U64.TRUNC R4, R4 ;  /* 0x0000000400047311 */ /* 0x000e24000020d800 */
[----:B0-----:R0:W-:Y:S01]  /*4790*/  STG.E.64 desc[UR36][R2.64], R4 ;  /* 0x0000000402007986 */ /* 0x0011e2000c101b24 */
[----:B------:R-:W-:Y:S05]  /*47a0*/  BRA `(.L_x_76) ;  /* 0x00000000000c7947 */ /* 0x000fea0003800000 */
.L_x_103:
[----:B0-----:R-:W-:-:S06]  /*47b0*/  IMAD.U32 R19, R19, 0x10000, RZ ;  /* 0x0001000013137824 */ /* 0x001fcc00078e00ff */
[----:B------:R-:W0:Y:S02]  /*47c0*/  F2I.FTZ.U32.TRUNC.NTZ R19, R19 ;  /* 0x0000001300137305 */ /* 0x000e24000021f000 */
[----:B0-----:R0:W-:Y:S02]  /*47d0*/  STG.E desc[UR36][R2.64], R19 ;  /* 0x0000001302007986 */ /* 0x0011e4000c101924 */
.L_x_76:
[----:B------:R-:W-:-:S07]  /*47e0*/  VIADD R17, R17, 0x80 ;  /* 0x0000008011117836 */ /* 0x000fce0000000000 */
.L_x_1:
[----:B------:R-:W-:Y:S05]  /*47f0*/  BSYNC.RECONVERGENT B6 ;  /* 0x0000000000067941 */ /* 0x000fea0003800200 */
.L_x_0:
[----:B------:R-:W5:Y:S01]  /*4800*/  LDCU UR4, c[0x0][0x380] ;  /* 0x00007000ff0477ac */ /* 0x000f620008000800 */
[----:B------:R-:W-:Y:S01]  /*4810*/  BSSY.RECONVERGENT B6, `(.L_x_107) ;  /* 0x0000470000067945 */ /* 0x000fe20003800200 */
[----:B-----5:R-:W-:-:S13]  /*4820*/  ISETP.GE.AND P0, PT, R17, UR4, PT ;  /* 0x0000000411007c0c */ /* 0x020fda000bf06270 */
[----:B------:R-:W-:Y:S05]  /*4830*/  @P0 BRA `(.L_x_108) ;  /* 0x0000004400b40947 */ /* 0x000fea0003800000 */
[----:B------:R-:W5:Y:S01]  /*4840*/  LDCU UR4, c[0x0][0x388] ;  /* 0x00007100ff0477ac */ /* 0x000f620008000800 */
[----:B------:R-:W-:Y:S02]  /*4850*/  HFMA2 R18, -RZ, RZ, 0, 0 ;  /* 0x00000000ff127431 */ /* 0x000fe400000001ff */
[----:B0-----:R-:W-:Y:S02]  /*4860*/  IMAD.MOV.U32 R0, RZ, RZ, RZ ;  /* 0x000000ffff007224 */ /* 0x001fe400078e00ff */
[----:B------:R-:W-:Y:S01]  /*4870*/  IMAD.MOV.U32 R16, RZ, RZ, RZ ;  /* 0x000000ffff107224 */ /* 0x000fe200078e00ff */
[----:B-----5:R-:W-:-:S09]  /*4880*/  UISETP.NE.AND UP0, UPT, UR4, URZ, UPT ;  /* 0x000000ff0400728c */ /* 0x020fd2000bf05270 */
[----:B------:R-:W-:Y:S05]  /*4890*/  BRA.U !UP0, `(.L_x_109) ;  /* 0x0000001508707547 */ /* 0x000fea000b800000 */
[----:B------:R-:W1:Y:S01]  /*48a0*/  LDCU.64 UR4, c[0x0][0x390] ;  /* 0x00007200ff0477ac */ /* 0x000e620008000a00 */
[----:B------:R-:W-:Y:S01]  /*48b0*/  IMAD.MOV.U32 R16, RZ, RZ, RZ ;  /* 0x000000ffff107224 */ /* 0x000fe200078e00ff */
[----:B------:R-:W0:Y:S01]  /*48c0*/  LDCU UR6, c[0x0][0x38c] ;  /* 0x00007180ff0677ac */ /* 0x000e220008000800 */
[----:B------:R-:W5:Y:S01]  /*48d0*/  LDCU.64 UR8, c[0x0][0x4b8] ;  /* 0x00009700ff0877ac */ /* 0x000f620008000a00 */
[----:B------:R-:W-:Y:S01]  /*48e0*/  UISETP.NE.AND UP0, UPT, UR41, URZ, UPT ;  /* 0x000000ff2900728c */ /* 0x000fe2000bf05270 */
[----:B-1234-:R-:W-:Y:S01]  /*48f0*/  IMAD.HI.U32 R2, R17, UR4, R16 ;  /* 0x0000000411027c27 */ /* 0x01efe2000f8e0010 */
[----:B------:R-:W1:Y:S04]  /*4900*/  LDCU UR4, c[0x0][0x4c0] ;  /* 0x00009800ff0477ac */ /* 0x000e680008000800 */
[----:B------:R-:W-:-:S05]  /*4910*/  SHF.R.U32.HI R3, RZ, UR5, R2 ;  /* 0x00000005ff037c19 */ /* 0x000fca0008011602 */
[----:B------:R-:W-:-:S04]  /*4920*/  IMAD.MOV R18, RZ, RZ, -R3 ;  /* 0x000000ffff127224 */ /* 0x000fc800078e0a03 */
[----:B0-----:R-:W-:-:S04]  /*4930*/  IMAD R18, R18, UR6, R17 ;  /* 0x0000000612127c24 */ /* 0x001fc8000f8e0211 */
[C---:B-----5:R-:W-:Y:S02]  /*4940*/  IMAD R16, R18.reuse, UR8, RZ ;  /* 0x0000000812107c24 */ /* 0x060fe4000f8e02ff */
[C---:B------:R-:W-:Y:S02]  /*4950*/  IMAD R0, R18.reuse, UR9, RZ ;  /* 0x0000000912007c24 */ /* 0x040fe4000f8e02ff */
[----:B-1----:R-:W-:Y:S01]  /*4960*/  IMAD R18, R18, UR4, RZ ;  /* 0x0000000412127c24 */ /* 0x002fe2000f8e02ff */
        /* <DEDUP_REMOVED lines=8> */
[----:B-1----:R-:W-:-:S04]  /*49f0*/  SHF.R.U32.HI R5, RZ, UR4, R4 ;  /* 0x00000004ff057c19 */ /* 0x002fc80008011604 */
[----:B------:R-:W-:-:S05]  /*4a00*/  IADD3 R2, PT, PT, -R5, RZ, RZ ;  /* 0x000000ff05027210 */ /* 0x000fca0007ffe1ff */
        /* <DEDUP_REMOVED lines=40> */
[----:B------:R-:W-:-:S04]  /*4c90*/  SHF.R.U32.HI R3, RZ, UR5, R2 ;  /* 0x00000005ff037c19 */ /* 0x000fc80008011602 */
[----:B------:R-:W-:-:S05]  /*4ca0*/  IADD3 R4, PT, PT, -R3, RZ, RZ ;  /* 0x000000ff03047210 */ /* 0x000fca0007ffe1ff */
        /* <DEDUP_REMOVED lines=283> */
.L_x_109:
[----:B------:R-:W1:Y:S01]  /*5e60*/  LDCU.64 UR6, c[0x0][0x5f0] ;  /* 0x0000be00ff0677ac */ /* 0x000e620008000a00 */
[----:B------:R-:W-:-:S04]  /*5e70*/  UPRMT UR4, UR39, 0x9910, URZ ;  /* 0x0000991027047896 */ /* 0x000fc800080000ff */
[----:B------:R-:W-:Y:S01]  /*5e80*/  UISETP.GT.AND UP0, UPT, UR4, 0x9, UPT ;  /* 0x000000090400788c */ /* 0x000fe2000bf04270 */
[----:B-1234-:R-:W-:-:S05]  /*5e90*/  IADD3 R2, P0, PT, R0, UR6, RZ ;  /* 0x0000000600027c10 */ /* 0x01efca000ff1e0ff */
        /* <DEDUP_REMOVED lines=15> */
.L_x_113:
[----:B------:R-:W2:Y:S02]  /*5f90*/  LDG.E.U8 R2, desc[UR36][R2.64] ;  /* 0x0000002402027981 */ /* 0x000ea4000c1e1100 */
[----:B--2---:R-:W-:-:S04]  /*5fa0*/  I2FP.F32.U32 R0, R2 ;  /* 0x0000000200007245 */ /* 0x004fc80000201000 */
[----:B------:R-:W-:-:S04]  /*5fb0*/  F2FP.BF16.F32.PACK_AB R0, RZ, R0 ;  /* 0x00000000ff00723e */ /* 0x000fc800000010ff */
[----:B------:R-:W-:Y:S01]  /*5fc0*/  PRMT R19, R0, 0x7610, R19 ;  /* 0x0000761000137816 */ /* 0x000fe20000000013 */
[----:B------:R-:W-:Y:S06]  /*5fd0*/  BRA `(.L_x_115) ;  /* 0x0000000c00e07947 */ /* 0x000fec0003800000 */
.L_x_112:
        /* <DEDUP_REMOVED lines=11> */
.L_x_117:
[----:B------:R-:W2:Y:S02]  /*6090*/  LDG.E R2, desc[UR36][R2.64] ;  /* 0x0000002402027981 */ /* 0x000ea4000c1e1900 */
[----:B--2---:R-:W-:-:S04]  /*60a0*/  I2FP.F32.S32 R0, R2 ;  /* 0x0000000200007245 */ /* 0x004fc80000201400 */
[----:B------:R-:W-:-:S04]  /*60b0*/  F2FP.BF16.F32.PACK_AB R0, RZ, R0 ;  /* 0x00000000ff00723e */ /* 0x000fc800000010ff */
[----:B------:R-:W-:Y:S01]  /*60c0*/  PRMT R19, R0, 0x7610, R19 ;  /* 0x0000761000137816 */ /* 0x000fe20000000013 */
[----:B------:R-:W-:Y:S06]  /*60d0*/  BRA `(.L_x_115) ;  /* 0x0000000c00a07947 */ /* 0x000fec0003800000 */
.L_x_116:
[----:B------:R-:W2:Y:S02]  /*60e0*/  LDG.E.U16 R2, desc[UR36][R2.64] ;  /* 0x0000002402027981 */ /* 0x000ea4000c1e1500 */
[----:B--2---:R-:W0:Y:S02]  /*60f0*/  I2F.S16 R0, R2 ;  /* 0x0000000200007306 */ /* 0x004e240000101400 */
[----:B0-----:R-:W-:-:S04]  /*6100*/  F2FP.BF16.F32.PACK_AB R0, RZ, R0 ;  /* 0x00000000ff00723e */ /* 0x001fc800000010ff */
[----:B------:R-:W-:Y:S01]  /*6110*/  PRMT R19, R0, 0x7610, R19 ;  /* 0x0000761000137816 */ /* 0x000fe20000000013 */
[----:B------:R-:W-:Y:S06]  /*6120*/  BRA `(.L_x_115) ;  /* 0x0000000c008c7947 */ /* 0x000fec0003800000 */
.L_x_111:
        /* <DEDUP_REMOVED lines=9> */
.L_x_119:
[----:B------:R-:W2:Y:S02]  /*61c0*/  LDG.E.U16 R0, desc[UR36][R2.64] ;  /* 0x0000002402007981 */ /* 0x000ea4000c1e1500 */
[----:B--2---:R-:W-:-:S05]  /*61d0*/  HADD2.F32 R0, -RZ, R0.H0_H0 ;  /* 0x20000000ff007230 */ /* 0x004fca0000004100 */
[----:B------:R-:W-:-:S04]  /*61e0*/  F2FP.BF16.F32.PACK_AB R0, RZ, R0 ;  /* 0x00000000ff00723e */ /* 0x000fc800000010ff */
[----:B------:R-:W-:Y:S01]  /*61f0*/  PRMT R19, R0, 0x7610, R19 ;  /* 0x0000761000137816 */ /* 0x000fe20000000013 */
[----:B------:R-:W-:Y:S06]  /*6200*/  BRA `(.L_x_115) ;  /* 0x0000000c00547947 */ /* 0x000fec0003800000 */
.L_x_118:
        /* <DEDUP_REMOVED lines=9> */
.L_x_121:
[----:B------:R-:W2:Y:S02]  /*62a0*/  LDG.E.U16 R2, desc[UR36][R2.64] ;  /* 0x0000002402027981 */ /* 0x000ea4000c1e1500 */
[----:B--2---:R-:W-:-:S05]  /*62b0*/  HADD2.F32 R0, -RZ, R2.H0_H0 ;  /* 0x20000002ff007230 */ /* 0x004fca0000004100 */
[----:B------:R-:W-:-:S04]  /*62c0*/  F2FP.BF16.F32.PACK_AB R0, RZ, R0 ;  /* 0x00000000ff00723e */ /* 0x000fc800000010ff */
[----:B------:R-:W-:Y:S01]  /*62d0*/  PRMT R19, R0, 0x7610, R19 ;  /* 0x0000761000137816 */ /* 0x000fe20000000013 */
[----:B------:R-:W-:Y:S06]  /*62e0*/  BRA `(.L_x_115) ;  /* 0x0000000c001c7947 */ /* 0x000fec0003800000 */
.L_x_120:
        /* <DEDUP_REMOVED lines=13> */
.L_x_110:
        /* <DEDUP_REMOVED lines=14> */
.L_x_124:
        /* <DEDUP_REMOVED lines=13> */
.L_x_123:
[----:B------:R-:W-:-:S09]  /*6570*/  UISETP.NE.AND UP0, UPT, UR4, 0xf, UPT ;  /* 0x0000000f0400788c */ /* 0x000fd2000bf05270 */
[----:B------:R-:W-:Y:S05]  /*6580*/  BRA.U !UP0, `(.L_x_125) ;  /* 0x00000001089c7547 */ /* 0x000fea000b800000 */
[----:B------:R-:W-:-:S09]  /*6590*/  UISETP.NE.AND UP0, UPT, UR4, 0x17, UPT ;  /* 0x000000170400788c */ /* 0x000fd2000bf05270 */
[----:B------:R-:W-:Y:S05]  /*65a0*/  BRA.U !UP0, `(.L_x_126) ;  /* 0x00000001085c7547 */ /* 0x000fea000b800000 */
[----:B------:R-:W-:-:S09]  /*65b0*/  UISETP.NE.AND UP0, UPT, UR4, 0x18, UPT ;  /* 0x000000180400788c */ /* 0x000fd2000bf05270 */
[----:B------:R-:W-:Y:S05]  /*65c0*/  BRA.U UP0, `(.L_x_114) ;  /* 0x0000000500f87547 */ /* 0x000fea000b800000 */
[----:B------:R-:W2:Y:S01]  /*65d0*/  LDG.E.U8 R0, desc[UR36][R2.64] ;  /* 0x0000002402007981 */ /* 0x000ea2000c1e1100 */
[----:B------:R-:W-:Y:S01]  /*65e0*/  IMAD.MOV.U32 R6, RZ, RZ, 0x1f ;  /* 0x0000001fff067424 */ /* 0x000fe200078e00ff */
[----:B--2---:R-:W-:-:S04]  /*65f0*/  SHF.L.U32 R0, R0, 0x18, RZ ;  /* 0x0000001800007819 */ /* 0x004fc800000006ff */
[C---:B------:R-:W-:Y:S02]  /*6600*/  LOP3.LUT R4, R0.reuse, 0x7f000000, RZ, 0xc0, !PT ;  /* 0x7f00000000047812 */ /* 0x040fe400078ec0ff */
[----:B------:R-:W-:Y:S02]  /*6610*/  LOP3.LUT P0, RZ, R0, 0x7f000000, RZ, 0xc0, !PT ;  /* 0x7f00000000ff7812 */ /* 0x000fe4000780c0ff */
[----:B------:R-:W0:Y:S02]  /*6620*/  FLO.U32 R5, R4 ;  /* 0x0000000400057300 */ /* 0x000e2400000e0000 */
[----:B0-----:R-:W-:-:S05]  /*6630*/  IMAD.MOV R5, RZ, RZ, -R5 ;  /* 0x000000ffff057224 */ /* 0x001fca00078e0a05 */
[----:B------:R-:W-:-:S05]  /*6640*/  VIADDMNMX.U32 R5, R5, R6, 0x4, !PT ;  /* 0x0000000405057446 */ /* 0x000fca0007800006 */
[----:B------:R-:W-:-:S04]  /*6650*/  VIADD R5, R5, 0xfffffffc ;  /* 0xfffffffc05057836 */ /* 0x000fc80000000000 */
[----:B------:R-:W-:Y:S01]  /*6660*/  IMAD.SHL.U32 R7, R5, 0x800000, RZ ;  /* 0x0080000005077824 */ /* 0x000fe200078e00ff */
[C---:B------:R-:W-:Y:S01]  /*6670*/  SHF.L.U32 R6, R4.reuse, R5, RZ ;  /* 0x0000000504067219 */ /* 0x040fe200000006ff */
[----:B------:R-:W-:-:S03]  /*6680*/  VIADD R5, R4, 0x1000000 ;  /* 0x0100000004057836 */ /* 0x000fc60000000000 */
[----:B------:R-:W-:Y:S02]  /*6690*/  LEA.HI R6, R6, -R7, RZ, 0x1c ;  /* 0x8000000706067211 */ /* 0x000fe400078fe0ff */
[----:B------:R-:W-:Y:S02]  /*66a0*/  SHF.R.S32.HI R5, RZ, 0x8, R5 ;  /* 0x00000008ff057819 */ /* 0x000fe40000011405 */
[----:B------:R-:W-:-:S04]  /*66b0*/  IADD3 R6, PT, PT, R6, 0x3c000000, RZ ;  /* 0x3c00000006067810 */ /* 0x000fc80007ffe0ff */
[----:B------:R-:W-:-:S04]  /*66c0*/  LOP3.LUT R5, R6, 0x7f800000, R5, 0xf8, !PT ;  /* 0x7f80000006057812 */ /* 0x000fc800078ef805 */
[----:B------:R-:W-:-:S04]  /*66d0*/  SEL R5, R5, RZ, P0 ;  /* 0x000000ff05057207 */ /* 0x000fc80000000000 */
[----:B------:R-:W-:-:S04]  /*66e0*/  LOP3.LUT R5, R5, 0x80000000, R0, 0xf8, !PT ;  /* 0x8000000005057812 */ /* 0x000fc800078ef800 */
[----:B------:R-:W-:-:S04]  /*66f0*/  F2FP.BF16.F32.PACK_AB R5, RZ, R5 ;  /* 0x00000005ff05723e */ /* 0x000fc800000010ff */
[----:B------:R-:W-:Y:S01]  /*6700*/  PRMT R19, R5, 0x7610, R19 ;  /* 0x0000761005137816 */ /* 0x000fe20000000013 */
[----:B------:R-:W-:Y:S06]  /*6710*/  BRA `(.L_x_115) ;  /* 0x0000000800107947 */ /* 0x000fec0003800000 */
.L_x_126:
[----:B------:R-:W2:Y:S02]  /*6720*/  LDG.E.U8 R2, desc[UR36][R2.64] ;  /* 0x0000002402027981 */ /* 0x000ea4000c1e1100 */
[C---:B--2---:R-:W-:Y:S02]  /*6730*/  IMAD.SHL.U32 R0, R2.reuse, 0x2000000, RZ ;  /* 0x0200000002007824 */ /* 0x044fe400078e00ff */
[----:B------:R-:W-:-:S03]  /*6740*/  IMAD.SHL.U32 R5, R2, 0x100, RZ ;  /* 0x0000010002057824 */ /* 0x000fc600078e00ff */
[----:B------:R-:W-:-:S13]  /*6750*/  ISETP.GE.U32.AND P0, PT, R0, 0x8000000, PT ;  /* 0x080000000000780c */ /* 0x000fda0003f06070 */
[C---:B------:R-:W-:Y:S02]  /*6760*/  @!P0 LOP3.LUT R4, R5.reuse, 0x7f00, RZ, 0xc0, !PT ;  /* 0x00007f0005048812 */ /* 0x040fe400078ec0ff */
[----:B------:R-:W-:Y:S02]  /*6770*/  @P0 LEA.HI R0, R0, 0x70000000, RZ, 0x1c ;  /* 0x7000000000000811 */ /* 0x000fe400078fe0ff */
[----:B------:R-:W-:Y:S02]  /*6780*/  @!P0 LOP3.LUT R4, R4, 0x3f000000, RZ, 0xfc, !PT ;  /* 0x3f00000004048812 */ /* 0x000fe400078efcff */
[----:B------:R-:W-:Y:S01]  /*6790*/  PRMT R5, R5, 0x9910, RZ ;  /* 0x0000991005057816 */ /* 0x000fe200000000ff */
[----:B------:R-:W-:Y:S02]  /*67a0*/  @P0 FMUL.FTZ R0, R0, 1.9259299443872358531e-34 ;  /* 0x0780000000000820 */ /* 0x000fe40000410000 */
[----:B------:R-:W-:-:S05]  /*67b0*/  @!P0 FADD.FTZ R0, R4, -0.5 ;  /* 0xbf00000004008421 */ /* 0x000fca0000010000 */
[----:B------:R-:W-:-:S04]  /*67c0*/  LOP3.LUT R0, R0, 0x80000000, R5, 0xf8, !PT ;  /* 0x8000000000007812 */ /* 0x000fc800078ef805 */
[----:B------:R-:W-:-:S04]  /*67d0*/  F2FP.BF16.F32.PACK_AB R0, RZ, R0 ;  /* 0x00000000ff00723e */ /* 0x000fc800000010ff */
[----:B------:R-:W-:Y:S01]  /*67e0*/  PRMT R19, R0, 0x7610, R19 ;  /* 0x0000761000137816 */ /* 0x000fe20000000013 */
[----:B------:R-:W-:Y:S06]  /*67f0*/  BRA `(.L_x_115) ;  /* 0x0000000400d87947 */ /* 0x000fec0003800000 */
.L_x_125:
[----:B------:R0:W5:Y:S01]  /*6800*/  LDG.E.U16 R19, desc[UR36][R2.64] ;  /* 0x0000002402137981 */ /* 0x000162000c1e1500 */
[----:B------:R-:W-:Y:S05]  /*6810*/  BRA `(.L_x_115) ;  /* 0x0000000400d07947 */ /* 0x000fea0003800000 */
.L_x_122:
        /* <DEDUP_REMOVED lines=13> */
.L_x_129:
        /* <DEDUP_REMOVED lines=21> */
.L_x_133:
[----:B------:R-:W-:Y:S05]  /*6a40*/  BSYNC.RECONVERGENT B1 ;  /* 0x0000000000017941 */ /* 0x000fea0003800200 */
.L_x_132:
[----:B------:R-:W-:Y:S01]  /*6a50*/  IMAD.SHL.U32 R0, R0, 0x100000, RZ ;  /* 0x0010000000007824 */ /* 0x000fe200078e00ff */
[----:B------:R-:W-:-:S04]  /*6a60*/  LEA R2, R2, 0x3b800000, 0x17 ;  /* 0x3b80000002027811 */ /* 0x000fc800078eb8ff */
[----:B------:R-:W-:-:S07]  /*6a70*/  LOP3.LUT R0, R2, R0, R7, 0xfe, !PT ;  /* 0x0000000002007212 */ /* 0x000fce00078efe07 */
.L_x_131:
[----:B------:R-:W-:Y:S05]  /*6a80*/  BSYNC.RECONVERGENT B0 ;  /* 0x0000000000007941 */ /* 0x000fea0003800200 */
.L_x_130:
[----:B------:R-:W-:-:S04]  /*6a90*/  F2FP.BF16.F32.PACK_AB R0, RZ, R0 ;  /* 0x00000000ff00723e */ /* 0x000fc800000010ff */
[----:B------:R-:W-:Y:S01]  /*6aa0*/  PRMT R19, R0, 0x7610, R19 ;  /* 0x0000761000137816 */ /* 0x000fe20000000013 */
[----:B------:R-:W-:Y:S06]  /*6ab0*/  BRA `(.L_x_115) ;  /* 0x0000000400287947 */ /* 0x000fec0003800000 */
.L_x_128:
        /* <DEDUP_REMOVED lines=21> */
.L_x_137:
[----:B------:R-:W-:Y:S05]  /*6c10*/  BSYNC.RECONVERGENT B1 ;  /* 0x0000000000017941 */ /* 0x000fea0003800200 */
.L_x_136:
[----:B------:R-:W-:Y:S02]  /*6c20*/  SHF.L.U32 R0, R0, 0x15, RZ ;  /* 0x0000001500007819 */ /* 0x000fe400000006ff */
[----:B------:R-:W-:-:S04]  /*6c30*/  LEA R2, R2, 0x37800000, 0x17 ;  /* 0x3780000002027811 */ /* 0x000fc800078eb8ff */
[----:B------:R-:W-:-:S07]  /*6c40*/  LOP3.LUT R0, R2, R0, R7, 0xfe, !PT ;  /* 0x0000000002007212 */ /* 0x000fce00078efe07 */
.L_x_135:
[----:B------:R-:W-:Y:S05]  /*6c50*/  BSYNC.RECONVERGENT B0 ;  /* 0x0000000000007941 */ /* 0x000fea0003800200 */
.L_x_134:
[----:B------:R-:W-:-:S04]  /*6c60*/  F2FP.BF16.F32.PACK_AB R0, RZ, R0 ;  /* 0x00000000ff00723e */ /* 0x000fc800000010ff */
[----:B------:R-:W-:Y:S01]  /*6c70*/  PRMT R19, R0, 0x7610, R19 ;  /* 0x0000761000137816 */ /* 0x000fe20000000013 */
[----:B------:R-:W-:Y:S06]  /*6c80*/  BRA `(.L_x_115) ;  /* 0x0000000000b47947 */ /* 0x000fec0003800000 */
.L_x_127:
[----:B------:R-:W-:-:S09]  /*6c90*/  UISETP.NE.AND UP0, UPT, UR4, 0x1c, UPT ;  /* 0x0000001c0400788c */ /* 0x000fd2000bf05270 */
[----:B------:R-:W-:Y:S05]  /*6ca0*/  BRA.U !UP0, `(.L_x_138) ;  /* 0x00000001089c7547 */ /* 0x000fea000b800000 */
[----:B------:R-:W-:-:S09]  /*6cb0*/  UISETP.NE.AND UP0, UPT, UR4, 0x1d, UPT ;  /* 0x0000001d0400788c */ /* 0x000fd2000bf05270 */
[----:B------:R-:W-:Y:S05]  /*6cc0*/  BRA.U !UP0, `(.L_x_139) ;  /* 0x0000000108807547 */ /* 0x000fea000b800000 */
[----:B------:R-:W-:-:S09]  /*6cd0*/  UISETP.NE.AND UP0, UPT, UR4, 0x2c, UPT ;  /* 0x0000002c0400788c */ /* 0x000fd2000bf05270 */
[----:B------:R-:W-:Y:S05]  /*6ce0*/  BRA.U UP0, `(.L_x_114) ;  /* 0x0000000100307547 */ /* 0x000fea000b800000 */
        /* <DEDUP_REMOVED lines=8> */
.L_x_141:
[----:B------:R-:W-:Y:S05]  /*6d70*/  BSYNC.RECONVERGENT B0 ;  /* 0x0000000000007941 */ /* 0x000fea0003800200 */
.L_x_140:
[----:B------:R-:W-:-:S04]  /*6d80*/  F2FP.BF16.F32.PACK_AB R0, RZ, R0 ;  /* 0x00000000ff00723e */ /* 0x000fc800000010ff */
[----:B------:R-:W-:Y:S01]  /*6d90*/  PRMT R19, R0, 0x7610, R19 ;  /* 0x0000761000137816 */ /* 0x000fe20000000013 */
[----:B------:R-:W-:Y:S06]  /*6da0*/  BRA `(.L_x_115) ;  /* 0x00000000006c7947 */ /* 0x000fec0003800000 */
.L_x_114:
        /* <DEDUP_REMOVED lines=15> */
[----:B--2---:R-:W-:Y:S05]  /*6ea0*/  CALL.ABS.NOINC R2 ;  /* 0x0000000002007343 */ /* 0x004fea0003c00000 */
.L_x_142:
[----:B------:R-:W-:Y:S01]  /*6eb0*/  PRMT R19, RZ, 0x7610, R19 ;  /* 0x00007610ff137816 */ /* 0x000fe20000000013 */
[----:B------:R-:W-:Y:S06]  /*6ec0*/  BRA `(.L_x_115) ;  /* 0x0000000000247947 */ /* 0x000fec0003800000 */
.L_x_139:
[----:B------:R-:W2:Y:S02]  /*6ed0*/  LDG.E.64 R2, desc[UR36][R2.64] ;  /* 0x0000002402027981 */ /* 0x000ea4000c1e1b00 */
[----:B--2---:R-:W0:Y:S02]  /*6ee0*/  I2F.U64 R0, R2 ;  /* 0x0000000200007312 */ /* 0x004e240000301000 */
[----:B0-----:R-:W-:-:S04]  /*6ef0*/  F2FP.BF16.F32.PACK_AB R0, RZ, R0 ;  /* 0x00000000ff00723e */ /* 0x001fc800000010ff */
[----:B------:R-:W-:Y:S01]  /*6f00*/  PRMT R19, R0, 0x7610, R19 ;  /* 0x0000761000137816 */ /* 0x000fe20000000013 */
[----:B------:R-:W-:Y:S06]  /*6f10*/  BRA `(.L_x_115) ;  /* 0x0000000000107947 */ /* 0x000fec0003800000 */
.L_x_138:
[----:B------:R-:W2:Y:S02]  /*6f20*/  LDG.E R2, desc[UR36][R2.64] ;  /* 0x0000002402027981 */ /* 0x000ea4000c1e1900 */
[----:B--2---:R-:W-:-:S04]  /*6f30*/  I2FP.F32.U32 R0, R2 ;  /* 0x0000000200007245 */ /* 0x004fc80000201000 */
[----:B------:R-:W-:-:S04]  /*6f40*/  F2FP.BF16.F32.PACK_AB R0, RZ, R0 ;  /* 0x00000000ff00723e */ /* 0x000fc800000010ff */
[----:B------:R-:W-:-:S07]  /*6f50*/  PRMT R19, R0, 0x7610, R19 ;  /* 0x0000761000137816 */ /* 0x000fce0000000013 */
.L_x_115:
        /* <DEDUP_REMOVED lines=18> */
.L_x_146:
[----:B------:R-:W2:Y:S02]  /*7080*/  LDG.E.U8 R2, desc[UR36][R2.64] ;  /* 0x0000002402027981 */ /* 0x000ea4000c1e1100 */
[----:B--2---:R-:W-:-:S04]  /*7090*/  I2FP.F32.U32 R0, R2 ;  /* 0x0000000200007245 */ /* 0x004fc80000201000 */
[----:B------:R-:W-:Y:S01]  /*70a0*/  F2FP.BF16.F32.PACK_AB R0, RZ, R0 ;  /* 0x00000000ff00723e */ /* 0x000fe200000010ff */
[----:B------:R-:W-:Y:S06]  /*70b0*/  BRA `(.L_x_148) ;  /* 0x0000000c00a47947 */ /* 0x000fec0003800000 */
.L_x_145:
        /* <DEDUP_REMOVED lines=10> */
.L_x_150:
[----:B------:R-:W2:Y:S02]  /*7160*/  LDG.E R2, desc[UR36][R2.64] ;  /* 0x0000002402027981 */ /* 0x000ea4000c1e1900 */
[----:B--2---:R-:W-:-:S04]  /*7170*/  I2FP.F32.S32 R0, R2 ;  /* 0x0000000200007245 */ /* 0x004fc80000201400 */
[----:B------:R-:W-:Y:S01]  /*7180*/  F2FP.BF16.F32.PACK_AB R0, RZ, R0 ;  /* 0x00000000ff00723e */ /* 0x000fe200000010ff */
[----:B------:R-:W-:Y:S06]  /*7190*/  BRA `(.L_x_148) ;  /* 0x0000000c006c7947 */ /* 0x000fec0003800000 */
.L_x_149:
[----:B------:R-:W2:Y:S02]  /*71a0*/  LDG.E.U16 R2, desc[UR36][R2.64] ;  /* 0x0000002402027981 */ /* 0x000ea4000c1e1500 */
[----:B--2---:R-:W0:Y:S02]  /*71b0*/  I2F.S16 R0, R2 ;  /* 0x0000000200007306 */ /* 0x004e240000101400 */
[----:B0-----:R-:W-:Y:S01]  /*71c0*/  F2FP.BF16.F32.PACK_AB R0, RZ, R0 ;  /* 0x00000000ff00723e */ /* 0x001fe200000010ff */
[----:B------:R-:W-:Y:S06]  /*71d0*/  BRA `(.L_x_148) ;  /* 0x0000000c005c7947 */ /* 0x000fec0003800000 */
.L_x_144:
        /* <DEDUP_REMOVED lines=9> */
.L_x_152:
[----:B------:R-:W2:Y:S02]  /*7270*/  LDG.E.U16 R0, desc[UR36][R2.64] ;  /* 0x0000002402007981 */ /* 0x000ea4000c1e1500 */
[----:B--2---:R-:W-:-:S05]  /*7280*/  HADD2.F32 R0, -RZ, R0.H0_H0 ;  /* 0x20000000ff007230 */ /* 0x004fca0000004100 */
[----:B------:R-:W-:Y:S01]  /*7290*/  F2FP.BF16.F32.PACK_AB R0, RZ, R0 ;  /* 0x00000000ff00723e */ /* 0x000fe200000010ff */
[----:B------:R-:W-:Y:S06]  /*72a0*/  BRA `(.L_x_148) ;  /* 0x0000000c00287947 */ /* 0x000fec0003800000 */
.L_x_151:
        /* <DEDUP_REMOVED lines=9> */
.L_x_154:
[----:B------:R-:W2:Y:S02]  /*7340*/  LDG.E.U16 R2, desc[UR36][R2.64] ;  /* 0x0000002402027981 */ /* 0x000ea4000c1e1500 */
[----:B--2---:R-:W-:-:S05]  /*7350*/  HADD2.F32 R0, -RZ, R2.H0_H0 ;  /* 0x20000002ff007230 */ /* 0x004fca0000004100 */
[----:B------:R-:W-:Y:S01]  /*7360*/  F2FP.BF16.F32.PACK_AB R0, RZ, R0 ;  /* 0x00000000ff00723e */ /* 0x000fe200000010ff */
[----:B------:R-:W-:Y:S06]  /*7370*/  BRA `(.L_x_148) ;  /* 0x0000000800f47947 */ /* 0x000fec0003800000 */
.L_x_153:
        /* <DEDUP_REMOVED lines=12> */
.L_x_143:
        /* <DEDUP_REMOVED lines=13> */
.L_x_157:
        /* <DEDUP_REMOVED lines=12> */
.L_x_156:
        /* <DEDUP_REMOVED lines=14> */
[----:B------:R-:W-:-:S05]  /*76b0*/  VIADD R5, R5, 0xfffffffc ;  /* 0xfffffffc05057836 */ /* 0x000fca0000000000 */
[C---:B------:R-:W-:Y:S02]  /*76c0*/  SHF.L.U32 R6, R4.reuse, R5, RZ ;  /* 0x0000000504067219 */ /* 0x040fe400000006ff */
[----:B------:R-:W-:Y:S01]  /*76d0*/  SHF.L.U32 R7, R5, 0x17, RZ ;  /* 0x0000001705077819 */ /* 0x000fe200000006ff */
        /* <DEDUP_REMOVED lines=10> */
.L_x_159:
        /* <DEDUP_REMOVED lines=11> */
[----:B------:R-:W-:Y:S01]  /*7830*/  F2FP.BF16.F32.PACK_AB R0, RZ, R0 ;  /* 0x00000000ff00723e */ /* 0x000fe200000010ff */
[----:B------:R-:W-:Y:S06]  /*7840*/  BRA `(.L_x_148) ;  /* 0x0000000400c07947 */ /* 0x000fec0003800000 */
.L_x_158:
[----:B------:R0:W5:Y:S01]  /*7850*/  LDG.E.U16 R0, desc[UR36][R2.64] ;  /* 0x0000002402007981 */ /* 0x000162000c1e1500 */
[----:B------:R-:W-:Y:S05]  /*7860*/  BRA `(.L_x_148) ;  /* 0x0000000400b87947 */ /* 0x000fea0003800000 */
.L_x_155:
        /* <DEDUP_REMOVED lines=12> */
.L_x_162:
        /* <DEDUP_REMOVED lines=21> */
.L_x_166:
[----:B------:R-:W-:Y:S05]  /*7a80*/  BSYNC.RECONVERGENT B1 ;  /* 0x0000000000017941 */ /* 0x000fea0003800200 */
.L_x_165:
[----:B------:R-:W-:Y:S01]  /*7a90*/  IMAD.SHL.U32 R0, R0, 0x100000, RZ ;  /* 0x0010000000007824 */ /* 0x000fe200078e00ff */
[----:B------:R-:W-:-:S04]  /*7aa0*/  LEA R2, R2, 0x3b800000, 0x17 ;  /* 0x3b80000002027811 */ /* 0x000fc800078eb8ff */
[----:B------:R-:W-:-:S07]  /*7ab0*/  LOP3.LUT R0, R2, R0, R7, 0xfe, !PT ;  /* 0x0000000002007212 */ /* 0x000fce00078efe07 */
.L_x_164:
[----:B------:R-:W-:Y:S05]  /*7ac0*/  BSYNC.RECONVERGENT B0 ;  /* 0x0000000000007941 */ /* 0x000fea0003800200 */
.L_x_163:
[----:B------:R-:W-:Y:S01]  /*7ad0*/  F2FP.BF16.F32.PACK_AB R0, RZ, R0 ;  /* 0x00000000ff00723e */ /* 0x000fe200000010ff */
[----:B------:R-:W-:Y:S06]  /*7ae0*/  BRA `(.L_x_148) ;  /* 0x0000000400187947 */ /* 0x000fec0003800000 */
.L_x_161:
        /* <DEDUP_REMOVED lines=21> */
.L_x_170:
[----:B------:R-:W-:Y:S05]  /*7c40*/  BSYNC.RECONVERGENT B1 ;  /* 0x0000000000017941 */ /* 0x000fea0003800200 */
.L_x_169:
[----:B------:R-:W-:Y:S01]  /*7c50*/  IMAD.SHL.U32 R0, R0, 0x200000, RZ ;  /* 0x0020000000007824 */ /* 0x000fe200078e00ff */
[----:B------:R-:W-:-:S04]  /*7c60*/  LEA R2, R2, 0x37800000, 0x17 ;  /* 0x3780000002027811 */ /* 0x000fc800078eb8ff */
[----:B------:R-:W-:-:S07]  /*7c70*/  LOP3.LUT R0, R2, R0, R7, 0xfe, !PT ;  /* 0x0000000002007212 */ /* 0x000fce00078efe07 */
.L_x_168:
[----:B------:R-:W-:Y:S05]  /*7c80*/  BSYNC.RECONVERGENT B0 ;  /* 0x0000000000007941 */ /* 0x000fea0003800200 */
.L_x_167:
[----:B------:R-:W-:Y:S01]  /*7c90*/  F2FP.BF16.F32.PACK_AB R0, RZ, R0 ;  /* 0x00000000ff00723e */ /* 0x000fe200000010ff */
[----:B------:R-:W-:Y:S06]  /*7ca0*/  BRA `(.L_x_148) ;  /* 0x0000000000a87947 */ /* 0x000fec0003800000 */
.L_x_160:
        /* <DEDUP_REMOVED lines=14> */
.L_x_174:
[----:B------:R-:W-:Y:S05]  /*7d90*/  BSYNC.RECONVERGENT B0 ;  /* 0x0000000000007941 */ /* 0x000fea0003800200 */
.L_x_173:
[----:B------:R-:W-:Y:S01]  /*7da0*/  F2FP.BF16.F32.PACK_AB R0, RZ, R0 ;  /* 0x00000000ff00723e */ /* 0x000fe200000010ff */
[----:B------:R-:W-:Y:S06]  /*7db0*/  BRA `(.L_x_148) ;  /* 0x0000000000647947 */ /* 0x000fec0003800000 */
.L_x_147:
[----:B------:R-:W-:Y:S01]  /*7dc0*/  MOV R2, 0x0 ;  /* 0x0000000000027802 */ /* 0x000fe20000000f00 */
[----:B------:R-:W0:Y:S01]  /*7dd0*/  LDCU.64 UR4, c[0x4][0x128] ;  /* 0x01002500ff0477ac */ /* 0x000e220008000a00 */
[----:B------:R-:W-:Y:S02]  /*7de0*/  HFMA2 R8, -RZ, RZ, 0, 4.64916229248046875e-06 ;  /* 0x0000004eff087431 */ /* 0x000fe400000001ff */
[----:B------:R-:W-:Y:S01]  /*7df0*/  IMAD.MOV.U32 R12, RZ, RZ, 0x1 ;  /* 0x00000001ff0c7424 */ /* 0x000fe200078e00ff */
[----:B------:R-:W1:Y:S01]  /*7e00*/  LDCU.64 UR6, c[0x4][0x130] ;  /* 0x01002600ff0677ac */ /* 0x000e620008000a00 */
[----:B------:R-:W2:Y:S01]  /*7e10*/  LDC.64 R2, c[0x4][R2] ;  /* 0x0100000002027b82 */ /* 0x000ea20000000a00 */
[----:B------:R-:W-:Y:S01]  /*7e20*/  IMAD.MOV.U32 R13, RZ, RZ, RZ ;  /* 0x000000ffff0d7224 */ /* 0x000fe200078e00ff */
[----:B------:R-:W3:Y:S01]  /*7e30*/  LDCU.64 UR8, c[0x4][0x38] ;  /* 0x01000700ff0877ac */ /* 0x000ee20008000a00 */
[----:B0-----:R-:W-:Y:S01]  /*7e40*/  MOV R4, UR4 ;  /* 0x0000000400047c02 */ /* 0x001fe20008000f00 */
[----:B------:R-:W-:-:S02]  /*7e50*/  IMAD.U32 R5, RZ, RZ, UR5 ;  /* 0x00000005ff057e24 */ /* 0x000fc4000f8e00ff */
[----:B-1----:R-:W-:Y:S02]  /*7e60*/  IMAD.U32 R6, RZ, RZ, UR6 ;  /* 0x00000006ff067e24 */ /* 0x002fe4000f8e00ff */
[----:B------:R-:W-:Y:S02]  /*7e70*/  IMAD.U32 R7, RZ, RZ, UR7 ;  /* 0x00000007ff077e24 */ /* 0x000fe4000f8e00ff */
[----:B---3--:R-:W-:Y:S02]  /*7e80*/  IMAD.U32 R10, RZ, RZ, UR8 ;  /* 0x00000008ff0a7e24 */ /* 0x008fe4000f8e00ff */
[----:B------:R-:W-:-:S07]  /*7e90*/  IMAD.U32 R11, RZ, RZ, UR9 ;  /* 0x00000009ff0b7e24 */ /* 0x000fce000f8e00ff */
[----:B------:R-:W-:-:S07]  /*7ea0*/  LEPC R20, `(.L_x_175) ;  /* 0x000000001014794e */ /* 0x000fce0000000000 */
[----:B--2--5:R-:W-:Y:S05]  /*7eb0*/  CALL.ABS.NOINC R2 ;  /* 0x0000000002007343 */ /* 0x024fea0003c00000 */
.L_x_175:
[----:B------:R-:W-:Y:S01]  /*7ec0*/  PRMT R0, RZ, 0x7610, R0 ;  /* 0x00007610ff007816 */ /* 0x000fe20000000000 */
[----:B------:R-:W-:Y:S06]  /*7ed0*/  BRA `(.L_x_148) ;  /* 0x00000000001c7947 */ /* 0x000fec0003800000 */
.L_x_172:
[----:B------:R-:W2:Y:S02]  /*7ee0*/  LDG.E.64 R2, desc[UR36][R2.64] ;  /* 0x0000002402027981 */ /* 0x000ea4000c1e1b00 */
[----:B--2---:R-:W0:Y:S02]  /*7ef0*/  I2F.U64 R0, R2 ;  /* 0x0000000200007312 */ /* 0x004e240000301000 */
[----:B0-----:R-:W-:Y:S01]  /*7f00*/  F2FP.BF16.F32.PACK_AB R0, RZ, R0 ;  /* 0x00000000ff00723e */ /* 0x001fe200000010ff */
[----:B------:R-:W-:Y:S06]  /*7f10*/  BRA `(.L_x_148) ;  /* 0x00000000000c7947 */ /* 0x000fec0003800000 */
.L_x_171:
[----:B------:R-:W2:Y:S02]  /*7f20*/  LDG.E R2, desc[UR36][R2.64] ;  /* 0x0000002402027981 */ /* 0x000ea4000c1e1900 */
[----:B--2---:R-:W-:-:S04]  /*7f30*/  I2FP.F32.U32 R0, R2 ;  /* 0x0000000200007245 */ /* 0x004fc80000201000 */
[----:B------:R-:W-:-:S07]  /*7f40*/  F2FP.BF16.F32.PACK_AB R0, RZ, R0 ;  /* 0x00000000ff00723e */ /* 0x000fce00000010ff */
.L_x_148:
[----:B-----5:R-:W-:Y:S01]  /*7f50*/  IMAD.U32 R0, R0, 0x10000, RZ ;  /* 0x0001000000007824 */ /* 0x020fe200078e00ff */
[----:B------:R-:W1:Y:S01]  /*7f60*/  LDCU.64 UR6, c[0x0][0x5e8] ;  /* 0x0000bd00ff0677ac */ /* 0x000e620008000a00 */
[----:B------:R-:W-:Y:S02]  /*7f70*/  IMAD.U32 R19, R19, 0x10000, RZ ;  /* 0x0001000013137824 */ /* 0x000fe400078e00ff */
[----:B------:R-:W-:Y:S01]  /*7f80*/  FMUL.FTZ R0, R0, R0 ;  /* 0x0000000000007220 */ /* 0x000fe20000410000 */
[----:B------:R-:W-:-:S04]  /*7f90*/  UPRMT UR4, UR43, 0x9910, URZ ;  /* 0x000099102b047896 */ /* 0x000fc800080000ff */
[----:B------:R-:W-:Y:S01]  /*7fa0*/  UISETP.GT.AND UP0, UPT, UR4, 0x9, UPT ;  /* 0x000000090400788c */ /* 0x000fe2000bf04270 */
[----:B------:R-:W0:Y:S02]  /*7fb0*/  F2F.BF16.F32 R0, R0 ;  /* 0x0000000000007304 */ /* 0x000e240000202000 */
[----:B0-----:R-:W-:-:S04]  /*7fc0*/  IMAD.U32 R2, R0, 0x10000, RZ ;  /* 0x0001000000027824 */ /* 0x001fc800078e00ff */
[----:B------:R-:W-:-:S06]  /*7fd0*/  FADD.FTZ R4, -R2, 1 ;  /* 0x3f80000002047421 */ /* 0x000fcc0000010100 */
[----:B------:R-:W0:Y:S02]  /*7fe0*/  F2F.BF16.F32 R4, R4 ;  /* 0x0000000400047304 */ /* 0x000e240000202000 */
[----:B0-----:R-:W-:-:S05]  /*7ff0*/  SHF.L.U32 R2, R4, 0x10, RZ ;  /* 0x0000001004027819 */ /* 0x001fca00000006ff */
        /* <DEDUP_REMOVED lines=17> */
.L_x_179:
[----:B0-----:R-:W-:-:S06]  /*8110*/  IMAD.U32 R5, R19, 0x10000, RZ ;  /* 0x0001000013057824 */ /* 0x001fcc00078e00ff */
[----:B------:R-:W0:Y:S02]  /*8120*/  F2I.S64.TRUNC R4, R5 ;  /* 0x0000000500047311 */ /* 0x000e24000020d900 */
[----:B0-----:R0:W-:Y:S01]  /*8130*/  STG.E.U8 desc[UR36][R2.64], R4 ;  /* 0x0000000402007986 */ /* 0x0011e2000c101124 */
[----:B------:R-:W-:Y:S05]  /*8140*/  BRA `(.L_x_181) ;  /* 0x0000000c006c7947 */ /* 0x000fea0003800000 */
.L_x_178:
        /* <DEDUP_REMOVED lines=10> */
.L_x_183:
[----:B0-----:R-:W-:-:S06]  /*81f0*/  IMAD.U32 R19, R19, 0x10000, RZ ;  /* 0x0001000013137824 */ /* 0x001fcc00078e00ff */
[----:B------:R-:W0:Y:S02]  /*8200*/  F2I.FTZ.TRUNC.NTZ R19, R19 ;  /* 0x0000001300137305 */ /* 0x000e24000021f100 */
[----:B0-----:R0:W-:Y:S01]  /*8210*/  STG.E desc[UR36][R2.64], R19 ;  /* 0x0000001302007986 */ /* 0x0011e2000c101924 */
[----:B------:R-:W-:Y:S05]  /*8220*/  BRA `(.L_x_181) ;  /* 0x0000000c00347947 */ /* 0x000fea0003800000 */
.L_x_182:
[----:B0-----:R-:W-:-:S06]  /*8230*/  SHF.L.U32 R19, R19, 0x10, RZ ;  /* 0x0000001013137819 */ /* 0x001fcc00000006ff */
[----:B------:R-:W0:Y:S02]  /*8240*/  F2I.FTZ.TRUNC.NTZ R19, R19 ;  /* 0x0000001300137305 */ /* 0x000e24000021f100 */
[----:B0-----:R0:W-:Y:S01]  /*8250*/  STG.E.U16 desc[UR36][R2.64], R19 ;  /* 0x0000001302007986 */ /* 0x0011e2000c101524 */
[----:B------:R-:W-:Y:S05]  /*8260*/  BRA `(.L_x_181) ;  /* 0x0000000c00247947 */ /* 0x000fea0003800000 */
.L_x_177:
        /* <DEDUP_REMOVED lines=9> */
.L_x_185:
[----:B0-----:R-:W-:-:S05]  /*8300*/  IMAD.U32 R0, R19, 0x10000, RZ ;  /* 0x0001000013007824 */ /* 0x001fca00078e00ff */
[----:B------:R-:W-:-:S05]  /*8310*/  F2FP.F16.F32.PACK_AB R0, RZ, R0 ;  /* 0x00000000ff00723e */ /* 0x000fca00000000ff */
[----:B------:R0:W-:Y:S01]  /*8320*/  STG.E.U16 desc[UR36][R2.64], R0 ;  /* 0x0000000002007986 */ /* 0x0001e2000c101524 */
[----:B------:R-:W-:Y:S05]  /*8330*/  BRA `(.L_x_181) ;  /* 0x0000000800f07947 */ /* 0x000fea0003800000 */
.L_x_184:
        /* <DEDUP_REMOVED lines=10> */
.L_x_187:
[----:B0-----:R-:W-:-:S05]  /*83e0*/  IMAD.U32 R19, R19, 0x10000, RZ ;  /* 0x0001000013137824 */ /* 0x001fca00078e00ff */
[----:B------:R-:W-:-:S04]  /*83f0*/  F2FP.F16.F32.PACK_AB R5, RZ, R19 ;  /* 0x00000013ff05723e */ /* 0x000fc800000000ff */
[----:B------:R-:W-:-:S05]  /*8400*/  PRMT R5, R5, 0x5410, RZ ;  /* 0x0000541005057816 */ /* 0x000fca00000000ff */
[----:B------:R0:W-:Y:S01]  /*8410*/  STG.E desc[UR36][R2.64], R5 ;  /* 0x0000000502007986 */ /* 0x0001e2000c101924 */
[----:B------:R-:W-:Y:S05]  /*8420*/  BRA `(.L_x_181) ;  /* 0x0000000800b47947 */ /* 0x000fea0003800000 */
.L_x_186:
[----:B0-----:R-:W-:-:S05]  /*8430*/  SHF.L.U32 R4, R19, 0x10, RZ ;  /* 0x0000001013047819 */ /* 0x001fca00000006ff */
[----:B------:R-:W-:-:S06]  /*8440*/  FMUL.FTZ R4, R4, 1 ;  /* 0x3f80000004047820 */ /* 0x000fcc0000410000 */
[----:B------:R-:W0:Y:S02]  /*8450*/  F2F.F64.F32 R4, R4 ;  /* 0x0000000400047310 */ /* 0x000e240000201800 */
[----:B0-----:R0:W-:Y:S01]  /*8460*/  STG.E.64 desc[UR36][R2.64], R4 ;  /* 0x0000000402007986 */ /* 0x0011e2000c101b24 */
[----:B------:R-:W-:Y:S05]  /*8470*/  BRA `(.L_x_181) ;  /* 0x0000000800a07947 */ /* 0x000fea0003800000 */
.L_x_176:
[----:B------:R-:W-:-:S09]  /*8480*/  UISETP.GT.AND UP0, UPT, UR4, 0x18, UPT ;  /* 0x000000180400788c */ /* 0x000fd2000bf04270 */
[----:B------:R-:W-:Y:S05]  /*8490*/  BRA.U !UP0, `(.L_x_188) ;  /* 0x0000000508607547 */ /* 0x000fea000b800000 */
        /* <DEDUP_REMOVED lines=12> */
.L_x_191:
[----:B0-----:R-:W-:Y:S01]  /*8560*/  IMAD.U32 R5, R19, 0x10000, RZ ;  /* 0x0001000013057824 */ /* 0x001fe200078e00ff */
[----:B------:R-:W-:Y:S01]  /*8570*/  BSSY.RECONVERGENT B0, `(.L_x_192) ;  /* 0x0000013000007945 */ /* 0x000fe20003800200 */
[----:B------:R-:W-:-:S03]  /*8580*/  IMAD.MOV.U32 R0, RZ, RZ, 0x80 ;  /* 0x00000080ff007424 */ /* 0x000fc600078e00ff */
[----:B------:R-:W-:-:S04]  /*8590*/  LOP3.LUT R4, R5, 0x7fffffff, RZ, 0xc0, !PT ;  /* 0x7fffffff05047812 */ /* 0x000fc800078ec0ff */
[----:B------:R-:W-:-:S13]  /*85a0*/  ISETP.GT.U32.AND P0, PT, R4, 0x437fffff, PT ;  /* 0x437fffff0400780c */ /* 0x000fda0003f04070 */
[----:B------:R-:W-:Y:S05]  /*85b0*/  @P0 BRA `(.L_x_193) ;  /* 0x0000000000380947 */ /* 0x000fea0003800000 */
[----:B------:R-:W-:-:S13]  /*85c0*/  ISETP.GE.U32.AND P0, PT, R4, 0x3c000000, PT ;  /* 0x3c0000000400780c */ /* 0x000fda0003f06070 */
[----:B------:R-:W-:-:S04]  /*85d0*/  @P0 SHF.R.U32.HI R0, RZ, 0x14, R5 ;  /* 0x00000014ff000819 */ /* 0x000fc80000011605 */
[----:B------:R-:W-:-:S04]  /*85e0*/  @P0 LOP3.LUT R0, R0, 0x1, RZ, 0xc0, !PT ;  /* 0x0000000100000812 */ /* 0x000fc800078ec0ff */
[----:B------:R-:W-:-:S04]  /*85f0*/  @P0 IADD3 R0, PT, PT, R5, 0x487ffff, R0 ;  /* 0x0487ffff05000810 */ /* 0x000fc80007ffe000 */
[----:B------:R-:W-:-:S04]  /*8600*/  @P0 SHF.R.U32.HI R0, RZ, 0x14, R0 ;  /* 0x00000014ff000819 */ /* 0x000fc80000011600 */
[----:B------:R-:W-:Y:S01]  /*8610*/  @P0 LOP3.LUT R0, R0, 0xff, RZ, 0xc0, !PT ;  /* 0x000000ff00000812 */ /* 0x000fe200078ec0ff */
[----:B------:R-:W-:Y:S06]  /*8620*/  @P0 BRA `(.L_x_194) ;  /* 0x0000000000140947 */ /* 0x000fec0003800000 */
[----:B------:R-:W-:-:S05]  /*8630*/  FADD.FTZ R0, R4, 8192 ;  /* 0x4600000004007421 */ /* 0x000fca0000010000 */
[----:B------:R-:W-:Y:S02]  /*8640*/  LOP3.LUT P0, R4, R0, 0xff, RZ, 0xc0, !PT ;  /* 0x000000ff00047812 */ /* 0x000fe4000780c0ff */
[----:B------:R-:W-:-:S11]  /*8650*/  PRMT R0, RZ, 0x7610, R0 ;  /* 0x00007610ff007816 */ /* 0x000fd60000000000 */
[----:B------:R-:W-:Y:S05]  /*8660*/  @!P0 BRA `(.L_x_193) ;  /* 0x00000000000c8947 */ /* 0x000fea0003800000 */
[----:B------:R-:W-:-:S07]  /*8670*/  IMAD.MOV.U32 R0, RZ, RZ, R4 ;  /* 0x000000ffff007224 */ /* 0x000fce00078e0004 */
.L_x_194:
[----:B------:R-:W-:-:S04]  /*8680*/  SHF.R.U32.HI R5, RZ, 0x18, R5 ;  /* 0x00000018ff057819 */ /* 0x000fc80000011605 */
[----:B------:R-:W-:-:S07]  /*8690*/  LOP3.LUT R0, R0, 0x80, R5, 0xf8, !PT ;  /* 0x0000008000007812 */ /* 0x000fce00078ef805 */
.L_x_193:
[----:B------:R-:W-:Y:S05]  /*86a0*/  BSYNC.RECONVERGENT B0 ;  /* 0x0000000000007941 */ /* 0x000fea0003800200 */
.L_x_192:
[----:B------:R3:W-:Y:S01]  /*86b0*/  STG.E.U8 desc[UR36][R2.64], R0 ;  /* 0x0000000002007986 */ /* 0x0007e2000c101124 */
[----:B------:R-:W-:Y:S05]  /*86c0*/  BRA `(.L_x_181) ;  /* 0x00000008000c7947 */ /* 0x000fea0003800000 */
.L_x_190:
[----:B0-----:R-:W-:Y:S01]  /*86d0*/  IMAD.U32 R5, R19, 0x10000, RZ ;  /* 0x0001000013057824 */ /* 0x001fe200078e00ff */
[----:B------:R-:W-:Y:S01]  /*86e0*/  BSSY.RECONVERGENT B0, `(.L_x_195) ;  /* 0x0000013000007945 */ /* 0x000fe20003800200 */
[----:B------:R-:W-:-:S03]  /*86f0*/  MOV R0, 0x80 ;  /* 0x0000008000007802 */ /* 0x000fc60000000f00 */
        /* <DEDUP_REMOVED lines=15> */
.L_x_197:
[----:B------:R-:W-:-:S04]  /*87f0*/  SHF.R.U32.HI R5, RZ, 0x18, R5 ;  /* 0x00000018ff057819 */ /* 0x000fc80000011605 */
[----:B------:R-:W-:-:S07]  /*8800*/  LOP3.LUT R0, R0, 0x80, R5, 0xf8, !PT ;  /* 0x0000008000007812 */ /* 0x000fce00078ef805 */
.L_x_196:
[----:B------:R-:W-:Y:S05]  /*8810*/  BSYNC.RECONVERGENT B0 ;  /* 0x0000000000007941 */ /* 0x000fea0003800200 */
.L_x_195:
[----:B------:R0:W-:Y:S01]  /*8820*/  STG.E.U8 desc[UR36][R2.64], R0 ;  /* 0x0000000002007986 */ /* 0x0001e2000c101124 */
[----:B------:R-:W-:Y:S05]  /*8830*/  BRA `(.L_x_181) ;  /* 0x0000000400b07947 */ /* 0x000fea0003800000 */
.L_x_189:
[----:B------:R-:W-:-:S09]  /*8840*/  UISETP.NE.AND UP0, UPT, UR4, 0x1c, UPT ;  /* 0x0000001c0400788c */ /* 0x000fd2000bf05270 */
[----:B------:R-:W-:Y:S05]  /*8850*/  BRA.U !UP0, `(.L_x_198) ;  /* 0x0000000108607547 */ /* 0x000fea000b800000 */
[----:B------:R-:W-:-:S09]  /*8860*/  UISETP.NE.AND UP0, UPT, UR4, 0x1d, UPT ;  /* 0x0000001d0400788c */ /* 0x000fd2000bf05270 */
[----:B------:R-:W-:Y:S05]  /*8870*/  BRA.U !UP0, `(.L_x_199) ;  /* 0x0000000108487547 */ /* 0x000fea000b800000 */
[----:B------:R-:W-:-:S09]  /*8880*/  UISETP.NE.AND UP0, UPT, UR4, 0x2c, UPT ;  /* 0x0000002c0400788c */ /* 0x000fd2000bf05270 */
[----:B------:R-:W-:Y:S05]  /*8890*/  BRA.U UP0, `(.L_x_180) ;  /* 0x0000000100bc7547 */ /* 0x000fea000b800000 */
        /* <DEDUP_REMOVED lines=8> */
[----:B------:R-:W-:Y:S01]  /*8920*/  @P1 ISETP.EQ.U32.AND P2, PT, R0, 0x1, P0 ;  /* 0x000000010000180c */ /* 0x000fe20000742070 */
[----:B------:R-:W-:Y:S01]  /*8930*/  @P1 VIADD R0, R6, 0x1 ;  /* 0x0000000106001836 */ /* 0x000fe20000000000 */
[----:B------:R-:W-:Y:S02]  /*8940*/  PLOP3.LUT P0, PT, PT, PT, PT, 0x80, 0x8 ;  /* 0x000000000008781c */ /* 0x000fe40003f0f070 */
[----:B------:R-:W-:-:S13]  /*8950*/  @P1 PLOP3.LUT P0, PT, P2, PT, PT, 0x80, 0x8 ;  /* 0x000000000008181c */ /* 0x000fda000170f070 */
[----:B------:R-:W-:-:S05]  /*8960*/  @!P0 IMAD.MOV R0, RZ, RZ, R6 ;  /* 0x000000ffff008224 */ /* 0x000fca00078e0206 */
[----:B------:R-:W-:-:S05]  /*8970*/  @P1 MOV R5, R0 ;  /* 0x0000000000051202 */ /* 0x000fca0000000f00 */
[----:B------:R2:W-:Y:S01]  /*8980*/  STG.E.U8 desc[UR36][R2.64], R5 ;  /* 0x0000000502007986 */ /* 0x0005e2000c101124 */
[----:B------:R-:W-:Y:S05]  /*8990*/  BRA `(.L_x_181) ;  /* 0x0000000400587947 */ /* 0x000fea0003800000 */
.L_x_199:
[----:B0-----:R-:W-:-:S06]  /*89a0*/  IMAD.U32 R4, R19, 0x10000, RZ ;  /* 0x0001000013047824 */ /* 0x001fcc00078e00ff */
[----:B------:R-:W0:Y:S02]  /*89b0*/  F2I.U64.TRUNC R4, R4 ;  /* 0x0000000400047311 */ /* 0x000e24000020d800 */
[----:B0-----:R1:W-:Y:S01]  /*89c0*/  STG.E.64 desc[UR36][R2.64], R4 ;  /* 0x0000000402007986 */ /* 0x0013e2000c101b24 */
[----:B------:R-:W-:Y:S05]  /*89d0*/  BRA `(.L_x_181) ;  /* 0x0000000400487947 */ /* 0x000fea0003800000 */
.L_x_198:
[----:B0-----:R-:W-:-:S06]  /*89e0*/  IMAD.U32 R19, R19, 0x10000, RZ ;  /* 0x0001000013137824 */ /* 0x001fcc00078e00ff */
[----:B------:R-:W0:Y:S02]  /*89f0*/  F2I.FTZ.U32.TRUNC.NTZ R19, R19 ;  /* 0x0000001300137305 */ /* 0x000e24000021f000 */
[----:B0-----:R0:W-:Y:S01]  /*8a00*/  STG.E desc[UR36][R2.64], R19 ;  /* 0x0000001302007986 */ /* 0x0011e2000c101924 */
[----:B------:R-:W-:Y:S05]  /*8a10*/  BRA `(.L_x_181) ;  /* 0x0000000400387947 */ /* 0x000fea0003800000 */
.L_x_188:
        /* <DEDUP_REMOVED lines=11> */
.L_x_201:
[----:B0-----:R-:W-:Y:S01]  /*8ad0*/  IMAD.U32 R19, R19, 0x10000, RZ ;  /* 0x0001000013137824 */ /* 0x001fe200078e00ff */
[----:B------:R-:W-:-:S03]  /*8ae0*/  CS2R R6, SRZ ;  /* 0x0000000000067805 */ /* 0x000fc6000001ff00 */
[----:B------:R-:W-:-:S06]  /*8af0*/  FMUL.FTZ R4, R19, 1 ;  /* 0x3f80000013047820 */ /* 0x000fcc0000410000 */
[----:B------:R-:W0:Y:S02]  /*8b00*/  F2F.F64.F32 R4, R4 ;  /* 0x0000000400047310 */ /* 0x000e240000201800 */
[----:B0-----:R0:W-:Y:S01]  /*8b10*/  STG.E.128 desc[UR36][R2.64], R4 ;  /* 0x0000000402007986 */ /* 0x0011e2000c101d24 */
[----:B------:R-:W-:Y:S05]  /*8b20*/  BRA `(.L_x_181) ;  /* 0x0000000000f47947 */ /* 0x000fea0003800000 */
.L_x_200:
[----:B------:R-:W-:-:S09]  /*8b30*/  UISETP.NE.AND UP0, UPT, UR4, 0xf, UPT ;  /* 0x0000000f0400788c */ /* 0x000fd2000bf05270 */
[----:B------:R-:W-:Y:S05]  /*8b40*/  BRA.U !UP0, `(.L_x_202) ;  /* 0x0000000108e87547 */ /* 0x000fea000b800000 */
[----:B------:R-:W-:-:S09]  /*8b50*/  UISETP.NE.AND UP0, UPT, UR4, 0x17, UPT ;  /* 0x000000170400788c */ /* 0x000fd2000bf05270 */
[----:B------:R-:W-:Y:S05]  /*8b60*/  BRA.U !UP0, `(.L_x_203) ;  /* 0x0000000108907547 */ /* 0x000fea000b800000 */
[----:B------:R-:W-:-:S09]  /*8b70*/  UISETP.NE.AND UP0, UPT, UR4, 0x18, UPT ;  /* 0x000000180400788c */ /* 0x000fd2000bf05270 */
[----:B------:R-:W-:Y:S05]  /*8b80*/  BRA.U !UP0, `(.L_x_204) ;  /* 0x0000000108447547 */ /* 0x000fea000b800000 */
.L_x_180:
[----:B------:R-:W-:Y:S01]  /*8b90*/  MOV R0, 0x0 ;  /* 0x0000000000007802 */ /* 0x000fe20000000f00 */
[----:B------:R-:W1:Y:S01]  /*8ba0*/  LDCU.64 UR4, c[0x4][0x128] ;  /* 0x01002500ff0477ac */ /* 0x000e620008000a00 */
[----:B------:R-:W-:Y:S02]  /*8bb0*/  HFMA2 R12, -RZ, RZ, 0, 5.9604644775390625e-08 ;  /* 0x00000001ff0c7431 */ /* 0x000fe400000001ff */
[----:B------:R-:W-:Y:S01]  /*8bc0*/  IMAD.MOV.U32 R8, RZ, RZ, 0x65 ;  /* 0x00000065ff087424 */ /* 0x000fe200078e00ff */
[----:B------:R2:W3:Y:S01]  /*8bd0*/  LDC.64 R2, c[0x4][R0] ;  /* 0x0100000000027b82 */ /* 0x0004e20000000a00 */
[----:B------:R-:W4:Y:S01]  /*8be0*/  LDCU.64 UR6, c[0x4][0x130] ;  /* 0x01002600ff0677ac */ /* 0x000f220008000a00 */
[----:B------:R-:W-:Y:S01]  /*8bf0*/  IMAD.MOV.U32 R13, RZ, RZ, RZ ;  /* 0x000000ffff0d7224 */ /* 0x000fe200078e00ff */
[----:B------:R-:W5:Y:S01]  /*8c00*/  LDCU.64 UR8, c[0x4][0x40] ;  /* 0x01000800ff0877ac */ /* 0x000f620008000a00 */
[----:B-1----:R-:W-:Y:S01]  /*8c10*/  IMAD.U32 R4, RZ, RZ, UR4 ;  /* 0x00000004ff047e24 */ /* 0x002fe2000f8e00ff */
[----:B------:R-:W-:Y:S01]  /*8c20*/  MOV R5, UR5 ;  /* 0x0000000500057c02 */ /* 0x000fe20008000f00 */
[----:B----4-:R-:W-:-:S02]  /*8c30*/  IMAD.U32 R6, RZ, RZ, UR6 ;  /* 0x00000006ff067e24 */ /* 0x010fc4000f8e00ff */
[----:B------:R-:W-:Y:S02]  /*8c40*/  IMAD.U32 R7, RZ, RZ, UR7 ;  /* 0x00000007ff077e24 */ /* 0x000fe4000f8e00ff */
[----:B-----5:R-:W-:Y:S02]  /*8c50*/  IMAD.U32 R10, RZ, RZ, UR8 ;  /* 0x00000008ff0a7e24 */ /* 0x020fe4000f8e00ff */
[----:B--2---:R-:W-:-:S07]  /*8c60*/  IMAD.U32 R11, RZ, RZ, UR9 ;  /* 0x00000009ff0b7e24 */ /* 0x004fce000f8e00ff */
[----:B------:R-:W-:-:S07]  /*8c70*/  LEPC R20, `(.L_x_205) ;  /* 0x000000001014794e */ /* 0x000fce0000000000 */
[----:B0--3--:R-:W-:Y:S05]  /*8c80*/  CALL.ABS.NOINC R2 ;  /* 0x0000000002007343 */ /* 0x009fea0003c00000 */
.L_x_205:
[----:B------:R-:W-:Y:S05]  /*8c90*/  BRA `(.L_x_181) ;  /* 0x0000000000987947 */ /* 0x000fea0003800000 */
.L_x_204:
[----:B0-----:R-:W-:Y:S01]  /*8ca0*/  IMAD.U32 R19, R19, 0x10000, RZ ;  /* 0x0001000013137824 */ /* 0x001fe200078e00ff */
[----:B------:R-:W-:Y:S01]  /*8cb0*/  BSSY.RECONVERGENT B0, `(.L_x_206) ;  /* 0x000000c000007945 */ /* 0x000fe20003800200 */
[----:B------:R-:W-:-:S03]  /*8cc0*/  IMAD.MOV.U32 R0, RZ, RZ, 0x7f ;  /* 0x0000007fff007424 */ /* 0x000fc600078e00ff */
[----:B------:R-:W-:Y:S02]  /*8cd0*/  LOP3.LUT R4, R19, 0x7fffffff, RZ, 0xc0, !PT ;  /* 0x7fffffff13047812 */ /* 0x000fe400078ec0ff */
[----:B------:R-:W-:Y:S02]  /*8ce0*/  SHF.R.U32.HI R5, RZ, 0x18, R19 ;  /* 0x00000018ff057819 */ /* 0x000fe40000011613 */
[----:B------:R-:W-:-:S13]  /*8cf0*/  ISETP.GT.U32.AND P0, PT, R4, 0x43efffff, PT ;  /* 0x43efffff0400780c */ /* 0x000fda0003f04070 */
[----:B------:R-:W-:Y:S05]  /*8d00*/  @P0 BRA `(.L_x_207) ;  /* 0x0000000000180947 */ /* 0x000fea0003800000 */
[----:B------:R-:W-:-:S13]  /*8d10*/  ISETP.GE.U32.AND P0, PT, R4, 0x3c800000, PT ;  /* 0x3c8000000400780c */ /* 0x000fda0003f06070 */
[----:B------:R-:W-:-:S04]  /*8d20*/  @P0 SHF.R.U32.HI R0, RZ, 0x14, R19 ;  /* 0x00000014ff000819 */ /* 0x000fc80000011613 */
[----:B------:R-:W-:-:S04]  /*8d30*/  @P0 LOP3.LUT R0, R0, 0x1, RZ, 0xc0, !PT ;  /* 0x0000000100000812 */ /* 0x000fc800078ec0ff */
[----:B------:R-:W-:-:S04]  /*8d40*/  @P0 IADD3 R0, PT, PT, R19, 0x407ffff, R0 ;  /* 0x0407ffff13000810 */ /* 0x000fc80007ffe000 */
[----:B------:R-:W-:Y:S01]  /*8d50*/  @P0 SHF.R.U32.HI R0, RZ, 0x14, R0 ;  /* 0x00000014ff000819 */ /* 0x000fe20000011600 */
[----:B------:R-:W-:-:S07]  /*8d60*/  @!P0 FADD.FTZ R0, R4, 16384 ;  /* 0x4680000004008421 */ /* 0x000fce0000010000 */
.L_x_207:
[----:B------:R-:W-:Y:S05]  /*8d70*/  BSYNC.RECONVERGENT B0 ;  /* 0x0000000000007941 */ /* 0x000fea0003800200 */
.L_x_206:
[----:B------:R-:W-:-:S05]  /*8d80*/  LOP3.LUT R5, R0, 0x80, R5, 0xf8, !PT ;  /* 0x0000008000057812 */ /* 0x000fca00078ef805 */
[----:B------:R0:W-:Y:S01]  /*8d90*/  STG.E.U8 desc[UR36][R2.64], R5 ;  /* 0x0000000502007986 */ /* 0x0001e2000c101124 */
[----:B------:R-:W-:Y:S05]  /*8da0*/  BRA `(.L_x_181) ;  /* 0x0000000000547947 */ /* 0x000fea0003800000 */
.L_x_203:
[----:B0-----:R-:W-:Y:S01]  /*8db0*/  IMAD.U32 R5, R19, 0x10000, RZ ;  /* 0x0001000013057824 */ /* 0x001fe200078e00ff */
[----:B------:R-:W-:Y:S04]  /*8dc0*/  BSSY.RECONVERGENT B0, `(.L_x_208) ;  /* 0x000000e000007945 */ /* 0x000fe80003800200 */
[----:B------:R-:W-:-:S04]  /*8dd0*/  LOP3.LUT R4, R5, 0x7fffffff, RZ, 0xc0, !PT ;  /* 0x7fffffff05047812 */ /* 0x000fc800078ec0ff */
[----:B------:R-:W-:-:S13]  /*8de0*/  ISETP.GT.U32.AND P0, PT, R4, 0x477fffff, PT ;  /* 0x477fffff0400780c */ /* 0x000fda0003f04070 */
[----:B------:R-:W-:Y:S05]  /*8df0*/  @P0 BRA `(.L_x_209) ;  /* 0x00000000001c0947 */ /* 0x000fea0003800000 */
[----:B------:R-:W-:-:S13]  /*8e00*/  ISETP.GE.U32.AND P0, PT, R4, 0x38800000, PT ;  /* 0x388000000400780c */ /* 0x000fda0003f06070 */
[----:B------:R-:W-:-:S04]  /*8e10*/  @P0 SHF.R.U32.HI R0, RZ, 0x15, R5 ;  /* 0x00000015ff000819 */ /* 0x000fc80000011605 */
[----:B------:R-:W-:-:S04]  /*8e20*/  @P0 LOP3.LUT R0, R0, 0x1, RZ, 0xc0, !PT ;  /* 0x0000000100000812 */ /* 0x000fc800078ec0ff */
[----:B------:R-:W-:-:S04]  /*8e30*/  @P0 IADD3 R0, PT, PT, R5, 0x80fffff, R0 ;  /* 0x080fffff05000810 */ /* 0x000fc80007ffe000 */
[----:B------:R-:W-:Y:S01]  /*8e40*/  @P0 SHF.R.U32.HI R0, RZ, 0x15, R0 ;  /* 0x00000015ff000819 */ /* 0x000fe20000011600 */
[----:B------:R-:W-:Y:S01]  /*8e50*/  @!P0 FADD.FTZ R0, R4, 128 ;  /* 0x4300000004008421 */ /* 0x000fe20000010000 */
[----:B------:R-:W-:Y:S06]  /*8e60*/  BRA `(.L_x_210) ;  /* 0x00000000000c7947 */ /* 0x000fec0003800000 */
.L_x_209:
[----:B------:R-:W-:Y:S01]  /*8e70*/  IMAD.MOV.U32 R0, RZ, RZ, 0x7f ;  /* 0x0000007fff007424 */ /* 0x000fe200078e00ff */
[----:B------:R-:W-:-:S04]  /*8e80*/  ISETP.GT.U32.AND P0, PT, R4, 0x7f800000, PT ;  /* 0x7f8000000400780c */ /* 0x000fc80003f04070 */
[----:B------:R-:W-:-:S09]  /*8e90*/  SEL R0, R0, 0x7c, P0 ;  /* 0x0000007c00007807 */ /* 0x000fd20000000000 */
.L_x_210:
[----:B------:R-:W-:Y:S05]  /*8ea0*/  BSYNC.RECONVERGENT B0 ;  /* 0x0000000000007941 */ /* 0x000fea0003800200 */
.L_x_208:
[----:B------:R-:W-:-:S04]  /*8eb0*/  SHF.R.U32.HI R5, RZ, 0x18, R5 ;  /* 0x00000018ff057819 */ /* 0x000fc80000011605 */
[----:B------:R-:W-:-:S05]  /*8ec0*/  LOP3.LUT R5, R0, 0x80, R5, 0xf8, !PT ;  /* 0x0000008000057812 */ /* 0x000fca00078ef805 */
[----:B------:R0:W-:Y:S01]  /*8ed0*/  STG.E.U8 desc[UR36][R2.64], R5 ;  /* 0x0000000502007986 */ /* 0x0001e2000c101124 */
[----:B------:R-:W-:Y:S05]  /*8ee0*/  BRA `(.L_x_181) ;  /* 0x0000000000047947 */ /* 0x000fea0003800000 */
.L_x_202:
[----:B0-----:R0:W-:Y:S02]  /*8ef0*/  STG.E.U16 desc[UR36][R2.64], R19 ;  /* 0x0000001302007986 */ /* 0x0011e4000c101524 */
.L_x_181:
[----:B------:R-:W-:-:S07]  /*8f00*/  IADD3 R17, PT, PT, R17, 0x80, RZ ;  /* 0x0000008011117810 */ /* 0x000fce0007ffe0ff */
.L_x_108:
[----:B------:R-:W-:Y:S05]  /*8f10*/  BSYNC.RECONVERGENT B6 ;  /* 0x0000000000067941 */ /* 0x000fea0003800200 */
.L_x_107:
[----:B------:R-:W5:Y:S01]  /*8f20*/  LDCU UR4, c[0x0][0x380] ;  /* 0x00007000ff0477ac */ /* 0x000f620008000800 */
[----:B------:R-:W-:Y:S01]  /*8f30*/  BSSY.RECONVERGENT B6, `(.L_x_211) ;  /* 0x0000470000067945 */ /* 0x000fe20003800200 */
[----:B-----5:R-:W-:-:S13]  /*8f40*/  ISETP.GE.AND P0, PT, R17, UR4, PT ;  /* 0x0000000411007c0c */ /* 0x020fda000bf06270 */
[----:B------:R-:W-:Y:S05]  /*8f50*/  @P0 BRA `(.L_x_212) ;  /* 0x0000004400b40947 */ /* 0x000fea0003800000 */
[----:B------:R-:W5:Y:S01]  /*8f60*/  LDCU UR4, c[0x0][0x388] ;  /* 0x00007100ff0477ac */ /* 0x000f620008000800 */
[----:B------:R-:W-:Y:S02]  /*8f70*/  IMAD.MOV.U32 R18, RZ, RZ, RZ ;  /* 0x000000ffff127224 */ /* 0x000fe400078e00ff */
[----:B0--3--:R-:W-:Y:S02]  /*8f80*/  IMAD.MOV.U32 R0, RZ, RZ, RZ ;  /* 0x000000ffff007224 */ /* 0x009fe400078e00ff */
[----:B------:R-:W-:Y:S01]  /*8f90*/  IMAD.MOV.U32 R16, RZ, RZ, RZ ;  /* 0x000000ffff107224 */ /* 0x000fe200078e00ff */
[----:B-----5:R-:W-:-:S09]  /*8fa0*/  UISETP.NE.AND UP0, UPT, UR4, URZ, UPT ;  /* 0x000000ff0400728c */ /* 0x020fd2000bf05270 */
[----:B------:R-:W-:Y:S05]  /*8fb0*/  BRA.U !UP0, `(.L_x_213) ;  /* 0x0000001508707547 */ /* 0x000fea000b800000 */
[----:B------:R-:W1:Y:S01]  /*8fc0*/  LDCU.64 UR4, c[0x0][0x390] ;  /* 0x00007200ff0477ac */ /* 0x000e620008000a00 */
[----:B------:R-:W-:Y:S01]  /*8fd0*/  IMAD.MOV.U32 R16, RZ, RZ, RZ ;  /* 0x000000ffff107224 */ /* 0x000fe200078e00ff */
[----:B------:R-:W0:Y:S01]  /*8fe0*/  LDCU UR6, c[0x0][0x38c] ;  /* 0x00007180ff0677ac */ /* 0x000e220008000800 */
[----:B------:R-:W3:Y:S01]  /*8ff0*/  LDCU.64 UR8, c[0x0][0x4b8] ;  /* 0x00009700ff0877ac */ /* 0x000ee20008000a00 */
[----:B------:R-:W-:Y:S01]  /*9000*/  UISETP.NE.AND UP0, UPT, UR41, URZ, UPT ;  /* 0x000000ff2900728c */ /* 0x000fe2000bf05270 */
[----:B-12-4-:R-:W-:Y:S01]  /*9010*/  IMAD.HI.U32 R2, R17, UR4, R16 ;  /* 0x0000000411027c27 */ /* 0x016fe2000f8e0010 */
[----:B------:R-:W1:Y:S04]  /*9020*/  LDCU UR4, c[0x0][0x4c0] ;  /* 0x00009800ff0477ac */ /* 0x000e680008000800 */
[----:B------:R-:W-:-:S05]  /*9030*/  SHF.R.U32.HI R3, RZ, UR5, R2 ;  /* 0x00000005ff037c19 */ /* 0x000fca0008011602 */
[----:B------:R-:W-:-:S04]  /*9040*/  IMAD.MOV R18, RZ, RZ, -R3 ;  /* 0x000000ffff127224 */ /* 0x000fc800078e0a03 */
[----:B0-----:R-:W-:-:S04]  /*9050*/  IMAD R18, R18, UR6, R17 ;  /* 0x0000000612127c24 */ /* 0x001fc8000f8e0211 */
[C---:B---3--:R-:W-:Y:S02]  /*9060*/  IMAD R16, R18.reuse, UR8, RZ ;  /* 0x0000000812107c24 */ /* 0x048fe4000f8e02ff */
[C---:B------:R-:W-:Y:S02]  /*9070*/  IMAD R0, R18.reuse, UR9, RZ ;  /* 0x0000000912007c24 */ /* 0x040fe4000f8e02ff */
[----:B-1----:R-:W-:Y:S01]  /*9080*/  IMAD R18, R18, UR4, RZ ;  /* 0x0000000412127c24 */ /* 0x002fe2000f8e02ff */
[----:B------:R-:W-:Y:S06]  /*9090*/  BRA.U !UP0, `(.L_x_213) ;  /* 0x0000001508387547 */ /* 0x000fec000b800000 */
[----:B------:R-:W0:Y:S01]  /*90a0*/  LDCU.64 UR6, c[0x0][0x398] ;  /* 0x00007300ff0677ac */ /* 0x000e220008000a00 */
[----:B------:R-:W-:Y:S01]  /*90b0*/  MOV R2, RZ ;  /* 0x000000ff00027202 */ /* 0x000fe20000000f00 */
        /* <DEDUP_REMOVED lines=41> */
[----:B------:R-:W-:Y:S01]  /*9350*/  HFMA2 R4, -RZ, RZ, 0, 0 ;  /* 0x00000000ff047431 */ /* 0x000fe200000001ff */
        /* <DEDUP_REMOVED lines=290> */
.L_x_213:
[----:B------:R-:W1:Y:S01]  /*a580*/  LDCU.64 UR6, c[0x0][0x5f0] ;  /* 0x0000be00ff0677ac */ /* 0x000e620008000a00 */
[----:B------:R-:W-:-:S04]  /*a590*/  UPRMT UR4, UR39, 0x9910, URZ ;  /* 0x0000991027047896 */ /* 0x000fc800080000ff */
[----:B------:R-:W-:Y:S01]  /*a5a0*/  UISETP.GT.AND UP0, UPT, UR4, 0x9, UPT ;  /* 0x000000090400788c */ /* 0x000fe2000bf04270 */
[----:B-12-4-:R-:W-:-:S04]  /*a5b0*/  IADD3 R2, P0, PT, R0, UR6, RZ ;  /* 0x0000000600027c10 */ /* 0x016fc8000ff1e0ff */
        /* <DEDUP_REMOVED lines=15> */
.L_x_217:
[----:B------:R-:W2:Y:S02]  /*a6b0*/  LDG.E.U8 R2, desc[UR36][R2.64] ;  /* 0x0000002402027981 */ /* 0x000ea4000c1e1100 */
[----:B--2---:R-:W-:-:S04]  /*a6c0*/  I2FP.F32.U32 R0, R2 ;  /* 0x0000000200007245 */ /* 0x004fc80000201000 */
[----:B------:R-:W-:-:S04]  /*a6d0*/  F2FP.BF16.F32.PACK_AB R0, RZ, R0 ;  /* 0x00000000ff00723e */ /* 0x000fc800000010ff */
[----:B------:R-:W-:Y:S01]  /*a6e0*/  PRMT R19, R0, 0x7610, R19 ;  /* 0x0000761000137816 */ /* 0x000fe20000000013 */
[----:B------:R-:W-:Y:S06]  /*a6f0*/  BRA `(.L_x_219) ;  /* 0x0000000c00e07947 */ /* 0x000fec0003800000 */
.L_x_216:
        /* <DEDUP_REMOVED lines=11> */
.L_x_221:
[----:B------:R-:W2:Y:S02]  /*a7b0*/  LDG.E R2, desc[UR36][R2.64] ;  /* 0x0000002402027981 */ /* 0x000ea4000c1e1900 */
[----:B--2---:R-:W-:-:S04]  /*a7c0*/  I2FP.F32.S32 R0, R2 ;  /* 0x0000000200007245 */ /* 0x004fc80000201400 */
[----:B------:R-:W-:-:S04]  /*a7d0*/  F2FP.BF16.F32.PACK_AB R0, RZ, R0 ;  /* 0x00000000ff00723e */ /* 0x000fc800000010ff */
[----:B------:R-:W-:Y:S01]  /*a7e0*/  PRMT R19, R0, 0x7610, R19 ;  /* 0x0000761000137816 */ /* 0x000fe20000000013 */
[----:B------:R-:W-:Y:S06]  /*a7f0*/  BRA `(.L_x_219) ;  /* 0x0000000c00a07947 */ /* 0x000fec0003800000 */
.L_x_220:
[----:B------:R-:W2:Y:S02]  /*a800*/  LDG.E.U16 R2, desc[UR36][R2.64] ;  /* 0x0000002402027981 */ /* 0x000ea4000c1e1500 */
[----:B--2---:R-:W0:Y:S02]  /*a810*/  I2F.S16 R0, R2 ;  /* 0x0000000200007306 */ /* 0x004e240000101400 */
[----:B0-----:R-:W-:-:S04]  /*a820*/  F2FP.BF16.F32.PACK_AB R0, RZ, R0 ;  /* 0x00000000ff00723e */ /* 0x001fc800000010ff */
[----:B------:R-:W-:Y:S01]  /*a830*/  PRMT R19, R0, 0x7610, R19 ;  /* 0x0000761000137816 */ /* 0x000fe20000000013 */
[----:B------:R-:W-:Y:S06]  /*a840*/  BRA `(.L_x_219) ;  /* 0x0000000c008c7947 */ /* 0x000fec0003800000 */
.L_x_215:
        /* <DEDUP_REMOVED lines=9> */
.L_x_223:
[----:B------:R-:W2:Y:S02]  /*a8e0*/  LDG.E.U16 R0, desc[UR36][R2.64] ;  /* 0x0000002402007981 */ /* 0x000ea4000c1e1500 */
[----:B--2---:R-:W-:-:S05]  /*a8f0*/  HADD2.F32 R0, -RZ, R0.H0_H0 ;  /* 0x20000000ff007230 */ /* 0x004fca0000004100 */
[----:B------:R-:W-:-:S04]  /*a900*/  F2FP.BF16.F32.PACK_AB R0, RZ, R0 ;  /* 0x00000000ff00723e */ /* 0x000fc800000010ff */
[----:B------:R-:W-:Y:S01]  /*a910*/  PRMT R19, R0, 0x7610, R19 ;  /* 0x0000761000137816 */ /* 0x000fe20000000013 */
[----:B------:R-:W-:Y:S06]  /*a920*/  BRA `(.L_x_219) ;  /* 0x0000000c00547947 */ /* 0x000fec0003800000 */
.L_x_222:
        /* <DEDUP_REMOVED lines=9> */
.L_x_225:
[----:B------:R-:W2:Y:S02]  /*a9c0*/  LDG.E.U16 R2, desc[UR36][R2.64] ;  /* 0x0000002402027981 */ /* 0x000ea4000c1e1500 */
[----:B--2---:R-:W-:-:S05]  /*a9d0*/  HADD2.F32 R0, -RZ, R2.H0_H0 ;  /* 0x20000002ff007230 */ /* 0x004fca0000004100 */
[----:B------:R-:W-:-:S04]  /*a9e0*/  F2FP.BF16.F32.PACK_AB R0, RZ, R0 ;  /* 0x00000000ff00723e */ /* 0x000fc800000010ff */
[----:B------:R-:W-:Y:S01]  /*a9f0*/  PRMT R19, R0, 0x7610, R19 ;  /* 0x0000761000137816 */ /* 0x000fe20000000013 */
[----:B------:R-:W-:Y:S06]  /*aa00*/  BRA `(.L_x_219) ;  /* 0x0000000c001c7947 */ /* 0x000fec0003800000 */
.L_x_224:
        /* <DEDUP_REMOVED lines=13> */
.L_x_214:
        /* <DEDUP_REMOVED lines=14> */
.L_x_228:
        /* <DEDUP_REMOVED lines=13> */
.L_x_227:
        /* <DEDUP_REMOVED lines=27> */
.L_x_230:
        /* <DEDUP_REMOVED lines=14> */
.L_x_229:
[----:B------:R0:W5:Y:S01]  /*af20*/  LDG.E.U16 R19, desc[UR36][R2.64] ;  /* 0x0000002402137981 */ /* 0x000162000c1e1500 */
[----:B------:R-:W-:Y:S05]  /*af30*/  BRA `(.L_x_219) ;  /* 0x0000000400d07947 */ /* 0x000fea0003800000 */
.L_x_226:
        /* <DEDUP_REMOVED lines=13> */
.L_x_233:
        /* <DEDUP_REMOVED lines=21> */
.L_x_237:
[----:B------:R-:W-:Y:S05]  /*b160*/  BSYNC.RECONVERGENT B1 ;  /* 0x0000000000017941 */ /* 0x000fea0003800200 */
.L_x_236:
[----:B------:R-:W-:Y:S01]  /*b170*/  IMAD.SHL.U32 R0, R0, 0x100000, RZ ;  /* 0x0010000000007824 */ /* 0x000fe200078e00ff */
[----:B------:R-:W-:-:S04]  /*b180*/  LEA R2, R2, 0x3b800000, 0x17 ;  /* 0x3b80000002027811 */ /* 0x000fc800078eb8ff */
[----:B------:R-:W-:-:S07]  /*b190*/  LOP3.LUT R0, R2, R0, R7, 0xfe, !PT ;  /* 0x0000000002007212 */ /* 0x000fce00078efe07 */
.L_x_235:
[----:B------:R-:W-:Y:S05]  /*b1a0*/  BSYNC.RECONVERGENT B0 ;  /* 0x0000000000007941 */ /* 0x000fea0003800200 */
.L_x_234:
[----:B------:R-:W-:-:S04]  /*b1b0*/  F2FP.BF16.F32.PACK_AB R0, RZ, R0 ;  /* 0x00000000ff00723e */ /* 0x000fc800000010ff */
[----:B------:R-:W-:Y:S01]  /*b1c0*/  PRMT R19, R0, 0x7610, R19 ;  /* 0x0000761000137816 */ /* 0x000fe20000000013 */
[----:B------:R-:W-:Y:S06]  /*b1d0*/  BRA `(.L_x_219) ;  /* 0x0000000400287947 */ /* 0x000fec0003800000 */
.L_x_232:
        /* <DEDUP_REMOVED lines=21> */
.L_x_241:
[----:B------:R-:W-:Y:S05]  /*b330*/  BSYNC.RECONVERGENT B1 ;  /* 0x0000000000017941 */ /* 0x000fea0003800200 */
.L_x_240:
[----:B------:R-:W-:Y:S01]  /*b340*/  IMAD.SHL.U32 R0, R0, 0x200000, RZ ;  /* 0x0020000000007824 */ /* 0x000fe200078e00ff */
[----:B------:R-:W-:-:S04]  /*b350*/  LEA R2, R2, 0x37800000, 0x17 ;  /* 0x3780000002027811 */ /* 0x000fc800078eb8ff */
[----:B------:R-:W-:-:S07]  /*b360*/  LOP3.LUT R0, R2, R0, R7, 0xfe, !PT ;  /* 0x0000000002007212 */ /* 0x000fce00078efe07 */
.L_x_239:
[----:B------:R-:W-:Y:S05]  /*b370*/  BSYNC.RECONVERGENT B0 ;  /* 0x0000000000007941 */ /* 0x000fea0003800200 */
.L_x_238:
[----:B------:R-:W-:-:S04]  /*b380*/  F2FP.BF16.F32.PACK_AB R0, RZ, R0 ;  /* 0x00000000ff00723e */ /* 0x000fc800000010ff */
[----:B------:R-:W-:Y:S01]  /*b390*/  PRMT R19, R0, 0x7610, R19 ;  /* 0x0000761000137816 */ /* 0x000fe20000000013 */
[----:B------:R-:W-:Y:S06]  /*b3a0*/  BRA `(.L_x_219) ;  /* 0x0000000000b47947 */ /* 0x000fec0003800000 */
.L_x_231:
        /* <DEDUP_REMOVED lines=14> */
.L_x_245:
[----:B------:R-:W-:Y:S05]  /*b490*/  BSYNC.RECONVERGENT B0 ;  /* 0x0000000000007941 */ /* 0x000fea0003800200 */
.L_x_244:
[----:B------:R-:W-:-:S04]  /*b4a0*/  F2FP.BF16.F32.PACK_AB R0, RZ, R0 ;  /* 0x00000000ff00723e */ /* 0x000fc800000010ff */
[----:B------:R-:W-:Y:S01]  /*b4b0*/  PRMT R19, R0, 0x7610, R19 ;  /* 0x0000761000137816 */ /* 0x000fe20000000013 */
[----:B------:R-:W-:Y:S06]  /*b4c0*/  BRA `(.L_x_219) ;  /* 0x00000000006c7947 */ /* 0x000fec0003800000 */
.L_x_218:
        /* <DEDUP_REMOVED lines=9> */
[----:B------:R-:W-:-:S02]  /*b560*/  IMAD.U32 R5, RZ, RZ, UR5 ;  /* 0x00000005ff057e24 */ /* 0x000fc4000f8e00ff */
[----:B-1----:R-:W-:Y:S01]  /*b570*/  IMAD.U32 R6, RZ, RZ, UR6 ;  /* 0x00000006ff067e24 */ /* 0x002fe2000f8e00ff */
[----:B------:R-:W-:Y:S01]  /*b580*/  MOV R7, UR7 ;  /* 0x0000000700077c02 */ /* 0x000fe20008000f00 */
[----:B---3--:R-:W-:Y:S02]  /*b590*/  IMAD.U32 R10, RZ, RZ, UR8 ;  /* 0x00000008ff0a7e24 */ /* 0x008fe4000f8e00ff */
[----:B------:R-:W-:-:S07]  /*b5a0*/  IMAD.U32 R11, RZ, RZ, UR9 ;  /* 0x00000009ff0b7e24 */ /* 0x000fce000f8e00ff */
[----:B------:R-:W-:-:S07]  /*b5b0*/  LEPC R20, `(.L_x_246) ;  /* 0x000000001014794e */ /* 0x000fce0000000000 */
[----:B--2---:R-:W-:Y:S05]  /*b5c0*/  CALL.ABS.NOINC R2 ;  /* 0x0000000002007343 */ /* 0x004fea0003c00000 */
.L_x_246:
[----:B------:R-:W-:Y:S01]  /*b5d0*/  PRMT R19, RZ, 0x7610, R19 ;  /* 0x00007610ff137816 */ /* 0x000fe20000000013 */
[----:B------:R-:W-:Y:S06]  /*b5e0*/  BRA `(.L_x_219) ;  /* 0x0000000000247947 */ /* 0x000fec0003800000 */
.L_x_243:
[----:B------:R-:W2:Y:S02]  /*b5f0*/  LDG.E.64 R2, desc[UR36][R2.64] ;  /* 0x0000002402027981 */ /* 0x000ea4000c1e1b00 */
[----:B--2---:R-:W0:Y:S02]  /*b600*/  I2F.U64 R0, R2 ;  /* 0x0000000200007312 */ /* 0x004e240000301000 */
[----:B0-----:R-:W-:-:S04]  /*b610*/  F2FP.BF16.F32.PACK_AB R0, RZ, R0 ;  /* 0x00000000ff00723e */ /* 0x001fc800000010ff */
[----:B------:R-:W-:Y:S01]  /*b620*/  PRMT R19, R0, 0x7610, R19 ;  /* 0x0000761000137816 */ /* 0x000fe20000000013 */
[----:B------:R-:W-:Y:S06]  /*b630*/  BRA `(.L_x_219) ;  /* 0x0000000000107947 */ /* 0x000fec0003800000 */
.L_x_242:
[----:B------:R-:W2:Y:S02]  /*b640*/  LDG.E R2, desc[UR36][R2.64] ;  /* 0x0000002402027981 */ /* 0x000ea4000c1e1900 */
[----:B--2---:R-:W-:-:S04]  /*b650*/  I2FP.F32.U32 R0, R2 ;  /* 0x0000000200007245 */ /* 0x004fc80000201000 */
[----:B------:R-:W-:-:S04]  /*b660*/  F2FP.BF16.F32.PACK_AB R0, RZ, R0 ;  /* 0x00000000ff00723e */ /* 0x000fc800000010ff */
[----:B------:R-:W-:-:S07]  /*b670*/  PRMT R19, R0, 0x7610, R19 ;  /* 0x0000761000137816 */ /* 0x000fce0000000013 */
.L_x_219:
        /* <DEDUP_REMOVED lines=18> */
.L_x_250:
[----:B------:R-:W2:Y:S02]  /*b7a0*/  LDG.E.U8 R2, desc[UR36][R2.64] ;  /* 0x0000002402027981 */ /* 0x000ea4000c1e1100 */
[----:B--2---:R-:W-:-:S04]  /*b7b0*/  I2FP.F32.U32 R0, R2 ;  /* 0x0000000200007245 */ /* 0x004fc80000201000 */
[----:B------:R-:W-:Y:S01]  /*b7c0*/  F2FP.BF16.F32.PACK_AB R0, RZ, R0 ;  /* 0x00000000ff00723e */ /* 0x000fe200000010ff */
[----:B------:R-:W-:Y:S06]  /*b7d0*/  BRA `(.L_x_252) ;  /* 0x0000000c00a47947 */ /* 0x000fec0003800000 */
.L_x_249:
        /* <DEDUP_REMOVED lines=10> */
.L_x_254:
[----:B------:R-:W2:Y:S02]  /*b880*/  LDG.E R2, desc[UR36][R2.64] ;  /* 0x0000002402027981 */ /* 0x000ea4000c1e1900 */
[----:B--2---:R-:W-:-:S04]  /*b890*/  I2FP.F32.S32 R0, R2 ;  /* 0x0000000200007245 */ /* 0x004fc80000201400 */
[----:B------:R-:W-:Y:S01]  /*b8a0*/  F2FP.BF16.F32.PACK_AB R0, RZ, R0 ;  /* 0x00000000ff00723e */ /* 0x000fe200000010ff */
[----:B------:R-:W-:Y:S06]  /*b8b0*/  BRA `(.L_x_252) ;  /* 0x0000000c006c7947 */ /* 0x000fec0003800000 */
.L_x_253:
[----:B------:R-:W2:Y:S02]  /*b8c0*/  LDG.E.U16 R2, desc[UR36][R2.64] ;  /* 0x0000002402027981 */ /* 0x000ea4000c1e1500 */
[----:B--2---:R-:W0:Y:S02]  /*b8d0*/  I2F.S16 R0, R2 ;  /* 0x0000000200007306 */ /* 0x004e240000101400 */
[----:B0-----:R-:W-:Y:S01]  /*b8e0*/  F2FP.BF16.F32.PACK_AB R0, RZ, R0 ;  /* 0x00000000ff00723e */ /* 0x001fe200000010ff */
[----:B------:R-:W-:Y:S06]  /*b8f0*/  BRA `(.L_x_252) ;  /* 0x0000000c005c7947 */ /* 0x000fec0003800000 */
.L_x_248:
        /* <DEDUP_REMOVED lines=9> */
.L_x_256:
[----:B------:R-:W2:Y:S02]  /*b990*/  LDG.E.U16 R0, desc[UR36][R2.64] ;  /* 0x0000002402007981 */ /* 0x000ea4000c1e1500 */
[----:B--2---:R-:W-:-:S05]  /*b9a0*/  HADD2.F32 R0, -RZ, R0.H0_H0 ;  /* 0x20000000ff007230 */ /* 0x004fca0000004100 */
[----:B------:R-:W-:Y:S01]  /*b9b0*/  F2FP.BF16.F32.PACK_AB R0, RZ, R0 ;  /* 0x00000000ff00723e */ /* 0x000fe200000010ff */
[----:B------:R-:W-:Y:S06]  /*b9c0*/  BRA `(.L_x_252) ;  /* 0x0000000c00287947 */ /* 0x000fec0003800000 */
.L_x_255:
        /* <DEDUP_REMOVED lines=9> */
.L_x_258:
[----:B------:R-:W2:Y:S02]  /*ba60*/  LDG.E.U16 R2, desc[UR36][R2.64] ;  /* 0x0000002402027981 */ /* 0x000ea4000c1e1500 */
[----:B--2---:R-:W-:-:S05]  /*ba70*/  HADD2.F32 R0, -RZ, R2.H0_H0 ;  /* 0x20000002ff007230 */ /* 0x004fca0000004100 */
[----:B------:R-:W-:Y:S01]  /*ba80*/  F2FP.BF16.F32.PACK_AB R0, RZ, R0 ;  /* 0x00000000ff00723e */ /* 0x000fe200000010ff */
[----:B------:R-:W-:Y:S06]  /*ba90*/  BRA `(.L_x_252) ;  /* 0x0000000800f47947 */ /* 0x000fec0003800000 */
.L_x_257:
        /* <DEDUP_REMOVED lines=12> */
.L_x_247:
        /* <DEDUP_REMOVED lines=13> */
.L_x_261:
        /* <DEDUP_REMOVED lines=12> */
.L_x_260:
        /* <DEDUP_REMOVED lines=27> */
.L_x_263:
[----:B------:R-:W2:Y:S02]  /*bea0*/  LDG.E.U8 R2, desc[UR36][R2.64] ;  /* 0x0000002402027981 */ /* 0x000ea4000c1e1100 */
[C---:B--2---:R-:W-:Y:S01]  /*beb0*/  IMAD.SHL.U32 R0, R2.reuse, 0x2000000, RZ ;  /* 0x0200000002007824 */ /* 0x044fe200078e00ff */
[----:B------:R-:W-:-:S04]  /*bec0*/  SHF.L.U32 R5, R2, 0x8, RZ ;  /* 0x0000000802057819 */ /* 0x000fc800000006ff */
        /* <DEDUP_REMOVED lines=10> */
.L_x_262:
[----:B------:R0:W5:Y:S01]  /*bf70*/  LDG.E.U16 R0, desc[UR36][R2.64] ;  /* 0x0000002402007981 */ /* 0x000162000c1e1500 */
[----:B------:R-:W-:Y:S05]  /*bf80*/  BRA `(.L_x_252) ;  /* 0x0000000400b87947 */ /* 0x000fea0003800000 */
.L_x_259:
        /* <DEDUP_REMOVED lines=12> */
.L_x_266:
        /* <DEDUP_REMOVED lines=21> */
.L_x_270:
[----:B------:R-:W-:Y:S05]  /*c1a0*/  BSYNC.RECONVERGENT B1 ;  /* 0x0000000000017941 */ /* 0x000fea0003800200 */
.L_x_269:
[----:B------:R-:W-:Y:S02]  /*c1b0*/  SHF.L.U32 R0, R0, 0x14, RZ ;  /* 0x0000001400007819 */ /* 0x000fe400000006ff */
[----:B------:R-:W-:-:S04]  /*c1c0*/  LEA R2, R2, 0x3b800000, 0x17 ;  /* 0x3b80000002027811 */ /* 0x000fc800078eb8ff */
[----:B------:R-:W-:-:S07]  /*c1d0*/  LOP3.LUT R0, R2, R0, R7, 0xfe, !PT ;  /* 0x0000000002007212 */ /* 0x000fce00078efe07 */
.L_x_268:
[----:B------:R-:W-:Y:S05]  /*c1e0*/  BSYNC.RECONVERGENT B0 ;  /* 0x0000000000007941 */ /* 0x000fea0003800200 */
.L_x_267:
[----:B------:R-:W-:Y:S01]  /*c1f0*/  F2FP.BF16.F32.PACK_AB R0, RZ, R0 ;  /* 0x00000000ff00723e */ /* 0x000fe200000010ff */
[----:B------:R-:W-:Y:S06]  /*c200*/  BRA `(.L_x_252) ;  /* 0x0000000400187947 */ /* 0x000fec0003800000 */
.L_x_265:
        /* <DEDUP_REMOVED lines=21> */
.L_x_274:
[----:B------:R-:W-:Y:S05]  /*c360*/  BSYNC.RECONVERGENT B1 ;  /* 0x0000000000017941 */ /* 0x000fea0003800200 */
.L_x_273:
[----:B------:R-:W-:Y:S02]  /*c370*/  SHF.L.U32 R0, R0, 0x15, RZ ;  /* 0x0000001500007819 */ /* 0x000fe400000006ff */
[----:B------:R-:W-:-:S04]  /*c380*/  LEA R2, R2, 0x37800000, 0x17 ;  /* 0x3780000002027811 */ /* 0x000fc800078eb8ff */
[----:B------:R-:W-:-:S07]  /*c390*/  LOP3.LUT R0, R2, R0, R7, 0xfe, !PT ;  /* 0x0000000002007212 */ /* 0x000fce00078efe07 */
.L_x_272:
[----:B------:R-:W-:Y:S05]  /*c3a0*/  BSYNC.RECONVERGENT B0 ;  /* 0x0000000000007941 */ /* 0x000fea0003800200 */
.L_x_271:
[----:B------:R-:W-:Y:S01]  /*c3b0*/  F2FP.BF16.F32.PACK_AB R0, RZ, R0 ;  /* 0x00000000ff00723e */ /* 0x000fe200000010ff */
[----:B------:R-:W-:Y:S06]  /*c3c0*/  BRA `(.L_x_252) ;  /* 0x0000000000a87947 */ /* 0x000fec0003800000 */
.L_x_264:
        /* <DEDUP_REMOVED lines=14> */
.L_x_278:
[----:B------:R-:W-:Y:S05]  /*c4b0*/  BSYNC.RECONVERGENT B0 ;  /* 0x0000000000007941 */ /* 0x000fea0003800200 */
.L_x_277:
[----:B------:R-:W-:Y:S01]  /*c4c0*/  F2FP.BF16.F32.PACK_AB R0, RZ, R0 ;  /* 0x00000000ff00723e */ /* 0x000fe200000010ff */
[----:B------:R-:W-:Y:S06]  /*c4d0*/  BRA `(.L_x_252) ;  /* 0x0000000000647947 */ /* 0x000fec0003800000 */
.L_x_251:
        /* <DEDUP_REMOVED lines=8> */
[----:B0-----:R-:W-:Y:S01]  /*c560*/  IMAD.U32 R4, RZ, RZ, UR4 ;  /* 0x00000004ff047e24 */ /* 0x001fe2000f8e00ff */
[----:B------:R-:W-:Y:S01]  /*c570*/  MOV R5, UR5 ;  /* 0x0000000500057c02 */ /* 0x000fe20008000f00 */
[----:B-1----:R-:W-:-:S02]  /*c580*/  IMAD.U32 R6, RZ, RZ, UR6 ;  /* 0x00000006ff067e24 */ /* 0x002fc4000f8e00ff */
[----:B------:R-:W-:Y:S02]  /*c590*/  IMAD.U32 R7, RZ, RZ, UR7 ;  /* 0x00000007ff077e24 */ /* 0x000fe4000f8e00ff */
[----:B---3--:R-:W-:Y:S02]  /*c5a0*/  IMAD.U32 R10, RZ, RZ, UR8 ;  /* 0x00000008ff0a7e24 */ /* 0x008fe4000f8e00ff */
[----:B------:R-:W-:-:S07]  /*c5b0*/  IMAD.U32 R11, RZ, RZ, UR9 ;  /* 0x00000009ff0b7e24 */ /* 0x000fce000f8e00ff */
[----:B------:R-:W-:-:S07]  /*c5c0*/  LEPC R20, `(.L_x_279) ;  /* 0x000000001014794e */ /* 0x000fce0000000000 */
[----:B--2--5:R-:W-:Y:S05]  /*c5d0*/  CALL.ABS.NOINC R2 ;  /* 0x0000000002007343 */ /* 0x024fea0003c00000 */
.L_x_279:
[----:B------:R-:W-:Y:S01]  /*c5e0*/  PRMT R0, RZ, 0x7610, R0 ;  /* 0x00007610ff007816 */ /* 0x000fe20000000000 */
[----:B------:R-:W-:Y:S06]  /*c5f0*/  BRA `(.L_x_252) ;  /* 0x00000000001c7947 */ /* 0x000fec0003800000 */
.L_x_276:
[----:B------:R-:W2:Y:S02]  /*c600*/  LDG.E.64 R2, desc[UR36][R2.64] ;  /* 0x0000002402027981 */ /* 0x000ea4000c1e1b00 */
[----:B--2---:R-:W0:Y:S02]  /*c610*/  I2F.U64 R0, R2 ;  /* 0x0000000200007312 */ /* 0x004e240000301000 */
[----:B0-----:R-:W-:Y:S01]  /*c620*/  F2FP.BF16.F32.PACK_AB R0, RZ, R0 ;  /* 0x00000000ff00723e */ /* 0x001fe200000010ff */
[----:B------:R-:W-:Y:S06]  /*c630*/  BRA `(.L_x_252) ;  /* 0x00000000000c7947 */ /* 0x000fec0003800000 */
.L_x_275:
[----:B------:R-:W2:Y:S02]  /*c640*/  LDG.E R2, desc[UR36][R2.64] ;  /* 0x0000002402027981 */ /* 0x000ea4000c1e1900 */
[----:B--2---:R-:W-:-:S04]  /*c650*/  I2FP.F32.U32 R0, R2 ;  /* 0x0000000200007245 */ /* 0x004fc80000201000 */
[----:B------:R-:W-:-:S07]  /*c660*/  F2FP.BF16.F32.PACK_AB R0, RZ, R0 ;  /* 0x00000000ff00723e */ /* 0x000fce00000010ff */
.L_x_252:
        /* <DEDUP_REMOVED lines=28> */
.L_x_283:
[----:B0-----:R-:W-:-:S06]  /*c830*/  IMAD.U32 R5, R19, 0x10000, RZ ;  /* 0x0001000013057824 */ /* 0x001fcc00078e00ff */
[----:B------:R-:W0:Y:S02]  /*c840*/  F2I.S64.TRUNC R4, R5 ;  /* 0x0000000500047311 */ /* 0x000e24000020d900 */
[----:B0-----:R0:W-:Y:S01]  /*c850*/  STG.E.U8 desc[UR36][R2.64], R4 ;  /* 0x0000000402007986 */ /* 0x0011e2000c101124 */
[----:B------:R-:W-:Y:S05]  /*c860*/  BRA `(.L_x_285) ;  /* 0x0000000c006c7947 */ /* 0x000fea0003800000 */
.L_x_282:
[----:B------:R-:W-:-:S09]  /*c870*/  UISETP.NE.AND UP0, UPT, UR4, 0x2, UPT ;  /* 0x000000020400788c */ /* 0x000fd2000bf05270 */
[----:B------:R-:W-:Y:S05]  /*c880*/  BRA.U !UP0, `(.L_x_286) ;  /* 0x0000000108307547 */ /* 0x000fea000b800000 */
[----:B------:R-:W-:-:S09]  /*c890*/  UISETP.NE.AND UP0, UPT, UR4, 0x3, UPT ;  /* 0x000000030400788c */ /* 0x000fd2000bf05270 */
[----:B------:R-:W-:Y:S05]  /*c8a0*/  BRA.U !UP0, `(.L_x_287) ;  /* 0x0000000108187547 */ /* 0x000fea000b800000 */
[----:B------:R-:W-:-:S09]  /*c8b0*/  UISETP.NE.AND UP0, UPT, UR4, 0x4, UPT ;  /* 0x000000040400788c */ /* 0x000fd2000bf05270 */
[----:B------:R-:W-:Y:S05]  /*c8c0*/  BRA.U UP0, `(.L_x_284) ;  /* 0x0000000900787547 */ /* 0x000fea000b800000 */
[----:B0-----:R-:W-:-:S06]  /*c8d0*/  SHF.L.U32 R4, R19, 0x10, RZ ;  /* 0x0000001013047819 */ /* 0x001fcc00000006ff */
[----:B------:R-:W0:Y:S02]  /*c8e0*/  F2I.S64.TRUNC R4, R4 ;  /* 0x0000000400047311 */ /* 0x000e24000020d900 */
[----:B0-----:R0:W-:Y:S01]  /*c8f0*/  STG.E.64 desc[UR36][R2.64], R4 ;  /* 0x0000000402007986 */ /* 0x0011e2000c101b24 */
[----:B------:R-:W-:Y:S05]  /*c900*/  BRA `(.L_x_285) ;  /* 0x0000000c00447947 */ /* 0x000fea0003800000 */
.L_x_287:
[----:B0-----:R-:W-:-:S06]  /*c910*/  IMAD.U32 R19, R19, 0x10000, RZ ;  /* 0x0001000013137824 */ /* 0x001fcc00078e00ff */
[----:B------:R-:W0:Y:S02]  /*c920*/  F2I.FTZ.TRUNC.NTZ R19, R19 ;  /* 0x0000001300137305 */ /* 0x000e24000021f100 */
[----:B0-----:R0:W-:Y:S01]  /*c930*/  STG.E desc[UR36][R2.64], R19 ;  /* 0x0000001302007986 */ /* 0x0011e2000c101924 */
[----:B------:R-:W-:Y:S05]  /*c940*/  BRA `(.L_x_285) ;  /* 0x0000000c00347947 */ /* 0x000fea0003800000 */
.L_x_286:
[----:B0-----:R-:W-:-:S06]  /*c950*/  IMAD.U32 R19, R19, 0x10000, RZ ;  /* 0x0001000013137824 */ /* 0x001fcc00078e00ff */
[----:B------:R-:W0:Y:S02]  /*c960*/  F2I.FTZ.TRUNC.NTZ R19, R19 ;  /* 0x0000001300137305 */ /* 0x000e24000021f100 */
[----:B0-----:R0:W-:Y:S01]  /*c970*/  STG.E.U16 desc[UR36][R2.64], R19 ;  /* 0x0000001302007986 */ /* 0x0011e2000c101524 */
[----:B------:R-:W-:Y:S05]  /*c980*/  BRA `(.L_x_285) ;  /* 0x0000000c00247947 */ /* 0x000fea0003800000 */
.L_x_281:
        /* <DEDUP_REMOVED lines=9> */
.L_x_289:
[----:B0-----:R-:W-:-:S05]  /*ca20*/  IMAD.U32 R0, R19, 0x10000, RZ ;  /* 0x0001000013007824 */ /* 0x001fca00078e00ff */
[----:B------:R-:W-:-:S05]  /*ca30*/  F2FP.F16.F32.PACK_AB R0, RZ, R0 ;  /* 0x00000000ff00723e */ /* 0x000fca00000000ff */
[----:B------:R0:W-:Y:S01]  /*ca40*/  STG.E.U16 desc[UR36][R2.64], R0 ;  /* 0x0000000002007986 */ /* 0x0001e2000c101524 */
[----:B------:R-:W-:Y:S05]  /*ca50*/  BRA `(.L_x_285) ;  /* 0x0000000800f07947 */ /* 0x000fea0003800000 */
.L_x_288:
[----:B------:R-:W-:-:S09]  /*ca60*/  UISETP.NE.AND UP0, UPT, UR4, 0x7, UPT ;  /* 0x000000070400788c */ /* 0x000fd2000bf05270 */
[----:B------:R-:W-:Y:S05]  /*ca70*/  BRA.U !UP0, `(.L_x_290) ;  /* 0x0000000108347547 */ /* 0x000fea000b800000 */
[----:B------:R-:W-:-:S09]  /*ca80*/  UISETP.NE.AND UP0, UPT, UR4, 0x8, UPT ;  /* 0x000000080400788c */ /* 0x000fd2000bf05270 */
[----:B------:R-:W-:Y:S05]  /*ca90*/  BRA.U !UP0, `(.L_x_291) ;  /* 0x0000000108187547 */ /* 0x000fea000b800000 */
[----:B------:R-:W-:-:S09]  /*caa0*/  UISETP.NE.AND UP0, UPT, UR4, 0x9, UPT ;  /* 0x000000090400788c */ /* 0x000fd2000bf05270 */
[----:B------:R-:W-:Y:S05]  /*cab0*/  BRA.U UP0, `(.L_x_284) ;  /* 0x0000000500fc7547 */ /* 0x000fea000b800000 */
[----:B0-----:R-:W-:Y:S01]  /*cac0*/  SHF.L.U32 R4, R19, 0x10, RZ ;  /* 0x0000001013047819 */ /* 0x001fe200000006ff */
[----:B------:R-:W-:-:S05]  /*cad0*/  IMAD.MOV.U32 R5, RZ, RZ, RZ ;  /* 0x000000ffff057224 */ /* 0x000fca00078e00ff */
[----:B------:R0:W-:Y:S01]  /*cae0*/  STG.E.64 desc[UR36][R2.64], R4 ;  /* 0x0000000402007986 */ /* 0x0001e2000c101b24 */
[----:B------:R-:W-:Y:S05]  /*caf0*/  BRA `(.L_x_285) ;  /* 0x0000000800c87947 */ /* 0x000fea0003800000 */
.L_x_291:
[----:B0-----:R-:W-:-:S05]  /*cb00*/  IMAD.U32 R19, R19, 0x10000, RZ ;  /* 0x0001000013137824 */ /* 0x001fca00078e00ff */
[----:B------:R-:W-:-:S04]  /*cb10*/  F2FP.F16.F32.PACK_AB R5, RZ, R19 ;  /* 0x00000013ff05723e */ /* 0x000fc800000000ff */
[----:B------:R-:W-:-:S05]  /*cb20*/  PRMT R5, R5, 0x5410, RZ ;  /* 0x0000541005057816 */ /* 0x000fca00000000ff */
[----:B------:R0:W-:Y:S01]  /*cb30*/  STG.E desc[UR36][R2.64], R5 ;  /* 0x0000000502007986 */ /* 0x0001e2000c101924 */
[----:B------:R-:W-:Y:S05]  /*cb40*/  BRA `(.L_x_285) ;  /* 0x0000000800b47947 */ /* 0x000fea0003800000 */
.L_x_290:
[----:B0-----:R-:W-:-:S04]  /*cb50*/  IMAD.U32 R4, R19, 0x10000, RZ ;  /* 0x0001000013047824 */ /* 0x001fc800078e00ff */
[----:B------:R-:W-:-:S06]  /*cb60*/  FMUL.FTZ R4, R4, 1 ;  /* 0x3f80000004047820 */ /* 0x000fcc0000410000 */
[----:B------:R-:W0:Y:S02]  /*cb70*/  F2F.F64.F32 R4, R4 ;  /* 0x0000000400047310 */ /* 0x000e240000201800 */
[----:B0-----:R0:W-:Y:S01]  /*cb80*/  STG.E.64 desc[UR36][R2.64], R4 ;  /* 0x0000000402007986 */ /* 0x0011e2000c101b24 */
[----:B------:R-:W-:Y:S05]  /*cb90*/  BRA `(.L_x_285) ;  /* 0x0000000800a07947 */ /* 0x000fea0003800000 */
.L_x_280:
        /* <DEDUP_REMOVED lines=14> */
.L_x_295:
[----:B0-----:R-:W-:Y:S01]  /*cc80*/  SHF.L.U32 R5, R19, 0x10, RZ ;  /* 0x0000001013057819 */ /* 0x001fe200000006ff */
[----:B------:R-:W-:Y:S01]  /*cc90*/  BSSY.RECONVERGENT B0, `(.L_x_296) ;  /* 0x0000013000007945 */ /* 0x000fe20003800200 */
[----:B------:R-:W-:Y:S02]  /*cca0*/  IMAD.MOV.U32 R0, RZ, RZ, 0x80 ;  /* 0x00000080ff007424 */ /* 0x000fe400078e00ff */
        /* <DEDUP_REMOVED lines=15> */
.L_x_298:
[----:B------:R-:W-:-:S04]  /*cda0*/  SHF.R.U32.HI R5, RZ, 0x18, R5 ;  /* 0x00000018ff057819 */ /* 0x000fc80000011605 */
[----:B------:R-:W-:-:S07]  /*cdb0*/  LOP3.LUT R0, R0, 0x80, R5, 0xf8, !PT ;  /* 0x0000008000007812 */ /* 0x000fce00078ef805 */
.L_x_297:
[----:B------:R-:W-:Y:S05]  /*cdc0*/  BSYNC.RECONVERGENT B0 ;  /* 0x0000000000007941 */ /* 0x000fea0003800200 */
.L_x_296:
[----:B------:R0:W-:Y:S01]  /*cdd0*/  STG.E.U8 desc[UR36][R2.64], R0 ;  /* 0x0000000002007986 */ /* 0x0001e2000c101124 */
[----:B------:R-:W-:Y:S05]  /*cde0*/  BRA `(.L_x_285) ;  /* 0x00000008000c7947 */ /* 0x000fea0003800000 */
.L_x_294:
        /* <DEDUP_REMOVED lines=17> */
[----:B------:R-:W-:-:S07]  /*cf00*/  MOV R0, R4 ;  /* 0x0000000400007202 */ /* 0x000fce0000000f00 */
.L_x_301:
[----:B------:R-:W-:-:S04]  /*cf10*/  SHF.R.U32.HI R5, RZ, 0x18, R5 ;  /* 0x00000018ff057819 */ /* 0x000fc80000011605 */
[----:B------:R-:W-:-:S07]  /*cf20*/  LOP3.LUT R0, R0, 0x80, R5, 0xf8, !PT ;  /* 0x0000008000007812 */ /* 0x000fce00078ef805 */
.L_x_300:
[----:B------:R-:W-:Y:S05]  /*cf30*/  BSYNC.RECONVERGENT B0 ;  /* 0x0000000000007941 */ /* 0x000fea0003800200 */
.L_x_299:
[----:B------:R0:W-:Y:S01]  /*cf40*/  STG.E.U8 desc[UR36][R2.64], R0 ;  /* 0x0000000002007986 */ /* 0x0001e2000c101124 */
[----:B------:R-:W-:Y:S05]  /*cf50*/  BRA `(.L_x_285) ;  /* 0x0000000400b07947 */ /* 0x000fea0003800000 */
.L_x_293:
        /* <DEDUP_REMOVED lines=22> */
.L_x_303:
[----:B0-----:R-:W-:-:S06]  /*d0c0*/  IMAD.U32 R4, R19, 0x10000, RZ ;  /* 0x0001000013047824 */ /* 0x001fcc00078e00ff */
[----:B------:R-:W0:Y:S02]  /*d0d0*/  F2I.U64.TRUNC R4, R4 ;  /* 0x0000000400047311 */ /* 0x000e24000020d800 */
[----:B0-----:R0:W-:Y:S01]  /*d0e0*/  STG.E.64 desc[UR36][R2.64], R4 ;  /* 0x0000000402007986 */ /* 0x0011e2000c101b24 */
[----:B------:R-:W-:Y:S05]  /*d0f0*/  BRA `(.L_x_285) ;  /* 0x0000000400487947 */ /* 0x000fea0003800000 */
.L_x_302:
[----:B0-----:R-:W-:-:S06]  /*d100*/  IMAD.U32 R19, R19, 0x10000, RZ ;  /* 0x0001000013137824 */ /* 0x001fcc00078e00ff */
[----:B------:R-:W0:Y:S02]  /*d110*/  F2I.FTZ.U32.TRUNC.NTZ R19, R19 ;  /* 0x0000001300137305 */ /* 0x000e24000021f000 */
[----:B0-----:R0:W-:Y:S01]  /*d120*/  STG.E desc[UR36][R2.64], R19 ;  /* 0x0000001302007986 */ /* 0x0011e2000c101924 */
[----:B------:R-:W-:Y:S05]  /*d130*/  BRA `(.L_x_285) ;  /* 0x0000000400387947 */ /* 0x000fea0003800000 */
.L_x_292:
        /* <DEDUP_REMOVED lines=11> */
.L_x_305:
[----:B0-----:R-:W-:Y:S01]  /*d1f0*/  IMAD.U32 R19, R19, 0x10000, RZ ;  /* 0x0001000013137824 */ /* 0x001fe200078e00ff */
[----:B------:R-:W-:-:S03]  /*d200*/  CS2R R6, SRZ ;  /* 0x0000000000067805 */ /* 0x000fc6000001ff00 */
[----:B------:R-:W-:-:S06]  /*d210*/  FMUL.FTZ R4, R19, 1 ;  /* 0x3f80000013047820 */ /* 0x000fcc0000410000 */
[----:B------:R-:W0:Y:S02]  /*d220*/  F2F.F64.F32 R4, R4 ;  /* 0x0000000400047310 */ /* 0x000e240000201800 */
[----:B0-----:R0:W-:Y:S01]  /*d230*/  STG.E.128 desc[UR36][R2.64], R4 ;  /* 0x0000000402007986 */ /* 0x0011e2000c101d24 */
[----:B------:R-:W-:Y:S05]  /*d240*/  BRA `(.L_x_285) ;  /* 0x0000000000f47947 */ /* 0x000fea0003800000 */
.L_x_304:
[----:B------:R-:W-:-:S09]  /*d250*/  UISETP.NE.AND UP0, UPT, UR4, 0xf, UPT ;  /* 0x0000000f0400788c */ /* 0x000fd2000bf05270 */
[----:B------:R-:W-:Y:S05]  /*d260*/  BRA.U !UP0, `(.L_x_306) ;  /* 0x0000000108e87547 */ /* 0x000fea000b800000 */
[----:B------:R-:W-:-:S09]  /*d270*/  UISETP.NE.AND UP0, UPT, UR4, 0x17, UPT ;  /* 0x000000170400788c */ /* 0x000fd2000bf05270 */
[----:B------:R-:W-:Y:S05]  /*d280*/  BRA.U !UP0, `(.L_x_307) ;  /* 0x0000000108907547 */ /* 0x000fea000b800000 */
[----:B------:R-:W-:-:S09]  /*d290*/  UISETP.NE.AND UP0, UPT, UR4, 0x18, UPT ;  /* 0x000000180400788c */ /* 0x000fd2000bf05270 */
[----:B------:R-:W-:Y:S05]  /*d2a0*/  BRA.U !UP0, `(.L_x_308) ;  /* 0x0000000108447547 */ /* 0x000fea000b800000 */
.L_x_284:
        /* <DEDUP_REMOVED lines=8> */
[----:B-1----:R-:W-:Y:S01]  /*d330*/  MOV R4, UR4 ;  /* 0x0000000400047c02 */ /* 0x002fe20008000f00 */
[----:B------:R-:W-:-:S02]  /*d340*/  IMAD.U32 R5, RZ, RZ, UR5 ;  /* 0x00000005ff057e24 */ /* 0x000fc4000f8e00ff */
[----:B----4-:R-:W-:Y:S02]  /*d350*/  IMAD.U32 R6, RZ, RZ, UR6 ;  /* 0x00000006ff067e24 */ /* 0x010fe4000f8e00ff */
[----:B------:R-:W-:Y:S02]  /*d360*/  IMAD.U32 R7, RZ, RZ, UR7 ;  /* 0x00000007ff077e24 */ /* 0x000fe4000f8e00ff */
[----:B-----5:R-:W-:Y:S01]  /*d370*/  IMAD.U32 R10, RZ, RZ, UR8 ;  /* 0x00000008ff0a7e24 */ /* 0x020fe2000f8e00ff */
[----:B--2---:R-:W-:-:S07]  /*d380*/  MOV R11, UR9 ;  /* 0x00000009000b7c02 */ /* 0x004fce0008000f00 */
[----:B------:R-:W-:-:S07]  /*d390*/  LEPC R20, `(.L_x_309) ;  /* 0x000000001014794e */ /* 0x000fce0000000000 */
[----:B0--3--:R-:W-:Y:S05]  /*d3a0*/  CALL.ABS.NOINC R2 ;  /* 0x0000000002007343 */ /* 0x009fea0003c00000 */
.L_x_309:
[----:B------:R-:W-:Y:S05]  /*d3b0*/  BRA `(.L_x_285) ;  /* 0x0000000000987947 */ /* 0x000fea0003800000 */
.L_x_308:
[----:B0-----:R-:W-:Y:S01]  /*d3c0*/  IMAD.U32 R19, R19, 0x10000, RZ ;  /* 0x0001000013137824 */ /* 0x001fe200078e00ff */
[----:B------:R-:W-:Y:S01]  /*d3d0*/  BSSY.RECONVERGENT B0, `(.L_x_310) ;  /* 0x000000c000007945 */ /* 0x000fe20003800200 */
[----:B------:R-:W-:-:S03]  /*d3e0*/  HFMA2 R0, -RZ, RZ, 0, 7.569789886474609375e-06 ;  /* 0x0000007fff007431 */ /* 0x000fc600000001ff */
        /* <DEDUP_REMOVED lines=10> */
.L_x_311:
[----:B------:R-:W-:Y:S05]  /*d490*/  BSYNC.RECONVERGENT B0 ;  /* 0x0000000000007941 */ /* 0x000fea0003800200 */
.L_x_310:
[----:B------:R-:W-:-:S05]  /*d4a0*/  LOP3.LUT R5, R0, 0x80, R5, 0xf8, !PT ;  /* 0x0000008000057812 */ /* 0x000fca00078ef805 */
[----:B------:R3:W-:Y:S01]  /*d4b0*/  STG.E.U8 desc[UR36][R2.64], R5 ;  /* 0x0000000502007986 */ /* 0x0007e2000c101124 */
[----:B------:R-:W-:Y:S05]  /*d4c0*/  BRA `(.L_x_285) ;  /* 0x0000000000547947 */ /* 0x000fea0003800000 */
.L_x_307:
        /* <DEDUP_REMOVED lines=12> */
.L_x_313:
[----:B------:R-:W-:Y:S01]  /*d590*/  IMAD.MOV.U32 R0, RZ, RZ, 0x7f ;  /* 0x0000007fff007424 */ /* 0x000fe200078e00ff */
[----:B------:R-:W-:-:S04]  /*d5a0*/  ISETP.GT.U32.AND P0, PT, R4, 0x7f800000, PT ;  /* 0x7f8000000400780c */ /* 0x000fc80003f04070 */
[----:B------:R-:W-:-:S09]  /*d5b0*/  SEL R0, R0, 0x7c, P0 ;  /* 0x0000007c00007807 */ /* 0x000fd20000000000 */
.L_x_314:
[----:B------:R-:W-:Y:S05]  /*d5c0*/  BSYNC.RECONVERGENT B0 ;  /* 0x0000000000007941 */ /* 0x000fea0003800200 */
.L_x_312:
[----:B------:R-:W-:-:S04]  /*d5d0*/  SHF.R.U32.HI R5, RZ, 0x18, R5 ;  /* 0x00000018ff057819 */ /* 0x000fc80000011605 */
[----:B------:R-:W-:-:S05]  /*d5e0*/  LOP3.LUT R5, R0, 0x80, R5, 0xf8, !PT ;  /* 0x0000008000057812 */ /* 0x000fca00078ef805 */
[----:B------:R2:W-:Y:S01]  /*d5f0*/  STG.E.U8 desc[UR36][R2.64], R5 ;  /* 0x0000000502007986 */ /* 0x0005e2000c101124 */
[----:B------:R-:W-:Y:S05]  /*d600*/  BRA `(.L_x_285) ;  /* 0x0000000000047947 */ /* 0x000fea0003800000 */
.L_x_306:
[----:B0-----:R4:W-:Y:S02]  /*d610*/  STG.E.U16 desc[UR36][R2.64], R19 ;  /* 0x0000001302007986 */ /* 0x0019e4000c101524 */
.L_x_285:
[----:B------:R-:W-:-:S07]  /*d620*/  VIADD R17, R17, 0x80 ;  /* 0x0000008011117836 */ /* 0x000fce0000000000 */
.L_x_212:
[----:B------:R-:W-:Y:S05]  /*d630*/  BSYNC.RECONVERGENT B6 ;  /* 0x0000000000067941 */ /* 0x000fea0003800200 */
.L_x_211:
[----:B------:R-:W5:Y:S02]  /*d640*/  LDCU UR4, c[0x0][0x380] ;  /* 0x00007000ff0477ac */ /* 0x000f640008000800 */
[----:B-----5:R-:W-:-:S13]  /*d650*/  ISETP.GE.AND P0, PT, R17, UR4, PT ;  /* 0x0000000411007c0c */ /* 0x020fda000bf06270 */
[----:B------:R-:W-:Y:S05]  /*d660*/  @P0 EXIT ;  /* 0x000000000000094d */ /* 0x000fea0003800000 */
[----:B------:R-:W5:Y:S01]  /*d670*/  LDCU UR4, c[0x0][0x388] ;  /* 0x00007100ff0477ac */ /* 0x000f620008000800 */
[----:B------:R-:W-:Y:S01]  /*d680*/  IMAD.MOV.U32 R18, RZ, RZ, RZ ;  /* 0x000000ffff127224 */ /* 0x000fe200078e00ff */
[----:B0--3--:R-:W-:Y:S01]  /*d690*/  MOV R0, RZ ;  /* 0x000000ff00007202 */ /* 0x009fe20000000f00 */
        /* <DEDUP_REMOVED lines=342> */
[----:B------:R-:W2:Y:S03]  /*ec00*/  LDCU.64 UR8, c[0x0][0x5d8] ;  /* 0x0000bb00ff0877ac */ /* 0x000ea60008000a00 */
        /* <DEDUP_REMOVED lines=8> */
.L_x_315:
[----:B------:R-:W0:Y:S01]  /*ec90*/  LDCU.64 UR6, c[0x0][0x5e8] ;  /* 0x0000bd00ff0677ac */ /* 0x000e220008000a00 */
[----:B------:R-:W1:Y:S01]  /*eca0*/  LDCU.64 UR8, c[0x0][0x5f0] ;  /* 0x0000be00ff0877ac */ /* 0x000e620008000a00 */
[----:B------:R-:W-:-:S04]  /*ecb0*/  UPRMT UR4, UR39, 0x9910, URZ ;  /* 0x0000991027047896 */ /* 0x000fc800080000ff */
[----:B------:R-:W-:Y:S01]  /*ecc0*/  UISETP.GT.AND UP0, UPT, UR4, 0x9, UPT ;  /* 0x000000090400788c */ /* 0x000fe2000bf04270 */
[----:B0-----:R-:W-:Y:S02]  /*ecd0*/  IADD3 R16, P0, PT, R16, UR6, RZ ;  /* 0x0000000610107c10 */ /* 0x001fe4000ff1e0ff */
[----:B-12-4-:R-:W-:-:S03]  /*ece0*/  IADD3 R2, P1, PT, R0, UR8, RZ ;  /* 0x0000000800027c10 */ /* 0x016fc6000ff3e0ff */
[----:B------:R-:W-:Y:S02]  /*ecf0*/  IMAD.X R17, RZ, RZ, UR7, P0 ;  /* 0x00000007ff117e24 */ /* 0x000fe400080e06ff */
[----:B------:R-:W-:Y:S01]  /*ed00*/  IMAD.X R3, RZ, RZ, UR9, P1 ;  /* 0x00000009ff037e24 */ /* 0x000fe200088e06ff */
[----:B------:R-:W-:Y:S07]  /*ed10*/  BRA.U UP0, `(.L_x_316) ;  /* 0x0000000500407547 */ /* 0x000fee000b800000 */
        /* <DEDUP_REMOVED lines=13> */
.L_x_319:
[----:B------:R-:W2:Y:S02]  /*edf0*/  LDG.E.U8 R2, desc[UR36][R2.64] ;  /* 0x0000002402027981 */ /* 0x000ea4000c1e1100 */
[----:B--2---:R-:W-:-:S04]  /*ee00*/  I2FP.F32.U32 R0, R2 ;  /* 0x0000000200007245 */ /* 0x004fc80000201000 */
[----:B------:R-:W-:-:S04]  /*ee10*/  F2FP.BF16.F32.PACK_AB R0, RZ, R0 ;  /* 0x00000000ff00723e */ /* 0x000fc800000010ff */
[----:B------:R-:W-:Y:S01]  /*ee20*/  PRMT R19, R0, 0x7610, R19 ;  /* 0x0000761000137816 */ /* 0x000fe20000000013 */
[----:B------:R-:W-:Y:S06]  /*ee30*/  BRA `(.L_x_321) ;  /* 0x0000000c00e07947 */ /* 0x000fec0003800000 */
.L_x_318:
        /* <DEDUP_REMOVED lines=11> */
.L_x_323:
[----:B------:R-:W2:Y:S02]  /*eef0*/  LDG.E R2, desc[UR36][R2.64] ;  /* 0x0000002402027981 */ /* 0x000ea4000c1e1900 */
[----:B--2---:R-:W-:-:S04]  /*ef00*/  I2FP.F32.S32 R0, R2 ;  /* 0x0000000200007245 */ /* 0x004fc80000201400 */
[----:B------:R-:W-:-:S04]  /*ef10*/  F2FP.BF16.F32.PACK_AB R0, RZ, R0 ;  /* 0x00000000ff00723e */ /* 0x000fc800000010ff */
[----:B------:R-:W-:Y:S01]  /*ef20*/  PRMT R19, R0, 0x7610, R19 ;  /* 0x0000761000137816 */ /* 0x000fe20000000013 */
[----:B------:R-:W-:Y:S06]  /*ef30*/  BRA `(.L_x_321) ;  /* 0x0000000c00a07947 */ /* 0x000fec0003800000 */
.L_x_322:
[----:B------:R-:W2:Y:S02]  /*ef40*/  LDG.E.U16 R2, desc[UR36][R2.64] ;  /* 0x0000002402027981 */ /* 0x000ea4000c1e1500 */
[----:B--2---:R-:W0:Y:S02]  /*ef50*/  I2F.S16 R0, R2 ;  /* 0x0000000200007306 */ /* 0x004e240000101400 */
[----:B0-----:R-:W-:-:S04]  /*ef60*/  F2FP.BF16.F32.PACK_AB R0, RZ, R0 ;  /* 0x00000000ff00723e */ /* 0x001fc800000010ff */
[----:B------:R-:W-:Y:S01]  /*ef70*/  PRMT R19, R0, 0x7610, R19 ;  /* 0x0000761000137816 */ /* 0x000fe20000000013 */
[----:B------:R-:W-:Y:S06]  /*ef80*/  BRA `(.L_x_321) ;  /* 0x0000000c008c7947 */ /* 0x000fec0003800000 */
.L_x_317:
        /* <DEDUP_REMOVED lines=9> */
.L_x_325:
[----:B------:R-:W2:Y:S02]  /*f020*/  LDG.E.U16 R0, desc[UR36][R2.64] ;  /* 0x0000002402007981 */ /* 0x000ea4000c1e1500 */
[----:B--2---:R-:W-:-:S05]  /*f030*/  HADD2.F32 R0, -RZ, R0.H0_H0 ;  /* 0x20000000ff007230 */ /* 0x004fca0000004100 */
[----:B------:R-:W-:-:S04]  /*f040*/  F2FP.BF16.F32.PACK_AB R0, RZ, R0 ;  /* 0x00000000ff00723e */ /* 0x000fc800000010ff */
[----:B------:R-:W-:Y:S01]  /*f050*/  PRMT R19, R0, 0x7610, R19 ;  /* 0x0000761000137816 */ /* 0x000fe20000000013 */
[----:B------:R-:W-:Y:S06]  /*f060*/  BRA `(.L_x_321) ;  /* 0x0000000c00547947 */ /* 0x000fec0003800000 */
.L_x_324:
        /* <DEDUP_REMOVED lines=9> */
.L_x_327:
[----:B------:R-:W2:Y:S02]  /*f100*/  LDG.E.U16 R2, desc[UR36][R2.64] ;  /* 0x0000002402027981 */ /* 0x000ea4000c1e1500 */
[----:B--2---:R-:W-:-:S05]  /*f110*/  HADD2.F32 R0, -RZ, R2.H0_H0 ;  /* 0x20000002ff007230 */ /* 0x004fca0000004100 */
[----:B------:R-:W-:-:S04]  /*f120*/  F2FP.BF16.F32.PACK_AB R0, RZ, R0 ;  /* 0x00000000ff00723e */ /* 0x000fc800000010ff */
[----:B------:R-:W-:Y:S01]  /*f130*/  PRMT R19, R0, 0x7610, R19 ;  /* 0x0000761000137816 */ /* 0x000fe20000000013 */
[----:B------:R-:W-:Y:S06]  /*f140*/  BRA `(.L_x_321) ;  /* 0x0000000c001c7947 */ /* 0x000fec0003800000 */
.L_x_326:
        /* <DEDUP_REMOVED lines=13> */
.L_x_316:
        /* <DEDUP_REMOVED lines=14> */
.L_x_330:
        /* <DEDUP_REMOVED lines=13> */
.L_x_329:
[----:B------:R-:W-:-:S09]  /*f3d0*/  UISETP.NE.AND UP0, UPT, UR4, 0xf, UPT ;  /* 0x0000000f0400788c */ /* 0x000fd2000bf05270 */
[----:B------:R-:W-:Y:S05]  /*f3e0*/  BRA.U !UP0, `(.L_x_331) ;  /* 0x00000001089c7547 */ /* 0x000fea000b800000 */
[----:B------:R-:W-:-:S09]  /*f3f0*/  UISETP.NE.AND UP0, UPT, UR4, 0x17, UPT ;  /* 0x000000170400788c */ /* 0x000fd2000bf05270 */
[----:B------:R-:W-:Y:S05]  /*f400*/  BRA.U !UP0, `(.L_x_332) ;  /* 0x00000001085c7547 */ /* 0x000fea000b800000 */
[----:B------:R-:W-:-:S09]  /*f410*/  UISETP.NE.AND UP0, UPT, UR4, 0x18, UPT ;  /* 0x000000180400788c */ /* 0x000fd2000bf05270 */
[----:B------:R-:W-:Y:S05]  /*f420*/  BRA.U UP0, `(.L_x_320) ;  /* 0x0000000500f87547 */ /* 0x000fea000b800000 */
[----:B------:R-:W2:Y:S01]  /*f430*/  LDG.E.U8 R0, desc[UR36][R2.64] ;  /* 0x0000002402007981 */ /* 0x000ea2000c1e1100 */
[----:B------:R-:W-:Y:S01]  /*f440*/  MOV R6, 0x1f ;  /* 0x0000001f00067802 */ /* 0x000fe20000000f00 */
        /* <DEDUP_REMOVED lines=19> */
.L_x_332:
        /* <DEDUP_REMOVED lines=14> */
.L_x_331:
[----:B------:R0:W5:Y:S01]  /*f660*/  LDG.E.U16 R19, desc[UR36][R2.64] ;  /* 0x0000002402137981 */ /* 0x000162000c1e1500 */
[----:B------:R-:W-:Y:S05]  /*f670*/  BRA `(.L_x_321) ;  /* 0x0000000400d07947 */ /* 0x000fea0003800000 */
.L_x_328:
        /* <DEDUP_REMOVED lines=13> */
.L_x_335:
        /* <DEDUP_REMOVED lines=21> */
.L_x_339:
[----:B------:R-:W-:Y:S05]  /*f8a0*/  BSYNC.RECONVERGENT B1 ;  /* 0x0000000000017941 */ /* 0x000fea0003800200 */
.L_x_338:
[----:B------:R-:W-:Y:S01]  /*f8b0*/  IMAD.SHL.U32 R0, R0, 0x100000, RZ ;  /* 0x0010000000007824 */ /* 0x000fe200078e00ff */
[----:B------:R-:W-:-:S04]  /*f8c0*/  LEA R2, R2, 0x3b800000, 0x17 ;  /* 0x3b80000002027811 */ /* 0x000fc800078eb8ff */
[----:B------:R-:W-:-:S07]  /*f8d0*/  LOP3.LUT R0, R2, R0, R7, 0xfe, !PT ;  /* 0x0000000002007212 */ /* 0x000fce00078efe07 */
.L_x_337:
[----:B------:R-:W-:Y:S05]  /*f8e0*/  BSYNC.RECONVERGENT B0 ;  /* 0x0000000000007941 */ /* 0x000fea0003800200 */
.L_x_336:
[----:B------:R-:W-:-:S04]  /*f8f0*/  F2FP.BF16.F32.PACK_AB R0, RZ, R0 ;  /* 0x00000000ff00723e */ /* 0x000fc800000010ff */
[----:B------:R-:W-:Y:S01]  /*f900*/  PRMT R19, R0, 0x7610, R19 ;  /* 0x0000761000137816 */ /* 0x000fe20000000013 */
[----:B------:R-:W-:Y:S06]  /*f910*/  BRA `(.L_x_321) ;  /* 0x0000000400287947 */ /* 0x000fec0003800000 */
.L_x_334:
        /* <DEDUP_REMOVED lines=21> */
.L_x_343:
[----:B------:R-:W-:Y:S05]  /*fa70*/  BSYNC.RECONVERGENT B1 ;  /* 0x0000000000017941 */ /* 0x000fea0003800200 */
.L_x_342:
[----:B------:R-:W-:Y:S01]  /*fa80*/  IMAD.SHL.U32 R0, R0, 0x200000, RZ ;  /* 0x0020000000007824 */ /* 0x000fe200078e00ff */
[----:B------:R-:W-:-:S04]  /*fa90*/  LEA R2, R2, 0x37800000, 0x17 ;  /* 0x3780000002027811 */ /* 0x000fc800078eb8ff */
[----:B------:R-:W-:-:S07]  /*faa0*/  LOP3.LUT R0, R2, R0, R7, 0xfe, !PT ;  /* 0x0000000002007212 */ /* 0x000fce00078efe07 */
.L_x_341:
[----:B------:R-:W-:Y:S05]  /*fab0*/  BSYNC.RECONVERGENT B0 ;  /* 0x0000000000007941 */ /* 0x000fea0003800200 */
.L_x_340:
[----:B------:R-:W-:-:S04]  /*fac0*/  F2FP.BF16.F32.PACK_AB R0, RZ, R0 ;  /* 0x00000000ff00723e */ /* 0x000fc800000010ff */
[----:B------:R-:W-:Y:S01]  /*fad0*/  PRMT R19, R0, 0x7610, R19 ;  /* 0x0000761000137816 */ /* 0x000fe20000000013 */
[----:B------:R-:W-:Y:S06]  /*fae0*/  BRA `(.L_x_321) ;  /* 0x0000000000b47947 */ /* 0x000fec0003800000 */
.L_x_333:
        /* <DEDUP_REMOVED lines=12> */
[----:B------:R-:W-:Y:S01]  /*fbb0*/  @!P0 IMAD.MOV.U32 R0, RZ, RZ, 0x7f800001 ;  /* 0x7f800001ff008424 */ /* 0x000fe200078e00ff */
[----:B------:R-:W-:-:S07]  /*fbc0*/  @P0 SHF.L.U32 R0, R2, 0x17, RZ ;  /* 0x0000001702000819 */ /* 0x000fce00000006ff */
.L_x_347:
[----:B------:R-:W-:Y:S05]  /*fbd0*/  BSYNC.RECONVERGENT B0 ;  /* 0x0000000000007941 */ /* 0x000fea0003800200 */
.L_x_346:
[----:B------:R-:W-:-:S04]  /*fbe0*/  F2FP.BF16.F32.PACK_AB R0, RZ, R0 ;  /* 0x00000000ff00723e */ /* 0x000fc800000010ff */
[----:B------:R-:W-:Y:S01]  /*fbf0*/  PRMT R19, R0, 0x7610, R19 ;  /* 0x0000761000137816 */ /* 0x000fe20000000013 */
[----:B------:R-:W-:Y:S06]  /*fc00*/  BRA `(.L_x_321) ;  /* 0x00000000006c7947 */ /* 0x000fec0003800000 */
.L_x_320:
        /* <DEDUP_REMOVED lines=16> */
.L_x_348:
[----:B------:R-:W-:Y:S01]  /*fd10*/  PRMT R19, RZ, 0x7610, R19 ;  /* 0x00007610ff137816 */ /* 0x000fe20000000013 */
[----:B------:R-:W-:Y:S06]  /*fd20*/  BRA `(.L_x_321) ;  /* 0x0000000000247947 */ /* 0x000fec0003800000 */
.L_x_345:
[----:B------:R-:W2:Y:S02]  /*fd30*/  LDG.E.64 R2, desc[UR36][R2.64] ;  /* 0x0000002402027981 */ /* 0x000ea4000c1e1b00 */
[----:B--2---:R-:W0:Y:S02]  /*fd40*/  I2F.U64 R0, R2 ;  /* 0x0000000200007312 */ /* 0x004e240000301000 */
[----:B0-----:R-:W-:-:S04]  /*fd50*/  F2FP.BF16.F32.PACK_AB R0, RZ, R0 ;  /* 0x00000000ff00723e */ /* 0x001fc800000010ff */
[----:B------:R-:W-:Y:S01]  /*fd60*/  PRMT R19, R0, 0x7610, R19 ;  /* 0x0000761000137816 */ /* 0x000fe20000000013 */
[----:B------:R-:W-:Y:S06]  /*fd70*/  BRA `(.L_x_321) ;  /* 0x0000000000107947 */ /* 0x000fec0003800000 */
.L_x_344:
[----:B------:R-:W2:Y:S02]  /*fd80*/  LDG.E R2, desc[UR36][R2.64] ;  /* 0x0000002402027981 */ /* 0x000ea4000c1e1900 */
[----:B--2---:R-:W-:-:S04]  /*fd90*/  I2FP.F32.U32 R0, R2 ;  /* 0x0000000200007245 */ /* 0x004fc80000201000 */
[----:B------:R-:W-:-:S04]  /*fda0*/  F2FP.BF16.F32.PACK_AB R0, RZ, R0 ;  /* 0x00000000ff00723e */ /* 0x000fc800000010ff */
[----:B------:R-:W-:-:S07]  /*fdb0*/  PRMT R19, R0, 0x7610, R19 ;  /* 0x0000761000137816 */ /* 0x000fce0000000013 */
.L_x_321:
        /* <DEDUP_REMOVED lines=18> */
.L_x_352:
[----:B------:R-:W2:Y:S02]  /*fee0*/  LDG.E.U8 R2, desc[UR36][R2.64] ;  /* 0x0000002402027981 */ /* 0x000ea4000c1e1100 */
[----:B--2---:R-:W-:-:S04]  /*fef0*/  I2FP.F32.U32 R0, R2 ;  /* 0x0000000200007245 */ /* 0x004fc80000201000 */
[----:B------:R-:W-:Y:S01]  /*ff00*/  F2FP.BF16.F32.PACK_AB R0, RZ, R0 ;  /* 0x00000000ff00723e */ /* 0x000fe200000010ff */
[----:B------:R-:W-:Y:S06]  /*ff10*/  BRA `(.L_x_354) ;  /* 0x0000000c00a47947 */ /* 0x000fec0003800000 */
.L_x_351:
        /* <DEDUP_REMOVED lines=10> */
.L_x_356:
[----:B------:R-:W2:Y:S02]  /*ffc0*/  LDG.E R2, desc[UR36][R2.64] ;  /* 0x0000002402027981 */ /* 0x000ea4000c1e1900 */
[----:B--2---:R-:W-:-:S04]  /*ffd0*/  I2FP.F32.S32 R0, R2 ;  /* 0x0000000200007245 */ /* 0x004fc80000201400 */
[----:B------:R-:W-:Y:S01]  /*ffe0*/  F2FP.BF16.F32.PACK_AB R0, RZ, R0 ;  /* 0x00000000ff00723e */ /* 0x000fe200000010ff */
[----:B------:R-:W-:Y:S06]  /*fff0*/  BRA `(.L_x_354) ;  /* 0x0000000c006c7947 */ /* 0x000fec0003800000 */
.L_x_355:
[----:B------:R-:W2:Y:S02]  /*10000*/  LDG.E.U16 R2, desc[UR36][R2.64] ;  /* 0x0000002402027981 */ /* 0x000ea4000c1e1500 */
[----:B--2---:R-:W0:Y:S02]  /*10010*/  I2F.S16 R0, R2 ;  /* 0x0000000200007306 */ /* 0x004e240000101400 */
[----:B0-----:R-:W-:Y:S01]  /*10020*/  F2FP.BF16.F32.PACK_AB R0, RZ, R0 ;  /* 0x00000000ff00723e */ /* 0x001fe200000010ff */
[----:B------:R-:W-:Y:S06]  /*10030*/  BRA `(.L_x_354) ;  /* 0x0000000c005c7947 */ /* 0x000fec0003800000 */
.L_x_350:
        /* <DEDUP_REMOVED lines=9> */
.L_x_358:
[----:B------:R-:W2:Y:S02]  /*100d0*/  LDG.E.U16 R0, desc[UR36][R2.64] ;  /* 0x0000002402007981 */ /* 0x000ea4000c1e1500 */
[----:B--2---:R-:W-:-:S05]  /*100e0*/  HADD2.F32 R0, -RZ, R0.H0_H0 ;  /* 0x20000000ff007230 */ /* 0x004fca0000004100 */
[----:B------:R-:W-:Y:S01]  /*100f0*/  F2FP.BF16.F32.PACK_AB R0, RZ, R0 ;  /* 0x00000000ff00723e */ /* 0x000fe200000010ff */
[----:B------:R-:W-:Y:S06]  /*10100*/  BRA `(.L_x_354) ;  /* 0x0000000c00287947 */ /* 0x000fec0003800000 */
.L_x_357:
        /* <DEDUP_REMOVED lines=9> */
.L_x_360:
[----:B------:R-:W2:Y:S02]  /*101a0*/  LDG.E.U16 R2, desc[UR36][R2.64] ;  /* 0x0000002402027981 */ /* 0x000ea4000c1e1500 */
[----:B--2---:R-:W-:-:S05]  /*101b0*/  HADD2.F32 R0, -RZ, R2.H0_H0 ;  /* 0x20000002ff007230 */ /* 0x004fca0000004100 */
[----:B------:R-:W-:Y:S01]  /*101c0*/  F2FP.BF16.F32.PACK_AB R0, RZ, R0 ;  /* 0x00000000ff00723e */ /* 0x000fe200000010ff */
[----:B------:R-:W-:Y:S06]  /*101d0*/  BRA `(.L_x_354) ;  /* 0x0000000800f47947 */ /* 0x000fec0003800000 */
.L_x_359:
        /* <DEDUP_REMOVED lines=12> */
.L_x_349:
        /* <DEDUP_REMOVED lines=13> */
.L_x_363:
        /* <DEDUP_REMOVED lines=12> */
.L_x_362:
        /* <DEDUP_REMOVED lines=27> */
.L_x_365:
        /* <DEDUP_REMOVED lines=13> */
.L_x_364:
[----:B------:R0:W5:Y:S01]  /*106b0*/  LDG.E.U16 R0, desc[UR36][R2.64] ;  /* 0x0000002402007981 */ /* 0x000162000c1e1500 */
[----:B------:R-:W-:Y:S05]  /*106c0*/  BRA `(.L_x_354) ;  /* 0x0000000400b87947 */ /* 0x000fea0003800000 */
.L_x_361:
        /* <DEDUP_REMOVED lines=12> */
.L_x_368:
        /* <DEDUP_REMOVED lines=21> */
.L_x_372:
[----:B------:R-:W-:Y:S05]  /*108e0*/  BSYNC.RECONVERGENT B1 ;  /* 0x0000000000017941 */ /* 0x000fea0003800200 */
.L_x_371:
[----:B------:R-:W-:Y:S01]  /*108f0*/  IMAD.SHL.U32 R0, R0, 0x100000, RZ ;  /* 0x0010000000007824 */ /* 0x000fe200078e00ff */
[----:B------:R-:W-:-:S04]  /*10900*/  LEA R2, R2, 0x3b800000, 0x17 ;  /* 0x3b80000002027811 */ /* 0x000fc800078eb8ff */
[----:B------:R-:W-:-:S07]  /*10910*/  LOP3.LUT R0, R2, R0, R7, 0xfe, !PT ;  /* 0x0000000002007212 */ /* 0x000fce00078efe07 */
.L_x_370:
[----:B------:R-:W-:Y:S05]  /*10920*/  BSYNC.RECONVERGENT B0 ;  /* 0x0000000000007941 */ /* 0x000fea0003800200 */
.L_x_369:
[----:B------:R-:W-:Y:S01]  /*10930*/  F2FP.BF16.F32.PACK_AB R0, RZ, R0 ;  /* 0x00000000ff00723e */ /* 0x000fe200000010ff */
[----:B------:R-:W-:Y:S06]  /*10940*/  BRA `(.L_x_354) ;  /* 0x0000000400187947 */ /* 0x000fec0003800000 */
.L_x_367:
[----:B------:R-:W2:Y:S01]  /*10950*/  LDG.E.U8 R3, desc[UR36][R2.64] ;  /* 0x0000002402037981 */ /* 0x000ea2000c1e1100 */
[----:B------:R-:W-:Y:S01]  /*10960*/  BSSY.RECONVERGENT B0, `(.L_x_373) ;  /* 0x0000018000007945 */ /* 0x000fe20003800200 */
[----:B------:R-:W-:Y:S01]  /*10970*/  HFMA2 R0, -RZ, RZ, 0, 0 ;  /* 0x00000000ff007431 */ /* 0x000fe200000001ff */
        /* <DEDUP_REMOVED lines=18> */
.L_x_376:
[----:B------:R-:W-:Y:S05]  /*10aa0*/  BSYNC.RECONVERGENT B1 ;  /* 0x0000000000017941 */ /* 0x000fea0003800200 */
.L_x_375:
[----:B------:R-:W-:Y:S01]  /*10ab0*/  IMAD.SHL.U32 R0, R0, 0x200000, RZ ;  /* 0x0020000000007824 */ /* 0x000fe200078e00ff */
[----:B------:R-:W-:-:S04]  /*10ac0*/  LEA R2, R2, 0x37800000, 0x17 ;  /* 0x3780000002027811 */ /* 0x000fc800078eb8ff */
[----:B------:R-:W-:-:S07]  /*10ad0*/  LOP3.LUT R0, R2, R0, R7, 0xfe, !PT ;  /* 0x0000000002007212 */ /* 0x000fce00078efe07 */
.L_x_374:
[----:B------:R-:W-:Y:S05]  /*10ae0*/  BSYNC.RECONVERGENT B0 ;  /* 0x0000000000007941 */ /* 0x000fea0003800200 */
.L_x_373:
[----:B------:R-:W-:Y:S01]  /*10af0*/  F2FP.BF16.F32.PACK_AB R0, RZ, R0 ;  /* 0x00000000ff00723e */ /* 0x000fe200000010ff */
[----:B------:R-:W-:Y:S06]  /*10b00*/  BRA `(.L_x_354) ;  /* 0x0000000000a87947 */ /* 0x000fec0003800000 */
.L_x_366:
        /* <DEDUP_REMOVED lines=8> */
[----:B------:R-:W-:Y:S02]  /*10b90*/  MOV R0, 0x400000 ;  /* 0x0040000000007802 */ /* 0x000fe40000000f00 */
[----:B--2---:R-:W-:-:S13]  /*10ba0*/  ISETP.NE.AND P0, PT, R2, RZ, PT ;  /* 0x000000ff0200720c */ /* 0x004fda0003f05270 */
[----:B------:R-:W-:Y:S05]  /*10bb0*/  @!P0 BRA `(.L_x_380) ;  /* 0x00000000000c8947 */ /* 0x000fea0003800000 */
[----:B------:R-:W-:-:S13]  /*10bc0*/  ISETP.NE.AND P0, PT, R2, 0xff, PT ;  /* 0x000000ff0200780c */ /* 0x000fda0003f05270 */
[----:B------:R-:W-:Y:S02]  /*10bd0*/  @!P0 IMAD.MOV.U32 R0, RZ, RZ, 0x7f800001 ;  /* 0x7f800001ff008424 */ /* 0x000fe400078e00ff */
[----:B------:R-:W-:-:S07]  /*10be0*/  @P0 IMAD.SHL.U32 R0, R2, 0x800000, RZ ;  /* 0x0080000002000824 */ /* 0x000fce00078e00ff */
.L_x_380:
[----:B------:R-:W-:Y:S05]  /*10bf0*/  BSYNC.RECONVERGENT B0 ;  /* 0x0000000000007941 */ /* 0x000fea0003800200 */
.L_x_379:
[----:B------:R-:W-:Y:S01]  /*10c00*/  F2FP.BF16.F32.PACK_AB R0, RZ, R0 ;  /* 0x00000000ff00723e */ /* 0x000fe200000010ff */
[----:B------:R-:W-:Y:S06]  /*10c10*/  BRA `(.L_x_354) ;  /* 0x0000000000647947 */ /* 0x000fec0003800000 */
.L_x_353:
[----:B------:R-:W-:Y:S01]  /*10c20*/  MOV R2, 0x0 ;  /* 0x0000000000027802 */ /* 0x000fe20000000f00 */
[----:B------:R-:W0:Y:S01]  /*10c30*/  LDCU.64 UR4, c[0x4][0x128] ;  /* 0x01002500ff0477ac */ /* 0x000e220008000a00 */
[----:B------:R-:W-:Y:S02]  /*10c40*/  HFMA2 R12, -RZ, RZ, 0, 5.9604644775390625e-08 ;  /* 0x00000001ff0c7431 */ /* 0x000fe400000001ff */
[----:B------:R-:W-:Y:S01]  /*10c50*/  IMAD.MOV.U32 R8, RZ, RZ, 0x4e ;  /* 0x0000004eff087424 */ /* 0x000fe200078e00ff */
[----:B------:R-:W1:Y:S01]  /*10c60*/  LDCU.64 UR6, c[0x4][0x130] ;  /* 0x01002600ff0677ac */ /* 0x000e620008000a00 */
[----:B------:R-:W2:Y:S01]  /*10c70*/  LDC.64 R2, c[0x4][R2] ;  /* 0x0100000002027b82 */ /* 0x000ea20000000a00 */
[----:B------:R-:W-:Y:S01]  /*10c80*/  IMAD.MOV.U32 R13, RZ, RZ, RZ ;  /* 0x000000ffff0d7224 */ /* 0x000fe200078e00ff */
        /* <DEDUP_REMOVED lines=9> */
.L_x_381:
[----:B------:R-:W-:Y:S01]  /*10d20*/  PRMT R0, RZ, 0x7610, R0 ;  /* 0x00007610ff007816 */ /* 0x000fe20000000000 */
[----:B------:R-:W-:Y:S06]  /*10d30*/  BRA `(.L_x_354) ;  /* 0x00000000001c7947 */ /* 0x000fec0003800000 */
.L_x_378:
[----:B------:R-:W2:Y:S02]  /*10d40*/  LDG.E.64 R2, desc[UR36][R2.64] ;  /* 0x0000002402027981 */ /* 0x000ea4000c1e1b00 */
[----:B--2---:R-:W0:Y:S02]  /*10d50*/  I2F.U64 R0, R2 ;  /* 0x0000000200007312 */ /* 0x004e240000301000 */
[----:B0-----:R-:W-:Y:S01]  /*10d60*/  F2FP.BF16.F32.PACK_AB R0, RZ, R0 ;  /* 0x00000000ff00723e */ /* 0x001fe200000010ff */
[----:B------:R-:W-:Y:S06]  /*10d70*/  BRA `(.L_x_354) ;  /* 0x00000000000c7947 */ /* 0x000fec0003800000 */
.L_x_377:
[----:B------:R-:W2:Y:S02]  /*10d80*/  LDG.E R2, desc[UR36][R2.64] ;  /* 0x0000002402027981 */ /* 0x000ea4000c1e1900 */
[----:B--2---:R-:W-:-:S04]  /*10d90*/  I2FP.F32.U32 R0, R2 ;  /* 0x0000000200007245 */ /* 0x004fc80000201000 */
[----:B------:R-:W-:-:S07]  /*10da0*/  F2FP.BF16.F32.PACK_AB R0, RZ, R0 ;  /* 0x00000000ff00723e */ /* 0x000fce00000010ff */
.L_x_354:
[----:B-----5:R-:W-:Y:S01]  /*10db0*/  IMAD.U32 R0, R0, 0x10000, RZ ;  /* 0x0001000000007824 */ /* 0x020fe200078e00ff */
[----:B------:R-:W-:Y:S01]  /*10dc0*/  UPRMT UR4, UR43, 0x9910, URZ ;  /* 0x000099102b047896 */ /* 0x000fe200080000ff */
[----:B------:R-:W-:Y:S02]  /*10dd0*/  IMAD.U32 R19, R19, 0x10000, RZ ;  /* 0x0001000013137824 */ /* 0x000fe400078e00ff */
[----:B------:R-:W-:Y:S01]  /*10de0*/  FMUL.FTZ R0, R0, R0 ;  /* 0x0000000000007220 */ /* 0x000fe20000410000 */
[----:B------:R-:W-:-:S05]  /*10df0*/  UISETP.GT.AND UP0, UPT, UR4, 0x9, UPT ;  /* 0x000000090400788c */ /* 0x000fca000bf04270 */
[----:B------:R-:W0:Y:S02]  /*10e00*/  F2F.BF16.F32 R0, R0 ;  /* 0x0000000000007304 */ /* 0x000e240000202000 */
[----:B0-----:R-:W-:-:S04]  /*10e10*/  IMAD.U32 R2, R0, 0x10000, RZ ;  /* 0x0001000000027824 */ /* 0x001fc800078e00ff */
[----:B------:R-:W-:-:S06]  /*10e20*/  FADD.FTZ R2, -R2, 1 ;  /* 0x3f80000002027421 */ /* 0x000fcc0000010100 */
[----:B------:R-:W0:Y:S02]  /*10e30*/  F2F.BF16.F32 R2, R2 ;  /* 0x0000000200027304 */ /* 0x000e240000202000 */
[----:B0-----:R-:W-:-:S05]  /*10e40*/  SHF.L.U32 R4, R2, 0x10, RZ ;  /* 0x0000001002047819 */ /* 0x001fca00000006ff */
[----:B------:R-:W-:-:S04]  /*10e50*/  FMUL.FTZ R4, R19, R4 ;  /* 0x0000000413047220 */ /* 0x000fc80000410000 */
[----:B------:R0:W1:Y:S01]  /*10e60*/  F2F.BF16.F32 R3, R4 ;  /* 0x0000000400037304 */ /* 0x0000620000202000 */
        /* <DEDUP_REMOVED lines=9> */
[----:B-1----:R-:W-:-:S04]  /*10f00*/  IMAD.U32 R0, R3, 0x10000, RZ ;  /* 0x0001000003007824 */ /* 0x002fc800078e00ff */
[----:B------:R-:W1:Y:S02]  /*10f10*/  F2I.FTZ.TRUNC.NTZ R3, R0 ;  /* 0x0000000000037305 */ /* 0x000e64000021f100 */
[----:B-1----:R-:W-:Y:S01]  /*10f20*/  STG.E.U8 desc[UR36][R16.64], R3 ;  /* 0x0000000310007986 */ /* 0x002fe2000c101124 */
[----:B------:R-:W-:Y:S05]  /*10f30*/  EXIT ;  /* 0x000000000000794d */ /* 0x000fea0003800000 */
.L_x_385:
[----:B-1----:R-:W-:-:S06]  /*10f40*/  IMAD.U32 R3, R3, 0x10000, RZ ;  /* 0x0001000003037824 */ /* 0x002fcc00078e00ff */
[----:B------:R-:W1:Y:S02]  /*10f50*/  F2I.S64.TRUNC R2, R3 ;  /* 0x0000000300027311 */ /* 0x000e64000020d900 */
[----:B-1----:R-:W-:Y:S01]  /*10f60*/  STG.E.U8 desc[UR36][R16.64], R2 ;  /* 0x0000000210007986 */ /* 0x002fe2000c101124 */
[----:B------:R-:W-:Y:S05]  /*10f70*/  EXIT ;  /* 0x000000000000794d */ /* 0x000fea0003800000 */
.L_x_384:
[----:B------:R-:W-:-:S09]  /*10f80*/  UISETP.NE.AND UP0, UPT, UR4, 0x2, UPT ;  /* 0x000000020400788c */ /* 0x000fd2000bf05270 */
[----:B------:R-:W-:Y:S05]  /*10f90*/  BRA.U !UP0, `(.L_x_387) ;  /* 0x0000000108307547 */ /* 0x000fea000b800000 */
[----:B------:R-:W-:-:S09]  /*10fa0*/  UISETP.NE.AND UP0, UPT, UR4, 0x3, UPT ;  /* 0x000000030400788c */ /* 0x000fd2000bf05270 */
[----:B------:R-:W-:Y:S05]  /*10fb0*/  BRA.U !UP0, `(.L_x_388) ;  /* 0x0000000108187547 */ /* 0x000fea000b800000 */
[----:B------:R-:W-:-:S09]  /*10fc0*/  UISETP.NE.AND UP0, UPT, UR4, 0x4, UPT ;  /* 0x000000040400788c */ /* 0x000fd2000bf05270 */
[----:B------:R-:W-:Y:S05]  /*10fd0*/  BRA.U UP0, `(.L_x_386) ;  /* 0x0000000900787547 */ /* 0x000fea000b800000 */
[----:B-1----:R-:W-:-:S06]  /*10fe0*/  IMAD.U32 R3, R3, 0x10000, RZ ;  /* 0x0001000003037824 */ /* 0x002fcc00078e00ff */
[----:B------:R-:W1:Y:S02]  /*10ff0*/  F2I.S64.TRUNC R2, R3 ;  /* 0x0000000300027311 */ /* 0x000e64000020d900 */
[----:B-1----:R-:W-:Y:S01]  /*11000*/  STG.E.64 desc[UR36][R16.64], R2 ;  /* 0x0000000210007986 */ /* 0x002fe2000c101b24 */
[----:B------:R-:W-:Y:S05]  /*11010*/  EXIT ;  /* 0x000000000000794d */ /* 0x000fea0003800000 */
.L_x_388:
[----:B-1----:R-:W-:-:S06]  /*11020*/  IMAD.U32 R3, R3, 0x10000, RZ ;  /* 0x0001000003037824 */ /* 0x002fcc00078e00ff */
[----:B------:R-:W1:Y:S02]  /*11030*/  F2I.FTZ.TRUNC.NTZ R3, R3 ;  /* 0x0000000300037305 */ /* 0x000e64000021f100 */
[----:B-1----:R-:W-:Y:S01]  /*11040*/  STG.E desc[UR36][R16.64], R3 ;  /* 0x0000000310007986 */ /* 0x002fe2000c101924 */
[----:B------:R-:W-:Y:S05]  /*11050*/  EXIT ;  /* 0x000000000000794d */ /* 0x000fea0003800000 */
.L_x_387:
[----:B-1----:R-:W-:-:S06]  /*11060*/  SHF.L.U32 R3, R3, 0x10, RZ ;  /* 0x0000001003037819 */ /* 0x002fcc00000006ff */
[----:B------:R-:W1:Y:S02]  /*11070*/  F2I.FTZ.TRUNC.NTZ R3, R3 ;  /* 0x0000000300037305 */ /* 0x000e64000021f100 */
[----:B-1----:R-:W-:Y:S01]  /*11080*/  STG.E.U16 desc[UR36][R16.64], R3 ;  /* 0x0000000310007986 */ /* 0x002fe2000c101524 */
[----:B------:R-:W-:Y:S05]  /*11090*/  EXIT ;  /* 0x000000000000794d */ /* 0x000fea0003800000 */
.L_x_383:
[----:B------:R-:W-:-:S09]  /*110a0*/  UISETP.GT.AND UP0, UPT, UR4, 0x6, UPT ;  /* 0x000000060400788c */ /* 0x000fd2000bf04270 */
[----:B------:R-:W-:Y:S05]  /*110b0*/  BRA.U UP0, `(.L_x_389) ;  /* 0x00000001002c7547 */ /* 0x000fea000b800000 */
[----:B------:R-:W-:-:S09]  /*110c0*/  UISETP.NE.AND UP0, UPT, UR4, 0x5, UPT ;  /* 0x000000050400788c */ /* 0x000fd2000bf05270 */
[----:B------:R-:W-:Y:S05]  /*110d0*/  BRA.U !UP0, `(.L_x_390) ;  /* 0x0000000108147547 */ /* 0x000fea000b800000 */
[----:B------:R-:W-:-:S09]  /*110e0*/  UISETP.NE.AND UP0, UPT, UR4, 0x6, UPT ;  /* 0x000000060400788c */ /* 0x000fd2000bf05270 */
[----:B------:R-:W-:Y:S05]  /*110f0*/  BRA.U UP0, `(.L_x_386) ;  /* 0x0000000900307547 */ /* 0x000fea000b800000 */
[----:B-1----:R-:W-:-:S05]  /*11100*/  IMAD.U32 R3, R3, 0x10000, RZ ;  /* 0x0001000003037824 */ /* 0x002fca00078e00ff */
[----:B------:R-:W-:Y:S01]  /*11110*/  STG.E desc[UR36][R16.64], R3 ;  /* 0x0000000310007986 */ /* 0x000fe2000c101924 */
[----:B------:R-:W-:Y:S05]  /*11120*/  EXIT ;  /* 0x000000000000794d */ /* 0x000fea0003800000 */
.L_x_390:
[----:B-1----:R-:W-:-:S05]  /*11130*/  IMAD.U32 R0, R3, 0x10000, RZ ;  /* 0x0001000003007824 */ /* 0x002fca00078e00ff */
[----:B------:R-:W-:-:S05]  /*11140*/  F2FP.F16.F32.PACK_AB R0, RZ, R0 ;  /* 0x00000000ff00723e */ /* 0x000fca00000000ff */
[----:B------:R-:W-:Y:S01]  /*11150*/  STG.E.U16 desc[UR36][R16.64], R0 ;  /* 0x0000000010007986 */ /* 0x000fe2000c101524 */
[----:B------:R-:W-:Y:S05]  /*11160*/  EXIT ;  /* 0x000000000000794d */ /* 0x000fea0003800000 */
.L_x_389:
[----:B------:R-:W-:-:S09]  /*11170*/  UISETP.NE.AND UP0, UPT, UR4, 0x7, UPT ;  /* 0x000000070400788c */ /* 0x000fd2000bf05270 */
[----:B------:R-:W-:Y:S05]  /*11180*/  BRA.U !UP0, `(.L_x_391) ;  /* 0x0000000108347547 */ /* 0x000fea000b800000 */
[----:B------:R-:W-:-:S09]  /*11190*/  UISETP.NE.AND UP0, UPT, UR4, 0x8, UPT ;  /* 0x000000080400788c */ /* 0x000fd2000bf05270 */
[----:B------:R-:W-:Y:S05]  /*111a0*/  BRA.U !UP0, `(.L_x_392) ;  /* 0x0000000108187547 */ /* 0x000fea000b800000 */
[----:B------:R-:W-:-:S09]  /*111b0*/  UISETP.NE.AND UP0, UPT, UR4, 0x9, UPT ;  /* 0x000000090400788c */ /* 0x000fd2000bf05270 */
[----:B------:R-:W-:Y:S05]  /*111c0*/  BRA.U UP0, `(.L_x_386) ;  /* 0x0000000500fc7547 */ /* 0x000fea000b800000 */
[----:B-1----:R-:W-:Y:S02]  /*111d0*/  IMAD.U32 R2, R3, 0x10000, RZ ;  /* 0x0001000003027824 */ /* 0x002fe400078e00ff */
[----:B------:R-:W-:-:S05]  /*111e0*/  IMAD.MOV.U32 R3, RZ, RZ, RZ ;  /* 0x000000ffff037224 */ /* 0x000fca00078e00ff */
[----:B------:R-:W-:Y:S01]  /*111f0*/  STG.E.64 desc[UR36][R16.64], R2 ;  /* 0x0000000210007986 */ /* 0x000fe2000c101b24 */
[----:B------:R-:W-:Y:S05]  /*11200*/  EXIT ;  /* 0x000000000000794d */ /* 0x000fea0003800000 */
.L_x_392:
[----:B-1----:R-:W-:-:S04]  /*11210*/  SHF.L.U32 R3, R3, 0x10, RZ ;  /* 0x0000001003037819 */ /* 0x002fc800000006ff */
[----:B------:R-:W-:-:S04]  /*11220*/  F2FP.F16.F32.PACK_AB R3, RZ, R3 ;  /* 0x00000003ff03723e */ /* 0x000fc800000000ff */
[----:B------:R-:W-:-:S05]  /*11230*/  PRMT R3, R3, 0x5410, RZ ;  /* 0x0000541003037816 */ /* 0x000fca00000000ff */
[----:B------:R-:W-:Y:S01]  /*11240*/  STG.E desc[UR36][R16.64], R3 ;  /* 0x0000000310007986 */ /* 0x000fe2000c101924 */
[----:B------:R-:W-:Y:S05]  /*11250*/  EXIT ;  /* 0x000000000000794d */ /* 0x000fea0003800000 */
.L_x_391:
[----:B-1----:R-:W-:-:S04]  /*11260*/  IMAD.U32 R2, R3, 0x10000, RZ ;  /* 0x0001000003027824 */ /* 0x002fc800078e00ff */
[----:B------:R-:W-:-:S06]  /*11270*/  FMUL.FTZ R2, R2, 1 ;  /* 0x3f80000002027820 */ /* 0x000fcc0000410000 */
[----:B------:R-:W1:Y:S02]  /*11280*/  F2F.F64.F32 R2, R2 ;  /* 0x0000000200027310 */ /* 0x000e640000201800 */
[----:B-1----:R-:W-:Y:S01]  /*11290*/  STG.E.64 desc[UR36][R16.64], R2 ;  /* 0x0000000210007986 */ /* 0x002fe2000c101b24 */
[----:B------:R-:W-:Y:S05]  /*112a0*/  EXIT ;  /* 0x000000000000794d */ /* 0x000fea0003800000 */
.L_x_382:
        /* <DEDUP_REMOVED lines=10> */
[----:B-1----:R-:W-:-:S06]  /*11350*/  IMAD.U32 R3, R3, 0x10000, RZ ;  /* 0x0001000003037824 */ /* 0x002fcc00078e00ff */
[----:B------:R-:W1:Y:S02]  /*11360*/  F2I.FTZ.U32.TRUNC.NTZ R3, R3 ;  /* 0x0000000300037305 */ /* 0x000e64000021f000 */
[----:B-1----:R-:W-:Y:S01]  /*11370*/  STG.E.U16 desc[UR36][R16.64], R3 ;  /* 0x0000000310007986 */ /* 0x002fe2000c101524 */
[----:B------:R-:W-:Y:S05]  /*11380*/  EXIT ;  /* 0x000000000000794d */ /* 0x000fea0003800000 */
.L_x_396:
[----:B-1----:R-:W-:Y:S01]  /*11390*/  IMAD.U32 R3, R3, 0x10000, RZ ;  /* 0x0001000003037824 */ /* 0x002fe200078e00ff */
        /* <DEDUP_REMOVED lines=12> */
[----:B------:R-:W-:Y:S01]  /*11460*/  FADD.FTZ R0, R2, 8192 ;  /* 0x4600000002007421 */ /* 0x000fe20000010000 */
[----:B------:R-:W-:-:S04]  /*11470*/  PRMT R8, RZ, 0x7610, R8 ;  /* 0x00007610ff087816 */ /* 0x000fc80000000008 */
[----:B------:R-:W-:-:S13]  /*11480*/  LOP3.LUT P0, R0, R0, 0xff, RZ, 0xc0, !PT ;  /* 0x000000ff00007812 */ /* 0x000fda000780c0ff */
[----:B------:R-:W-:Y:S05]  /*11490*/  @!P0 BRA `(.L_x_398) ;  /* 0x00000000000c8947 */ /* 0x000fea0003800000 */
.L_x_399:
[----:B------:R-:W-:-:S04]  /*114a0*/  SHF.R.U32.HI R3, RZ, 0x18, R3 ;  /* 0x00000018ff037819 */ /* 0x000fc80000011603 */
[----:B------:R-:W-:-:S04]  /*114b0*/  LOP3.LUT R0, R0, 0x80, R3, 0xf8, !PT ;  /* 0x0000008000007812 */ /* 0x000fc800078ef803 */
[----:B------:R-:W-:-:S07]  /*114c0*/  PRMT R8, R0, 0x7610, R8 ;  /* 0x0000761000087816 */ /* 0x000fce0000000008 */
.L_x_398:
[----:B------:R-:W-:Y:S05]  /*114d0*/  BSYNC.RECONVERGENT B0 ;  /* 0x0000000000007941 */ /* 0x000fea0003800200 */
.L_x_397:
[----:B------:R-:W-:Y:S01]  /*114e0*/  STG.E.U8 desc[UR36][R16.64], R8 ;  /* 0x0000000810007986 */ /* 0x000fe2000c101124 */
[----:B------:R-:W-:Y:S05]  /*114f0*/  EXIT ;  /* 0x000000000000794d */ /* 0x000fea0003800000 */
.L_x_395:
[----:B-1----:R-:W-:Y:S01]  /*11500*/  SHF.L.U32 R3, R3, 0x10, RZ ;  /* 0x0000001003037819 */ /* 0x002fe200000006ff */
        /* <DEDUP_REMOVED lines=16> */
.L_x_402:
[----:B------:R-:W-:-:S04]  /*11610*/  SHF.R.U32.HI R3, RZ, 0x18, R3 ;  /* 0x00000018ff037819 */ /* 0x000fc80000011603 */
[----:B------:R-:W-:-:S04]  /*11620*/  LOP3.LUT R0, R0, 0x80, R3, 0xf8, !PT ;  /* 0x0000008000007812 */ /* 0x000fc800078ef803 */
[----:B------:R-:W-:-:S07]  /*11630*/  PRMT R8, R0, 0x7610, R8 ;  /* 0x0000761000087816 */ /* 0x000fce0000000008 */
.L_x_401:
[----:B------:R-:W-:Y:S05]  /*11640*/  BSYNC.RECONVERGENT B0 ;  /* 0x0000000000007941 */ /* 0x000fea0003800200 */
.L_x_400:
[----:B------:R-:W-:Y:S01]  /*11650*/  STG.E.U8 desc[UR36][R16.64], R8 ;  /* 0x0000000810007986 */ /* 0x000fe2000c101124 */
[----:B------:R-:W-:Y:S05]  /*11660*/  EXIT ;  /* 0x000000000000794d */ /* 0x000fea0003800000 */
.L_x_394:
[----:B------:R-:W-:-:S09]  /*11670*/  UISETP.NE.AND UP0, UPT, UR4, 0x1c, UPT ;  /* 0x0000001c0400788c */ /* 0x000fd2000bf05270 */
[----:B------:R-:W-:Y:S05]  /*11680*/  BRA.U !UP0, `(.L_x_403) ;  /* 0x0000000108607547 */ /* 0x000fea000b800000 */
[----:B------:R-:W-:-:S09]  /*11690*/  UISETP.NE.AND UP0, UPT, UR4, 0x1d, UPT ;  /* 0x0000001d0400788c */ /* 0x000fd2000bf05270 */
[----:B------:R-:W-:Y:S05]  /*116a0*/  BRA.U !UP0, `(.L_x_404) ;  /* 0x0000000108487547 */ /* 0x000fea000b800000 */
[----:B------:R-:W-:-:S09]  /*116b0*/  UISETP.NE.AND UP0, UPT, UR4, 0x2c, UPT ;  /* 0x0000002c0400788c */ /* 0x000fd2000bf05270 */
[----:B------:R-:W-:Y:S05]  /*116c0*/  BRA.U UP0, `(.L_x_386) ;  /* 0x0000000100bc7547 */ /* 0x000fea000b800000 */
[----:B-1----:R-:W-:-:S05]  /*116d0*/  IMAD.U32 R3, R3, 0x10000, RZ ;  /* 0x0001000003037824 */ /* 0x002fca00078e00ff */
[----:B0-----:R-:W-:-:S04]  /*116e0*/  SHF.R.U32.HI R4, RZ, 0x17, R3 ;  /* 0x00000017ff047819 */ /* 0x001fc80000011603 */
[----:B------:R-:W-:-:S04]  /*116f0*/  LOP3.LUT R2, R4, 0xff, RZ, 0xc0, !PT ;  /* 0x000000ff04027812 */ /* 0x000fc800078ec0ff */
[----:B------:R-:W-:-:S13]  /*11700*/  ISETP.NE.AND P1, PT, R2, 0xff, PT ;  /* 0x000000ff0200780c */ /* 0x000fda0003f25270 */
[--C-:B------:R-:W-:Y:S02]  /*11710*/  @P1 SHF.R.U32.HI R0, RZ, 0x16, R3.reuse ;  /* 0x00000016ff001819 */ /* 0x100fe40000011603 */
[----:B------:R-:W-:Y:S01]  /*11720*/  @P1 LOP3.LUT P0, RZ, R2, 0x3fffff, R3, 0xf8, !PT ;  /* 0x003fffff02ff1812 */ /* 0x000fe2000780f803 */
[----:B------:R-:W-:Y:S01]  /*11730*/  IMAD.MOV.U32 R3, RZ, RZ, 0xff ;  /* 0x000000ffff037424 */ /* 0x000fe200078e00ff */
[----:B------:R-:W-:-:S04]  /*11740*/  @P1 LOP3.LUT R0, R0, 0x1, RZ, 0xc0, !PT ;  /* 0x0000000100001812 */ /* 0x000fc800078ec0ff */
[----:B------:R-:W-:Y:S01]  /*11750*/  @P1 ISETP.EQ.U32.AND P2, PT, R0, 0x1, P0 ;  /* 0x000000010000180c */ /* 0x000fe20000742070 */
[----:B------:R-:W-:Y:S01]  /*11760*/  @P1 VIADD R0, R4, 0x1 ;  /* 0x0000000104001836 */ /* 0x000fe20000000000 */
[----:B------:R-:W-:Y:S02]  /*11770*/  PLOP3.LUT P0, PT, PT, PT, PT, 0x80, 0x8 ;  /* 0x000000000008781c */ /* 0x000fe40003f0f070 */
[----:B------:R-:W-:-:S13]  /*11780*/  @P1 PLOP3.LUT P0, PT, P2, PT, PT, 0x80, 0x8 ;  /* 0x000000000008181c */ /* 0x000fda000170f070 */
[----:B------:R-:W-:-:S05]  /*11790*/  @!P0 IADD3 R0, PT, PT, R4, RZ, RZ ;  /* 0x000000ff04008210 */ /* 0x000fca0007ffe0ff */
[----:B------:R-:W-:-:S05]  /*117a0*/  @P1 IMAD.MOV.U32 R3, RZ, RZ, R0 ;  /* 0x000000ffff031224 */ /* 0x000fca00078e0000 */
[----:B------:R-:W-:Y:S01]  /*117b0*/  STG.E.U8 desc[UR36][R16.64], R3 ;  /* 0x0000000310007986 */ /* 0x000fe2000c101124 */
[----:B------:R-:W-:Y:S05]  /*117c0*/  EXIT ;  /* 0x000000000000794d */ /* 0x000fea0003800000 */
.L_x_404:
[----:B-1----:R-:W-:-:S06]  /*117d0*/  IMAD.U32 R3, R3, 0x10000, RZ ;  /* 0x0001000003037824 */ /* 0x002fcc00078e00ff */
[----:B------:R-:W1:Y:S02]  /*117e0*/  F2I.U64.TRUNC R2, R3 ;  /* 0x0000000300027311 */ /* 0x000e64000020d800 */
[----:B-1----:R-:W-:Y:S01]  /*117f0*/  STG.E.64 desc[UR36][R16.64], R2 ;  /* 0x0000000210007986 */ /* 0x002fe2000c101b24 */
[----:B------:R-:W-:Y:S05]  /*11800*/  EXIT ;  /* 0x000000000000794d */ /* 0x000fea0003800000 */
.L_x_403:
[----:B-1----:R-:W-:-:S06]  /*11810*/  IMAD.U32 R3, R3, 0x10000, RZ ;  /* 0x0001000003037824 */ /* 0x002fcc00078e00ff */
[----:B------:R-:W1:Y:S02]  /*11820*/  F2I.FTZ.U32.TRUNC.NTZ R3, R3 ;  /* 0x0000000300037305 */ /* 0x000e64000021f000 */
[----:B-1----:R-:W-:Y:S01]  /*11830*/  STG.E desc[UR36][R16.64], R3 ;  /* 0x0000000310007986 */ /* 0x002fe2000c101924 */
[----:B------:R-:W-:Y:S05]  /*11840*/  EXIT ;  /* 0x000000000000794d */ /* 0x000fea0003800000 */
.L_x_393:
[----:B------:R-:W-:-:S09]  /*11850*/  UISETP.GT.AND UP0, UPT, UR4, 0xe, UPT ;  /* 0x0000000e0400788c */ /* 0x000fd2000bf04270 */
[----:B------:R-:W-:Y:S05]  /*11860*/  BRA.U UP0, `(.L_x_405) ;  /* 0x00000001003c7547 */ /* 0x000fea000b800000 */
[----:B------:R-:W-:-:S09]  /*11870*/  UISETP.NE.AND UP0, UPT, UR4, 0xa, UPT ;  /* 0x0000000a0400788c */ /* 0x000fd2000bf05270 */
[----:B------:R-:W-:Y:S05]  /*11880*/  BRA.U !UP0, `(.L_x_406) ;  /* 0x00000001081c7547 */ /* 0x000fea000b800000 */
[----:B------:R-:W-:-:S09]  /*11890*/  UISETP.NE.AND UP0, UPT, UR4, 0xb, UPT ;  /* 0x0000000b0400788c */ /* 0x000fd2000bf05270 */
[----:B------:R-:W-:Y:S05]  /*118a0*/  BRA.U UP0, `(.L_x_386) ;  /* 0x0000000100447547 */ /* 0x000fea000b800000 */
[----:B-1----:R-:W-:-:S05]  /*118b0*/  IMAD.U32 R3, R3, 0x10000, RZ ;  /* 0x0001000003037824 */ /* 0x002fca00078e00ff */
[----:B------:R-:W-:-:S04]  /*118c0*/  FSETP.NEU.FTZ.AND P0, PT, R3, RZ, PT ;  /* 0x000000ff0300720b */ /* 0x000fc80003f1d000 */
[----:B------:R-:W-:-:S05]  /*118d0*/  SEL R3, RZ, 0x1, !P0 ;  /* 0x00000001ff037807 */ /* 0x000fca0004000000 */
[----:B------:R-:W-:Y:S01]  /*118e0*/  STG.E.U8 desc[UR36][R16.64], R3 ;  /* 0x0000000310007986 */ /* 0x000fe2000c101124 */
[----:B------:R-:W-:Y:S05]  /*118f0*/  EXIT ;  /* 0x000000000000794d */ /* 0x000fea0003800000 */
.L_x_406:
[----:B-1----:R-:W-:Y:S02]  /*11900*/  SHF.L.U32 R3, R3, 0x10, RZ ;  /* 0x0000001003037819 */ /* 0x002fe400000006ff */
[----:B------:R-:W-:-:S03]  /*11910*/  CS2R R6, SRZ ;  /* 0x0000000000067805 */ /* 0x000fc6000001ff00 */
[----:B------:R-:W-:-:S04]  /*11920*/  FMUL.FTZ R3, R3, 1 ;  /* 0x3f80000003037820 */ /* 0x000fc80000410000 */
[----:B0-----:R-:W0:Y:S02]  /*11930*/  F2F.F64.F32 R4, R3 ;  /* 0x0000000300047310 */ /* 0x001e240000201800 */
[----:B0-----:R-:W-:Y:S01]  /*11940*/  STG.E.128 desc[UR36][R16.64], R4 ;  /* 0x0000000410007986 */ /* 0x001fe2000c101d24 */
[----:B------:R-:W-:Y:S05]  /*11950*/  EXIT ;  /* 0x000000000000794d */ /* 0x000fea0003800000 */
.L_x_405:
[----:B------:R-:W-:-:S09]  /*11960*/  UISETP.NE.AND UP0, UPT, UR4, 0xf, UPT ;  /* 0x0000000f0400788c */ /* 0x000fd2000bf05270 */
[----:B------:R-:W-:Y:S05]  /*11970*/  BRA.U !UP0, `(.L_x_407) ;  /* 0x0000000108e87547 */ /* 0x000fea000b800000 */
[----:B------:R-:W-:-:S09]  /*11980*/  UISETP.NE.AND UP0, UPT, UR4, 0x17, UPT ;  /* 0x000000170400788c */ /* 0x000fd2000bf05270 */
[----:B------:R-:W-:Y:S05]  /*11990*/  BRA.U !UP0, `(.L_x_408) ;  /* 0x0000000108907547 */ /* 0x000fea000b800000 */
[----:B------:R-:W-:-:S09]  /*119a0*/  UISETP.NE.AND UP0, UPT, UR4, 0x18, UPT ;  /* 0x000000180400788c */ /* 0x000fd2000bf05270 */
[----:B------:R-:W-:Y:S05]  /*119b0*/  BRA.U !UP0, `(.L_x_409) ;  /* 0x0000000108447547 */ /* 0x000fea000b800000 */
.L_x_386:
[----:B------:R-:W-:Y:S01]  /*119c0*/  MOV R0, 0x0 ;  /* 0x0000000000007802 */ /* 0x000fe20000000f00 */
[----:B------:R-:W0:Y:S01]  /*119d0*/  LDCU.64 UR4, c[0x4][0x128] ;  /* 0x01002500ff0477ac */ /* 0x000e220008000a00 */
[----:B------:R-:W-:Y:S02]  /*119e0*/  IMAD.MOV.U32 R8, RZ, RZ, 0x65 ;  /* 0x00000065ff087424 */ /* 0x000fe400078e00ff */
[----:B-1----:R1:W2:Y:S01]  /*119f0*/  LDC.64 R2, c[0x4][R0] ;  /* 0x0100000000027b82 */ /* 0x0022a20000000a00 */
[----:B------:R-:W3:Y:S01]  /*11a00*/  LDCU.64 UR6, c[0x4][0x130] ;  /* 0x01002600ff0677ac */ /* 0x000ee20008000a00 */
[----:B------:R-:W-:Y:S02]  /*11a10*/  IMAD.MOV.U32 R12, RZ, RZ, 0x1 ;  /* 0x00000001ff0c7424 */ /* 0x000fe400078e00ff */
[----:B------:R-:W-:Y:S01]  /*11a20*/  IMAD.MOV.U32 R13, RZ, RZ, RZ ;  /* 0x000000ffff0d7224 */ /* 0x000fe200078e00ff */
[----:B------:R-:W4:Y:S01]  /*11a30*/  LDCU.64 UR8, c[0x4][0x40] ;  /* 0x01000800ff0877ac */ /* 0x000f220008000a00 */
[----:B0-----:R-:W-:-:S02]  /*11a40*/  IMAD.U32 R4, RZ, RZ, UR4 ;  /* 0x00000004ff047e24 */ /* 0x001fc4000f8e00ff */
[----:B------:R-:W-:Y:S02]  /*11a50*/  IMAD.U32 R5, RZ, RZ, UR5 ;  /* 0x00000005ff057e24 */ /* 0x000fe4000f8e00ff */
[----:B---3--:R-:W-:Y:S02]  /*11a60*/  IMAD.U32 R6, RZ, RZ, UR6 ;  /* 0x00000006ff067e24 */ /* 0x008fe4000f8e00ff */
[----:B------:R-:W-:Y:S01]  /*11a70*/  IMAD.U32 R7, RZ, RZ, UR7 ;  /* 0x00000007ff077e24 */ /* 0x000fe2000f8e00ff */
[----:B----4-:R-:W-:Y:S01]  /*11a80*/  MOV R10, UR8 ;  /* 0x00000008000a7c02 */ /* 0x010fe20008000f00 */
[----:B-1----:R-:W-:-:S07]  /*11a90*/  IMAD.U32 R11, RZ, RZ, UR9 ;  /* 0x00000009ff0b7e24 */ /* 0x002fce000f8e00ff */
[----:B------:R-:W-:-:S07]  /*11aa0*/  LEPC R20, `(.L_x_410) ;  /* 0x000000001014794e */ /* 0x000fce0000000000 */
[----:B--2---:R-:W-:Y:S05]  /*11ab0*/  CALL.ABS.NOINC R2 ;  /* 0x0000000002007343 */ /* 0x004fea0003c00000 */
.L_x_410:
[----:B------:R-:W-:Y:S05]  /*11ac0*/  EXIT ;  /* 0x000000000000794d */ /* 0x000fea0003800000 */
.L_x_409:
[----:B-1----:R-:W-:Y:S01]  /*11ad0*/  SHF.L.U32 R5, R3, 0x10, RZ ;  /* 0x0000001003057819 */ /* 0x002fe200000006ff */
[----:B------:R-:W-:Y:S01]  /*11ae0*/  BSSY.RECONVERGENT B0, `(.L_x_411) ;  /* 0x000000c000007945 */ /* 0x000fe20003800200 */
[----:B------:R-:W-:Y:S02]  /*11af0*/  IMAD.MOV.U32 R0, RZ, RZ, 0x7f ;  /* 0x0000007fff007424 */ /* 0x000fe400078e00ff */
        /* <DEDUP_REMOVED lines=10> */
.L_x_412:
[----:B------:R-:W-:Y:S05]  /*11ba0*/  BSYNC.RECONVERGENT B0 ;  /* 0x0000000000007941 */ /* 0x000fea0003800200 */
.L_x_411:
[----:B------:R-:W-:-:S05]  /*11bb0*/  LOP3.LUT R3, R0, 0x80, R3, 0xf8, !PT ;  /* 0x0000008000037812 */ /* 0x000fca00078ef803 */
[----:B------:R-:W-:Y:S01]  /*11bc0*/  STG.E.U8 desc[UR36][R16.64], R3 ;  /* 0x0000000310007986 */ /* 0x000fe2000c101124 */
[----:B------:R-:W-:Y:S05]  /*11bd0*/  EXIT ;  /* 0x000000000000794d */ /* 0x000fea0003800000 */
.L_x_408:
[----:B-1----:R-:W-:Y:S01]  /*11be0*/  IMAD.U32 R3, R3, 0x10000, RZ ;  /* 0x0001000003037824 */ /* 0x002fe200078e00ff */
        /* <DEDUP_REMOVED lines=11> */
.L_x_414:
[----:B------:R-:W-:Y:S01]  /*11ca0*/  IMAD.MOV.U32 R0, RZ, RZ, 0x7f ;  /* 0x0000007fff007424 */ /* 0x000fe200078e00ff */
[----:B------:R-:W-:-:S04]  /*11cb0*/  ISETP.GT.U32.AND P0, PT, R2, 0x7f800000, PT ;  /* 0x7f8000000200780c */ /* 0x000fc80003f04070 */
[----:B------:R-:W-:-:S09]  /*11cc0*/  SEL R0, R0, 0x7c, P0 ;  /* 0x0000007c00007807 */ /* 0x000fd20000000000 */
.L_x_415:
[----:B------:R-:W-:Y:S05]  /*11cd0*/  BSYNC.RECONVERGENT B0 ;  /* 0x0000000000007941 */ /* 0x000fea0003800200 */
.L_x_413:
[----:B------:R-:W-:-:S04]  /*11ce0*/  SHF.R.U32.HI R3, RZ, 0x18, R3 ;  /* 0x00000018ff037819 */ /* 0x000fc80000011603 */
[----:B------:R-:W-:-:S05]  /*11cf0*/  LOP3.LUT R3, R0, 0x80, R3, 0xf8, !PT ;  /* 0x0000008000037812 */ /* 0x000fca00078ef803 */
[----:B------:R-:W-:Y:S01]  /*11d00*/  STG.E.U8 desc[UR36][R16.64], R3 ;  /* 0x0000000310007986 */ /* 0x000fe2000c101124 */
[----:B------:R-:W-:Y:S05]  /*11d10*/  EXIT ;  /* 0x000000000000794d */ /* 0x000fea0003800000 */
.L_x_407:
[----:B-1----:R-:W-:Y:S01]  /*11d20*/  STG.E.U16 desc[UR36][R16.64], R3 ;  /* 0x0000000310007986 */ /* 0x002fe2000c101524 */
[----:B------:R-:W-:Y:S05]  /*11d30*/  EXIT ;  /* 0x000000000000794d */ /* 0x000fea0003800000 */
.L_x_416:
[----:B------:R-:W-:-:S00]  /*11d40*/  BRA `(.L_x_416) ;  /* 0xfffffffc00fc7947 */ /* 0x000fc0000383ffff */
[----:B------:R-:W-:-:S00]  /*11d50*/  NOP ;  /* 0x0000000000007918 */ /* 0x000fc00000000000 */
        /* <DEDUP_REMOVED lines=10> */
.L_x_14162:


//--------------------- .text._ZN2at6native27unrolled_elementwise_kernelIZZZNS0_25tanh_backward_kernel_cudaERNS_18TensorIteratorBaseEENKUlvE0_clEvENKUlvE2_clEvEUlN3c108BFloat16ES7_E_St5arrayIPcLm3EELi4E23TrivialOffsetCalculatorILi2EjESC_ILi1EjENS0_6memory12LoadWithCastILi2EEENSF_13StoreWithCastILi1EEEEEviT_T0_T2_T3_T4_T5_ --------------------------
	.section	.text._ZN2at6native27unrolled_elementwise_kernelIZZZNS0_25tanh_backward_kernel_cudaERNS_18TensorIteratorBaseEENKUlvE0_clEvENKUlvE2_clEvEUlN3c108BFloat16ES7_E_St5arrayIPcLm3EELi4E23TrivialOffsetCalculatorILi2EjESC_ILi1EjENS0_6memory12LoadWithCastILi2EEENSF_13StoreWithCastILi1EEEEEviT_T0_T2_T3_T4_T5_,"ax",@progbits
	.align	128
        .global         _ZN2at6native27unrolled_elementwise_kernelIZZZNS0_25tanh_backward_kernel_cudaERNS_18TensorIteratorBaseEENKUlvE0_clEvENKUlvE2_clEvEUlN3c108BFloat16ES7_E_St5arrayIPcLm3EELi4E23TrivialOffsetCalculatorILi2EjESC_ILi1EjENS0_6memory12LoadWithCastILi2EEENSF_13StoreWithCastILi1EEEEEviT_T0_T2_T3_T4_T5_
        .type           _ZN2at6native27unrolled_elementwise_kernelIZZZNS0_25tanh_backward_kernel_cudaERNS_18TensorIteratorBaseEENKUlvE0_clEvENKUlvE2_clEvEUlN3c108BFloat16ES7_E_St5arrayIPcLm3EELi4E23TrivialOffsetCalculatorILi2EjESC_ILi1EjENS0_6memory12LoadWithCastILi2EEENSF_13StoreWithCastILi1EEEEEviT_T0_T2_T3_T4_T5_,@function
        .size           _ZN2at6native27unrolled_elementwise_kernelIZZZNS0_25tanh_backward_kernel_cudaERNS_18TensorIteratorBaseEENKUlvE0_clEvENKUlvE2_clEvEUlN3c108BFloat16ES7_E_St5arrayIPcLm3EELi4E23TrivialOffsetCalculatorILi2EjESC_ILi1EjENS0_6memory12LoadWithCastILi2EEENSF_13StoreWithCastILi1EEEEEviT_T0_T2_T3_T4_T5_,(.L_x_14163 - _ZN2at6native27unrolled_elementwise_kernelIZZZNS0_25tanh_backward_kernel_cudaERNS_18TensorIteratorBaseEENKUlvE0_clEvENKUlvE2_clEvEUlN3c108BFloat16ES7_E_St5arrayIPcLm3EELi4E23TrivialOffsetCalculatorILi2EjESC_ILi1EjENS0_6memory12LoadWithCastILi2EEENSF_13StoreWithCastILi1EEEEEviT_T0_T2_T3_T4_T5_)
        .other          _ZN2at6native27unrolled_elementwise_kernelIZZZNS0_25tanh_backward_kernel_cudaERNS_18TensorIteratorBaseEENKUlvE0_clEvENKUlvE2_clEvEUlN3c108BFloat16ES7_E_St5arrayIPcLm3EELi4E23TrivialOffsetCalculatorILi2EjESC_ILi1EjENS0_6memory12LoadWithCastILi2EEENSF_13StoreWithCastILi1EEEEEviT_T0_T2_T3_T4_T5_,@"STO_CUDA_ENTRY STV_DEFAULT"
_ZN2at6native27unrolled_elementwise_kernelIZZZNS0_25tanh_backward_kernel_cudaERNS_18TensorIteratorBaseEENKUlvE0_clEvENKUlvE2_clEvEUlN3c108BFloat16ES7_E_St5arrayIPcLm3EELi4E23TrivialOffsetCalculatorILi2EjESC_ILi1EjENS0_6memory12LoadWithCastILi2EEENSF_13StoreWithCastILi1EEEEEviT_T0_T2_T3_T4_T5_:
.text._ZN2at6native27unrolled_elementwise_kernelIZZZNS0_25tanh_backward_kernel_cudaERNS_18TensorIteratorBaseEENKUlvE0_clEvENKUlvE2_clEvEUlN3c108BFloat16ES7_E_St5arrayIPcLm3EELi4E23TrivialOffsetCalculatorILi2EjESC_ILi1EjENS0_6memory12LoadWithCastILi2EEENSF_13StoreWithCastILi1EEEEEviT_T0_T2_T3_T4_T5_:
[----:B------:R-:W0:Y:S01]  /*0000*/  LDC R1, c[0x0][0x37c] ;  /* 0x0000df00ff017b82 */ /* 0x000e220000000800 */
[----:B------:R-:W1:Y:S07]  /*0010*/  S2R R2, SR_CTAID.X ;  /* 0x0000000000027919 */ /* 0x000e6e0000002500 */
[----:B------:R-:W1:Y:S01]  /*0020*/  LDC R3, c[0x0][0x380] ;  /* 0x0000e000ff037b82 */ /* 0x000e620000000800 */
[----:B------:R-:W2:Y:S01]  /*0030*/  LDCU.64 UR36, c[0x0][0x358] ;  /* 0x00006b00ff2477ac */ /* 0x000ea20008000a00 */
[----:B------:R-:W-:Y:S01]  /*0040*/  BSSY.RECONVERGENT B6, `(.L_x_417) ;  /* 0x0000232000067945 */ /* 0x000fe20003800200 */
[----:B------:R-:W3:Y:S01]  /*0050*/  S2R R17, SR_TID.X ;  /* 0x0000000000117919 */ /* 0x000ee20000002100 */
[----:B------:R-:W-:Y:S01]  /*0060*/  PRMT R28, RZ, 0x7610, R28 ;  /* 0x00007610ff1c7816 */ /* 0x000fe2000000001c */
[----:B------:R-:W4:Y:S01]  /*0070*/  LDCU.U8 UR38, c[0x0][0x3a4] ;  /* 0x00007480ff2677ac */ /* 0x000f220008000000 */
[----:B------:R-:W-:Y:S01]  /*0080*/  PRMT R22, RZ, 0x7610, R22 ;  /* 0x00007610ff167816 */ /* 0x000fe20000000016 */
[----:B------:R-:W0:Y:S01]  /*0090*/  LDCU.U8 UR39, c[0x0][0x3a5] ;  /* 0x000074a0ff2777ac */ /* 0x000e220008000000 */
[----:B-1----:R-:W-:-:S02]  /*00a0*/  IMAD R16, R2, -0x200, R3 ;  /* 0xfffffe0002107824 */ /* 0x002fc400078e0203 */
[----:B---3--:R-:W-:-:S03]  /*00b0*/  IMAD.MOV.U32 R25, RZ, RZ, R17 ;  /* 0x000000ffff197224 */ /* 0x008fc600078e0011 */
[----:B------:R-:W-:-:S13]  /*00c0*/  ISETP.GE.AND P0, PT, R17, R16, PT ;  /* 0x000000101100720c */ /* 0x000fda0003f06270 */
[----:B0-2-4-:R-:W-:Y:S05]  /*00d0*/  @P0 BRA `(.L_x_418) ;  /* 0x0000002000a00947 */ /* 0x015fea0003800000 */
[----:B------:R-:W0:Y:S01]  /*00e0*/  LDC.64 R4, c[0x0][0x390] ;  /* 0x0000e400ff047b82 */ /* 0x000e220000000a00 */
[----:B------:R-:W1:Y:S01]  /*00f0*/  LDCU UR5, c[0x0][0x3a8] ;  /* 0x00007500ff0577ac */ /* 0x000e620008000800 */
[----:B------:R-:W-:Y:S01]  /*0100*/  IMAD R17, R2, 0x200, R25 ;  /* 0x0000020002117824 */ /* 0x000fe200078e0219 */
[----:B------:R-:W-:-:S04]  /*0110*/  UPRMT UR4, UR38, 0x9910, URZ ;  /* 0x0000991026047896 */ /* 0x000fc800080000ff */
[----:B------:R-:W-:Y:S01]  /*0120*/  UISETP.GT.AND UP0, UPT, UR4, 0x9, UPT ;  /* 0x000000090400788c */ /* 0x000fe2000bf04270 */
[----:B-1----:R-:W-:-:S05]  /*0130*/  IMAD R3, R17, UR5, RZ ;  /* 0x0000000511037c24 */ /* 0x002fca000f8e02ff */
[----:B0-----:R-:W-:-:S05]  /*0140*/  IADD3 R4, P0, PT, R3, R4, RZ ;  /* 0x0000000403047210 */ /* 0x001fca0007f1e0ff */
[----:B------:R-:W-:Y:S01]  /*0150*/  IMAD.X R5, RZ, RZ, R5, P0 ;  /* 0x000000ffff057224 */ /* 0x000fe200000e0605 */
        /* <DEDUP_REMOVED lines=14> */
.L_x_422:
[----:B------:R-:W2:Y:S02]  /*0240*/  LDG.E.U8 R4, desc[UR36][R4.64] ;  /* 0x0000002404047981 */ /* 0x000ea4000c1e1100 */
[----:B--2---:R-:W-:-:S04]  /*0250*/  I2FP.F32.U32 R0, R4 ;  /* 0x0000000400007245 */ /* 0x004fc80000201000 */
[----:B------:R-:W-:-:S04]  /*0260*/  F2FP.BF16.F32.PACK_AB R0, RZ, R0 ;  /* 0x00000000ff00723e */ /* 0x000fc800000010ff */
[----:B------:R-:W-:Y:S01]  /*0270*/  PRMT R28, R0, 0x7610, R28 ;  /* 0x00007610001c7816 */ /* 0x000fe2000000001c */
[----:B------:R-:W-:Y:S06]  /*0280*/  BRA `(.L_x_424) ;  /* 0x0000000c00e47947 */ /* 0x000fec0003800000 */
.L_x_421:
        /* <DEDUP_REMOVED lines=11> */
.L_x_426:
[----:B------:R-:W2:Y:S02]  /*0340*/  LDG.E R4, desc[UR36][R4.64] ;  /* 0x0000002404047981 */ /* 0x000ea4000c1e1900 */
[----:B--2---:R-:W-:-:S04]  /*0350*/  I2FP.F32.S32 R0, R4 ;  /* 0x0000000400007245 */ /* 0x004fc80000201400 */
[----:B------:R-:W-:-:S04]  /*0360*/  F2FP.BF16.F32.PACK_AB R0, RZ, R0 ;  /* 0x00000000ff00723e */ /* 0x000fc800000010ff */
[----:B------:R-:W-:Y:S01]  /*0370*/  PRMT R28, R0, 0x7610, R28 ;  /* 0x00007610001c7816 */ /* 0x000fe2000000001c */
[----:B------:R-:W-:Y:S06]  /*0380*/  BRA `(.L_x_424) ;  /* 0x0000000c00a47947 */ /* 0x000fec0003800000 */
.L_x_425:
[----:B------:R-:W2:Y:S02]  /*0390*/  LDG.E.U16 R4, desc[UR36][R4.64] ;  /* 0x0000002404047981 */ /* 0x000ea4000c1e1500 */
[----:B--2---:R-:W0:Y:S02]  /*03a0*/  I2F.S16 R0, R4 ;  /* 0x0000000400007306 */ /* 0x004e240000101400 */
[----:B0-----:R-:W-:-:S04]  /*03b0*/  F2FP.BF16.F32.PACK_AB R0, RZ, R0 ;  /* 0x00000000ff00723e */ /* 0x001fc800000010ff */
[----:B------:R-:W-:Y:S01]  /*03c0*/  PRMT R28, R0, 0x7610, R28 ;  /* 0x00007610001c7816 */ /* 0x000fe2000000001c */
[----:B------:R-:W-:Y:S06]  /*03d0*/  BRA `(.L_x_424) ;  /* 0x0000000c00907947 */ /* 0x000fec0003800000 */
.L_x_420:
        /* <DEDUP_REMOVED lines=9> */
.L_x_428:
[----:B------:R-:W2:Y:S02]  /*0470*/  LDG.E.U16 R0, desc[UR36][R4.64] ;  /* 0x0000002404007981 */ /* 0x000ea4000c1e1500 */
[----:B--2---:R-:W-:-:S05]  /*0480*/  HADD2.F32 R0, -RZ, R0.H0_H0 ;  /* 0x20000000ff007230 */ /* 0x004fca0000004100 */
[----:B------:R-:W-:-:S04]  /*0490*/  F2FP.BF16.F32.PACK_AB R0, RZ, R0 ;  /* 0x00000000ff00723e */ /* 0x000fc800000010ff */
[----:B------:R-:W-:Y:S01]  /*04a0*/  PRMT R28, R0, 0x7610, R28 ;  /* 0x00007610001c7816 */ /* 0x000fe2000000001c */
[----:B------:R-:W-:Y:S06]  /*04b0*/  BRA `(.L_x_424) ;  /* 0x0000000c00587947 */ /* 0x000fec0003800000 */
.L_x_427:
        /* <DEDUP_REMOVED lines=9> */
.L_x_430:
[----:B------:R-:W2:Y:S02]  /*0550*/  LDG.E.U16 R4, desc[UR36][R4.64] ;  /* 0x0000002404047981 */ /* 0x000ea4000c1e1500 */
[----:B--2---:R-:W-:-:S05]  /*0560*/  HADD2.F32 R0, -RZ, R4.H0_H0 ;  /* 0x20000004ff007230 */ /* 0x004fca0000004100 */
[----:B------:R-:W-:-:S04]  /*0570*/  F2FP.BF16.F32.PACK_AB R0, RZ, R0 ;  /* 0x00000000ff00723e */ /* 0x000fc800000010ff */
[----:B------:R-:W-:Y:S01]  /*0580*/  PRMT R28, R0, 0x7610, R28 ;  /* 0x00007610001c7816 */ /* 0x000fe2000000001c */
[----:B------:R-:W-:Y:S06]  /*0590*/  BRA `(.L_x_424) ;  /* 0x0000000c00207947 */ /* 0x000fec0003800000 */
.L_x_429:
        /* <DEDUP_REMOVED lines=13> */
.L_x_419:
        /* <DEDUP_REMOVED lines=14> */
.L_x_433:
        /* <DEDUP_REMOVED lines=13> */
.L_x_432:
        /* <DEDUP_REMOVED lines=27> */
.L_x_435:
[----:B------:R-:W2:Y:S02]  /*09d0*/  LDG.E.U8 R4, desc[UR36][R4.64] ;  /* 0x0000002404047981 */ /* 0x000ea4000c1e1100 */
[C---:B--2---:R-:W-:Y:S02]  /*09e0*/  IMAD.SHL.U32 R3, R4.reuse, 0x2000000, RZ ;  /* 0x0200000004037824 */ /* 0x044fe400078e00ff */
[----:B------:R-:W-:-:S03]  /*09f0*/  IMAD.SHL.U32 R6, R4, 0x100, RZ ;  /* 0x0000010004067824 */ /* 0x000fc600078e00ff */
[----:B------:R-:W-:-:S13]  /*0a00*/  ISETP.GT.U32.AND P0, PT, R3, 0x7ffffff, PT ;  /* 0x07ffffff0300780c */ /* 0x000fda0003f04070 */
[----:B------:R-:W-:Y:S02]  /*0a10*/  @!P0 LOP3.LUT R0, R6, 0x7f00, RZ, 0xc0, !PT ;  /* 0x00007f0006008812 */ /* 0x000fe400078ec0ff */
[----:B------:R-:W-:Y:S02]  /*0a20*/  @P0 LEA.HI R3, R3, 0x70000000, RZ, 0x1c ;  /* 0x7000000003030811 */ /* 0x000fe400078fe0ff */
[----:B------:R-:W-:Y:S02]  /*0a30*/  @!P0 LOP3.LUT R0, R0, 0x3f000000, RZ, 0xfc, !PT ;  /* 0x3f00000000008812 */ /* 0x000fe400078efcff */
[----:B------:R-:W-:-:S03]  /*0a40*/  PRMT R6, R6, 0x9910, RZ ;  /* 0x0000991006067816 */ /* 0x000fc600000000ff */
[----:B------:R-:W-:Y:S01]  /*0a50*/  @!P0 FADD.FTZ R0, R0, -0.5 ;  /* 0xbf00000000008421 */ /* 0x000fe20000010000 */
[----:B------:R-:W-:Y:S01]  /*0a60*/  @P0 FMUL.FTZ R0, R3, 1.9259299443872358531e-34 ;  /* 0x0780000003000820 */ /* 0x000fe20000410000 */
[----:B------:R-:W-:-:S05]  /*0a70*/  IMAD.MOV.U32 R3, RZ, RZ, R6 ;  /* 0x000000ffff037224 */ /* 0x000fca00078e0006 */
[----:B------:R-:W-:-:S04]  /*0a80*/  LOP3.LUT R0, R0, 0x80000000, R3, 0xf8, !PT ;  /* 0x8000000000007812 */ /* 0x000fc800078ef803 */
[----:B------:R-:W-:-:S04]  /*0a90*/  F2FP.BF16.F32.PACK_AB R0, RZ, R0 ;  /* 0x00000000ff00723e */ /* 0x000fc800000010ff */
[----:B------:R-:W-:Y:S01]  /*0aa0*/  PRMT R28, R0, 0x7610, R28 ;  /* 0x00007610001c7816 */ /* 0x000fe2000000001c */
[----:B------:R-:W-:Y:S06]  /*0ab0*/  BRA `(.L_x_424) ;  /* 0x0000000400d87947 */ /* 0x000fec0003800000 */
.L_x_434:
[----:B------:R0:W5:Y:S01]  /*0ac0*/  LDG.E.U16 R28, desc[UR36][R4.64] ;  /* 0x00000024041c7981 */ /* 0x000162000c1e1500 */
[----:B------:R-:W-:Y:S05]  /*0ad0*/  BRA `(.L_x_424) ;  /* 0x0000000400d07947 */ /* 0x000fea0003800000 */
.L_x_431:
        /* <DEDUP_REMOVED lines=13> */
.L_x_438:
        /* <DEDUP_REMOVED lines=21> */
.L_x_442:
[----:B------:R-:W-:Y:S05]  /*0d00*/  BSYNC.RECONVERGENT B1 ;  /* 0x0000000000017941 */ /* 0x000fea0003800200 */
.L_x_441:
[----:B------:R-:W-:Y:S01]  /*0d10*/  IMAD.SHL.U32 R0, R0, 0x100000, RZ ;  /* 0x0010000000007824 */ /* 0x000fe200078e00ff */
[----:B------:R-:W-:-:S04]  /*0d20*/  LEA R3, R3, 0x3b800000, 0x17 ;  /* 0x3b80000003037811 */ /* 0x000fc800078eb8ff */
[----:B------:R-:W-:-:S07]  /*0d30*/  LOP3.LUT R0, R3, R0, R7, 0xfe, !PT ;  /* 0x0000000003007212 */ /* 0x000fce00078efe07 */
.L_x_440:
[----:B------:R-:W-:Y:S05]  /*0d40*/  BSYNC.RECONVERGENT B0 ;  /* 0x0000000000007941 */ /* 0x000fea0003800200 */
.L_x_439:
[----:B------:R-:W-:-:S04]  /*0d50*/  F2FP.BF16.F32.PACK_AB R0, RZ, R0 ;  /* 0x00000000ff00723e */ /* 0x000fc800000010ff */
[----:B------:R-:W-:Y:S01]  /*0d60*/  PRMT R28, R0, 0x7610, R28 ;  /* 0x00007610001c7816 */ /* 0x000fe2000000001c */
[----:B------:R-:W-:Y:S06]  /*0d70*/  BRA `(.L_x_424) ;  /* 0x0000000400287947 */ /* 0x000fec0003800000 */
.L_x_437:
        /* <DEDUP_REMOVED lines=21> */
.L_x_446:
[----:B------:R-:W-:Y:S05]  /*0ed0*/  BSYNC.RECONVERGENT B1 ;  /* 0x0000000000017941 */ /* 0x000fea0003800200 */
.L_x_445:
[----:B------:R-:W-:Y:S01]  /*0ee0*/  IMAD.SHL.U32 R0, R0, 0x200000, RZ ;  /* 0x0020000000007824 */ /* 0x000fe200078e00ff */
[----:B------:R-:W-:-:S04]  /*0ef0*/  LEA R3, R3, 0x37800000, 0x17 ;  /* 0x3780000003037811 */ /* 0x000fc800078eb8ff */
[----:B------:R-:W-:-:S07]  /*0f00*/  LOP3.LUT R0, R3, R0, R7, 0xfe, !PT ;  /* 0x0000000003007212 */ /* 0x000fce00078efe07 */
.L_x_444:
[----:B------:R-:W-:Y:S05]  /*0f10*/  BSYNC.RECONVERGENT B0 ;  /* 0x0000000000007941 */ /* 0x000fea0003800200 */
.L_x_443:
[----:B------:R-:W-:-:S04]  /*0f20*/  F2FP.BF16.F32.PACK_AB R0, RZ, R0 ;  /* 0x00000000ff00723e */ /* 0x000fc800000010ff */
[----:B------:R-:W-:Y:S01]  /*0f30*/  PRMT R28, R0, 0x7610, R28 ;  /* 0x00007610001c7816 */ /* 0x000fe2000000001c */
[----:B------:R-:W-:Y:S06]  /*0f40*/  BRA `(.L_x_424) ;  /* 0x0000000000b47947 */ /* 0x000fec0003800000 */
.L_x_436:
[----:B------:R-:W-:-:S09]  /*0f50*/  UISETP.NE.AND UP0, UPT, UR4, 0x1c, UPT ;  /* 0x0000001c0400788c */ /* 0x000fd2000bf05270 */
[----:B------:R-:W-:Y:S05]  /*0f60*/  BRA.U !UP0, `(.L_x_447) ;  /* 0x00000001089c7547 */ /* 0x000fea000b800000 */
[----:B------:R-:W-:-:S09]  /*0f70*/  UISETP.NE.AND UP0, UPT, UR4, 0x1d, UPT ;  /* 0x0000001d0400788c */ /* 0x000fd2000bf05270 */
[----:B------:R-:W-:Y:S05]  /*0f80*/  BRA.U !UP0, `(.L_x_448) ;  /* 0x0000000108807547 */ /* 0x000fea000b800000 */
[----:B------:R-:W-:-:S09]  /*0f90*/  UISETP.NE.AND UP0, UPT, UR4, 0x2c, UPT ;  /* 0x0000002c0400788c */ /* 0x000fd2000bf05270 */
[----:B------:R-:W-:Y:S05]  /*0fa0*/  BRA.U !UP0, `(.L_x_449) ;  /* 0x0000000108487547 */ /* 0x000fea000b800000 */
.L_x_423:
        /* <DEDUP_REMOVED lines=11> */
[----:B------:R-:W-:Y:S02]  /*1060*/  IMAD.U32 R7, RZ, RZ, UR7 ;  /* 0x00000007ff077e24 */ /* 0x000fe4000f8e00ff */
[----:B---3--:R-:W-:Y:S02]  /*1070*/  IMAD.U32 R10, RZ, RZ, UR8 ;  /* 0x00000008ff0a7e24 */ /* 0x008fe4000f8e00ff */
[----:B------:R-:W-:-:S07]  /*1080*/  IMAD.U32 R11, RZ, RZ, UR9 ;  /* 0x00000009ff0b7e24 */ /* 0x000fce000f8e00ff */
[----:B------:R-:W-:-:S07]  /*1090*/  LEPC R20, `(.L_x_450) ;  /* 0x000000001014794e */ /* 0x000fce0000000000 */
[----:B--2---:R-:W-:Y:S05]  /*10a0*/  CALL.ABS.NOINC R14 ;  /* 0x000000000e007343 */ /* 0x004fea0003c00000 */
.L_x_450:
[----:B------:R-:W-:Y:S01]  /*10b0*/  PRMT R28, RZ, 0x7610, R28 ;  /* 0x00007610ff1c7816 */ /* 0x000fe2000000001c */
[----:B------:R-:W-:Y:S06]  /*10c0*/  BRA `(.L_x_424) ;  /* 0x0000000000547947 */ /* 0x000fec0003800000 */
.L_x_449:
        /* <DEDUP_REMOVED lines=8> */
.L_x_452:
[----:B------:R-:W-:Y:S05]  /*1150*/  BSYNC.RECONVERGENT B0 ;  /* 0x0000000000007941 */ /* 0x000fea0003800200 */
.L_x_451:
[----:B------:R-:W-:-:S04]  /*1160*/  F2FP.BF16.F32.PACK_AB R0, RZ, R0 ;  /* 0x00000000ff00723e */ /* 0x000fc800000010ff */
[----:B------:R-:W-:Y:S01]  /*1170*/  PRMT R28, R0, 0x7610, R28 ;  /* 0x00007610001c7816 */ /* 0x000fe2000000001c */
[----:B------:R-:W-:Y:S06]  /*1180*/  BRA `(.L_x_424) ;  /* 0x0000000000247947 */ /* 0x000fec0003800000 */
.L_x_448:
[----:B------:R-:W2:Y:S02]  /*1190*/  LDG.E.64 R4, desc[UR36][R4.64] ;  /* 0x0000002404047981 */ /* 0x000ea4000c1e1b00 */
[----:B--2---:R-:W0:Y:S02]  /*11a0*/  I2F.U64 R0, R4 ;  /* 0x0000000400007312 */ /* 0x004e240000301000 */
[----:B0-----:R-:W-:-:S04]  /*11b0*/  F2FP.BF16.F32.PACK_AB R0, RZ, R0 ;  /* 0x00000000ff00723e */ /* 0x001fc800000010ff */
[----:B------:R-:W-:Y:S01]  /*11c0*/  PRMT R28, R0, 0x7610, R28 ;  /* 0x00007610001c7816 */ /* 0x000fe2000000001c */
[----:B------:R-:W-:Y:S06]  /*11d0*/  BRA `(.L_x_424) ;  /* 0x0000000000107947 */ /* 0x000fec0003800000 */
.L_x_447:
[----:B------:R-:W2:Y:S02]  /*11e0*/  LDG.E R4, desc[UR36][R4.64] ;  /* 0x0000002404047981 */ /* 0x000ea4000c1e1900 */
[----:B--2---:R-:W-:-:S04]  /*11f0*/  I2FP.F32.U32 R0, R4 ;  /* 0x0000000400007245 */ /* 0x004fc80000201000 */
[----:B------:R-:W-:-:S04]  /*1200*/  F2FP.BF16.F32.PACK_AB R0, RZ, R0 ;  /* 0x00000000ff00723e */ /* 0x000fc800000010ff */
[----:B------:R-:W-:-:S07]  /*1210*/  PRMT R28, R0, 0x7610, R28 ;  /* 0x00007610001c7816 */ /* 0x000fce000000001c */
.L_x_424:
[----:B0-----:R-:W0:Y:S01]  /*1220*/  LDC.64 R4, c[0x0][0x398] ;  /* 0x0000e600ff047b82 */ /* 0x001e220000000a00 */
[----:B------:R-:W1:Y:S01]  /*1230*/  LDCU UR5, c[0x0][0x3ac] ;  /* 0x00007580ff0577ac */ /* 0x000e620008000800 */
        /* <DEDUP_REMOVED lines=19> */
.L_x_456:
[----:B------:R-:W2:Y:S02]  /*1370*/  LDG.E.U8 R4, desc[UR36][R4.64] ;  /* 0x0000002404047981 */ /* 0x000ea4000c1e1100 */
[----:B--2---:R-:W-:-:S04]  /*1380*/  I2FP.F32.U32 R0, R4 ;  /* 0x0000000400007245 */ /* 0x004fc80000201000 */
[----:B------:R-:W-:-:S04]  /*1390*/  F2FP.BF16.F32.PACK_AB R0, RZ, R0 ;  /* 0x00000000ff00723e */ /* 0x000fc800000010ff */
[----:B------:R-:W-:Y:S01]  /*13a0*/  PRMT R22, R0, 0x7610, R22 ;  /* 0x0000761000167816 */ /* 0x000fe20000000016 */
[----:B------:R-:W-:Y:S06]  /*13b0*/  BRA `(.L_x_458) ;  /* 0x0000000c00e47947 */ /* 0x000fec0003800000 */
.L_x_455:
        /* <DEDUP_REMOVED lines=11> */
.L_x_460:
[----:B------:R-:W2:Y:S02]  /*1470*/  LDG.E R4, desc[UR36][R4.64] ;  /* 0x0000002404047981 */ /* 0x000ea4000c1e1900 */
[----:B--2---:R-:W-:-:S04]  /*1480*/  I2FP.F32.S32 R0, R4 ;  /* 0x0000000400007245 */ /* 0x004fc80000201400 */
[----:B------:R-:W-:-:S04]  /*1490*/  F2FP.BF16.F32.PACK_AB R0, RZ, R0 ;  /* 0x00000000ff00723e */ /* 0x000fc800000010ff */
[----:B------:R-:W-:Y:S01]  /*14a0*/  PRMT R22, R0, 0x7610, R22 ;  /* 0x0000761000167816 */ /* 0x000fe20000000016 */
[----:B------:R-:W-:Y:S06]  /*14b0*/  BRA `(.L_x_458) ;  /* 0x0000000c00a47947 */ /* 0x000fec0003800000 */
.L_x_459:
[----:B------:R-:W2:Y:S02]  /*14c0*/  LDG.E.U16 R4, desc[UR36][R4.64] ;  /* 0x0000002404047981 */ /* 0x000ea4000c1e1500 */
[----:B--2---:R-:W0:Y:S02]  /*14d0*/  I2F.S16 R0, R4 ;  /* 0x0000000400007306 */ /* 0x004e240000101400 */
[----:B0-----:R-:W-:-:S04]  /*14e0*/  F2FP.BF16.F32.PACK_AB R0, RZ, R0 ;  /* 0x00000000ff00723e */ /* 0x001fc800000010ff */
[----:B------:R-:W-:Y:S01]  /*14f0*/  PRMT R22, R0, 0x7610, R22 ;  /* 0x0000761000167816 */ /* 0x000fe20000000016 */
[----:B------:R-:W-:Y:S06]  /*1500*/  BRA `(.L_x_458) ;  /* 0x0000000c00907947 */ /* 0x000fec0003800000 */
.L_x_454:
        /* <DEDUP_REMOVED lines=9> */
.L_x_462:
[----:B------:R-:W2:Y:S02]  /*15a0*/  LDG.E.U16 R0, desc[UR36][R4.64] ;  /* 0x0000002404007981 */ /* 0x000ea4000c1e1500 */
[----:B--2---:R-:W-:-:S05]  /*15b0*/  HADD2.F32 R0, -RZ, R0.H0_H0 ;  /* 0x20000000ff007230 */ /* 0x004fca0000004100 */
[----:B------:R-:W-:-:S04]  /*15c0*/  F2FP.BF16.F32.PACK_AB R0, RZ, R0 ;  /* 0x00000000ff00723e */ /* 0x000fc800000010ff */
[----:B------:R-:W-:Y:S01]  /*15d0*/  PRMT R22, R0, 0x7610, R22 ;  /* 0x0000761000167816 */ /* 0x000fe20000000016 */
[----:B------:R-:W-:Y:S06]  /*15e0*/  BRA `(.L_x_458) ;  /* 0x0000000c00587947 */ /* 0x000fec0003800000 */
.L_x_461:
        /* <DEDUP_REMOVED lines=9> */
.L_x_464:
[----:B------:R-:W2:Y:S02]  /*1680*/  LDG.E.U16 R4, desc[UR36][R4.64] ;  /* 0x0000002404047981 */ /* 0x000ea4000c1e1500 */
[----:B--2---:R-:W-:-:S05]  /*1690*/  HADD2.F32 R0, -RZ, R4.H0_H0 ;  /* 0x20000004ff007230 */ /* 0x004fca0000004100 */
[----:B------:R-:W-:-:S04]  /*16a0*/  F2FP.BF16.F32.PACK_AB R0, RZ, R0 ;  /* 0x00000000ff00723e */ /* 0x000fc800000010ff */
[----:B------:R-:W-:Y:S01]  /*16b0*/  PRMT R22, R0, 0x7610, R22 ;  /* 0x0000761000167816 */ /* 0x000fe20000000016 */
[----:B------:R-:W-:Y:S06]  /*16c0*/  BRA `(.L_x_458) ;  /* 0x0000000c00207947 */ /* 0x000fec0003800000 */
.L_x_463:
        /* <DEDUP_REMOVED lines=13> */
.L_x_453:
        /* <DEDUP_REMOVED lines=14> */
.L_x_467:
        /* <DEDUP_REMOVED lines=13> */
.L_x_466:
        /* <DEDUP_REMOVED lines=27> */
.L_x_469:
        /* <DEDUP_REMOVED lines=15> */
.L_x_468:
[----:B------:R0:W5:Y:S01]  /*1bf0*/  LDG.E.U16 R22, desc[UR36][R4.64] ;  /* 0x0000002404167981 */ /* 0x000162000c1e1500 */
[----:B------:R-:W-:Y:S05]  /*1c00*/  BRA `(.L_x_458) ;  /* 0x0000000400d07947 */ /* 0x000fea0003800000 */
.L_x_465:
        /* <DEDUP_REMOVED lines=13> */
.L_x_472:
        /* <DEDUP_REMOVED lines=21> */
.L_x_476:
[----:B------:R-:W-:Y:S05]  /*1e30*/  BSYNC.RECONVERGENT B1 ;  /* 0x0000000000017941 */ /* 0x000fea0003800200 */
.L_x_475:
[----:B------:R-:W-:Y:S01]  /*1e40*/  IMAD.SHL.U32 R0, R0, 0x100000, RZ ;  /* 0x0010000000007824 */ /* 0x000fe200078e00ff */
[----:B------:R-:W-:-:S04]  /*1e50*/  LEA R3, R3, 0x3b800000, 0x17 ;  /* 0x3b80000003037811 */ /* 0x000fc800078eb8ff */
[----:B------:R-:W-:-:S07]  /*1e60*/  LOP3.LUT R0, R3, R0, R7, 0xfe, !PT ;  /* 0x0000000003007212 */ /* 0x000fce00078efe07 */
.L_x_474:
[----:B------:R-:W-:Y:S05]  /*1e70*/  BSYNC.RECONVERGENT B0 ;  /* 0x0000000000007941 */ /* 0x000fea0003800200 */
.L_x_473:
[----:B------:R-:W-:-:S04]  /*1e80*/  F2FP.BF16.F32.PACK_AB R0, RZ, R0 ;  /* 0x00000000ff00723e */ /* 0x000fc800000010ff */
[----:B------:R-:W-:Y:S01]  /*1e90*/  PRMT R22, R0, 0x7610, R22 ;  /* 0x0000761000167816 */ /* 0x000fe20000000016 */
[----:B------:R-:W-:Y:S06]  /*1ea0*/  BRA `(.L_x_458) ;  /* 0x0000000400287947 */ /* 0x000fec0003800000 */
.L_x_471:
        /* <DEDUP_REMOVED lines=21> */
.L_x_480:
[----:B------:R-:W-:Y:S05]  /*2000*/  BSYNC.RECONVERGENT B1 ;  /* 0x0000000000017941 */ /* 0x000fea0003800200 */
.L_x_479:
[----:B------:R-:W-:Y:S01]  /*2010*/  IMAD.SHL.U32 R0, R0, 0x200000, RZ ;  /* 0x0020000000007824 */ /* 0x000fe200078e00ff */
[----:B------:R-:W-:-:S04]  /*2020*/  LEA R3, R3, 0x37800000, 0x17 ;  /* 0x3780000003037811 */ /* 0x000fc800078eb8ff */
[----:B------:R-:W-:-:S07]  /*2030*/  LOP3.LUT R0, R3, R0, R7, 0xfe, !PT ;  /* 0x0000000003007212 */ /* 0x000fce00078efe07 */
.L_x_478:
[----:B------:R-:W-:Y:S05]  /*2040*/  BSYNC.RECONVERGENT B0 ;  /* 0x0000000000007941 */ /* 0x000fea0003800200 */
.L_x_477:
[----:B------:R-:W-:-:S04]  /*2050*/  F2FP.BF16.F32.PACK_AB R0, RZ, R0 ;  /* 0x00000000ff00723e */ /* 0x000fc800000010ff */
[----:B------:R-:W-:Y:S01]  /*2060*/  PRMT R22, R0, 0x7610, R22 ;  /* 0x0000761000167816 */ /* 0x000fe20000000016 */
[----:B------:R-:W-:Y:S06]  /*2070*/  BRA `(.L_x_458) ;  /* 0x0000000000b47947 */ /* 0x000fec0003800000 */
.L_x_470:
[----:B------:R-:W-:-:S09]  /*2080*/  UISETP.NE.AND UP0, UPT, UR4, 0x1c, UPT ;  /* 0x0000001c0400788c */ /* 0x000fd2000bf05270 */
[----:B------:R-:W-:Y:S05]  /*2090*/  BRA.U !UP0, `(.L_x_481) ;  /* 0x00000001089c7547 */ /* 0x000fea000b800000 */
[----:B------:R-:W-:-:S09]  /*20a0*/  UISETP.NE.AND UP0, UPT, UR4, 0x1d, UPT ;  /* 0x0000001d0400788c */ /* 0x000fd2000bf05270 */
[----:B------:R-:W-:Y:S05]  /*20b0*/  BRA.U !UP0, `(.L_x_482) ;  /* 0x0000000108807547 */ /* 0x000fea000b800000 */
[----:B------:R-:W-:-:S09]  /*20c0*/  UISETP.NE.AND UP0, UPT, UR4, 0x2c, UPT ;  /* 0x0000002c0400788c */ /* 0x000fd2000bf05270 */
[----:B------:R-:W-:Y:S05]  /*20d0*/  BRA.U !UP0, `(.L_x_483) ;  /* 0x0000000108487547 */ /* 0x000fea000b800000 */
.L_x_457:
        /* <DEDUP_REMOVED lines=15> */
[----:B--2--5:R-:W-:Y:S05]  /*21d0*/  CALL.ABS.NOINC R14 ;  /* 0x000000000e007343 */ /* 0x024fea0003c00000 */
.L_x_484:
[----:B------:R-:W-:Y:S01]  /*21e0*/  PRMT R22, RZ, 0x7610, R22 ;  /* 0x00007610ff167816 */ /* 0x000fe20000000016 */
[----:B------:R-:W-:Y:S06]  /*21f0*/  BRA `(.L_x_458) ;  /* 0x0000000000547947 */ /* 0x000fec0003800000 */
.L_x_483:
        /* <DEDUP_REMOVED lines=8> */
.L_x_486:
[----:B------:R-:W-:Y:S05]  /*2280*/  BSYNC.RECONVERGENT B0 ;  /* 0x0000000000007941 */ /* 0x000fea0003800200 */
.L_x_485:
[----:B------:R-:W-:-:S04]  /*2290*/  F2FP.BF16.F32.PACK_AB R0, RZ, R0 ;  /* 0x00000000ff00723e */ /* 0x000fc800000010ff */
[----:B------:R-:W-:Y:S01]  /*22a0*/  PRMT R22, R0, 0x7610, R22 ;  /* 0x0000761000167816 */ /* 0x000fe20000000016 */
[----:B------:R-:W-:Y:S06]  /*22b0*/  BRA `(.L_x_458) ;  /* 0x0000000000247947 */ /* 0x000fec0003800000 */
.L_x_482:
[----:B------:R-:W2:Y:S02]  /*22c0*/  LDG.E.64 R4, desc[UR36][R4.64] ;  /* 0x0000002404047981 */ /* 0x000ea4000c1e1b00 */
[----:B--2---:R-:W0:Y:S02]  /*22d0*/  I2F.U64 R0, R4 ;  /* 0x0000000400007312 */ /* 0x004e240000301000 */
[----:B0-----:R-:W-:-:S04]  /*22e0*/  F2FP.BF16.F32.PACK_AB R0, RZ, R0 ;  /* 0x00000000ff00723e */ /* 0x001fc800000010ff */
[----:B------:R-:W-:Y:S01]  /*22f0*/  PRMT R22, R0, 0x7610, R22 ;  /* 0x0000761000167816 */ /* 0x000fe20000000016 */
[----:B------:R-:W-:Y:S06]  /*2300*/  BRA `(.L_x_458) ;  /* 0x0000000000107947 */ /* 0x000fec0003800000 */
.L_x_481:
[----:B------:R-:W2:Y:S02]  /*2310*/  LDG.E R4, desc[UR36][R4.64] ;  /* 0x0000002404047981 */ /* 0x000ea4000c1e1900 */
[----:B--2---:R-:W-:-:S04]  /*2320*/  I2FP.F32.U32 R0, R4 ;  /* 0x0000000400007245 */ /* 0x004fc80000201000 */
[----:B------:R-:W-:-:S04]  /*2330*/  F2FP.BF16.F32.PACK_AB R0, RZ, R0 ;  /* 0x00000000ff00723e */ /* 0x000fc800000010ff */
[----:B------:R-:W-:-:S07]  /*2340*/  PRMT R22, R0, 0x7610, R22 ;  /* 0x0000761000167816 */ /* 0x000fce0000000016 */
.L_x_458:
[----:B------:R-:W-:-:S07]  /*2350*/  VIADD R17, R25, 0x80 ;  /* 0x0000008019117836 */ /* 0x000fce0000000000 */
.L_x_418:
[----:B------:R-:W-:Y:S05]  /*2360*/  BSYNC.RECONVERGENT B6 ;  /* 0x0000000000067941 */ /* 0x000fea0003800200 */
.L_x_417:
[----:B------:R-:W-:Y:S01]  /*2370*/  ISETP.GE.AND P0, PT, R17, R16, PT ;  /* 0x000000101100720c */ /* 0x000fe20003f06270 */
[----:B------:R-:W-:Y:S01]  /*2380*/  BSSY.RECONVERGENT B6, `(.L_x_487) ;  /* 0x000022c000067945 */ /* 0x000fe20003800200 */
[----:B------:R-:W-:Y:S02]  /*2390*/  PRMT R26, RZ, 0x7610, R26 ;  /* 0x00007610ff1a7816 */ /* 0x000fe4000000001a */
[----:B------:R-:W-:-:S09]  /*23a0*/  PRMT R27, RZ, 0x7610, R27 ;  /* 0x00007610ff1b7816 */ /* 0x000fd2000000001b */
[----:B------:R-:W-:Y:S05]  /*23b0*/  @P0 BRA `(.L_x_488) ;  /* 0x0000002000a00947 */ /* 0x000fea0003800000 */
[----:B0-----:R-:W0:Y:S01]  /*23c0*/  LDC.64 R4, c[0x0][0x390] ;  /* 0x0000e400ff047b82 */ /* 0x001e220000000a00 */
        /* <DEDUP_REMOVED lines=21> */
.L_x_492:
[----:B------:R-:W2:Y:S02]  /*2520*/  LDG.E.U8 R4, desc[UR36][R4.64] ;  /* 0x0000002404047981 */ /* 0x000ea4000c1e1100 */
[----:B--2---:R-:W-:-:S04]  /*2530*/  I2FP.F32.U32 R0, R4 ;  /* 0x0000000400007245 */ /* 0x004fc80000201000 */
[----:B------:R-:W-:-:S04]  /*2540*/  F2FP.BF16.F32.PACK_AB R0, RZ, R0 ;  /* 0x00000000ff00723e */ /* 0x000fc800000010ff */
[----:B------:R-:W-:Y:S01]  /*2550*/  PRMT R26, R0, 0x7610, R26 ;  /* 0x00007610001a7816 */ /* 0x000fe2000000001a */
[----:B------:R-:W-:Y:S06]  /*2560*/  BRA `(.L_x_494) ;  /* 0x0000000c00e47947 */ /* 0x000fec0003800000 */
.L_x_491:
        /* <DEDUP_REMOVED lines=11> */
.L_x_496:
[----:B------:R-:W2:Y:S02]  /*2620*/  LDG.E R4, desc[UR36][R4.64] ;  /* 0x0000002404047981 */ /* 0x000ea4000c1e1900 */
[----:B--2---:R-:W-:-:S04]  /*2630*/  I2FP.F32.S32 R0, R4 ;  /* 0x0000000400007245 */ /* 0x004fc80000201400 */
[----:B------:R-:W-:-:S04]  /*2640*/  F2FP.BF16.F32.PACK_AB R0, RZ, R0 ;  /* 0x00000000ff00723e */ /* 0x000fc800000010ff */
[----:B------:R-:W-:Y:S01]  /*2650*/  PRMT R26, R0, 0x7610, R26 ;  /* 0x00007610001a7816 */ /* 0x000fe2000000001a */
[----:B------:R-:W-:Y:S06]  /*2660*/  BRA `(.L_x_494) ;  /* 0x0000000c00a47947 */ /* 0x000fec0003800000 */
.L_x_495:
[----:B------:R-:W2:Y:S02]  /*2670*/  LDG.E.U16 R4, desc[UR36][R4.64] ;  /* 0x0000002404047981 */ /* 0x000ea4000c1e1500 */
[----:B--2---:R-:W0:Y:S02]  /*2680*/  I2F.S16 R0, R4 ;  /* 0x0000000400007306 */ /* 0x004e240000101400 */
[----:B0-----:R-:W-:-:S04]  /*2690*/  F2FP.BF16.F32.PACK_AB R0, RZ, R0 ;  /* 0x00000000ff00723e */ /* 0x001fc800000010ff */
[----:B------:R-:W-:Y:S01]  /*26a0*/  PRMT R26, R0, 0x7610, R26 ;  /* 0x00007610001a7816 */ /* 0x000fe2000000001a */
[----:B------:R-:W-:Y:S06]  /*26b0*/  BRA `(.L_x_494) ;  /* 0x0000000c00907947 */ /* 0x000fec0003800000 */
.L_x_490:
        /* <DEDUP_REMOVED lines=9> */
.L_x_498:
[----:B------:R-:W2:Y:S02]  /*2750*/  LDG.E.U16 R0, desc[UR36][R4.64] ;  /* 0x0000002404007981 */ /* 0x000ea4000c1e1500 */
[----:B--2---:R-:W-:-:S05]  /*2760*/  HADD2.F32 R0, -RZ, R0.H0_H0 ;  /* 0x20000000ff007230 */ /* 0x004fca0000004100 */
[----:B------:R-:W-:-:S04]  /*2770*/  F2FP.BF16.F32.PACK_AB R0, RZ, R0 ;  /* 0x00000000ff00723e */ /* 0x000fc800000010ff */
[----:B------:R-:W-:Y:S01]  /*2780*/  PRMT R26, R0, 0x7610, R26 ;  /* 0x00007610001a7816 */ /* 0x000fe2000000001a */
[----:B------:R-:W-:Y:S06]  /*2790*/  BRA `(.L_x_494) ;  /* 0x0000000c00587947 */ /* 0x000fec0003800000 */
.L_x_497:
        /* <DEDUP_REMOVED lines=9> */
.L_x_500:
[----:B------:R-:W2:Y:S02]  /*2830*/  LDG.E.U16 R4, desc[UR36][R4.64] ;  /* 0x0000002404047981 */ /* 0x000ea4000c1e1500 */
[----:B--2---:R-:W-:-:S05]  /*2840*/  HADD2.F32 R0, -RZ, R4.H0_H0 ;  /* 0x20000004ff007230 */ /* 0x004fca0000004100 */
[----:B------:R-:W-:-:S04]  /*2850*/  F2FP.BF16.F32.PACK_AB R0, RZ, R0 ;  /* 0x00000000ff00723e */ /* 0x000fc800000010ff */
[----:B------:R-:W-:Y:S01]  /*2860*/  PRMT R26, R0, 0x7610, R26 ;  /* 0x00007610001a7816 */ /* 0x000fe2000000001a */
[----:B------:R-:W-:Y:S06]  /*2870*/  BRA `(.L_x_494) ;  /* 0x0000000c00207947 */ /* 0x000fec0003800000 */
.L_x_499:
        /* <DEDUP_REMOVED lines=13> */
.L_x_489:
        /* <DEDUP_REMOVED lines=14> */
.L_x_503:
        /* <DEDUP_REMOVED lines=13> */
.L_x_502:
        /* <DEDUP_REMOVED lines=27> */
.L_x_505:
[----:B------:R-:W2:Y:S02]  /*2cb0*/  LDG.E.U8 R4, desc[UR36][R4.64] ;  /* 0x0000002404047981 */ /* 0x000ea4000c1e1100 */
[C---:B--2---:R-:W-:Y:S02]  /*2cc0*/  IMAD.SHL.U32 R0, R4.reuse, 0x2000000, RZ ;  /* 0x0200000004007824 */ /* 0x044fe400078e00ff */
[----:B------:R-:W-:-:S03]  /*2cd0*/  IMAD.SHL.U32 R6, R4, 0x100, RZ ;  /* 0x0000010004067824 */ /* 0x000fc600078e00ff */
[----:B------:R-:W-:-:S13]  /*2ce0*/  ISETP.GE.U32.AND P0, PT, R0, 0x8000000, PT ;  /* 0x080000000000780c */ /* 0x000fda0003f06070 */
[----:B------:R-:W-:Y:S02]  /*2cf0*/  @!P0 LOP3.LUT R3, R6, 0x7f00, RZ, 0xc0, !PT ;  /* 0x00007f0006038812 */ /* 0x000fe400078ec0ff */
[----:B------:R-:W-:Y:S02]  /*2d00*/  @P0 LEA.HI R0, R0, 0x70000000, RZ, 0x1c ;  /* 0x7000000000000811 */ /* 0x000fe400078fe0ff */
[----:B------:R-:W-:Y:S02]  /*2d10*/  @!P0 LOP3.LUT R3, R3, 0x3f000000, RZ, 0xfc, !PT ;  /* 0x3f00000003038812 */ /* 0x000fe400078efcff */
[----:B------:R-:W-:Y:S01]  /*2d20*/  PRMT R6, R6, 0x9910, RZ ;  /* 0x0000991006067816 */ /* 0x000fe200000000ff */
[----:B------:R-:W-:Y:S02]  /*2d30*/  @P0 FMUL.FTZ R0, R0, 1.9259299443872358531e-34 ;  /* 0x0780000000000820 */ /* 0x000fe40000410000 */
[----:B------:R-:W-:Y:S02]  /*2d40*/  @!P0 FADD.FTZ R0, R3, -0.5 ;  /* 0xbf00000003008421 */ /* 0x000fe40000010000 */
[----:B------:R-:W-:-:S05]  /*2d50*/  IMAD.MOV.U32 R3, RZ, RZ, R6 ;  /* 0x000000ffff037224 */ /* 0x000fca00078e0006 */
[----:B------:R-:W-:-:S04]  /*2d60*/  LOP3.LUT R0, R0, 0x80000000, R3, 0xf8, !PT ;  /* 0x8000000000007812 */ /* 0x000fc800078ef803 */
[----:B------:R-:W-:-:S04]  /*2d70*/  F2FP.BF16.F32.PACK_AB R0, RZ, R0 ;  /* 0x00000000ff00723e */ /* 0x000fc800000010ff */
[----:B------:R-:W-:Y:S01]  /*2d80*/  PRMT R26, R0, 0x7610, R26 ;  /* 0x00007610001a7816 */ /* 0x000fe2000000001a */
[----:B------:R-:W-:Y:S06]  /*2d90*/  BRA `(.L_x_494) ;  /* 0x0000000400d87947 */ /* 0x000fec0003800000 */
.L_x_504:
[----:B------:R0:W5:Y:S01]  /*2da0*/  LDG.E.U16 R26, desc[UR36][R4.64] ;  /* 0x00000024041a7981 */ /* 0x000162000c1e1500 */
[----:B------:R-:W-:Y:S05]  /*2db0*/  BRA `(.L_x_494) ;  /* 0x0000000400d07947 */ /* 0x000fea0003800000 */
.L_x_501:
        /* <DEDUP_REMOVED lines=13> */
.L_x_508:
        /* <DEDUP_REMOVED lines=21> */
.L_x_512:
[----:B------:R-:W-:Y:S05]  /*2fe0*/  BSYNC.RECONVERGENT B1 ;  /* 0x0000000000017941 */ /* 0x000fea0003800200 */
.L_x_511:
[----:B------:R-:W-:Y:S01]  /*2ff0*/  IMAD.SHL.U32 R0, R0, 0x100000, RZ ;  /* 0x0010000000007824 */ /* 0x000fe200078e00ff */
[----:B------:R-:W-:-:S04]  /*3000*/  LEA R3, R3, 0x3b800000, 0x17 ;  /* 0x3b80000003037811 */ /* 0x000fc800078eb8ff */
[----:B------:R-:W-:-:S07]  /*3010*/  LOP3.LUT R0, R3, R0, R7, 0xfe, !PT ;  /* 0x0000000003007212 */ /* 0x000fce00078efe07 */
.L_x_510:
[----:B------:R-:W-:Y:S05]  /*3020*/  BSYNC.RECONVERGENT B0 ;  /* 0x0000000000007941 */ /* 0x000fea0003800200 */
.L_x_509:
[----:B------:R-:W-:-:S04]  /*3030*/  F2FP.BF16.F32.PACK_AB R0, RZ, R0 ;  /* 0x00000000ff00723e */ /* 0x000fc800000010ff */
[----:B------:R-:W-:Y:S01]  /*3040*/  PRMT R26, R0, 0x7610, R26 ;  /* 0x00007610001a7816 */ /* 0x000fe2000000001a */
[----:B------:R-:W-:Y:S06]  /*3050*/  BRA `(.L_x_494) ;  /* 0x0000000400287947 */ /* 0x000fec0003800000 */
.L_x_507:
        /* <DEDUP_REMOVED lines=21> */
.L_x_516:
[----:B------:R-:W-:Y:S05]  /*31b0*/  BSYNC.RECONVERGENT B1 ;  /* 0x0000000000017941 */ /* 0x000fea0003800200 */
.L_x_515:
[----:B------:R-:W-:Y:S01]  /*31c0*/  IMAD.SHL.U32 R0, R0, 0x200000, RZ ;  /* 0x0020000000007824 */ /* 0x000fe200078e00ff */
[----:B------:R-:W-:-:S04]  /*31d0*/  LEA R3, R3, 0x37800000, 0x17 ;  /* 0x3780000003037811 */ /* 0x000fc800078eb8ff */
[----:B------:R-:W-:-:S07]  /*31e0*/  LOP3.LUT R0, R3, R0, R7, 0xfe, !PT ;  /* 0x0000000003007212 */ /* 0x000fce00078efe07 */
.L_x_514:
[----:B------:R-:W-:Y:S05]  /*31f0*/  BSYNC.RECONVERGENT B0 ;  /* 0x0000000000007941 */ /* 0x000fea0003800200 */
.L_x_513:
[----:B------:R-:W-:-:S04]  /*3200*/  F2FP.BF16.F32.PACK_AB R0, RZ, R0 ;  /* 0x00000000ff00723e */ /* 0x000fc800000010ff */
[----:B------:R-:W-:Y:S01]  /*3210*/  PRMT R26, R0, 0x7610, R26 ;  /* 0x00007610001a7816 */ /* 0x000fe2000000001a */
[----:B------:R-:W-:Y:S06]  /*3220*/  BRA `(.L_x_494) ;  /* 0x0000000000b47947 */ /* 0x000fec0003800000 */
.L_x_506:
        /* <DEDUP_REMOVED lines=14> */
.L_x_520:
[----:B------:R-:W-:Y:S05]  /*3310*/  BSYNC.RECONVERGENT B0 ;  /* 0x0000000000007941 */ /* 0x000fea0003800200 */
.L_x_519:
[----:B------:R-:W-:-:S04]  /*3320*/  F2FP.BF16.F32.PACK_AB R0, RZ, R0 ;  /* 0x00000000ff00723e */ /* 0x000fc800000010ff */
[----:B------:R-:W-:Y:S01]  /*3330*/  PRMT R26, R0, 0x7610, R26 ;  /* 0x00007610001a7816 */ /* 0x000fe2000000001a */
[----:B------:R-:W-:Y:S06]  /*3340*/  BRA `(.L_x_494) ;  /* 0x00000000006c7947 */ /* 0x000fec0003800000 */
.L_x_493:
        /* <DEDUP_REMOVED lines=16> */
.L_x_521:
[----:B------:R-:W-:Y:S01]  /*3450*/  PRMT R26, RZ, 0x7610, R26 ;  /* 0x00007610ff1a7816 */ /* 0x000fe2000000001a */
[----:B------:R-:W-:Y:S06]  /*3460*/  BRA `(.L_x_494) ;  /* 0x0000000000247947 */ /* 0x000fec0003800000 */
.L_x_518:
[----:B------:R-:W2:Y:S02]  /*3470*/  LDG.E.64 R4, desc[UR36][R4.64] ;  /* 0x0000002404047981 */ /* 0x000ea4000c1e1b00 */
[----:B--2---:R-:W0:Y:S02]  /*3480*/  I2F.U64 R0, R4 ;  /* 0x0000000400007312 */ /* 0x004e240000301000 */
[----:B0-----:R-:W-:-:S04]  /*3490*/  F2FP.BF16.F32.PACK_AB R0, RZ, R0 ;  /* 0x00000000ff00723e */ /* 0x001fc800000010ff */
[----:B------:R-:W-:Y:S01]  /*34a0*/  PRMT R26, R0, 0x7610, R26 ;  /* 0x00007610001a7816 */ /* 0x000fe2000000001a */
[----:B------:R-:W-:Y:S06]  /*34b0*/  BRA `(.L_x_494) ;  /* 0x0000000000107947 */ /* 0x000fec0003800000 */
.L_x_517:
[----:B------:R-:W2:Y:S02]  /*34c0*/  LDG.E R4, desc[UR36][R4.64] ;  /* 0x0000002404047981 */ /* 0x000ea4000c1e1900 */
[----:B--2---:R-:W-:-:S04]  /*34d0*/  I2FP.F32.U32 R0, R4 ;  /* 0x0000000400007245 */ /* 0x004fc80000201000 */
[----:B------:R-:W-:-:S04]  /*34e0*/  F2FP.BF16.F32.PACK_AB R0, RZ, R0 ;  /* 0x00000000ff00723e */ /* 0x000fc800000010ff */
[----:B------:R-:W-:-:S07]  /*34f0*/  PRMT R26, R0, 0x7610, R26 ;  /* 0x00007610001a7816 */ /* 0x000fce000000001a */
.L_x_494:
        /* <DEDUP_REMOVED lines=21> */
.L_x_525:
[----:B------:R-:W2:Y:S02]  /*3650*/  LDG.E.U8 R4, desc[UR36][R4.64] ;  /* 0x0000002404047981 */ /* 0x000ea4000c1e1100 */
[----:B--2---:R-:W-:-:S04]  /*3660*/  I2FP.F32.U32 R0, R4 ;  /* 0x0000000400007245 */ /* 0x004fc80000201000 */
[----:B------:R-:W-:-:S04]  /*3670*/  F2FP.BF16.F32.PACK_AB R0, RZ, R0 ;  /* 0x00000000ff00723e */ /* 0x000fc800000010ff */
[----:B------:R-:W-:Y:S01]  /*3680*/  PRMT R27, R0, 0x7610, R27 ;  /* 0x00007610001b7816 */ /* 0x000fe2000000001b */
[----:B------:R-:W-:Y:S06]  /*3690*/  BRA `(.L_x_527) ;  /* 0x0000000c00e47947 */ /* 0x000fec0003800000 */
.L_x_524:
        /* <DEDUP_REMOVED lines=11> */
.L_x_529:
[----:B------:R-:W2:Y:S02]  /*3750*/  LDG.E R4, desc[UR36][R4.64] ;  /* 0x0000002404047981 */ /* 0x000ea4000c1e1900 */
[----:B--2---:R-:W-:-:S04]  /*3760*/  I2FP.F32.S32 R0, R4 ;  /* 0x0000000400007245 */ /* 0x004fc80000201400 */
[----:B------:R-:W-:-:S04]  /*3770*/  F2FP.BF16.F32.PACK_AB R0, RZ, R0 ;  /* 0x00000000ff00723e */ /* 0x000fc800000010ff */
[----:B------:R-:W-:Y:S01]  /*3780*/  PRMT R27, R0, 0x7610, R27 ;  /* 0x00007610001b7816 */ /* 0x000fe2000000001b */
[----:B------:R-:W-:Y:S06]  /*3790*/  BRA `(.L_x_527) ;  /* 0x0000000c00a47947 */ /* 0x000fec0003800000 */
.L_x_528:
[----:B------:R-:W2:Y:S02]  /*37a0*/  LDG.E.U16 R4, desc[UR36][R4.64] ;  /* 0x0000002404047981 */ /* 0x000ea4000c1e1500 */
[----:B--2---:R-:W0:Y:S02]  /*37b0*/  I2F.S16 R0, R4 ;  /* 0x0000000400007306 */ /* 0x004e240000101400 */
[----:B0-----:R-:W-:-:S04]  /*37c0*/  F2FP.BF16.F32.PACK_AB R0, RZ, R0 ;  /* 0x00000000ff00723e */ /* 0x001fc800000010ff */
[----:B------:R-:W-:Y:S01]  /*37d0*/  PRMT R27, R0, 0x7610, R27 ;  /* 0x00007610001b7816 */ /* 0x000fe2000000001b */
[----:B------:R-:W-:Y:S06]  /*37e0*/  BRA `(.L_x_527) ;  /* 0x0000000c00907947 */ /* 0x000fec0003800000 */
.L_x_523:
        /* <DEDUP_REMOVED lines=9> */
.L_x_531:
[----:B------:R-:W2:Y:S02]  /*3880*/  LDG.E.U16 R0, desc[UR36][R4.64] ;  /* 0x0000002404007981 */ /* 0x000ea4000c1e1500 */
[----:B--2---:R-:W-:-:S05]  /*3890*/  HADD2.F32 R0, -RZ, R0.H0_H0 ;  /* 0x20000000ff007230 */ /* 0x004fca0000004100 */
[----:B------:R-:W-:-:S04]  /*38a0*/  F2FP.BF16.F32.PACK_AB R0, RZ, R0 ;  /* 0x00000000ff00723e */ /* 0x000fc800000010ff */
[----:B------:R-:W-:Y:S01]  /*38b0*/  PRMT R27, R0, 0x7610, R27 ;  /* 0x00007610001b7816 */ /* 0x000fe2000000001b */
[----:B------:R-:W-:Y:S06]  /*38c0*/  BRA `(.L_x_527) ;  /* 0x0000000c00587947 */ /* 0x000fec0003800000 */
.L_x_530:
        /* <DEDUP_REMOVED lines=9> */
.L_x_533:
[----:B------:R-:W2:Y:S02]  /*3960*/  LDG.E.U16 R4, desc[UR36][R4.64] ;  /* 0x0000002404047981 */ /* 0x000ea4000c1e1500 */
[----:B--2---:R-:W-:-:S05]  /*3970*/  HADD2.F32 R0, -RZ, R4.H0_H0 ;  /* 0x20000004ff007230 */ /* 0x004fca0000004100 */
[----:B------:R-:W-:-:S04]  /*3980*/  F2FP.BF16.F32.PACK_AB R0, RZ, R0 ;  /* 0x00000000ff00723e */ /* 0x000fc800000010ff */
[----:B------:R-:W-:Y:S01]  /*3990*/  PRMT R27, R0, 0x7610, R27 ;  /* 0x00007610001b7816 */ /* 0x000fe2000000001b */
[----:B------:R-:W-:Y:S06]  /*39a0*/  BRA `(.L_x_527) ;  /* 0x0000000c00207947 */ /* 0x000fec0003800000 */
.L_x_532:
        /* <DEDUP_REMOVED lines=13> */
.L_x_522:
        /* <DEDUP_REMOVED lines=14> */
.L_x_536:
        /* <DEDUP_REMOVED lines=13> */
.L_x_535:
        /* <DEDUP_REMOVED lines=27> */
.L_x_538:
        /* <DEDUP_REMOVED lines=15> */
.L_x_537:
[----:B------:R0:W5:Y:S01]  /*3ed0*/  LDG.E.U16 R27, desc[UR36][R4.64] ;  /* 0x00000024041b7981 */ /* 0x000162000c1e1500 */
[----:B------:R-:W-:Y:S05]  /*3ee0*/  BRA `(.L_x_527) ;  /* 0x0000000400d07947 */ /* 0x000fea0003800000 */
.L_x_534:
        /* <DEDUP_REMOVED lines=13> */
.L_x_541:
        /* <DEDUP_REMOVED lines=21> */
.L_x_545:
[----:B------:R-:W-:Y:S05]  /*4110*/  BSYNC.RECONVERGENT B1 ;  /* 0x0000000000017941 */ /* 0x000fea0003800200 */
.L_x_544:
[----:B------:R-:W-:Y:S01]  /*4120*/  IMAD.SHL.U32 R0, R0, 0x100000, RZ ;  /* 0x0010000000007824 */ /* 0x000fe200078e00ff */
[----:B------:R-:W-:-:S04]  /*4130*/  LEA R3, R3, 0x3b800000, 0x17 ;  /* 0x3b80000003037811 */ /* 0x000fc800078eb8ff */
[----:B------:R-:W-:-:S07]  /*4140*/  LOP3.LUT R0, R3, R0, R7, 0xfe, !PT ;  /* 0x0000000003007212 */ /* 0x000fce00078efe07 */
.L_x_543:
[----:B------:R-:W-:Y:S05]  /*4150*/  BSYNC.RECONVERGENT B0 ;  /* 0x0000000000007941 */ /* 0x000fea0003800200 */
.L_x_542:
[----:B------:R-:W-:-:S04]  /*4160*/  F2FP.BF16.F32.PACK_AB R0, RZ, R0 ;  /* 0x00000000ff00723e */ /* 0x000fc800000010ff */
[----:B------:R-:W-:Y:S01]  /*4170*/  PRMT R27, R0, 0x7610, R27 ;  /* 0x00007610001b7816 */ /* 0x000fe2000000001b */
[----:B------:R-:W-:Y:S06]  /*4180*/  BRA `(.L_x_527) ;  /* 0x0000000400287947 */ /* 0x000fec0003800000 */
.L_x_540:
        /* <DEDUP_REMOVED lines=21> */
.L_x_549:
[----:B------:R-:W-:Y:S05]  /*42e0*/  BSYNC.RECONVERGENT B1 ;  /* 0x0000000000017941 */ /* 0x000fea0003800200 */
.L_x_548:
[----:B------:R-:W-:Y:S01]  /*42f0*/  IMAD.SHL.U32 R0, R0, 0x200000, RZ ;  /* 0x0020000000007824 */ /* 0x000fe200078e00ff */
[----:B------:R-:W-:-:S04]  /*4300*/  LEA R3, R3, 0x37800000, 0x17 ;  /* 0x3780000003037811 */ /* 0x000fc800078eb8ff */
[----:B------:R-:W-:-:S07]  /*4310*/  LOP3.LUT R0, R3, R0, R7, 0xfe, !PT ;  /* 0x0000000003007212 */ /* 0x000fce00078efe07 */
.L_x_547:
[----:B------:R-:W-:Y:S05]  /*4320*/  BSYNC.RECONVERGENT B0 ;  /* 0x0000000000007941 */ /* 0x000fea0003800200 */
.L_x_546:
[----:B------:R-:W-:-:S04]  /*4330*/  F2FP.BF16.F32.PACK_AB R0, RZ, R0 ;  /* 0x00000000ff00723e */ /* 0x000fc800000010ff */
[----:B------:R-:W-:Y:S01]  /*4340*/  PRMT R27, R0, 0x7610, R27 ;  /* 0x00007610001b7816 */ /* 0x000fe2000000001b */
[----:B------:R-:W-:Y:S06]  /*4350*/  BRA `(.L_x_527) ;  /* 0x0000000000b47947 */ /* 0x000fec0003800000 */
.L_x_539:
        /* <DEDUP_REMOVED lines=14> */
.L_x_553:
[----:B------:R-:W-:Y:S05]  /*4440*/  BSYNC.RECONVERGENT B0 ;  /* 0x0000000000007941 */ /* 0x000fea0003800200 */
.L_x_552:
[----:B------:R-:W-:-:S04]  /*4450*/  F2FP.BF16.F32.PACK_AB R0, RZ, R0 ;  /* 0x00000000ff00723e */ /* 0x000fc800000010ff */
[----:B------:R-:W-:Y:S01]  /*4460*/  PRMT R27, R0, 0x7610, R27 ;  /* 0x00007610001b7816 */ /* 0x000fe2000000001b */
[----:B------:R-:W-:Y:S06]  /*4470*/  BRA `(.L_x_527) ;  /* 0x00000000006c7947 */ /* 0x000fec0003800000 */
.L_x_526:
        /* <DEDUP_REMOVED lines=16> */
.L_x_554:
[----:B------:R-:W-:Y:S01]  /*4580*/  PRMT R27, RZ, 0x7610, R27 ;  /* 0x00007610ff1b7816 */ /* 0x000fe2000000001b */
[----:B------:R-:W-:Y:S06]  /*4590*/  BRA `(.L_x_527) ;  /* 0x0000000000247947 */ /* 0x000fec0003800000 */
.L_x_551:
[----:B------:R-:W2:Y:S02]  /*45a0*/  LDG.E.64 R4, desc[UR36][R4.64] ;  /* 0x0000002404047981 */ /* 0x000ea4000c1e1b00 */
[----:B--2---:R-:W0:Y:S02]  /*45b0*/  I2F.U64 R0, R4 ;  /* 0x0000000400007312 */ /* 0x004e240000301000 */
[----:B0-----:R-:W-:-:S04]  /*45c0*/  F2FP.BF16.F32.PACK_AB R0, RZ, R0 ;  /* 0x00000000ff00723e */ /* 0x001fc800000010ff */
[----:B------:R-:W-:Y:S01]  /*45d0*/  PRMT R27, R0, 0x7610, R27 ;  /* 0x00007610001b7816 */ /* 0x000fe2000000001b */
[----:B------:R-:W-:Y:S06]  /*45e0*/  BRA `(.L_x_527) ;  /* 0x0000000000107947 */ /* 0x000fec0003800000 */
.L_x_550:
[----:B------:R-:W2:Y:S02]  /*45f0*/  LDG.E R4, desc[UR36][R4.64] ;  /* 0x0000002404047981 */ /* 0x000ea4000c1e1900 */
[----:B--2---:R-:W-:-:S04]  /*4600*/  I2FP.F32.U32 R0, R4 ;  /* 0x0000000400007245 */ /* 0x004fc80000201000 */
[----:B------:R-:W-:-:S04]  /*4610*/  F2FP.BF16.F32.PACK_AB R0, RZ, R0 ;  /* 0x00000000ff00723e */ /* 0x000fc800000010ff */
[----:B------:R-:W-:-:S07]  /*4620*/  PRMT R27, R0, 0x7610, R27 ;  /* 0x00007610001b7816 */ /* 0x000fce000000001b */
.L_x_527:
[----:B------:R-:W-:-:S07]  /*4630*/  VIADD R17, R17, 0x80 ;  /* 0x0000008011117836 */ /* 0x000fce0000000000 */
.L_x_488:
[----:B------:R-:W-:Y:S05]  /*4640*/  BSYNC.RECONVERGENT B6 ;  /* 0x0000000000067941 */ /* 0x000fea0003800200 */
.L_x_487:
        /* <DEDUP_REMOVED lines=27> */
.L_x_560:
[----:B------:R-:W2:Y:S02]  /*4800*/  LDG.E.U8 R4, desc[UR36][R4.64] ;  /* 0x0000002404047981 */ /* 0x000ea4000c1e1100 */
[----:B--2---:R-:W-:-:S04]  /*4810*/  I2FP.F32.U32 R0, R4 ;  /* 0x0000000400007245 */ /* 0x004fc80000201000 */
[----:B------:R-:W-:-:S04]  /*4820*/  F2FP.BF16.F32.PACK_AB R0, RZ, R0 ;  /* 0x00000000ff00723e */ /* 0x000fc800000010ff */
[----:B------:R-:W-:Y:S01]  /*4830*/  PRMT R18, R0, 0x7610, R18 ;  /* 0x0000761000127816 */ /* 0x000fe20000000012 */
[----:B------:R-:W-:Y:S06]  /*4840*/  BRA `(.L_x_562) ;  /* 0x0000000c00e47947 */ /* 0x000fec0003800000 */
.L_x_559:
        /* <DEDUP_REMOVED lines=11> */
.L_x_564:
[----:B------:R-:W2:Y:S02]  /*4900*/  LDG.E R4, desc[UR36][R4.64] ;  /* 0x0000002404047981 */ /* 0x000ea4000c1e1900 */
[----:B--2---:R-:W-:-:S04]  /*4910*/  I2FP.F32.S32 R0, R4 ;  /* 0x0000000400007245 */ /* 0x004fc80000201400 */
[----:B------:R-:W-:-:S04]  /*4920*/  F2FP.BF16.F32.PACK_AB R0, RZ, R0 ;  /* 0x00000000ff00723e */ /* 0x000fc800000010ff */
[----:B------:R-:W-:Y:S01]  /*4930*/  PRMT R18, R0, 0x7610, R18 ;  /* 0x0000761000127816 */ /* 0x000fe20000000012 */
[----:B------:R-:W-:Y:S06]  /*4940*/  BRA `(.L_x_562) ;  /* 0x0000000c00a47947 */ /* 0x000fec0003800000 */
.L_x_563:
[----:B------:R-:W2:Y:S02]  /*4950*/  LDG.E.U16 R4, desc[UR36][R4.64] ;  /* 0x0000002404047981 */ /* 0x000ea4000c1e1500 */
[----:B--2---:R-:W0:Y:S02]  /*4960*/  I2F.S16 R0, R4 ;  /* 0x0000000400007306 */ /* 0x004e240000101400 */
[----:B0-----:R-:W-:-:S04]  /*4970*/  F2FP.BF16.F32.PACK_AB R0, RZ, R0 ;  /* 0x00000000ff00723e */ /* 0x001fc800000010ff */
[----:B------:R-:W-:Y:S01]  /*4980*/  PRMT R18, R0, 0x7610, R18 ;  /* 0x0000761000127816 */ /* 0x000fe20000000012 */
[----:B------:R-:W-:Y:S06]  /*4990*/  BRA `(.L_x_562) ;  /* 0x0000000c00907947 */ /* 0x000fec0003800000 */
.L_x_558:
        /* <DEDUP_REMOVED lines=9> */
.L_x_566:
[----:B------:R-:W2:Y:S02]  /*4a30*/  LDG.E.U16 R0, desc[UR36][R4.64] ;  /* 0x0000002404007981 */ /* 0x000ea4000c1e1500 */
[----:B--2---:R-:W-:-:S05]  /*4a40*/  HADD2.F32 R0, -RZ, R0.H0_H0 ;  /* 0x20000000ff007230 */ /* 0x004fca0000004100 */
[----:B------:R-:W-:-:S04]  /*4a50*/  F2FP.BF16.F32.PACK_AB R0, RZ, R0 ;  /* 0x00000000ff00723e */ /* 0x000fc800000010ff */
[----:B------:R-:W-:Y:S01]  /*4a60*/  PRMT R18, R0, 0x7610, R18 ;  /* 0x0000761000127816 */ /* 0x000fe20000000012 */
[----:B------:R-:W-:Y:S06]  /*4a70*/  BRA `(.L_x_562) ;  /* 0x0000000c00587947 */ /* 0x000fec0003800000 */
.L_x_565:
        /* <DEDUP_REMOVED lines=9> */
.L_x_568:
[----:B------:R-:W2:Y:S02]  /*4b10*/  LDG.E.U16 R4, desc[UR36][R4.64] ;  /* 0x0000002404047981 */ /* 0x000ea4000c1e1500 */
[----:B--2---:R-:W-:-:S05]  /*4b20*/  HADD2.F32 R0, -RZ, R4.H0_H0 ;  /* 0x20000004ff007230 */ /* 0x004fca0000004100 */
[----:B------:R-:W-:-:S04]  /*4b30*/  F2FP.BF16.F32.PACK_AB R0, RZ, R0 ;  /* 0x00000000ff00723e */ /* 0x000fc800000010ff */
[----:B------:R-:W-:Y:S01]  /*4b40*/  PRMT R18, R0, 0x7610, R18 ;  /* 0x0000761000127816 */ /* 0x000fe20000000012 */
[----:B------:R-:W-:Y:S06]  /*4b50*/  BRA `(.L_x_562) ;  /* 0x0000000c00207947 */ /* 0x000fec0003800000 */
.L_x_567:
        /* <DEDUP_REMOVED lines=13> */
.L_x_557:
        /* <DEDUP_REMOVED lines=14> */
.L_x_571:
        /* <DEDUP_REMOVED lines=13> */
.L_x_570:
        /* <DEDUP_REMOVED lines=27> */
.L_x_573:
        /* <DEDUP_REMOVED lines=15> */
.L_x_572:
[----:B------:R0:W5:Y:S01]  /*5080*/  LDG.E.U16 R18, desc[UR36][R4.64] ;  /* 0x0000002404127981 */ /* 0x000162000c1e1500 */
[----:B------:R-:W-:Y:S05]  /*5090*/  BRA `(.L_x_562) ;  /* 0x0000000400d07947 */ /* 0x000fea0003800000 */
.L_x_569:
        /* <DEDUP_REMOVED lines=13> */
.L_x_576:
        /* <DEDUP_REMOVED lines=21> */
.L_x_580:
[----:B------:R-:W-:Y:S05]  /*52c0*/  BSYNC.RECONVERGENT B1 ;  /* 0x0000000000017941 */ /* 0x000fea0003800200 */
.L_x_579:
[----:B------:R-:W-:Y:S01]  /*52d0*/  IMAD.SHL.U32 R0, R0, 0x100000, RZ ;  /* 0x0010000000007824 */ /* 0x000fe200078e00ff */
[----:B------:R-:W-:-:S04]  /*52e0*/  LEA R3, R3, 0x3b800000, 0x17 ;  /* 0x3b80000003037811 */ /* 0x000fc800078eb8ff */
[----:B------:R-:W-:-:S07]  /*52f0*/  LOP3.LUT R0, R3, R0, R7, 0xfe, !PT ;  /* 0x0000000003007212 */ /* 0x000fce00078efe07 */
.L_x_578:
[----:B------:R-:W-:Y:S05]  /*5300*/  BSYNC.RECONVERGENT B0 ;  /* 0x0000000000007941 */ /* 0x000fea0003800200 */
.L_x_577:
[----:B------:R-:W-:-:S04]  /*5310*/  F2FP.BF16.F32.PACK_AB R0, RZ, R0 ;  /* 0x00000000ff00723e */ /* 0x000fc800000010ff */
[----:B------:R-:W-:Y:S01]  /*5320*/  PRMT R18, R0, 0x7610, R18 ;  /* 0x0000761000127816 */ /* 0x000fe20000000012 */
[----:B------:R-:W-:Y:S06]  /*5330*/  BRA `(.L_x_562) ;  /* 0x0000000400287947 */ /* 0x000fec0003800000 */
.L_x_575:
        /* <DEDUP_REMOVED lines=21> */
.L_x_584:
[----:B------:R-:W-:Y:S05]  /*5490*/  BSYNC.RECONVERGENT B1 ;  /* 0x0000000000017941 */ /* 0x000fea0003800200 */
.L_x_583:
[----:B------:R-:W-:Y:S01]  /*54a0*/  IMAD.SHL.U32 R0, R0, 0x200000, RZ ;  /* 0x0020000000007824 */ /* 0x000fe200078e00ff */
[----:B------:R-:W-:-:S04]  /*54b0*/  LEA R3, R3, 0x37800000, 0x17 ;  /* 0x3780000003037811 */ /* 0x000fc800078eb8ff */
[----:B------:R-:W-:-:S07]  /*54c0*/  LOP3.LUT R0, R3, R0, R7, 0xfe, !PT ;  /* 0x0000000003007212 */ /* 0x000fce00078efe07 */
.L_x_582:
[----:B------:R-:W-:Y:S05]  /*54d0*/  BSYNC.RECONVERGENT B0 ;  /* 0x0000000000007941 */ /* 0x000fea0003800200 */
.L_x_581:
[----:B------:R-:W-:-:S04]  /*54e0*/  F2FP.BF16.F32.PACK_AB R0, RZ, R0 ;  /* 0x00000000ff00723e */ /* 0x000fc800000010ff */
[----:B------:R-:W-:Y:S01]  /*54f0*/  PRMT R18, R0, 0x7610, R18 ;  /* 0x0000761000127816 */ /* 0x000fe20000000012 */
[----:B------:R-:W-:Y:S06]  /*5500*/  BRA `(.L_x_562) ;  /* 0x0000000000b47947 */ /* 0x000fec0003800000 */
.L_x_574:
        /* <DEDUP_REMOVED lines=14> */
.L_x_588:
[----:B------:R-:W-:Y:S05]  /*55f0*/  BSYNC.RECONVERGENT B0 ;  /* 0x0000000000007941 */ /* 0x000fea0003800200 */
.L_x_587:
[----:B------:R-:W-:-:S04]  /*5600*/  F2FP.BF16.F32.PACK_AB R0, RZ, R0 ;  /* 0x00000000ff00723e */ /* 0x000fc800000010ff */
[----:B------:R-:W-:Y:S01]  /*5610*/  PRMT R18, R0, 0x7610, R18 ;  /* 0x0000761000127816 */ /* 0x000fe20000000012 */
[----:B------:R-:W-:Y:S06]  /*5620*/  BRA `(.L_x_562) ;  /* 0x00000000006c7947 */ /* 0x000fec0003800000 */
.L_x_561:
        /* <DEDUP_REMOVED lines=16> */
.L_x_589:
[----:B------:R-:W-:Y:S01]  /*5730*/  PRMT R18, RZ, 0x7610, R18 ;  /* 0x00007610ff127816 */ /* 0x000fe20000000012 */
[----:B------:R-:W-:Y:S06]  /*5740*/  BRA `(.L_x_562) ;  /* 0x0000000000247947 */ /* 0x000fec0003800000 */
.L_x_586:
[----:B------:R-:W2:Y:S02]  /*5750*/  LDG.E.64 R4, desc[UR36][R4.64] ;  /* 0x0000002404047981 */ /* 0x000ea4000c1e1b00 */
[----:B--2---:R-:W0:Y:S02]  /*5760*/  I2F.U64 R0, R4 ;  /* 0x0000000400007312 */ /* 0x004e240000301000 */
[----:B0-----:R-:W-:-:S04]  /*5770*/  F2FP.BF16.F32.PACK_AB R0, RZ, R0 ;  /* 0x00000000ff00723e */ /* 0x001fc800000010ff */
[----:B------:R-:W-:Y:S01]  /*5780*/  PRMT R18, R0, 0x7610, R18 ;  /* 0x0000761000127816 */ /* 0x000fe20000000012 */
[----:B------:R-:W-:Y:S06]  /*5790*/  BRA `(.L_x_562) ;  /* 0x0000000000107947 */ /* 0x000fec0003800000 */
.L_x_585:
[----:B------:R-:W2:Y:S02]  /*57a0*/  LDG.E R4, desc[UR36][R4.64] ;  /* 0x0000002404047981 */ /* 0x000ea4000c1e1900 */
[----:B--2---:R-:W-:-:S04]  /*57b0*/  I2FP.F32.U32 R0, R4 ;  /* 0x0000000400007245 */ /* 0x004fc80000201000 */
[----:B------:R-:W-:-:S04]  /*57c0*/  F2FP.BF16.F32.PACK_AB R0, RZ, R0 ;  /* 0x00000000ff00723e */ /* 0x000fc800000010ff */
[----:B------:R-:W-:-:S07]  /*57d0*/  PRMT R18, R0, 0x7610, R18 ;  /* 0x0000761000127816 */ /* 0x000fce0000000012 */
.L_x_562:
[----:B------:R-:W1:Y:S01]  /*57e0*/  LDCU.U8 UR6, c[0x0][0x3a5] ;  /* 0x000074a0ff0677ac */ /* 0x000e620008000000 */
[----:B0-----:R-:W0:Y:S01]  /*57f0*/  LDC.64 R4, c[0x0][0x398] ;  /* 0x0000e600ff047b82 */ /* 0x001e220000000a00 */
[----:B------:R-:W2:Y:S01]  /*5800*/  LDCU UR5, c[0x0][0x3ac] ;  /* 0x00007580ff0577ac */ /* 0x000ea20008000800 */
[----:B-1----:R-:W-:-:S04]  /*5810*/  UPRMT UR4, UR6, 0x9910, URZ ;  /* 0x0000991006047896 */ /* 0x002fc800080000ff */
[----:B------:R-:W-:Y:S01]  /*5820*/  UISETP.GT.AND UP0, UPT, UR4, 0x9, UPT ;  /* 0x000000090400788c */ /* 0x000fe2000bf04270 */
[----:B--2---:R-:W-:-:S05]  /*5830*/  IMAD R19, R19, UR5, RZ ;  /* 0x0000000513137c24 */ /* 0x004fca000f8e02ff */
        /* <DEDUP_REMOVED lines=16> */
.L_x_593:
[----:B------:R-:W2:Y:S02]  /*5940*/  LDG.E.U8 R4, desc[UR36][R4.64] ;  /* 0x0000002404047981 */ /* 0x000ea4000c1e1100 */
[----:B--2---:R-:W-:-:S04]  /*5950*/  I2FP.F32.U32 R0, R4 ;  /* 0x0000000400007245 */ /* 0x004fc80000201000 */
[----:B------:R-:W-:-:S04]  /*5960*/  F2FP.BF16.F32.PACK_AB R0, RZ, R0 ;  /* 0x00000000ff00723e */ /* 0x000fc800000010ff */
[----:B------:R-:W-:Y:S01]  /*5970*/  PRMT R24, R0, 0x7610, R24 ;  /* 0x0000761000187816 */ /* 0x000fe20000000018 */
[----:B------:R-:W-:Y:S06]  /*5980*/  BRA `(.L_x_595) ;  /* 0x0000000c00e47947 */ /* 0x000fec0003800000 */
.L_x_592:
        /* <DEDUP_REMOVED lines=11> */
.L_x_597:
[----:B------:R-:W2:Y:S02]  /*5a40*/  LDG.E R4, desc[UR36][R4.64] ;  /* 0x0000002404047981 */ /* 0x000ea4000c1e1900 */
[----:B--2---:R-:W-:-:S04]  /*5a50*/  I2FP.F32.S32 R0, R4 ;  /* 0x0000000400007245 */ /* 0x004fc80000201400 */
[----:B------:R-:W-:-:S04]  /*5a60*/  F2FP.BF16.F32.PACK_AB R0, RZ, R0 ;  /* 0x00000000ff00723e */ /* 0x000fc800000010ff */
[----:B------:R-:W-:Y:S01]  /*5a70*/  PRMT R24, R0, 0x7610, R24 ;  /* 0x0000761000187816 */ /* 0x000fe20000000018 */
[----:B------:R-:W-:Y:S06]  /*5a80*/  BRA `(.L_x_595) ;  /* 0x0000000c00a47947 */ /* 0x000fec0003800000 */
.L_x_596:
[----:B------:R-:W2:Y:S02]  /*5a90*/  LDG.E.U16 R4, desc[UR36][R4.64] ;  /* 0x0000002404047981 */ /* 0x000ea4000c1e1500 */
[----:B--2---:R-:W0:Y:S02]  /*5aa0*/  I2F.S16 R0, R4 ;  /* 0x0000000400007306 */ /* 0x004e240000101400 */
[----:B0-----:R-:W-:-:S04]  /*5ab0*/  F2FP.BF16.F32.PACK_AB R0, RZ, R0 ;  /* 0x00000000ff00723e */ /* 0x001fc800000010ff */
[----:B------:R-:W-:Y:S01]  /*5ac0*/  PRMT R24, R0, 0x7610, R24 ;  /* 0x0000761000187816 */ /* 0x000fe20000000018 */
[----:B------:R-:W-:Y:S06]  /*5ad0*/  BRA `(.L_x_595) ;  /* 0x0000000c00907947 */ /* 0x000fec0003800000 */
.L_x_591:
        /* <DEDUP_REMOVED lines=9> */
.L_x_599:
[----:B------:R-:W2:Y:S02]  /*5b70*/  LDG.E.U16 R0, desc[UR36][R4.64] ;  /* 0x0000002404007981 */ /* 0x000ea4000c1e1500 */
[----:B--2---:R-:W-:-:S05]  /*5b80*/  HADD2.F32 R0, -RZ, R0.H0_H0 ;  /* 0x20000000ff007230 */ /* 0x004fca0000004100 */
[----:B------:R-:W-:-:S04]  /*5b90*/  F2FP.BF16.F32.PACK_AB R0, RZ, R0 ;  /* 0x00000000ff00723e */ /* 0x000fc800000010ff */
[----:B------:R-:W-:Y:S01]  /*5ba0*/  PRMT R24, R0, 0x7610, R24 ;  /* 0x0000761000187816 */ /* 0x000fe20000000018 */
[----:B------:R-:W-:Y:S06]  /*5bb0*/  BRA `(.L_x_595) ;  /* 0x0000000c00587947 */ /* 0x000fec0003800000 */
.L_x_598:
        /* <DEDUP_REMOVED lines=9> */
.L_x_601:
[----:B------:R-:W2:Y:S02]  /*5c50*/  LDG.E.U16 R4, desc[UR36][R4.64] ;  /* 0x0000002404047981 */ /* 0x000ea4000c1e1500 */
[----:B--2---:R-:W-:-:S05]  /*5c60*/  HADD2.F32 R0, -RZ, R4.H0_H0 ;  /* 0x20000004ff007230 */ /* 0x004fca0000004100 */
[----:B------:R-:W-:-:S04]  /*5c70*/  F2FP.BF16.F32.PACK_AB R0, RZ, R0 ;  /* 0x00000000ff00723e */ /* 0x000fc800000010ff */
[----:B------:R-:W-:Y:S01]  /*5c80*/  PRMT R24, R0, 0x7610, R24 ;  /* 0x0000761000187816 */ /* 0x000fe20000000018 */
[----:B------:R-:W-:Y:S06]  /*5c90*/  BRA `(.L_x_595) ;  /* 0x0000000c00207947 */ /* 0x000fec0003800000 */
.L_x_600:
        /* <DEDUP_REMOVED lines=13> */
.L_x_590:
        /* <DEDUP_REMOVED lines=14> */
.L_x_604:
        /* <DEDUP_REMOVED lines=13> */
.L_x_603:
        /* <DEDUP_REMOVED lines=27> */
.L_x_606:
        /* <DEDUP_REMOVED lines=15> */
.L_x_605:
[----:B------:R0:W5:Y:S01]  /*61c0*/  LDG.E.U16 R24, desc[UR36][R4.64] ;  /* 0x0000002404187981 */ /* 0x000162000c1e1500 */
[----:B------:R-:W-:Y:S05]  /*61d0*/  BRA `(.L_x_595) ;  /* 0x0000000400d07947 */ /* 0x000fea0003800000 */
.L_x_602:
        /* <DEDUP_REMOVED lines=13> */
.L_x_609:
        /* <DEDUP_REMOVED lines=21> */
.L_x_613:
[----:B------:R-:W-:Y:S05]  /*6400*/  BSYNC.RECONVERGENT B1 ;  /* 0x0000000000017941 */ /* 0x000fea0003800200 */
.L_x_612:
[----:B------:R-:W-:Y:S01]  /*6410*/  IMAD.SHL.U32 R0, R0, 0x100000, RZ ;  /* 0x0010000000007824 */ /* 0x000fe200078e00ff */
[----:B------:R-:W-:-:S04]  /*6420*/  LEA R3, R3, 0x3b800000, 0x17 ;  /* 0x3b80000003037811 */ /* 0x000fc800078eb8ff */
[----:B------:R-:W-:-:S07]  /*6430*/  LOP3.LUT R0, R3, R0, R7, 0xfe, !PT ;  /* 0x0000000003007212 */ /* 0x000fce00078efe07 */
.L_x_611:
[----:B------:R-:W-:Y:S05]  /*6440*/  BSYNC.RECONVERGENT B0 ;  /* 0x0000000000007941 */ /* 0x000fea0003800200 */
.L_x_610:
[----:B------:R-:W-:-:S04]  /*6450*/  F2FP.BF16.F32.PACK_AB R0, RZ, R0 ;  /* 0x00000000ff00723e */ /* 0x000fc800000010ff */
[----:B------:R-:W-:Y:S01]  /*6460*/  PRMT R24, R0, 0x7610, R24 ;  /* 0x0000761000187816 */ /* 0x000fe20000000018 */
[----:B------:R-:W-:Y:S06]  /*6470*/  BRA `(.L_x_595) ;  /* 0x0000000400287947 */ /* 0x000fec0003800000 */
.L_x_608:
        /* <DEDUP_REMOVED lines=21> */
.L_x_617:
[----:B------:R-:W-:Y:S05]  /*65d0*/  BSYNC.RECONVERGENT B1 ;  /* 0x0000000000017941 */ /* 0x000fea0003800200 */
.L_x_616:
[----:B------:R-:W-:Y:S01]  /*65e0*/  IMAD.SHL.U32 R0, R0, 0x200000, RZ ;  /* 0x0020000000007824 */ /* 0x000fe200078e00ff */
[----:B------:R-:W-:-:S04]  /*65f0*/  LEA R3, R3, 0x37800000, 0x17 ;  /* 0x3780000003037811 */ /* 0x000fc800078eb8ff */
[----:B------:R-:W-:-:S07]  /*6600*/  LOP3.LUT R0, R3, R0, R7, 0xfe, !PT ;  /* 0x0000000003007212 */ /* 0x000fce00078efe07 */
.L_x_615:
[----:B------:R-:W-:Y:S05]  /*6610*/  BSYNC.RECONVERGENT B0 ;  /* 0x0000000000007941 */ /* 0x000fea0003800200 */
.L_x_614:
[----:B------:R-:W-:-:S04]  /*6620*/  F2FP.BF16.F32.PACK_AB R0, RZ, R0 ;  /* 0x00000000ff00723e */ /* 0x000fc800000010ff */
[----:B------:R-:W-:Y:S01]  /*6630*/  PRMT R24, R0, 0x7610, R24 ;  /* 0x0000761000187816 */ /* 0x000fe20000000018 */
[----:B------:R-:W-:Y:S06]  /*6640*/  BRA `(.L_x_595) ;  /* 0x0000000000b47947 */ /* 0x000fec0003800000 */
.L_x_607:
        /* <DEDUP_REMOVED lines=14> */
.L_x_621:
[----:B------:R-:W-:Y:S05]  /*6730*/  BSYNC.RECONVERGENT B0 ;  /* 0x0000000000007941 */ /* 0x000fea0003800200 */
.L_x_620:
[----:B------:R-:W-:-:S04]  /*6740*/  F2FP.BF16.F32.PACK_AB R0, RZ, R0 ;  /* 0x00000000ff00723e */ /* 0x000fc800000010ff */
[----:B------:R-:W-:Y:S01]  /*6750*/  PRMT R24, R0, 0x7610, R24 ;  /* 0x0000761000187816 */ /* 0x000fe20000000018 */
[----:B------:R-:W-:Y:S06]  /*6760*/  BRA `(.L_x_595) ;  /* 0x00000000006c7947 */ /* 0x000fec0003800000 */
.L_x_594:
        /* <DEDUP_REMOVED lines=16> */
.L_x_622:
[----:B------:R-:W-:Y:S01]  /*6870*/  PRMT R24, RZ, 0x7610, R24 ;  /* 0x00007610ff187816 */ /* 0x000fe20000000018 */
[----:B------:R-:W-:Y:S06]  /*6880*/  BRA `(.L_x_595) ;  /* 0x0000000000247947 */ /* 0x000fec0003800000 */
.L_x_619:
[----:B------:R-:W2:Y:S02]  /*6890*/  LDG.E.64 R4, desc[UR36][R4.64] ;  /* 0x0000002404047981 */ /* 0x000ea4000c1e1b00 */
[----:B--2---:R-:W0:Y:S02]  /*68a0*/  I2F.U64 R0, R4 ;  /* 0x0000000400007312 */ /* 0x004e240000301000 */
[----:B0-----:R-:W-:-:S04]  /*68b0*/  F2FP.BF16.F32.PACK_AB R0, RZ, R0 ;  /* 0x00000000ff00723e */ /* 0x001fc800000010ff */
[----:B------:R-:W-:Y:S01]  /*68c0*/  PRMT R24, R0, 0x7610, R24 ;  /* 0x0000761000187816 */ /* 0x000fe20000000018 */
[----:B------:R-:W-:Y:S06]  /*68d0*/  BRA `(.L_x_595) ;  /* 0x0000000000107947 */ /* 0x000fec0003800000 */
.L_x_618:
[----:B------:R-:W2:Y:S02]  /*68e0*/  LDG.E R4, desc[UR36][R4.64] ;  /* 0x0000002404047981 */ /* 0x000ea4000c1e1900 */
[----:B--2---:R-:W-:-:S04]  /*68f0*/  I2FP.F32.U32 R0, R4 ;  /* 0x0000000400007245 */ /* 0x004fc80000201000 */
[----:B------:R-:W-:-:S04]  /*6900*/  F2FP.BF16.F32.PACK_AB R0, RZ, R0 ;  /* 0x00000000ff00723e */ /* 0x000fc800000010ff */
[----:B------:R-:W-:-:S07]  /*6910*/  PRMT R24, R0, 0x7610, R24 ;  /* 0x0000761000187816 */ /* 0x000fce0000000018 */
.L_x_595:
[----:B------:R-:W-:-:S07]  /*6920*/  VIADD R17, R17, 0x80 ;  /* 0x0000008011117836 */ /* 0x000fce0000000000 */
.L_x_556:
[----:B------:R-:W-:Y:S05]  /*6930*/  BSYNC.RECONVERGENT B6 ;  /* 0x0000000000067941 */ /* 0x000fea0003800200 */
.L_x_555:
        /* <DEDUP_REMOVED lines=27> */
.L_x_628:
[----:B------:R-:W2:Y:S02]  /*6af0*/  LDG.E.U8 R4, desc[UR36][R4.64] ;  /* 0x0000002404047981 */ /* 0x000ea4000c1e1100 */
[----:B--2---:R-:W-:-:S04]  /*6b00*/  I2FP.F32.U32 R0, R4 ;  /* 0x0000000400007245 */ /* 0x004fc80000201000 */
[----:B------:R-:W-:-:S04]  /*6b10*/  F2FP.BF16.F32.PACK_AB R0, RZ, R0 ;  /* 0x00000000ff00723e */ /* 0x000fc800000010ff */
[----:B------:R-:W-:Y:S01]  /*6b20*/  PRMT R19, R0, 0x7610, R19 ;  /* 0x0000761000137816 */ /* 0x000fe20000000013 */
[----:B------:R-:W-:Y:S06]  /*6b30*/  BRA `(.L_x_630) ;  /* 0x0000000c00e47947 */ /* 0x000fec0003800000 */
.L_x_627:
        /* <DEDUP_REMOVED lines=11> */
.L_x_632:
[----:B------:R-:W2:Y:S02]  /*6bf0*/  LDG.E R4, desc[UR36][R4.64] ;  /* 0x0000002404047981 */ /* 0x000ea4000c1e1900 */
[----:B--2---:R-:W-:-:S04]  /*6c00*/  I2FP.F32.S32 R0, R4 ;  /* 0x0000000400007245 */ /* 0x004fc80000201400 */
[----:B------:R-:W-:-:S04]  /*6c10*/  F2FP.BF16.F32.PACK_AB R0, RZ, R0 ;  /* 0x00000000ff00723e */ /* 0x000fc800000010ff */
[----:B------:R-:W-:Y:S01]  /*6c20*/  PRMT R19, R0, 0x7610, R19 ;  /* 0x0000761000137816 */ /* 0x000fe20000000013 */
[----:B------:R-:W-:Y:S06]  /*6c30*/  BRA `(.L_x_630) ;  /* 0x0000000c00a47947 */ /* 0x000fec0003800000 */
.L_x_631:
[----:B------:R-:W2:Y:S02]  /*6c40*/  LDG.E.U16 R4, desc[UR36][R4.64] ;  /* 0x0000002404047981 */ /* 0x000ea4000c1e1500 */
[----:B--2---:R-:W0:Y:S02]  /*6c50*/  I2F.S16 R0, R4 ;  /* 0x0000000400007306 */ /* 0x004e240000101400 */
[----:B0-----:R-:W-:-:S04]  /*6c60*/  F2FP.BF16.F32.PACK_AB R0, RZ, R0 ;  /* 0x00000000ff00723e */ /* 0x001fc800000010ff */
[----:B------:R-:W-:Y:S01]  /*6c70*/  PRMT R19, R0, 0x7610, R19 ;  /* 0x0000761000137816 */ /* 0x000fe20000000013 */
[----:B------:R-:W-:Y:S06]  /*6c80*/  BRA `(.L_x_630) ;  /* 0x0000000c00907947 */ /* 0x000fec0003800000 */
.L_x_626:
        /* <DEDUP_REMOVED lines=9> */
.L_x_634:
[----:B------:R-:W2:Y:S02]  /*6d20*/  LDG.E.U16 R0, desc[UR36][R4.64] ;  /* 0x0000002404007981 */ /* 0x000ea4000c1e1500 */
[----:B--2---:R-:W-:-:S05]  /*6d30*/  HADD2.F32 R0, -RZ, R0.H0_H0 ;  /* 0x20000000ff007230 */ /* 0x004fca0000004100 */
[----:B------:R-:W-:-:S04]  /*6d40*/  F2FP.BF16.F32.PACK_AB R0, RZ, R0 ;  /* 0x00000000ff00723e */ /* 0x000fc800000010ff */
[----:B------:R-:W-:Y:S01]  /*6d50*/  PRMT R19, R0, 0x7610, R19 ;  /* 0x0000761000137816 */ /* 0x000fe20000000013 */
[----:B------:R-:W-:Y:S06]  /*6d60*/  BRA `(.L_x_630) ;  /* 0x0000000c00587947 */ /* 0x000fec0003800000 */
.L_x_633:
        /* <DEDUP_REMOVED lines=9> */
.L_x_636:
[----:B------:R-:W2:Y:S02]  /*6e00*/  LDG.E.U16 R4, desc[UR36][R4.64] ;  /* 0x0000002404047981 */ /* 0x000ea4000c1e1500 */
[----:B--2---:R-:W-:-:S05]  /*6e10*/  HADD2.F32 R0, -RZ, R4.H0_H0 ;  /* 0x20000004ff007230 */ /* 0x004fca0000004100 */
[----:B------:R-:W-:-:S04]  /*6e20*/  F2FP.BF16.F32.PACK_AB R0, RZ, R0 ;  /* 0x00000000ff00723e */ /* 0x000fc800000010ff */
[----:B------:R-:W-:Y:S01]  /*6e30*/  PRMT R19, R0, 0x7610, R19 ;  /* 0x0000761000137816 */ /* 0x000fe20000000013 */
[----:B------:R-:W-:Y:S06]  /*6e40*/  BRA `(.L_x_630) ;  /* 0x0000000c00207947 */ /* 0x000fec0003800000 */
.L_x_635:
        /* <DEDUP_REMOVED lines=13> */
.L_x_625:
        /* <DEDUP_REMOVED lines=14> */
.L_x_639:
        /* <DEDUP_REMOVED lines=13> */
.L_x_638:
        /* <DEDUP_REMOVED lines=27> */
.L_x_641:
        /* <DEDUP_REMOVED lines=15> */
.L_x_640:
[----:B------:R0:W5:Y:S01]  /*7370*/  LDG.E.U16 R19, desc[UR36][R4.64] ;  /* 0x0000002404137981 */ /* 0x000162000c1e1500 */
[----:B------:R-:W-:Y:S05]  /*7380*/  BRA `(.L_x_630) ;  /* 0x0000000400d07947 */ /* 0x000fea0003800000 */
.L_x_637:
        /* <DEDUP_REMOVED lines=13> */
.L_x_644:
        /* <DEDUP_REMOVED lines=21> */
.L_x_648:
[----:B------:R-:W-:Y:S05]  /*75b0*/  BSYNC.RECONVERGENT B1 ;  /* 0x0000000000017941 */ /* 0x000fea0003800200 */
.L_x_647:
[----:B------:R-:W-:Y:S01]  /*75c0*/  IMAD.SHL.U32 R0, R0, 0x100000, RZ ;  /* 0x0010000000007824 */ /* 0x000fe200078e00ff */
[----:B------:R-:W-:-:S04]  /*75d0*/  LEA R3, R3, 0x3b800000, 0x17 ;  /* 0x3b80000003037811 */ /* 0x000fc800078eb8ff */
[----:B------:R-:W-:-:S07]  /*75e0*/  LOP3.LUT R0, R3, R0, R7, 0xfe, !PT ;  /* 0x0000000003007212 */ /* 0x000fce00078efe07 */
.L_x_646:
[----:B------:R-:W-:Y:S05]  /*75f0*/  BSYNC.RECONVERGENT B0 ;  /* 0x0000000000007941 */ /* 0x000fea0003800200 */
.L_x_645:
[----:B------:R-:W-:-:S04]  /*7600*/  F2FP.BF16.F32.PACK_AB R0, RZ, R0 ;  /* 0x00000000ff00723e */ /* 0x000fc800000010ff */
[----:B------:R-:W-:Y:S01]  /*7610*/  PRMT R19, R0, 0x7610, R19 ;  /* 0x0000761000137816 */ /* 0x000fe20000000013 */
[----:B------:R-:W-:Y:S06]  /*7620*/  BRA `(.L_x_630) ;  /* 0x0000000400287947 */ /* 0x000fec0003800000 */
.L_x_643:
        /* <DEDUP_REMOVED lines=21> */
.L_x_652:
[----:B------:R-:W-:Y:S05]  /*7780*/  BSYNC.RECONVERGENT B1 ;  /* 0x0000000000017941 */ /* 0x000fea0003800200 */
.L_x_651:
[----:B------:R-:W-:Y:S01]  /*7790*/  IMAD.SHL.U32 R0, R0, 0x200000, RZ ;  /* 0x0020000000007824 */ /* 0x000fe200078e00ff */
[----:B------:R-:W-:-:S04]  /*77a0*/  LEA R3, R3, 0x37800000, 0x17 ;  /* 0x3780000003037811 */ /* 0x000fc800078eb8ff */
[----:B------:R-:W-:-:S07]  /*77b0*/  LOP3.LUT R0, R3, R0, R7, 0xfe, !PT ;  /* 0x0000000003007212 */ /* 0x000fce00078efe07 */
.L_x_650:
[----:B------:R-:W-:Y:S05]  /*77c0*/  BSYNC.RECONVERGENT B0 ;  /* 0x0000000000007941 */ /* 0x000fea0003800200 */
.L_x_649:
[----:B------:R-:W-:-:S04]  /*77d0*/  F2FP.BF16.F32.PACK_AB R0, RZ, R0 ;  /* 0x00000000ff00723e */ /* 0x000fc800000010ff */
[----:B------:R-:W-:Y:S01]  /*77e0*/  PRMT R19, R0, 0x7610, R19 ;  /* 0x0000761000137816 */ /* 0x000fe20000000013 */
[----:B------:R-:W-:Y:S06]  /*77f0*/  BRA `(.L_x_630) ;  /* 0x0000000000b47947 */ /* 0x000fec0003800000 */
.L_x_642:
        /* <DEDUP_REMOVED lines=14> */
.L_x_656:
[----:B------:R-:W-:Y:S05]  /*78e0*/  BSYNC.RECONVERGENT B0 ;  /* 0x0000000000007941 */ /* 0x000fea0003800200 */
.L_x_655:
[----:B------:R-:W-:-:S04]  /*78f0*/  F2FP.BF16.F32.PACK_AB R0, RZ, R0 ;  /* 0x00000000ff00723e */ /* 0x000fc800000010ff */
[----:B------:R-:W-:Y:S01]  /*7900*/  PRMT R19, R0, 0x7610, R19 ;  /* 0x0000761000137816 */ /* 0x000fe20000000013 */
[----:B------:R-:W-:Y:S06]  /*7910*/  BRA `(.L_x_630) ;  /* 0x00000000006c7947 */ /* 0x000fec0003800000 */
.L_x_629:
        /* <DEDUP_REMOVED lines=16> */
.L_x_657:
[----:B------:R-:W-:Y:S01]  /*7a20*/  PRMT R19, RZ, 0x7610, R19 ;  /* 0x00007610ff137816 */ /* 0x000fe20000000013 */
[----:B------:R-:W-:Y:S06]  /*7a30*/  BRA `(.L_x_630) ;  /* 0x0000000000247947 */ /* 0x000fec0003800000 */
.L_x_654:
[----:B------:R-:W2:Y:S02]  /*7a40*/  LDG.E.64 R4, desc[UR36][R4.64] ;  /* 0x0000002404047981 */ /* 0x000ea4000c1e1b00 */
[----:B--2---:R-:W0:Y:S02]  /*7a50*/  I2F.U64 R0, R4 ;  /* 0x0000000400007312 */ /* 0x004e240000301000 */
[----:B0-----:R-:W-:-:S04]  /*7a60*/  F2FP.BF16.F32.PACK_AB R0, RZ, R0 ;  /* 0x00000000ff00723e */ /* 0x001fc800000010ff */
[----:B------:R-:W-:Y:S01]  /*7a70*/  PRMT R19, R0, 0x7610, R19 ;  /* 0x0000761000137816 */ /* 0x000fe20000000013 */
[----:B------:R-:W-:Y:S06]  /*7a80*/  BRA `(.L_x_630) ;  /* 0x0000000000107947 */ /* 0x000fec0003800000 */
.L_x_653:
[----:B------:R-:W2:Y:S02]  /*7a90*/  LDG.E R4, desc[UR36][R4.64] ;  /* 0x0000002404047981 */ /* 0x000ea4000c1e1900 */
[----:B--2---:R-:W-:-:S04]  /*7aa0*/  I2FP.F32.U32 R0, R4 ;  /* 0x0000000400007245 */ /* 0x004fc80000201000 */
[----:B------:R-:W-:-:S04]  /*7ab0*/  F2FP.BF16.F32.PACK_AB R0, RZ, R0 ;  /* 0x00000000ff00723e */ /* 0x000fc800000010ff */
[----:B------:R-:W-:-:S07]  /*7ac0*/  PRMT R19, R0, 0x7610, R19 ;  /* 0x0000761000137816 */ /* 0x000fce0000000013 */
.L_x_630:
        /* <DEDUP_REMOVED lines=21> */
.L_x_661:
[----:B------:R-:W2:Y:S02]  /*7c20*/  LDG.E.U8 R4, desc[UR36][R4.64] ;  /* 0x0000002404047981 */ /* 0x000ea4000c1e1100 */
[----:B--2---:R-:W-:-:S04]  /*7c30*/  I2FP.F32.U32 R0, R4 ;  /* 0x0000000400007245 */ /* 0x004fc80000201000 */
[----:B------:R-:W-:Y:S01]  /*7c40*/  F2FP.BF16.F32.PACK_AB R0, RZ, R0 ;  /* 0x00000000ff00723e */ /* 0x000fe200000010ff */
[----:B------:R-:W-:Y:S06]  /*7c50*/  BRA `(.L_x_624) ;  /* 0x0000000c00a87947 */ /* 0x000fec0003800000 */
.L_x_660:
        /* <DEDUP_REMOVED lines=10> */
.L_x_664:
[----:B------:R-:W2:Y:S02]  /*7d00*/  LDG.E R4, desc[UR36][R4.64] ;  /* 0x0000002404047981 */ /* 0x000ea4000c1e1900 */
[----:B--2---:R-:W-:-:S04]  /*7d10*/  I2FP.F32.S32 R0, R4 ;  /* 0x0000000400007245 */ /* 0x004fc80000201400 */
[----:B------:R-:W-:Y:S01]  /*7d20*/  F2FP.BF16.F32.PACK_AB R0, RZ, R0 ;  /* 0x00000000ff00723e */ /* 0x000fe200000010ff */
[----:B------:R-:W-:Y:S06]  /*7d30*/  BRA `(.L_x_624) ;  /* 0x0000000c00707947 */ /* 0x000fec0003800000 */
.L_x_663:
[----:B------:R-:W2:Y:S02]  /*7d40*/  LDG.E.U16 R4, desc[UR36][R4.64] ;  /* 0x0000002404047981 */ /* 0x000ea4000c1e1500 */
[----:B--2---:R-:W0:Y:S02]  /*7d50*/  I2F.S16 R0, R4 ;  /* 0x0000000400007306 */ /* 0x004e240000101400 */
[----:B0-----:R-:W-:Y:S01]  /*7d60*/  F2FP.BF16.F32.PACK_AB R0, RZ, R0 ;  /* 0x00000000ff00723e */ /* 0x001fe200000010ff */
[----:B------:R-:W-:Y:S06]  /*7d70*/  BRA `(.L_x_624) ;  /* 0x0000000c00607947 */ /* 0x000fec0003800000 */
.L_x_659:
        /* <DEDUP_REMOVED lines=9> */
.L_x_666:
[----:B------:R-:W2:Y:S02]  /*7e10*/  LDG.E.U16 R0, desc[UR36][R4.64] ;  /* 0x0000002404007981 */ /* 0x000ea4000c1e1500 */
[----:B--2---:R-:W-:-:S05]  /*7e20*/  HADD2.F32 R0, -RZ, R0.H0_H0 ;  /* 0x20000000ff007230 */ /* 0x004fca0000004100 */
[----:B------:R-:W-:Y:S01]  /*7e30*/  F2FP.BF16.F32.PACK_AB R0, RZ, R0 ;  /* 0x00000000ff00723e */ /* 0x000fe200000010ff */
[----:B------:R-:W-:Y:S06]  /*7e40*/  BRA `(.L_x_624) ;  /* 0x0000000c002c7947 */ /* 0x000fec0003800000 */
.L_x_665:
        /* <DEDUP_REMOVED lines=9> */
.L_x_668:
[----:B------:R-:W2:Y:S02]  /*7ee0*/  LDG.E.U16 R4, desc[UR36][R4.64] ;  /* 0x0000002404047981 */ /* 0x000ea4000c1e1500 */
[----:B--2---:R-:W-:-:S05]  /*7ef0*/  HADD2.F32 R0, -RZ, R4.H0_H0 ;  /* 0x20000004ff007230 */ /* 0x004fca0000004100 */
[----:B------:R-:W-:Y:S01]  /*7f00*/  F2FP.BF16.F32.PACK_AB R0, RZ, R0 ;  /* 0x00000000ff00723e */ /* 0x000fe200000010ff */
[----:B------:R-:W-:Y:S06]  /*7f10*/  BRA `(.L_x_624) ;  /* 0x0000000800f87947 */ /* 0x000fec0003800000 */
.L_x_667:
        /* <DEDUP_REMOVED lines=12> */
.L_x_658:
        /* <DEDUP_REMOVED lines=13> */
.L_x_671:
        /* <DEDUP_REMOVED lines=12> */
.L_x_670:
        /* <DEDUP_REMOVED lines=27> */
.L_x_673:
        /* <DEDUP_REMOVED lines=12> */
[----:B------:R-:W-:Y:S01]  /*83e0*/  F2FP.BF16.F32.PACK_AB R0, RZ, R0 ;  /* 0x00000000ff00723e */ /* 0x000fe200000010ff */
[----:B------:R-:W-:Y:S06]  /*83f0*/  BRA `(.L_x_624) ;  /* 0x0000000400c07947 */ /* 0x000fec0003800000 */
.L_x_672:
[----:B------:R1:W5:Y:S01]  /*8400*/  LDG.E.U16 R0, desc[UR36][R4.64] ;  /* 0x0000002404007981 */ /* 0x000362000c1e1500 */
[----:B------:R-:W-:Y:S05]  /*8410*/  BRA `(.L_x_624) ;  /* 0x0000000400b87947 */ /* 0x000fea0003800000 */
.L_x_669:
        /* <DEDUP_REMOVED lines=12> */
.L_x_676:
        /* <DEDUP_REMOVED lines=21> */
.L_x_680:
[----:B------:R-:W-:Y:S05]  /*8630*/  BSYNC.RECONVERGENT B1 ;  /* 0x0000000000017941 */ /* 0x000fea0003800200 */
.L_x_679:
[----:B------:R-:W-:Y:S01]  /*8640*/  IMAD.SHL.U32 R0, R0, 0x100000, RZ ;  /* 0x0010000000007824 */ /* 0x000fe200078e00ff */
[----:B------:R-:W-:-:S04]  /*8650*/  LEA R3, R3, 0x3b800000, 0x17 ;  /* 0x3b80000003037811 */ /* 0x000fc800078eb8ff */
[----:B------:R-:W-:-:S07]  /*8660*/  LOP3.LUT R0, R3, R0, R7, 0xfe, !PT ;  /* 0x0000000003007212 */ /* 0x000fce00078efe07 */
.L_x_678:
[----:B------:R-:W-:Y:S05]  /*8670*/  BSYNC.RECONVERGENT B0 ;  /* 0x0000000000007941 */ /* 0x000fea0003800200 */
.L_x_677:
[----:B------:R-:W-:Y:S01]  /*8680*/  F2FP.BF16.F32.PACK_AB R0, RZ, R0 ;  /* 0x00000000ff00723e */ /* 0x000fe200000010ff */
[----:B------:R-:W-:Y:S06]  /*8690*/  BRA `(.L_x_624) ;  /* 0x0000000400187947 */ /* 0x000fec0003800000 */
.L_x_675:
        /* <DEDUP_REMOVED lines=21> */
.L_x_684:
[----:B------:R-:W-:Y:S05]  /*87f0*/  BSYNC.RECONVERGENT B1 ;  /* 0x0000000000017941 */ /* 0x000fea0003800200 */
.L_x_683:
[----:B------:R-:W-:Y:S01]  /*8800*/  IMAD.SHL.U32 R0, R0, 0x200000, RZ ;  /* 0x0020000000007824 */ /* 0x000fe200078e00ff */
[----:B------:R-:W-:-:S04]  /*8810*/  LEA R3, R3, 0x37800000, 0x17 ;  /* 0x3780000003037811 */ /* 0x000fc800078eb8ff */
[----:B------:R-:W-:-:S07]  /*8820*/  LOP3.LUT R0, R3, R0, R7, 0xfe, !PT ;  /* 0x0000000003007212 */ /* 0x000fce00078efe07 */
.L_x_682:
[----:B------:R-:W-:Y:S05]  /*8830*/  BSYNC.RECONVERGENT B0 ;  /* 0x0000000000007941 */ /* 0x000fea0003800200 */
.L_x_681:
[----:B------:R-:W-:Y:S01]  /*8840*/  F2FP.BF16.F32.PACK_AB R0, RZ, R0 ;  /* 0x00000000ff00723e */ /* 0x000fe200000010ff */
[----:B------:R-:W-:Y:S06]  /*8850*/  BRA `(.L_x_624) ;  /* 0x0000000000a87947 */ /* 0x000fec0003800000 */
.L_x_674:
        /* <DEDUP_REMOVED lines=14> */
.L_x_688:
[----:B------:R-:W-:Y:S05]  /*8940*/  BSYNC.RECONVERGENT B0 ;  /* 0x0000000000007941 */ /* 0x000fea0003800200 */
.L_x_687:
[----:B------:R-:W-:Y:S01]  /*8950*/  F2FP.BF16.F32.PACK_AB R0, RZ, R0 ;  /* 0x00000000ff00723e */ /* 0x000fe200000010ff */
[----:B------:R-:W-:Y:S06]  /*8960*/  BRA `(.L_x_624) ;  /* 0x0000000000647947 */ /* 0x000fec0003800000 */
.L_x_662:
        /* <DEDUP_REMOVED lines=16> */
.L_x_689:
[----:B------:R-:W-:Y:S01]  /*8a70*/  PRMT R0, RZ, 0x7610, R0 ;  /* 0x00007610ff007816 */ /* 0x000fe20000000000 */
[----:B------:R-:W-:Y:S06]  /*8a80*/  BRA `(.L_x_624) ;  /* 0x00000000001c7947 */ /* 0x000fec0003800000 */
.L_x_686:
[----:B------:R-:W2:Y:S02]  /*8a90*/  LDG.E.64 R4, desc[UR36][R4.64] ;  /* 0x0000002404047981 */ /* 0x000ea4000c1e1b00 */
[----:B--2---:R-:W0:Y:S02]  /*8aa0*/  I2F.U64 R0, R4 ;  /* 0x0000000400007312 */ /* 0x004e240000301000 */
[----:B0-----:R-:W-:Y:S01]  /*8ab0*/  F2FP.BF16.F32.PACK_AB R0, RZ, R0 ;  /* 0x00000000ff00723e */ /* 0x001fe200000010ff */
[----:B------:R-:W-:Y:S06]  /*8ac0*/  BRA `(.L_x_624) ;  /* 0x00000000000c7947 */ /* 0x000fec0003800000 */
.L_x_685:
[----:B------:R-:W2:Y:S02]  /*8ad0*/  LDG.E R4, desc[UR36][R4.64] ;  /* 0x0000002404047981 */ /* 0x000ea4000c1e1900 */
[----:B--2---:R-:W-:-:S04]  /*8ae0*/  I2FP.F32.U32 R0, R4 ;  /* 0x0000000400007245 */ /* 0x004fc80000201000 */
[----:B------:R-:W-:-:S07]  /*8af0*/  F2FP.BF16.F32.PACK_AB R0, RZ, R0 ;  /* 0x00000000ff00723e */ /* 0x000fce00000010ff */
.L_x_624:
[----:B------:R-:W-:Y:S05]  /*8b00*/  BSYNC.RECONVERGENT B6 ;  /* 0x0000000000067941 */ /* 0x000fea0003800200 */
.L_x_623:
[----:B------:R-:W2:Y:S01]  /*8b10*/  LDC.U8 R17, c[0x0][0x3b0] ;  /* 0x0000ec00ff117b82 */ /* 0x000ea20000000000 */
[CC--:B------:R-:W-:Y:S01]  /*8b20*/  ISETP.GE.AND P0, PT, R25.reuse, R16.reuse, PT ;  /* 0x000000101900720c */ /* 0x0c0fe20003f06270 */
[C---:B------:R-:W-:Y:S01]  /*8b30*/  VIADD R3, R25.reuse, 0x100 ;  /* 0x0000010019037836 */ /* 0x040fe20000000000 */
[----:B------:R-:W-:Y:S01]  /*8b40*/  BSSY.RECONVERGENT B0, `(.L_x_690) ;  /* 0x0000011000007945 */ /* 0x000fe20003800200 */
[C---:B01----:R-:W-:Y:S02]  /*8b50*/  VIADD R5, R25.reuse, 0x180 ;  /* 0x0000018019057836 */ /* 0x043fe40000000000 */
[----:B------:R-:W-:Y:S01]  /*8b60*/  VIADD R23, R25, 0x80 ;  /* 0x0000008019177836 */ /* 0x000fe20000000000 */
[-C--:B------:R-:W-:Y:S02]  /*8b70*/  ISETP.GE.AND P2, PT, R3, R16.reuse, PT ;  /* 0x000000100300720c */ /* 0x080fe40003f46270 */
[-C--:B------:R-:W-:Y:S02]  /*8b80*/  ISETP.GE.AND P3, PT, R5, R16.reuse, PT ;  /* 0x000000100500720c */ /* 0x080fe40003f66270 */
[----:B------:R-:W-:-:S03]  /*8b90*/  ISETP.GE.AND P1, PT, R23, R16, PT ;  /* 0x000000101700720c */ /* 0x000fc60003f26270 */
[----:B------:R-:W-:Y:S10]  /*8ba0*/  @P0 BRA `(.L_x_691) ;  /* 0x0000000000280947 */ /* 0x000ff40003800000 */
[----:B-----5:R-:W-:Y:S02]  /*8bb0*/  IMAD.U32 R22, R22, 0x10000, RZ ;  /* 0x0001000016167824 */ /* 0x020fe400078e00ff */
[----:B------:R-:W-:Y:S02]  /*8bc0*/  IMAD.U32 R28, R28, 0x10000, RZ ;  /* 0x000100001c1c7824 */ /* 0x000fe400078e00ff */
[----:B------:R-:W-:-:S06]  /*8bd0*/  FMUL.FTZ R22, R22, R22 ;  /* 0x0000001616167220 */ /* 0x000fcc0000410000 */
[----:B------:R-:W0:Y:S02]  /*8be0*/  F2F.BF16.F32 R22, R22 ;  /* 0x0000001600167304 */ /* 0x000e240000202000 */
[----:B0-----:R-:W-:-:S04]  /*8bf0*/  IMAD.U32 R3, R22, 0x10000, RZ ;  /* 0x0001000016037824 */ /* 0x001fc800078e00ff */
[----:B------:R-:W-:-:S06]  /*8c00*/  FADD.FTZ R4, -R3, 1 ;  /* 0x3f80000003047421 */ /* 0x000fcc0000010100 */
[----:B------:R-:W0:Y:S02]  /*8c10*/  F2F.BF16.F32 R4, R4 ;  /* 0x0000000400047304 */ /* 0x000e240000202000 */
[----:B0-----:R-:W-:-:S04]  /*8c20*/  IMAD.U32 R3, R4, 0x10000, RZ ;  /* 0x0001000004037824 */ /* 0x001fc800078e00ff */
[----:B------:R-:W-:-:S06]  /*8c30*/  FMUL.FTZ R3, R28, R3 ;  /* 0x000000031c037220 */ /* 0x000fcc0000410000 */
[----:B------:R-:W0:Y:S02]  /*8c40*/  F2F.BF16.F32 R3, R3 ;  /* 0x0000000300037304 */ /* 0x000e240000202000 */
.L_x_691:
[----:B------:R-:W-:Y:S05]  /*8c50*/  BSYNC.RECONVERGENT B0 ;  /* 0x0000000000007941 */ /* 0x000fea0003800200 */
.L_x_690:
[----:B------:R-:W-:Y:S04]  /*8c60*/  BSSY.RECONVERGENT B0, `(.L_x_692) ;  /* 0x000000c000007945 */ /* 0x000fe80003800200 */
[----:B------:R-:W-:Y:S05]  /*8c70*/  @P1 BRA `(.L_x_693) ;  /* 0x0000000000281947 */ /* 0x000fea0003800000 */
[----:B-----5:R-:W-:Y:S02]  /*8c80*/  IMAD.U32 R27, R27, 0x10000, RZ ;  /* 0x000100001b1b7824 */ /* 0x020fe400078e00ff */
[----:B------:R-:W-:Y:S02]  /*8c90*/  IMAD.U32 R26, R26, 0x10000, RZ ;  /* 0x000100001a1a7824 */ /* 0x000fe400078e00ff */
[----:B------:R-:W-:-:S06]  /*8ca0*/  FMUL.FTZ R27, R27, R27 ;  /* 0x0000001b1b1b7220 */ /* 0x000fcc0000410000 */
[----:B------:R-:W1:Y:S02]  /*8cb0*/  F2F.BF16.F32 R27, R27 ;  /* 0x0000001b001b7304 */ /* 0x000e640000202000 */
[----:B-1----:R-:W-:-:S04]  /*8cc0*/  IMAD.U32 R4, R27, 0x10000, RZ ;  /* 0x000100001b047824 */ /* 0x002fc800078e00ff */
[----:B------:R-:W-:-:S06]  /*8cd0*/  FADD.FTZ R4, -R4, 1 ;  /* 0x3f80000004047421 */ /* 0x000fcc0000010100 */
[----:B------:R-:W1:Y:S02]  /*8ce0*/  F2F.BF16.F32 R4, R4 ;  /* 0x0000000400047304 */ /* 0x000e640000202000 */
[----:B-1----:R-:W-:-:S04]  /*8cf0*/  IMAD.U32 R5, R4, 0x10000, RZ ;  /* 0x0001000004057824 */ /* 0x002fc800078e00ff */
[----:B------:R-:W-:-:S04]  /*8d00*/  FMUL.FTZ R5, R26, R5 ;  /* 0x000000051a057220 */ /* 0x000fc80000410000 */
[----:B------:R1:W3:Y:S03]  /*8d10*/  F2F.BF16.F32 R22, R5 ;  /* 0x0000000500167304 */ /* 0x0002e60000202000 */
.L_x_693:
[----:B------:R-:W-:Y:S05]  /*8d20*/  BSYNC.RECONVERGENT B0 ;  /* 0x0000000000007941 */ /* 0x000fea0003800200 */
.L_x_692:
[----:B------:R-:W-:Y:S04]  /*8d30*/  BSSY.RECONVERGENT B0, `(.L_x_694) ;  /* 0x000000c000007945 */ /* 0x000fe80003800200 */
[----:B------:R-:W-:Y:S05]  /*8d40*/  @P2 BRA `(.L_x_695) ;  /* 0x0000000000282947 */ /* 0x000fea0003800000 */
[----:B-----5:R-:W-:Y:S02]  /*8d50*/  IMAD.U32 R24, R24, 0x10000, RZ ;  /* 0x0001000018187824 */ /* 0x020fe400078e00ff */
[----:B------:R-:W-:Y:S02]  /*8d60*/  IMAD.U32 R18, R18, 0x10000, RZ ;  /* 0x0001000012127824 */ /* 0x000fe400078e00ff */
[----:B------:R-:W-:-:S06]  /*8d70*/  FMUL.FTZ R24, R24, R24 ;  /* 0x0000001818187220 */ /* 0x000fcc0000410000 */
[----:B------:R-:W4:Y:S02]  /*8d80*/  F2F.BF16.F32 R24, R24 ;  /* 0x0000001800187304 */ /* 0x000f240000202000 */
[----:B----4-:R-:W-:-:S04]  /*8d90*/  IMAD.U32 R4, R24, 0x10000, RZ ;  /* 0x0001000018047824 */ /* 0x010fc800078e00ff */
[----:B------:R-:W-:-:S06]  /*8da0*/  FADD.FTZ R4, -R4, 1 ;  /* 0x3f80000004047421 */ /* 0x000fcc0000010100 */
[----:B------:R-:W1:Y:S02]  /*8db0*/  F2F.BF16.F32 R4, R4 ;  /* 0x0000000400047304 */ /* 0x000e640000202000 */
[----:B-1----:R-:W-:-:S04]  /*8dc0*/  IMAD.U32 R5, R4, 0x10000, RZ ;  /* 0x0001000004057824 */ /* 0x002fc800078e00ff */
[----:B------:R-:W-:-:S06]  /*8dd0*/  FMUL.FTZ R18, R18, R5 ;  /* 0x0000000512127220 */ /* 0x000fcc0000410000 */
[----:B------:R-:W4:Y:S02]  /*8de0*/  F2F.BF16.F32 R18, R18 ;  /* 0x0000001200127304 */ /* 0x000f240000202000 */
.L_x_695:
[----:B------:R-:W-:Y:S05]  /*8df0*/  BSYNC.RECONVERGENT B0 ;  /* 0x0000000000007941 */ /* 0x000fea0003800200 */
.L_x_694:
[----:B------:R-:W-:Y:S04]  /*8e00*/  BSSY.RECONVERGENT B0, `(.L_x_696) ;  /* 0x000000c000007945 */ /* 0x000fe80003800200 */
[----:B------:R-:W-:Y:S05]  /*8e10*/  @P3 BRA `(.L_x_697) ;  /* 0x0000000000283947 */ /* 0x000fea0003800000 */
        /* <DEDUP_REMOVED lines=10> */
.L_x_697:
[----:B------:R-:W-:Y:S05]  /*8ec0*/  BSYNC.RECONVERGENT B0 ;  /* 0x0000000000007941 */ /* 0x000fea0003800200 */
.L_x_696:
[----:B------:R-:W-:Y:S04]  /*8ed0*/  BSSY.RECONVERGENT B6, `(.L_x_698) ;  /* 0x000010e000067945 */ /* 0x000fe80003800200 */
[----:B------:R-:W-:Y:S05]  /*8ee0*/  @P0 BRA `(.L_x_699) ;  /* 0x0000001000300947 */ /* 0x000fea0003800000 */
[----:B------:R-:W1:Y:S01]  /*8ef0*/  LDCU UR4, c[0x0][0x3b4] ;  /* 0x00007680ff0477ac */ /* 0x000e620008000800 */
[----:B------:R-:W0:Y:S01]  /*8f00*/  LDC.64 R8, c[0x0][0x388] ;  /* 0x0000e200ff087b82 */ /* 0x000e220000000a00 */
[----:B-----5:R-:W-:Y:S01]  /*8f10*/  IMAD R0, R2, 0x200, R25 ;  /* 0x0000020002007824 */ /* 0x020fe200078e0219 */
[----:B--2---:R-:W-:-:S03]  /*8f20*/  PRMT R4, R17, 0x9910, RZ ;  /* 0x0000991011047816 */ /* 0x004fc600000000ff */
[----:B-1----:R-:W-:Y:S02]  /*8f30*/  IMAD R5, R0, UR4, RZ ;  /* 0x0000000400057c24 */ /* 0x002fe4000f8e02ff */
[----:B------:R-:W-:-:S05]  /*8f40*/  IMAD.MOV.U32 R0, RZ, RZ, R4 ;  /* 0x000000ffff007224 */ /* 0x000fca00078e0004 */
[----:B------:R-:W-:Y:S02]  /*8f50*/  ISETP.GT.AND P0, PT, R0, 0x9, PT ;  /* 0x000000090000780c */ /* 0x000fe40003f04270 */
[----:B0-----:R-:W-:-:S05]  /*8f60*/  IADD3 R8, P1, PT, R5, R8, RZ ;  /* 0x0000000805087210 */ /* 0x001fca0007f3e0ff */
[----:B------:R-:W-:-:S06]  /*8f70*/  IMAD.X R9, RZ, RZ, R9, P1 ;  /* 0x000000ffff097224 */ /* 0x000fcc00008e0609 */
[----:B------:R-:W-:Y:S05]  /*8f80*/  @P0 BRA `(.L_x_700) ;  /* 0x0000000400340947 */ /* 0x000fea0003800000 */
[----:B------:R-:W-:-:S13]  /*8f90*/  ISETP.GT.AND P0, PT, R0, 0x4, PT ;  /* 0x000000040000780c */ /* 0x000fda0003f04270 */
[----:B------:R-:W-:Y:S05]  /*8fa0*/  @P0 BRA `(.L_x_701) ;  /* 0x0000000000940947 */ /* 0x000fea0003800000 */
[----:B------:R-:W-:-:S13]  /*8fb0*/  ISETP.GT.AND P0, PT, R0, 0x1, PT ;  /* 0x000000010000780c */ /* 0x000fda0003f04270 */
[----:B------:R-:W-:Y:S05]  /*8fc0*/  @P0 BRA `(.L_x_702) ;  /* 0x0000000000380947 */ /* 0x000fea0003800000 */
[----:B------:R-:W-:-:S13]  /*8fd0*/  ISETP.NE.AND P0, PT, R17, RZ, PT ;  /* 0x000000ff1100720c */ /* 0x000fda0003f05270 */
[----:B------:R-:W-:Y:S05]  /*8fe0*/  @!P0 BRA `(.L_x_703) ;  /* 0x00000000001c8947 */ /* 0x000fea0003800000 */
[----:B------:R-:W-:-:S13]  /*8ff0*/  ISETP.NE.AND P0, PT, R0, 0x1, PT ;  /* 0x000000010000780c */ /* 0x000fda0003f05270 */
[----:B------:R-:W-:Y:S05]  /*9000*/  @P0 BRA `(.L_x_704) ;  /* 0x0000000c00380947 */ /* 0x000fea0003800000 */
[----:B------:R-:W-:Y:S02]  /*9010*/  IMAD.U32 R3, R3, 0x10000, RZ ;  /* 0x0001000003037824 */ /* 0x000fe400078e00ff */
[----:B------:R-:W-:-:S04]  /*9020*/  IMAD.MOV.U32 R25, RZ, RZ, R23 ;  /* 0x000000ffff197224 */ /* 0x000fc800078e0017 */
[----:B------:R-:W0:Y:S02]  /*9030*/  F2I.FTZ.TRUNC.NTZ R3, R3 ;  /* 0x0000000300037305 */ /* 0x000e24000021f100 */
[----:B0-----:R0:W-:Y:S01]  /*9040*/  STG.E.U8 desc[UR36][R8.64], R3 ;  /* 0x0000000308007986 */ /* 0x0011e2000c101124 */
[----:B------:R-:W-:Y:S05]  /*9050*/  BRA `(.L_x_699) ;  /* 0x0000000c00d47947 */ /* 0x000fea0003800000 */
.L_x_703:
[----:B------:R-:W-:Y:S02]  /*9060*/  IMAD.U32 R5, R3, 0x10000, RZ ;  /* 0x0001000003057824 */ /* 0x000fe400078e00ff */
[----:B------:R-:W-:-:S04]  /*9070*/  IMAD.MOV.U32 R25, RZ, RZ, R23 ;  /* 0x000000ffff197224 */ /* 0x000fc800078e0017 */
[----:B------:R-:W0:Y:S02]  /*9080*/  F2I.S64.TRUNC R4, R5 ;  /* 0x0000000500047311 */ /* 0x000e24000020d900 */
[----:B0-----:R0:W-:Y:S01]  /*9090*/  STG.E.U8 desc[UR36][R8.64], R4 ;  /* 0x0000000408007986 */ /* 0x0011e2000c101124 */
[----:B------:R-:W-:Y:S05]  /*90a0*/  BRA `(.L_x_699) ;  /* 0x0000000c00c07947 */ /* 0x000fea0003800000 */
.L_x_702:
[----:B------:R-:W-:-:S13]  /*90b0*/  ISETP.NE.AND P0, PT, R0, 0x2, PT ;  /* 0x000000020000780c */ /* 0x000fda0003f05270 */
[----:B------:R-:W-:Y:S05]  /*90c0*/  @!P0 BRA `(.L_x_705) ;  /* 0x0000000000388947 */ /* 0x000fea0003800000 */
[----:B------:R-:W-:-:S13]  /*90d0*/  ISETP.NE.AND P0, PT, R0, 0x3, PT ;  /* 0x000000030000780c */ /* 0x000fda0003f05270 */
[----:B------:R-:W-:Y:S05]  /*90e0*/  @!P0 BRA `(.L_x_706) ;  /* 0x00000000001c8947 */ /* 0x000fea0003800000 */
[----:B------:R-:W-:-:S13]  /*90f0*/  ISETP.NE.AND P0, PT, R0, 0x4, PT ;  /* 0x000000040000780c */ /* 0x000fda0003f05270 */
[----:B------:R-:W-:Y:S05]  /*9100*/  @P0 BRA `(.L_x_704) ;  /* 0x0000000800f80947 */ /* 0x000fea0003800000 */
[----:B------:R-:W-:Y:S02]  /*9110*/  IMAD.U32 R4, R3, 0x10000, RZ ;  /* 0x0001000003047824 */ /* 0x000fe400078e00ff */
[----:B------:R-:W-:-:S04]  /*9120*/  IMAD.MOV.U32 R25, RZ, RZ, R23 ;  /* 0x000000ffff197224 */ /* 0x000fc800078e0017 */
[----:B------:R-:W0:Y:S02]  /*9130*/  F2I.S64.TRUNC R4, R4 ;  /* 0x0000000400047311 */ /* 0x000e24000020d900 */
[----:B0-----:R0:W-:Y:S01]  /*9140*/  STG.E.64 desc[UR36][R8.64], R4 ;  /* 0x0000000408007986 */ /* 0x0011e2000c101b24 */
[----:B------:R-:W-:Y:S05]  /*9150*/  BRA `(.L_x_699) ;  /* 0x0000000c00947947 */ /* 0x000fea0003800000 */
.L_x_706:
[----:B------:R-:W-:Y:S02]  /*9160*/  IMAD.U32 R3, R3, 0x10000, RZ ;  /* 0x0001000003037824 */ /* 0x000fe400078e00ff */
[----:B------:R-:W-:-:S04]  /*9170*/  IMAD.MOV.U32 R25, RZ, RZ, R23 ;  /* 0x000000ffff197224 */ /* 0x000fc800078e0017 */
[----:B------:R-:W0:Y:S02]  /*9180*/  F2I.FTZ.TRUNC.NTZ R3, R3 ;  /* 0x0000000300037305 */ /* 0x000e24000021f100 */
[----:B0-----:R0:W-:Y:S01]  /*9190*/  STG.E desc[UR36][R8.64], R3 ;  /* 0x0000000308007986 */ /* 0x0011e2000c101924 */
[----:B------:R-:W-:Y:S05]  /*91a0*/  BRA `(.L_x_699) ;  /* 0x0000000c00807947 */ /* 0x000fea0003800000 */
.L_x_705:
[----:B------:R-:W-:Y:S02]  /*91b0*/  IMAD.U32 R3, R3, 0x10000, RZ ;  /* 0x0001000003037824 */ /* 0x000fe400078e00ff */
[----:B------:R-:W-:-:S04]  /*91c0*/  IMAD.MOV.U32 R25, RZ, RZ, R23 ;  /* 0x000000ffff197224 */ /* 0x000fc800078e0017 */
[----:B------:R-:W0:Y:S02]  /*91d0*/  F2I.FTZ.TRUNC.NTZ R3, R3 ;  /* 0x0000000300037305 */ /* 0x000e24000021f100 */
[----:B0-----:R0:W-:Y:S01]  /*91e0*/  STG.E.U16 desc[UR36][R8.64], R3 ;  /* 0x0000000308007986 */ /* 0x0011e2000c101524 */
[----:B------:R-:W-:Y:S05]  /*91f0*/  BRA `(.L_x_699) ;  /* 0x0000000c006c7947 */ /* 0x000fea0003800000 */
.L_x_701:
[----:B------:R-:W-:-:S13]  /*9200*/  ISETP.GT.AND P0, PT, R0, 0x6, PT ;  /* 0x000000060000780c */ /* 0x000fda0003f04270 */
[----:B------:R-:W-:Y:S05]  /*9210*/  @P0 BRA `(.L_x_707) ;  /* 0x0000000000340947 */ /* 0x000fea0003800000 */
[----:B------:R-:W-:-:S13]  /*9220*/  ISETP.NE.AND P0, PT, R0, 0x5, PT ;  /* 0x000000050000780c */ /* 0x000fda0003f05270 */
[----:B------:R-:W-:Y:S05]  /*9230*/  @!P0 BRA `(.L_x_708) ;  /* 0x0000000000188947 */ /* 0x000fea0003800000 */
[----:B------:R-:W-:-:S13]  /*9240*/  ISETP.NE.AND P0, PT, R0, 0x6, PT ;  /* 0x000000060000780c */ /* 0x000fda0003f05270 */
[----:B------:R-:W-:Y:S05]  /*9250*/  @P0 BRA `(.L_x_704) ;  /* 0x0000000800a40947 */ /* 0x000fea0003800000 */
[----:B------:R-:W-:Y:S02]  /*9260*/  IMAD.U32 R3, R3, 0x10000, RZ ;  /* 0x0001000003037824 */ /* 0x000fe400078e00ff */
[----:B------:R-:W-:-:S03]  /*9270*/  IMAD.MOV.U32 R25, RZ, RZ, R23 ;  /* 0x000000ffff197224 */ /* 0x000fc600078e0017 */
[----:B------:R0:W-:Y:S01]  /*9280*/  STG.E desc[UR36][R8.64], R3 ;  /* 0x0000000308007986 */ /* 0x0001e2000c101924 */
[----:B------:R-:W-:Y:S05]  /*9290*/  BRA `(.L_x_699) ;  /* 0x0000000c00447947 */ /* 0x000fea0003800000 */
.L_x_708:
[----:B------:R-:W-:Y:S02]  /*92a0*/  IMAD.U32 R0, R3, 0x10000, RZ ;  /* 0x0001000003007824 */ /* 0x000fe400078e00ff */
[----:B------:R-:W-:-:S03]  /*92b0*/  IMAD.MOV.U32 R25, RZ, RZ, R23 ;  /* 0x000000ffff197224 */ /* 0x000fc600078e0017 */
[----:B------:R-:W-:-:S05]  /*92c0*/  F2FP.F16.F32.PACK_AB R0, RZ, R0 ;  /* 0x00000000ff00723e */ /* 0x000fca00000000ff */
[----:B------:R0:W-:Y:S01]  /*92d0*/  STG.E.U16 desc[UR36][R8.64], R0 ;  /* 0x0000000008007986 */ /* 0x0001e2000c101524 */
[----:B------:R-:W-:Y:S05]  /*92e0*/  BRA `(.L_x_699) ;  /* 0x0000000c00307947 */ /* 0x000fea0003800000 */
.L_x_707:
[----:B------:R-:W-:-:S13]  /*92f0*/  ISETP.NE.AND P0, PT, R0, 0x7, PT ;  /* 0x000000070000780c */ /* 0x000fda0003f05270 */
[----:B------:R-:W-:Y:S05]  /*9300*/  @!P0 BRA `(.L_x_709) ;  /* 0x00000000003c8947 */ /* 0x000fea0003800000 */
[----:B------:R-:W-:-:S13]  /*9310*/  ISETP.NE.AND P0, PT, R0, 0x8, PT ;  /* 0x000000080000780c */ /* 0x000fda0003f05270 */
[----:B------:R-:W-:Y:S05]  /*9320*/  @!P0 BRA `(.L_x_710) ;  /* 0x00000000001c8947 */ /* 0x000fea0003800000 */
[----:B------:R-:W-:-:S13]  /*9330*/  ISETP.NE.AND P0, PT, R0, 0x9, PT ;  /* 0x000000090000780c */ /* 0x000fda0003f05270 */
[----:B------:R-:W-:Y:S05]  /*9340*/  @P0 BRA `(.L_x_704) ;  /* 0x0000000800680947 */ /* 0x000fea0003800000 */
[----:B------:R-:W-:Y:S02]  /*9350*/  IMAD.U32 R4, R3, 0x10000, RZ ;  /* 0x0001000003047824 */ /* 0x000fe400078e00ff */
[----:B------:R-:W-:Y:S02]  /*9360*/  IMAD.MOV.U32 R5, RZ, RZ, RZ ;  /* 0x000000ffff057224 */ /* 0x000fe400078e00ff */
[----:B------:R-:W-:-:S03]  /*9370*/  IMAD.MOV.U32 R25, RZ, RZ, R23 ;  /* 0x000000ffff197224 */ /* 0x000fc600078e0017 */
[----:B------:R0:W-:Y:S01]  /*9380*/  STG.E.64 desc[UR36][R8.64], R4 ;  /* 0x0000000408007986 */ /* 0x0001e2000c101b24 */
[----:B------:R-:W-:Y:S05]  /*9390*/  BRA `(.L_x_699) ;  /* 0x0000000c00047947 */ /* 0x000fea0003800000 */
.L_x_710:
[----:B------:R-:W-:Y:S02]  /*93a0*/  IMAD.U32 R3, R3, 0x10000, RZ ;  /* 0x0001000003037824 */ /* 0x000fe400078e00ff */
[----:B------:R-:W-:-:S03]  /*93b0*/  IMAD.MOV.U32 R25, RZ, RZ, R23 ;  /* 0x000000ffff197224 */ /* 0x000fc600078e0017 */
[----:B------:R-:W-:-:S04]  /*93c0*/  F2FP.F16.F32.PACK_AB R3, RZ, R3 ;  /* 0x00000003ff03723e */ /* 0x000fc800000000ff */
[----:B------:R-:W-:-:S05]  /*93d0*/  PRMT R3, R3, 0x5410, RZ ;  /* 0x0000541003037816 */ /* 0x000fca00000000ff */
[----:B------:R0:W-:Y:S01]  /*93e0*/  STG.E desc[UR36][R8.64], R3 ;  /* 0x0000000308007986 */ /* 0x0001e2000c101924 */
[----:B------:R-:W-:Y:S05]  /*93f0*/  BRA `(.L_x_699) ;  /* 0x0000000800ec7947 */ /* 0x000fea0003800000 */
.L_x_709:
[----:B------:R-:W-:Y:S02]  /*9400*/  IMAD.U32 R4, R3, 0x10000, RZ ;  /* 0x0001000003047824 */ /* 0x000fe400078e00ff */
[----:B------:R-:W-:Y:S02]  /*9410*/  IMAD.MOV.U32 R25, RZ, RZ, R23 ;  /* 0x000000ffff197224 */ /* 0x000fe400078e0017 */
[----:B------:R-:W-:-:S06]  /*9420*/  FMUL.FTZ R4, R4, 1 ;  /* 0x3f80000004047820 */ /* 0x000fcc0000410000 */
[----:B------:R-:W0:Y:S02]  /*9430*/  F2F.F64.F32 R4, R4 ;  /* 0x0000000400047310 */ /* 0x000e240000201800 */
[----:B0-----:R0:W-:Y:S01]  /*9440*/  STG.E.64 desc[UR36][R8.64], R4 ;  /* 0x0000000408007986 */ /* 0x0011e2000c101b24 */
[----:B------:R-:W-:Y:S05]  /*9450*/  BRA `(.L_x_699) ;  /* 0x0000000800d47947 */ /* 0x000fea0003800000 */
.L_x_700:
[----:B------:R-:W-:-:S13]  /*9460*/  ISETP.GT.AND P0, PT, R0, 0x18, PT ;  /* 0x000000180000780c */ /* 0x000fda0003f04270 */
[----:B------:R-:W-:Y:S05]  /*9470*/  @P0 BRA `(.L_x_711) ;  /* 0x0000000400080947 */ /* 0x000fea0003800000 */
        /* <DEDUP_REMOVED lines=8> */
[----:B------:R-:W-:-:S04]  /*9500*/  FSETP.NEU.FTZ.AND P0, PT, R3, RZ, PT ;  /* 0x000000ff0300720b */ /* 0x000fc80003f1d000 */
[----:B------:R-:W-:-:S05]  /*9510*/  SEL R3, RZ, 0x1, !P0 ;  /* 0x00000001ff037807 */ /* 0x000fca0004000000 */
[----:B------:R0:W-:Y:S01]  /*9520*/  STG.E.U8 desc[UR36][R8.64], R3 ;  /* 0x0000000308007986 */ /* 0x0001e2000c101124 */
[----:B------:R-:W-:Y:S05]  /*9530*/  BRA `(.L_x_699) ;  /* 0x00000008009c7947 */ /* 0x000fea0003800000 */
.L_x_713:
[----:B------:R-:W-:Y:S01]  /*9540*/  IMAD.U32 R3, R3, 0x10000, RZ ;  /* 0x0001000003037824 */ /* 0x000fe200078e00ff */
[----:B------:R-:W-:Y:S01]  /*9550*/  CS2R R6, SRZ ;  /* 0x0000000000067805 */ /* 0x000fe2000001ff00 */
[----:B------:R-:W-:Y:S02]  /*9560*/  IMAD.MOV.U32 R25, RZ, RZ, R23 ;  /* 0x000000ffff197224 */ /* 0x000fe400078e0017 */
[----:B------:R-:W-:-:S04]  /*9570*/  FMUL.FTZ R3, R3, 1 ;  /* 0x3f80000003037820 */ /* 0x000fc80000410000 */
[----:B------:R-:W0:Y:S02]  /*9580*/  F2F.F64.F32 R4, R3 ;  /* 0x0000000300047310 */ /* 0x000e240000201800 */
[----:B0-----:R0:W-:Y:S01]  /*9590*/  STG.E.128 desc[UR36][R8.64], R4 ;  /* 0x0000000408007986 */ /* 0x0011e2000c101d24 */
[----:B------:R-:W-:Y:S05]  /*95a0*/  BRA `(.L_x_699) ;  /* 0x0000000800807947 */ /* 0x000fea0003800000 */
.L_x_712:
[----:B------:R-:W-:-:S13]  /*95b0*/  ISETP.NE.AND P0, PT, R0, 0xf, PT ;  /* 0x0000000f0000780c */ /* 0x000fda0003f05270 */
[----:B------:R-:W-:Y:S05]  /*95c0*/  @!P0 BRA `(.L_x_714) ;  /* 0x0000000000a88947 */ /* 0x000fea0003800000 */
[----:B------:R-:W-:-:S13]  /*95d0*/  ISETP.NE.AND P0, PT, R0, 0x17, PT ;  /* 0x000000170000780c */ /* 0x000fda0003f05270 */
[----:B------:R-:W-:Y:S05]  /*95e0*/  @!P0 BRA `(.L_x_715) ;  /* 0x0000000000508947 */ /* 0x000fea0003800000 */
[----:B------:R-:W-:-:S13]  /*95f0*/  ISETP.NE.AND P0, PT, R0, 0x18, PT ;  /* 0x000000180000780c */ /* 0x000fda0003f05270 */
[----:B------:R-:W-:Y:S05]  /*9600*/  @P0 BRA `(.L_x_704) ;  /* 0x0000000400b80947 */ /* 0x000fea0003800000 */
[----:B------:R-:W-:Y:S01]  /*9610*/  IMAD.U32 R6, R3, 0x10000, RZ ;  /* 0x0001000003067824 */ /* 0x000fe200078e00ff */
        /* <DEDUP_REMOVED lines=12> */
.L_x_717:
[----:B------:R-:W-:Y:S05]  /*96e0*/  BSYNC.RECONVERGENT B0 ;  /* 0x0000000000007941 */ /* 0x000fea0003800200 */
.L_x_716:
[----:B------:R-:W-:Y:S01]  /*96f0*/  LOP3.LUT R5, R0, 0x80, R5, 0xf8, !PT ;  /* 0x0000008000057812 */ /* 0x000fe200078ef805 */
[----:B------:R-:W-:-:S04]  /*9700*/  IMAD.MOV.U32 R25, RZ, RZ, R23 ;  /* 0x000000ffff197224 */ /* 0x000fc800078e0017 */
[----:B------:R0:W-:Y:S01]  /*9710*/  STG.E.U8 desc[UR36][R8.64], R5 ;  /* 0x0000000508007986 */ /* 0x0001e2000c101124 */
[----:B------:R-:W-:Y:S05]  /*9720*/  BRA `(.L_x_699) ;  /* 0x0000000800207947 */ /* 0x000fea0003800000 */
.L_x_715:
[----:B------:R-:W-:Y:S01]  /*9730*/  IMAD.U32 R6, R3, 0x10000, RZ ;  /* 0x0001000003067824 */ /* 0x000fe200078e00ff */
[----:B------:R-:W-:Y:S04]  /*9740*/  BSSY.RECONVERGENT B0, `(.L_x_718) ;  /* 0x000000e000007945 */ /* 0x000fe80003800200 */
        /* <DEDUP_REMOVED lines=13> */
.L_x_719:
[----:B------:R-:W-:Y:S05]  /*9820*/  BSYNC.RECONVERGENT B0 ;  /* 0x0000000000007941 */ /* 0x000fea0003800200 */
.L_x_718:
[----:B------:R-:W-:Y:S01]  /*9830*/  LOP3.LUT R5, R0, 0x80, R5, 0xf8, !PT ;  /* 0x0000008000057812 */ /* 0x000fe200078ef805 */
[----:B------:R-:W-:-:S04]  /*9840*/  IMAD.MOV.U32 R25, RZ, RZ, R23 ;  /* 0x000000ffff197224 */ /* 0x000fc800078e0017 */
[----:B------:R0:W-:Y:S01]  /*9850*/  STG.E.U8 desc[UR36][R8.64], R5 ;  /* 0x0000000508007986 */ /* 0x0001e2000c101124 */
[----:B------:R-:W-:Y:S05]  /*9860*/  BRA `(.L_x_699) ;  /* 0x0000000400d07947 */ /* 0x000fea0003800000 */
.L_x_714:
[----:B------:R0:W-:Y:S01]  /*9870*/  STG.E.U16 desc[UR36][R8.64], R3 ;  /* 0x0000000308007986 */ /* 0x0001e2000c101524 */
[----:B------:R-:W-:Y:S01]  /*9880*/  IMAD.MOV.U32 R25, RZ, RZ, R23 ;  /* 0x000000ffff197224 */ /* 0x000fe200078e0017 */
[----:B------:R-:W-:Y:S06]  /*9890*/  BRA `(.L_x_699) ;  /* 0x0000000400c47947 */ /* 0x000fec0003800000 */
.L_x_711:
[----:B------:R-:W-:-:S13]  /*98a0*/  ISETP.GT.AND P0, PT, R0, 0x1b, PT ;  /* 0x0000001b0000780c */ /* 0x000fda0003f04270 */
[----:B------:R-:W-:Y:S05]  /*98b0*/  @P0 BRA `(.L_x_720) ;  /* 0x0000000000f40947 */ /* 0x000fea0003800000 */
        /* <DEDUP_REMOVED lines=8> */
[----:B------:R-:W0:Y:S02]  /*9940*/  F2I.FTZ.U32.TRUNC.NTZ R3, R3 ;  /* 0x0000000300037305 */ /* 0x000e24000021f000 */
[----:B0-----:R0:W-:Y:S01]  /*9950*/  STG.E.U16 desc[UR36][R8.64], R3 ;  /* 0x0000000308007986 */ /* 0x0011e2000c101524 */
[----:B------:R-:W-:Y:S05]  /*9960*/  BRA `(.L_x_699) ;  /* 0x0000000400907947 */ /* 0x000fea0003800000 */
.L_x_722:
[----:B------:R-:W-:Y:S01]  /*9970*/  IMAD.U32 R3, R3, 0x10000, RZ ;  /* 0x0001000003037824 */ /* 0x000fe200078e00ff */
[----:B------:R-:W-:Y:S01]  /*9980*/  BSSY.RECONVERGENT B0, `(.L_x_723) ;  /* 0x0000014000007945 */ /* 0x000fe20003800200 */
[----:B------:R-:W-:-:S03]  /*9990*/  IMAD.MOV.U32 R4, RZ, RZ, 0x80 ;  /* 0x00000080ff047424 */ /* 0x000fc600078e00ff */
[----:B------:R-:W-:-:S04]  /*99a0*/  LOP3.LUT R0, R3, 0x7fffffff, RZ, 0xc0, !PT ;  /* 0x7fffffff03007812 */ /* 0x000fc800078ec0ff */
[----:B------:R-:W-:-:S13]  /*99b0*/  ISETP.GT.U32.AND P0, PT, R0, 0x437fffff, PT ;  /* 0x437fffff0000780c */ /* 0x000fda0003f04070 */
[----:B------:R-:W-:Y:S05]  /*99c0*/  @P0 BRA `(.L_x_724) ;  /* 0x00000000003c0947 */ /* 0x000fea0003800000 */
[----:B------:R-:W-:-:S13]  /*99d0*/  ISETP.GT.U32.AND P0, PT, R0, 0x3bffffff, PT ;  /* 0x3bffffff0000780c */ /* 0x000fda0003f04070 */
[----:B------:R-:W-:Y:S05]  /*99e0*/  @P0 BRA `(.L_x_725) ;  /* 0x0000000000140947 */ /* 0x000fea0003800000 */
[----:B------:R-:W-:Y:S01]  /*99f0*/  FADD.FTZ R0, R0, 8192 ;  /* 0x4600000000007421 */ /* 0x000fe20000010000 */
[----:B------:R-:W-:-:S04]  /*9a00*/  PRMT R4, RZ, 0x7610, R4 ;  /* 0x00007610ff047816 */ /* 0x000fc80000000004 */
[----:B------:R-:W-:-:S13]  /*9a10*/  LOP3.LUT P0, R0, R0, 0xff, RZ, 0xc0, !PT ;  /* 0x000000ff00007812 */ /* 0x000fda000780c0ff */
[----:B------:R-:W-:Y:S05]  /*9a20*/  @!P0 BRA `(.L_x_724) ;  /* 0x0000000000248947 */ /* 0x000fea0003800000 */
[----:B------:R-:W-:Y:S05]  /*9a30*/  BRA `(.L_x_726) ;  /* 0x0000000000147947 */ /* 0x000fea0003800000 */
.L_x_725:
[----:B------:R-:W-:-:S04]  /*9a40*/  SHF.R.U32.HI R0, RZ, 0x14, R3 ;  /* 0x00000014ff007819 */ /* 0x000fc80000011603 */
[----:B------:R-:W-:-:S04]  /*9a50*/  LOP3.LUT R0, R0, 0x1, RZ, 0xc0, !PT ;  /* 0x0000000100007812 */ /* 0x000fc800078ec0ff */
[----:B------:R-:W-:-:S04]  /*9a60*/  IADD3 R0, PT, PT, R3, 0x487ffff, R0 ;  /* 0x0487ffff03007810 */ /* 0x000fc80007ffe000 */
[----:B------:R-:W-:-:S04]  /*9a70*/  SHF.R.U32.HI R0, RZ, 0x14, R0 ;  /* 0x00000014ff007819 */ /* 0x000fc80000011600 */
[----:B------:R-:W-:-:S07]  /*9a80*/  LOP3.LUT R0, R0, 0xff, RZ, 0xc0, !PT ;  /* 0x000000ff00007812 */ /* 0x000fce00078ec0ff */
.L_x_726:
[----:B------:R-:W-:-:S04]  /*9a90*/  SHF.R.U32.HI R3, RZ, 0x18, R3 ;  /* 0x00000018ff037819 */ /* 0x000fc80000011603 */
[----:B------:R-:W-:-:S04]  /*9aa0*/  LOP3.LUT R0, R0, 0x80, R3, 0xf8, !PT ;  /* 0x0000008000007812 */ /* 0x000fc800078ef803 */
[----:B------:R-:W-:-:S07]  /*9ab0*/  PRMT R4, R0, 0x7610, R4 ;  /* 0x0000761000047816 */ /* 0x000fce0000000004 */
.L_x_724:
[----:B------:R-:W-:Y:S05]  /*9ac0*/  BSYNC.RECONVERGENT B0 ;  /* 0x0000000000007941 */ /* 0x000fea0003800200 */
.L_x_723:
[----:B------:R0:W-:Y:S01]  /*9ad0*/  STG.E.U8 desc[UR36][R8.64], R4 ;  /* 0x0000000408007986 */ /* 0x0001e2000c101124 */
[----:B------:R-:W-:Y:S01]  /*9ae0*/  IMAD.MOV.U32 R25, RZ, RZ, R23 ;  /* 0x000000ffff197224 */ /* 0x000fe200078e0017 */
[----:B------:R-:W-:Y:S06]  /*9af0*/  BRA `(.L_x_699) ;  /* 0x00000004002c7947 */ /* 0x000fec0003800000 */
.L_x_721:
        /* <DEDUP_REMOVED lines=13> */
.L_x_729:
[----:B------:R-:W-:-:S04]  /*9bd0*/  SHF.R.U32.HI R0, RZ, 0x15, R3 ;  /* 0x00000015ff007819 */ /* 0x000fc80000011603 */
[----:B------:R-:W-:-:S04]  /*9be0*/  LOP3.LUT R0, R0, 0x1, RZ, 0xc0, !PT ;  /* 0x0000000100007812 */ /* 0x000fc800078ec0ff */
[----:B------:R-:W-:-:S04]  /*9bf0*/  IADD3 R0, PT, PT, R3, 0x88fffff, R0 ;  /* 0x088fffff03007810 */ /* 0x000fc80007ffe000 */
[----:B------:R-:W-:-:S04]  /*9c00*/  SHF.R.U32.HI R0, RZ, 0x15, R0 ;  /* 0x00000015ff007819 */ /* 0x000fc80000011600 */
[----:B------:R-:W-:-:S07]  /*9c10*/  LOP3.LUT R0, R0, 0xff, RZ, 0xc0, !PT ;  /* 0x000000ff00007812 */ /* 0x000fce00078ec0ff */
.L_x_730:
[----:B------:R-:W-:-:S04]  /*9c20*/  SHF.R.U32.HI R3, RZ, 0x18, R3 ;  /* 0x00000018ff037819 */ /* 0x000fc80000011603 */
[----:B------:R-:W-:-:S04]  /*9c30*/  LOP3.LUT R0, R0, 0x80, R3, 0xf8, !PT ;  /* 0x0000008000007812 */ /* 0x000fc800078ef803 */
[----:B------:R-:W-:-:S07]  /*9c40*/  PRMT R4, R0, 0x7610, R4 ;  /* 0x0000761000047816 */ /* 0x000fce0000000004 */
.L_x_728:
[----:B------:R-:W-:Y:S05]  /*9c50*/  BSYNC.RECONVERGENT B0 ;  /* 0x0000000000007941 */ /* 0x000fea0003800200 */
.L_x_727:
[----:B------:R0:W-:Y:S01]  /*9c60*/  STG.E.U8 desc[UR36][R8.64], R4 ;  /* 0x0000000408007986 */ /* 0x0001e2000c101124 */
[----:B------:R-:W-:Y:S01]  /*9c70*/  IMAD.MOV.U32 R25, RZ, RZ, R23 ;  /* 0x000000ffff197224 */ /* 0x000fe200078e0017 */
[----:B------:R-:W-:Y:S06]  /*9c80*/  BRA `(.L_x_699) ;  /* 0x0000000000c87947 */ /* 0x000fec0003800000 */
.L_x_720:
[----:B------:R-:W-:-:S13]  /*9c90*/  ISETP.NE.AND P0, PT, R0, 0x1c, PT ;  /* 0x0000001c0000780c */ /* 0x000fda0003f05270 */
[----:B------:R-:W-:Y:S05]  /*9ca0*/  @!P0 BRA `(.L_x_731) ;  /* 0x0000000000b08947 */ /* 0x000fea0003800000 */
[----:B------:R-:W-:-:S13]  /*9cb0*/  ISETP.NE.AND P0, PT, R0, 0x1d, PT ;  /* 0x0000001d0000780c */ /* 0x000fda0003f05270 */
[----:B------:R-:W-:Y:S05]  /*9cc0*/  @!P0 BRA `(.L_x_732) ;  /* 0x0000000000948947 */ /* 0x000fea0003800000 */
[----:B------:R-:W-:-:S13]  /*9cd0*/  ISETP.NE.AND P0, PT, R0, 0x2c, PT ;  /* 0x0000002c0000780c */ /* 0x000fda0003f05270 */
[----:B------:R-:W-:Y:S05]  /*9ce0*/  @!P0 BRA `(.L_x_733) ;  /* 0x0000000000488947 */ /* 0x000fea0003800000 */
.L_x_704:
[----:B------:R-:W-:Y:S01]  /*9cf0*/  MOV R14, 0x0 ;  /* 0x00000000000e7802 */ /* 0x000fe20000000f00 */
[----:B------:R-:W0:Y:S01]  /*9d00*/  LDCU.64 UR6, c[0x4][0x128] ;  /* 0x01002500ff0677ac */ /* 0x000e220008000a00 */
[----:B------:R-:W-:Y:S02]  /*9d10*/  IMAD.MOV.U32 R8, RZ, RZ, 0x65 ;  /* 0x00000065ff087424 */ /* 0x000fe400078e00ff */
[----:B------:R-:W-:Y:S01]  /*9d20*/  IMAD.MOV.U32 R12, RZ, RZ, 0x1 ;  /* 0x00000001ff0c7424 */ /* 0x000fe200078e00ff */
[----:B------:R-:W1:Y:S01]  /*9d30*/  LDCU.64 UR8, c[0x4][0x130] ;  /* 0x01002600ff0877ac */ /* 0x000e620008000a00 */
[----:B------:R-:W2:Y:S01]  /*9d40*/  LDC.64 R14, c[0x4][R14] ;  /* 0x010000000e0e7b82 */ /* 0x000ea20000000a00 */
[----:B------:R-:W-:Y:S01]  /*9d50*/  IMAD.MOV.U32 R13, RZ, RZ, RZ ;  /* 0x000000ffff0d7224 */ /* 0x000fe200078e00ff */
[----:B------:R-:W5:Y:S01]  /*9d60*/  LDCU.64 UR4, c[0x4][0x40] ;  /* 0x01000800ff0477ac */ /* 0x000f620008000a00 */
[----:B0-----:R-:W-:Y:S02]  /*9d70*/  IMAD.U32 R4, RZ, RZ, UR6 ;  /* 0x00000006ff047e24 */ /* 0x001fe4000f8e00ff */
[----:B------:R-:W-:-:S02]  /*9d80*/  IMAD.U32 R5, RZ, RZ, UR7 ;  /* 0x00000007ff057e24 */ /* 0x000fc4000f8e00ff */
[----:B-1----:R-:W-:Y:S02]  /*9d90*/  IMAD.U32 R6, RZ, RZ, UR8 ;  /* 0x00000008ff067e24 */ /* 0x002fe4000f8e00ff */
[----:B------:R-:W-:Y:S02]  /*9da0*/  IMAD.U32 R7, RZ, RZ, UR9 ;  /* 0x00000009ff077e24 */ /* 0x000fe4000f8e00ff */
[----:B-----5:R-:W-:Y:S02]  /*9db0*/  IMAD.U32 R10, RZ, RZ, UR4 ;  /* 0x00000004ff0a7e24 */ /* 0x020fe4000f8e00ff */
[----:B------:R-:W-:-:S07]  /*9dc0*/  IMAD.U32 R11, RZ, RZ, UR5 ;  /* 0x00000005ff0b7e24 */ /* 0x000fce000f8e00ff */
[----:B------:R-:W-:-:S07]  /*9dd0*/  LEPC R20, `(.L_x_734) ;  /* 0x000000001014794e */ /* 0x000fce0000000000 */
[----:B--234-:R-:W-:Y:S05]  /*9de0*/  CALL.ABS.NOINC R14 ;  /* 0x000000000e007343 */ /* 0x01cfea0003c00000 */
.L_x_734:
[----:B------:R-:W-:Y:S01]  /*9df0*/  IMAD.MOV.U32 R25, RZ, RZ, R23 ;  /* 0x000000ffff197224 */ /* 0x000fe200078e0017 */
[----:B------:R-:W-:Y:S06]  /*9e00*/  BRA `(.L_x_699) ;  /* 0x0000000000687947 */ /* 0x000fec0003800000 */
.L_x_733:
[----:B------:R-:W-:Y:S02]  /*9e10*/  IMAD.U32 R4, R3, 0x10000, RZ ;  /* 0x0001000003047824 */ /* 0x000fe400078e00ff */
[----:B------:R-:W-:-:S03]  /*9e20*/  IMAD.MOV.U32 R25, RZ, RZ, R23 ;  /* 0x000000ffff197224 */ /* 0x000fc600078e0017 */
[----:B------:R-:W-:-:S04]  /*9e30*/  SHF.R.U32.HI R5, RZ, 0x17, R4 ;  /* 0x00000017ff057819 */ /* 0x000fc80000011604 */
        /* <DEDUP_REMOVED lines=10> */
[----:B------:R-:W-:-:S04]  /*9ee0*/  @!P0 IMAD.MOV R0, RZ, RZ, R5 ;  /* 0x000000ffff008224 */ /* 0x000fc800078e0205 */
[----:B------:R-:W-:-:S05]  /*9ef0*/  @P2 IMAD.MOV.U32 R3, RZ, RZ, R0 ;  /* 0x000000ffff032224 */ /* 0x000fca00078e0000 */
[----:B------:R0:W-:Y:S01]  /*9f00*/  STG.E.U8 desc[UR36][R8.64], R3 ;  /* 0x0000000308007986 */ /* 0x0001e2000c101124 */
[----:B------:R-:W-:Y:S05]  /*9f10*/  BRA `(.L_x_699) ;  /* 0x0000000000247947 */ /* 0x000fea0003800000 */
.L_x_732:
[----:B------:R-:W-:Y:S02]  /*9f20*/  IMAD.U32 R4, R3, 0x10000, RZ ;  /* 0x0001000003047824 */ /* 0x000fe400078e00ff */
[----:B------:R-:W-:-:S04]  /*9f30*/  IMAD.MOV.U32 R25, RZ, RZ, R23 ;  /* 0x000000ffff197224 */ /* 0x000fc800078e0017 */
[----:B------:R-:W0:Y:S02]  /*9f40*/  F2I.U64.TRUNC R4, R4 ;  /* 0x0000000400047311 */ /* 0x000e24000020d800 */
[----:B0-----:R0:W-:Y:S01]  /*9f50*/  STG.E.64 desc[UR36][R8.64], R4 ;  /* 0x0000000408007986 */ /* 0x0011e2000c101b24 */
[----:B------:R-:W-:Y:S05]  /*9f60*/  BRA `(.L_x_699) ;  /* 0x0000000000107947 */ /* 0x000fea0003800000 */
.L_x_731:
[----:B------:R-:W-:Y:S02]  /*9f70*/  IMAD.U32 R3, R3, 0x10000, RZ ;  /* 0x0001000003037824 */ /* 0x000fe400078e00ff */
[----:B------:R-:W-:-:S04]  /*9f80*/  IMAD.MOV.U32 R25, RZ, RZ, R23 ;  /* 0x000000ffff197224 */ /* 0x000fc800078e0017 */
[----:B------:R-:W0:Y:S02]  /*9f90*/  F2I.FTZ.U32.TRUNC.NTZ R3, R3 ;  /* 0x0000000300037305 */ /* 0x000e24000021f000 */
[----:B0-----:R0:W-:Y:S02]  /*9fa0*/  STG.E desc[UR36][R8.64], R3 ;  /* 0x0000000308007986 */ /* 0x0011e4000c101924 */
.L_x_699:
[----:B------:R-:W-:Y:S05]  /*9fb0*/  BSYNC.RECONVERGENT B6 ;  /* 0x0000000000067941 */ /* 0x000fea0003800200 */
.L_x_698:
[----:B------:R-:W-:Y:S01]  /*9fc0*/  ISETP.GE.AND P0, PT, R25, R16, PT ;  /* 0x000000101900720c */ /* 0x000fe20003f06270 */
[----:B------:R-:W-:-:S12]  /*9fd0*/  BSSY.RECONVERGENT B6, `(.L_x_735) ;  /* 0x00001f0000067945 */ /* 0x000fd80003800200 */
[----:B------:R-:W-:Y:S05]  /*9fe0*/  @P0 BRA `(.L_x_736) ;  /* 0x0000001c00b80947 */ /* 0x000fea0003800000 */
[----:B------:R-:W1:Y:S01]  /*9ff0*/  LDCU UR4, c[0x0][0x3b4] ;  /* 0x00007680ff0477ac */ /* 0x000e620008000800 */
[----:B0-----:R-:W0:Y:S01]  /*a000*/  LDC.64 R8, c[0x0][0x388] ;  /* 0x0000e200ff087b82 */ /* 0x001e220000000a00 */
        /* <DEDUP_REMOVED lines=16> */
[----:B---3--:R-:W-:-:S04]  /*a110*/  IMAD.U32 R22, R22, 0x10000, RZ ;  /* 0x0001000016167824 */ /* 0x008fc800078e00ff */
[----:B------:R-:W0:Y:S02]  /*a120*/  F2I.FTZ.TRUNC.NTZ R3, R22 ;  /* 0x0000001600037305 */ /* 0x000e24000021f100 */
[----:B0-----:R0:W-:Y:S01]  /*a130*/  STG.E.U8 desc[UR36][R8.64], R3 ;  /* 0x0000000308007986 */ /* 0x0011e2000c101124 */
[----:B------:R-:W-:Y:S05]  /*a140*/  BRA `(.L_x_742) ;  /* 0x0000000c007c7947 */ /* 0x000fea0003800000 */
.L_x_740:
[----:B---3--:R-:W-:-:S06]  /*a150*/  IMAD.U32 R5, R22, 0x10000, RZ ;  /* 0x0001000016057824 */ /* 0x008fcc00078e00ff */
[----:B------:R-:W0:Y:S02]  /*a160*/  F2I.S64.TRUNC R4, R5 ;  /* 0x0000000500047311 */ /* 0x000e24000020d900 */
[----:B0-----:R0:W-:Y:S01]  /*a170*/  STG.E.U8 desc[UR36][R8.64], R4 ;  /* 0x0000000408007986 */ /* 0x0011e2000c101124 */
[----:B------:R-:W-:Y:S05]  /*a180*/  BRA `(.L_x_742) ;  /* 0x0000000c006c7947 */ /* 0x000fea0003800000 */
.L_x_739:
[----:B------:R-:W-:-:S13]  /*a190*/  ISETP.NE.AND P0, PT, R0, 0x2, PT ;  /* 0x000000020000780c */ /* 0x000fda0003f05270 */
[----:B------:R-:W-:Y:S05]  /*a1a0*/  @!P0 BRA `(.L_x_743) ;  /* 0x0000000000308947 */ /* 0x000fea0003800000 */
[----:B------:R-:W-:-:S13]  /*a1b0*/  ISETP.NE.AND P0, PT, R0, 0x3, PT ;  /* 0x000000030000780c */ /* 0x000fda0003f05270 */
[----:B------:R-:W-:Y:S05]  /*a1c0*/  @!P0 BRA `(.L_x_744) ;  /* 0x0000000000188947 */ /* 0x000fea0003800000 */
[----:B------:R-:W-:-:S13]  /*a1d0*/  ISETP.NE.AND P0, PT, R0, 0x4, PT ;  /* 0x000000040000780c */ /* 0x000fda0003f05270 */
[----:B------:R-:W-:Y:S05]  /*a1e0*/  @P0 BRA `(.L_x_741) ;  /* 0x0000000800780947 */ /* 0x000fea0003800000 */
[----:B---3--:R-:W-:-:S06]  /*a1f0*/  IMAD.U32 R4, R22, 0x10000, RZ ;  /* 0x0001000016047824 */ /* 0x008fcc00078e00ff */
[----:B------:R-:W0:Y:S02]  /*a200*/  F2I.S64.TRUNC R4, R4 ;  /* 0x0000000400047311 */ /* 0x000e24000020d900 */
[----:B0-----:R0:W-:Y:S01]  /*a210*/  STG.E.64 desc[UR36][R8.64], R4 ;  /* 0x0000000408007986 */ /* 0x0011e2000c101b24 */
[----:B------:R-:W-:Y:S05]  /*a220*/  BRA `(.L_x_742) ;  /* 0x0000000c00447947 */ /* 0x000fea0003800000 */
.L_x_744:
[----:B---3--:R-:W-:-:S04]  /*a230*/  IMAD.U32 R22, R22, 0x10000, RZ ;  /* 0x0001000016167824 */ /* 0x008fc800078e00ff */
[----:B------:R-:W0:Y:S02]  /*a240*/  F2I.FTZ.TRUNC.NTZ R3, R22 ;  /* 0x0000001600037305 */ /* 0x000e24000021f100 */
[----:B0-----:R0:W-:Y:S01]  /*a250*/  STG.E desc[UR36][R8.64], R3 ;  /* 0x0000000308007986 */ /* 0x0011e2000c101924 */
[----:B------:R-:W-:Y:S05]  /*a260*/  BRA `(.L_x_742) ;  /* 0x0000000c00347947 */ /* 0x000fea0003800000 */
.L_x_743:
[----:B---3--:R-:W-:-:S04]  /*a270*/  IMAD.U32 R22, R22, 0x10000, RZ ;  /* 0x0001000016167824 */ /* 0x008fc800078e00ff */
[----:B------:R-:W0:Y:S02]  /*a280*/  F2I.FTZ.TRUNC.NTZ R3, R22 ;  /* 0x0000001600037305 */ /* 0x000e24000021f100 */
[----:B0-----:R0:W-:Y:S01]  /*a290*/  STG.E.U16 desc[UR36][R8.64], R3 ;  /* 0x0000000308007986 */ /* 0x0011e2000c101524 */
[----:B------:R-:W-:Y:S05]  /*a2a0*/  BRA `(.L_x_742) ;  /* 0x0000000c00247947 */ /* 0x000fea0003800000 */
.L_x_738:
[----:B------:R-:W-:-:S13]  /*a2b0*/  ISETP.GT.AND P0, PT, R0, 0x6, PT ;  /* 0x000000060000780c */ /* 0x000fda0003f04270 */
[----:B------:R-:W-:Y:S05]  /*a2c0*/  @P0 BRA `(.L_x_745) ;  /* 0x00000000002c0947 */ /* 0x000fea0003800000 */
[----:B------:R-:W-:-:S13]  /*a2d0*/  ISETP.NE.AND P0, PT, R0, 0x5, PT ;  /* 0x000000050000780c */ /* 0x000fda0003f05270 */
[----:B------:R-:W-:Y:S05]  /*a2e0*/  @!P0 BRA `(.L_x_746) ;  /* 0x0000000000148947 */ /* 0x000fea0003800000 */
[----:B------:R-:W-:-:S13]  /*a2f0*/  ISETP.NE.AND P0, PT, R0, 0x6, PT ;  /* 0x000000060000780c */ /* 0x000fda0003f05270 */
[----:B------:R-:W-:Y:S05]  /*a300*/  @P0 BRA `(.L_x_741) ;  /* 0x0000000800300947 */ /* 0x000fea0003800000 */
[----:B---3--:R-:W-:-:S05]  /*a310*/  IMAD.U32 R3, R22, 0x10000, RZ ;  /* 0x0001000016037824 */ /* 0x008fca00078e00ff */
[----:B------:R3:W-:Y:S01]  /*a320*/  STG.E desc[UR36][R8.64], R3 ;  /* 0x0000000308007986 */ /* 0x0007e2000c101924 */
[----:B------:R-:W-:Y:S05]  /*a330*/  BRA `(.L_x_742) ;  /* 0x0000000c00007947 */ /* 0x000fea0003800000 */
.L_x_746:
[----:B---3--:R-:W-:-:S05]  /*a340*/  IMAD.U32 R0, R22, 0x10000, RZ ;  /* 0x0001000016007824 */ /* 0x008fca00078e00ff */
[----:B------:R-:W-:-:S05]  /*a350*/  F2FP.F16.F32.PACK_AB R0, RZ, R0 ;  /* 0x00000000ff00723e */ /* 0x000fca00000000ff */
[----:B------:R0:W-:Y:S01]  /*a360*/  STG.E.U16 desc[UR36][R8.64], R0 ;  /* 0x0000000008007986 */ /* 0x0001e2000c101524 */
[----:B------:R-:W-:Y:S05]  /*a370*/  BRA `(.L_x_742) ;  /* 0x0000000800f07947 */ /* 0x000fea0003800000 */
.L_x_745:
[----:B------:R-:W-:-:S13]  /*a380*/  ISETP.NE.AND P0, PT, R0, 0x7, PT ;  /* 0x000000070000780c */ /* 0x000fda0003f05270 */
[----:B------:R-:W-:Y:S05]  /*a390*/  @!P0 BRA `(.L_x_747) ;  /* 0x0000000000348947 */ /* 0x000fea0003800000 */
[----:B------:R-:W-:-:S13]  /*a3a0*/  ISETP.NE.AND P0, PT, R0, 0x8, PT ;  /* 0x000000080000780c */ /* 0x000fda0003f05270 */
[----:B------:R-:W-:Y:S05]  /*a3b0*/  @!P0 BRA `(.L_x_748) ;  /* 0x0000000000188947 */ /* 0x000fea0003800000 */
[----:B------:R-:W-:-:S13]  /*a3c0*/  ISETP.NE.AND P0, PT, R0, 0x9, PT ;  /* 0x000000090000780c */ /* 0x000fda0003f05270 */
[----:B------:R-:W-:Y:S05]  /*a3d0*/  @P0 BRA `(.L_x_741) ;  /* 0x0000000400fc0947 */ /* 0x000fea0003800000 */
[----:B---3--:R-:W-:Y:S02]  /*a3e0*/  IMAD.U32 R22, R22, 0x10000, RZ ;  /* 0x0001000016167824 */ /* 0x008fe400078e00ff */
[----:B------:R-:W-:-:S05]  /*a3f0*/  IMAD.MOV.U32 R23, RZ, RZ, RZ ;  /* 0x000000ffff177224 */ /* 0x000fca00078e00ff */
[----:B------:R1:W-:Y:S01]  /*a400*/  STG.E.64 desc[UR36][R8.64], R22 ;  /* 0x0000001608007986 */ /* 0x0003e2000c101b24 */
[----:B------:R-:W-:Y:S05]  /*a410*/  BRA `(.L_x_742) ;  /* 0x0000000800c87947 */ /* 0x000fea0003800000 */
.L_x_748:
[----:B---3--:R-:W-:-:S05]  /*a420*/  IMAD.U32 R22, R22, 0x10000, RZ ;  /* 0x0001000016167824 */ /* 0x008fca00078e00ff */
[----:B------:R-:W-:-:S04]  /*a430*/  F2FP.F16.F32.PACK_AB R3, RZ, R22 ;  /* 0x00000016ff03723e */ /* 0x000fc800000000ff */
[----:B------:R-:W-:-:S05]  /*a440*/  PRMT R3, R3, 0x5410, RZ ;  /* 0x0000541003037816 */ /* 0x000fca00000000ff */
[----:B------:R2:W-:Y:S01]  /*a450*/  STG.E desc[UR36][R8.64], R3 ;  /* 0x0000000308007986 */ /* 0x0005e2000c101924 */
[----:B------:R-:W-:Y:S05]  /*a460*/  BRA `(.L_x_742) ;  /* 0x0000000800b47947 */ /* 0x000fea0003800000 */
.L_x_747:
[----:B---3--:R-:W-:-:S04]  /*a470*/  IMAD.U32 R4, R22, 0x10000, RZ ;  /* 0x0001000016047824 */ /* 0x008fc800078e00ff */
[----:B------:R-:W-:-:S06]  /*a480*/  FMUL.FTZ R4, R4, 1 ;  /* 0x3f80000004047820 */ /* 0x000fcc0000410000 */
[----:B------:R-:W0:Y:S02]  /*a490*/  F2F.F64.F32 R4, R4 ;  /* 0x0000000400047310 */ /* 0x000e240000201800 */
[----:B0-----:R0:W-:Y:S01]  /*a4a0*/  STG.E.64 desc[UR36][R8.64], R4 ;  /* 0x0000000408007986 */ /* 0x0011e2000c101b24 */
[----:B------:R-:W-:Y:S05]  /*a4b0*/  BRA `(.L_x_742) ;  /* 0x0000000800a07947 */ /* 0x000fea0003800000 */
.L_x_737:
[----:B------:R-:W-:-:S13]  /*a4c0*/  ISETP.GT.AND P0, PT, R0, 0x18, PT ;  /* 0x000000180000780c */ /* 0x000fda0003f04270 */
[----:B------:R-:W-:Y:S05]  /*a4d0*/  @!P0 BRA `(.L_x_749) ;  /* 0x0000000400608947 */ /* 0x000fea0003800000 */
        /* <DEDUP_REMOVED lines=8> */
[----:B---3--:R-:W-:-:S06]  /*a560*/  IMAD.U32 R3, R22, 0x10000, RZ ;  /* 0x0001000016037824 */ /* 0x008fcc00078e00ff */
[----:B------:R-:W0:Y:S02]  /*a570*/  F2I.FTZ.U32.TRUNC.NTZ R3, R3 ;  /* 0x0000000300037305 */ /* 0x000e24000021f000 */
[----:B0-----:R0:W-:Y:S01]  /*a580*/  STG.E.U16 desc[UR36][R8.64], R3 ;  /* 0x0000000308007986 */ /* 0x0011e2000c101524 */
[----:B------:R-:W-:Y:S05]  /*a590*/  BRA `(.L_x_742) ;  /* 0x0000000800687947 */ /* 0x000fea0003800000 */
.L_x_752:
[----:B---3--:R-:W-:Y:S01]  /*a5a0*/  IMAD.U32 R5, R22, 0x10000, RZ ;  /* 0x0001000016057824 */ /* 0x008fe200078e00ff */
        /* <DEDUP_REMOVED lines=16> */
.L_x_755:
[----:B------:R-:W-:-:S04]  /*a6b0*/  SHF.R.U32.HI R3, RZ, 0x18, R5 ;  /* 0x00000018ff037819 */ /* 0x000fc80000011605 */
[----:B------:R-:W-:-:S04]  /*a6c0*/  LOP3.LUT R0, R0, 0x80, R3, 0xf8, !PT ;  /* 0x0000008000007812 */ /* 0x000fc800078ef803 */
[----:B------:R-:W-:-:S07]  /*a6d0*/  PRMT R4, R0, 0x7610, R4 ;  /* 0x0000761000047816 */ /* 0x000fce0000000004 */
.L_x_754:
[----:B------:R-:W-:Y:S05]  /*a6e0*/  BSYNC.RECONVERGENT B0 ;  /* 0x0000000000007941 */ /* 0x000fea0003800200 */
.L_x_753:
[----:B------:R0:W-:Y:S01]  /*a6f0*/  STG.E.U8 desc[UR36][R8.64], R4 ;  /* 0x0000000408007986 */ /* 0x0001e2000c101124 */
[----:B------:R-:W-:Y:S05]  /*a700*/  BRA `(.L_x_742) ;  /* 0x00000008000c7947 */ /* 0x000fea0003800000 */
.L_x_751:
        /* <DEDUP_REMOVED lines=17> */
.L_x_758:
[----:B------:R-:W-:-:S04]  /*a820*/  SHF.R.U32.HI R3, RZ, 0x18, R5 ;  /* 0x00000018ff037819 */ /* 0x000fc80000011605 */
[----:B------:R-:W-:-:S04]  /*a830*/  LOP3.LUT R0, R0, 0x80, R3, 0xf8, !PT ;  /* 0x0000008000007812 */ /* 0x000fc800078ef803 */
[----:B------:R-:W-:-:S07]  /*a840*/  PRMT R4, R0, 0x7610, R4 ;  /* 0x0000761000047816 */ /* 0x000fce0000000004 */
.L_x_757:
[----:B------:R-:W-:Y:S05]  /*a850*/  BSYNC.RECONVERGENT B0 ;  /* 0x0000000000007941 */ /* 0x000fea0003800200 */
.L_x_756:
[----:B------:R0:W-:Y:S01]  /*a860*/  STG.E.U8 desc[UR36][R8.64], R4 ;  /* 0x0000000408007986 */ /* 0x0001e2000c101124 */
[----:B------:R-:W-:Y:S05]  /*a870*/  BRA `(.L_x_742) ;  /* 0x0000000400b07947 */ /* 0x000fea0003800000 */
.L_x_750:
[----:B------:R-:W-:-:S13]  /*a880*/  ISETP.NE.AND P0, PT, R0, 0x1c, PT ;  /* 0x0000001c0000780c */ /* 0x000fda0003f05270 */
[----:B------:R-:W-:Y:S05]  /*a890*/  @!P0 BRA `(.L_x_759) ;  /* 0x0000000000608947 */ /* 0x000fea0003800000 */
[----:B------:R-:W-:-:S13]  /*a8a0*/  ISETP.NE.AND P0, PT, R0, 0x1d, PT ;  /* 0x0000001d0000780c */ /* 0x000fda0003f05270 */
[----:B------:R-:W-:Y:S05]  /*a8b0*/  @!P0 BRA `(.L_x_760) ;  /* 0x0000000000488947 */ /* 0x000fea0003800000 */
[----:B------:R-:W-:-:S13]  /*a8c0*/  ISETP.NE.AND P0, PT, R0, 0x2c, PT ;  /* 0x0000002c0000780c */ /* 0x000fda0003f05270 */
[----:B------:R-:W-:Y:S05]  /*a8d0*/  @P0 BRA `(.L_x_741) ;  /* 0x0000000000bc0947 */ /* 0x000fea0003800000 */
[----:B---3--:R-:W-:-:S05]  /*a8e0*/  IMAD.U32 R22, R22, 0x10000, RZ ;  /* 0x0001000016167824 */ /* 0x008fca00078e00ff */
        /* <DEDUP_REMOVED lines=15> */
.L_x_760:
[----:B---3--:R-:W-:-:S06]  /*a9e0*/  IMAD.U32 R4, R22, 0x10000, RZ ;  /* 0x0001000016047824 */ /* 0x008fcc00078e00ff */
[----:B------:R-:W0:Y:S02]  /*a9f0*/  F2I.U64.TRUNC R4, R4 ;  /* 0x0000000400047311 */ /* 0x000e24000020d800 */
[----:B0-----:R0:W-:Y:S01]  /*aa00*/  STG.E.64 desc[UR36][R8.64], R4 ;  /* 0x0000000408007986 */ /* 0x0011e2000c101b24 */
[----:B------:R-:W-:Y:S05]  /*aa10*/  BRA `(.L_x_742) ;  /* 0x0000000400487947 */ /* 0x000fea0003800000 */
.L_x_759:
[----:B---3--:R-:W-:-:S04]  /*aa20*/  IMAD.U32 R22, R22, 0x10000, RZ ;  /* 0x0001000016167824 */ /* 0x008fc800078e00ff */
[----:B------:R-:W0:Y:S02]  /*aa30*/  F2I.FTZ.U32.TRUNC.NTZ R3, R22 ;  /* 0x0000001600037305 */ /* 0x000e24000021f000 */
[----:B0-----:R0:W-:Y:S01]  /*aa40*/  STG.E desc[UR36][R8.64], R3 ;  /* 0x0000000308007986 */ /* 0x0011e2000c101924 */
[----:B------:R-:W-:Y:S05]  /*aa50*/  BRA `(.L_x_742) ;  /* 0x0000000400387947 */ /* 0x000fea0003800000 */
.L_x_749:
[----:B------:R-:W-:-:S13]  /*aa60*/  ISETP.GT.AND P0, PT, R0, 0xe, PT ;  /* 0x0000000e0000780c */ /* 0x000fda0003f04270 */
[----:B------:R-:W-:Y:S05]  /*aa70*/  @P0 BRA `(.L_x_761) ;  /* 0x00000000003c0947 */ /* 0x000fea0003800000 */
[----:B------:R-:W-:-:S13]  /*aa80*/  ISETP.NE.AND P0, PT, R0, 0xa, PT ;  /* 0x0000000a0000780c */ /* 0x000fda0003f05270 */
[----:B------:R-:W-:Y:S05]  /*aa90*/  @!P0 BRA `(.L_x_762) ;  /* 0x00000000001c8947 */ /* 0x000fea0003800000 */
[----:B------:R-:W-:-:S13]  /*aaa0*/  ISETP.NE.AND P0, PT, R0, 0xb, PT ;  /* 0x0000000b0000780c */ /* 0x000fda0003f05270 */
[----:B------:R-:W-:Y:S05]  /*aab0*/  @P0 BRA `(.L_x_741) ;  /* 0x0000000000440947 */ /* 0x000fea0003800000 */
[----:B---3--:R-:W-:-:S05]  /*aac0*/  IMAD.U32 R22, R22, 0x10000, RZ ;  /* 0x0001000016167824 */ /* 0x008fca00078e00ff */
[----:B------:R-:W-:-:S04]  /*aad0*/  FSETP.NEU.FTZ.AND P0, PT, R22, RZ, PT ;  /* 0x000000ff1600720b */ /* 0x000fc80003f1d000 */
[----:B------:R-:W-:-:S05]  /*aae0*/  SEL R3, RZ, 0x1, !P0 ;  /* 0x00000001ff037807 */ /* 0x000fca0004000000 */
[----:B------:R0:W-:Y:S01]  /*aaf0*/  STG.E.U8 desc[UR36][R8.64], R3 ;  /* 0x0000000308007986 */ /* 0x0001e2000c101124 */
[----:B------:R-:W-:Y:S05]  /*ab00*/  BRA `(.L_x_742) ;  /* 0x00000004000c7947 */ /* 0x000fea0003800000 */
.L_x_762:
[----:B---3--:R-:W-:Y:S01]  /*ab10*/  IMAD.U32 R22, R22, 0x10000, RZ ;  /* 0x0001000016167824 */ /* 0x008fe200078e00ff */
[----:B------:R-:W-:-:S03]  /*ab20*/  CS2R R6, SRZ ;  /* 0x0000000000067805 */ /* 0x000fc6000001ff00 */
[----:B------:R-:W-:-:S06]  /*ab30*/  FMUL.FTZ R4, R22, 1 ;  /* 0x3f80000016047820 */ /* 0x000fcc0000410000 */
[----:B------:R-:W0:Y:S02]  /*ab40*/  F2F.F64.F32 R4, R4 ;  /* 0x0000000400047310 */ /* 0x000e240000201800 */
[----:B0-----:R0:W-:Y:S01]  /*ab50*/  STG.E.128 desc[UR36][R8.64], R4 ;  /* 0x0000000408007986 */ /* 0x0011e2000c101d24 */
[----:B------:R-:W-:Y:S05]  /*ab60*/  BRA `(.L_x_742) ;  /* 0x0000000000f47947 */ /* 0x000fea0003800000 */
.L_x_761:
[----:B------:R-:W-:-:S13]  /*ab70*/  ISETP.NE.AND P0, PT, R0, 0xf, PT ;  /* 0x0000000f0000780c */ /* 0x000fda0003f05270 */
[----:B------:R-:W-:Y:S05]  /*ab80*/  @!P0 BRA `(.L_x_763) ;  /* 0x0000000000e88947 */ /* 0x000fea0003800000 */
[----:B------:R-:W-:-:S13]  /*ab90*/  ISETP.NE.AND P0, PT, R0, 0x17, PT ;  /* 0x000000170000780c */ /* 0x000fda0003f05270 */
[----:B------:R-:W-:Y:S05]  /*aba0*/  @!P0 BRA `(.L_x_764) ;  /* 0x0000000000908947 */ /* 0x000fea0003800000 */
[----:B------:R-:W-:-:S13]  /*abb0*/  ISETP.NE.AND P0, PT, R0, 0x18, PT ;  /* 0x000000180000780c */ /* 0x000fda0003f05270 */
[----:B------:R-:W-:Y:S05]  /*abc0*/  @!P0 BRA `(.L_x_765) ;  /* 0x0000000000448947 */ /* 0x000fea0003800000 */
.L_x_741:
        /* <DEDUP_REMOVED lines=16> */
.L_x_766:
[----:B------:R-:W-:Y:S05]  /*acd0*/  BRA `(.L_x_742) ;  /* 0x0000000000987947 */ /* 0x000fea0003800000 */
.L_x_765:
[----:B---3--:R-:W-:Y:S01]  /*ace0*/  IMAD.U32 R5, R22, 0x10000, RZ ;  /* 0x0001000016057824 */ /* 0x008fe200078e00ff */
        /* <DEDUP_REMOVED lines=12> */
.L_x_768:
[----:B------:R-:W-:Y:S05]  /*adb0*/  BSYNC.RECONVERGENT B0 ;  /* 0x0000000000007941 */ /* 0x000fea0003800200 */
.L_x_767:
[----:B------:R-:W-:-:S05]  /*adc0*/  LOP3.LUT R3, R0, 0x80, R3, 0xf8, !PT ;  /* 0x0000008000037812 */ /* 0x000fca00078ef803 */
[----:B------:R0:W-:Y:S01]  /*add0*/  STG.E.U8 desc[UR36][R8.64], R3 ;  /* 0x0000000308007986 */ /* 0x0001e2000c101124 */
[----:B------:R-:W-:Y:S05]  /*ade0*/  BRA `(.L_x_742) ;  /* 0x0000000000547947 */ /* 0x000fea0003800000 */
.L_x_764:
[----:B---3--:R-:W-:Y:S01]  /*adf0*/  IMAD.U32 R3, R22, 0x10000, RZ ;  /* 0x0001000016037824 */ /* 0x008fe200078e00ff */
        /* <DEDUP_REMOVED lines=11> */
.L_x_770:
[----:B------:R-:W-:Y:S01]  /*aeb0*/  IMAD.MOV.U32 R0, RZ, RZ, 0x7f ;  /* 0x0000007fff007424 */ /* 0x000fe200078e00ff */
[----:B------:R-:W-:-:S04]  /*aec0*/  ISETP.GT.U32.AND P0, PT, R4, 0x7f800000, PT ;  /* 0x7f8000000400780c */ /* 0x000fc80003f04070 */
[----:B------:R-:W-:-:S09]  /*aed0*/  SEL R0, R0, 0x7c, P0 ;  /* 0x0000007c00007807 */ /* 0x000fd20000000000 */
.L_x_771:
[----:B------:R-:W-:Y:S05]  /*aee0*/  BSYNC.RECONVERGENT B0 ;  /* 0x0000000000007941 */ /* 0x000fea0003800200 */
.L_x_769:
[----:B------:R-:W-:-:S04]  /*aef0*/  SHF.R.U32.HI R3, RZ, 0x18, R3 ;  /* 0x00000018ff037819 */ /* 0x000fc80000011603 */
[----:B------:R-:W-:-:S05]  /*af00*/  LOP3.LUT R3, R0, 0x80, R3, 0xf8, !PT ;  /* 0x0000008000037812 */ /* 0x000fca00078ef803 */
[----:B------:R0:W-:Y:S01]  /*af10*/  STG.E.U8 desc[UR36][R8.64], R3 ;  /* 0x0000000308007986 */ /* 0x0001e2000c101124 */
[----:B------:R-:W-:Y:S05]  /*af20*/  BRA `(.L_x_742) ;  /* 0x0000000000047947 */ /* 0x000fea0003800000 */
.L_x_763:
[----:B---3--:R0:W-:Y:S02]  /*af30*/  STG.E.U16 desc[UR36][R8.64], R22 ;  /* 0x0000001608007986 */ /* 0x0081e4000c101524 */
.L_x_742:
[----:B------:R-:W-:-:S05]  /*af40*/  VIADD R25, R25, 0x80 ;  /* 0x0000008019197836 */ /* 0x000fca0000000000 */
[----:B------:R-:W-:-:S13]  /*af50*/  ISETP.GE.AND P0, PT, R25, R16, PT ;  /* 0x000000101900720c */ /* 0x000fda0003f06270 */
[----:B------:R-:W-:Y:S05]  /*af60*/  @P0 BRA `(.L_x_736) ;  /* 0x0000000c00d80947 */ /* 0x000fea0003800000 */
[----:B------:R-:W5:Y:S01]  /*af70*/  LDCU UR4, c[0x0][0x3b4] ;  /* 0x00007680ff0477ac */ /* 0x000f620008000800 */
[----:B0123--:R-:W0:Y:S01]  /*af80*/  LDC.64 R8, c[0x0][0x388] ;  /* 0x0000e200ff087b82 */ /* 0x00fe220000000a00 */
[----:B------:R-:W-:Y:S01]  /*af90*/  IMAD R0, R2, 0x200, R25 ;  /* 0x0000020002007824 */ /* 0x000fe200078e0219 */
[----:B------:R-:W-:-:S03]  /*afa0*/  PRMT R4, R17, 0x9910, RZ ;  /* 0x0000991011047816 */ /* 0x000fc600000000ff */
[----:B-----5:R-:W-:Y:S02]  /*afb0*/  IMAD R3, R0, UR4, RZ ;  /* 0x0000000400037c24 */ /* 0x020fe4000f8e02ff */
        /* <DEDUP_REMOVED lines=13> */
[----:B----4-:R-:W-:-:S04]  /*b090*/  IMAD.U32 R18, R18, 0x10000, RZ ;  /* 0x0001000012127824 */ /* 0x010fc800078e00ff */
[----:B------:R-:W0:Y:S02]  /*b0a0*/  F2I.FTZ.TRUNC.NTZ R3, R18 ;  /* 0x0000001200037305 */ /* 0x000e24000021f100 */
[----:B0-----:R0:W-:Y:S01]  /*b0b0*/  STG.E.U8 desc[UR36][R8.64], R3 ;  /* 0x0000000308007986 */ /* 0x0011e2000c101124 */
[----:B------:R-:W-:Y:S05]  /*b0c0*/  BRA `(.L_x_777) ;  /* 0x0000000c007c7947 */ /* 0x000fea0003800000 */
.L_x_775:
[----:B----4-:R-:W-:-:S06]  /*b0d0*/  IMAD.U32 R5, R18, 0x10000, RZ ;  /* 0x0001000012057824 */ /* 0x010fcc00078e00ff */
[----:B------:R-:W0:Y:S02]  /*b0e0*/  F2I.S64.TRUNC R4, R5 ;  /* 0x0000000500047311 */ /* 0x000e24000020d900 */
[----:B0-----:R0:W-:Y:S01]  /*b0f0*/  STG.E.U8 desc[UR36][R8.64], R4 ;  /* 0x0000000408007986 */ /* 0x0011e2000c101124 */
[----:B------:R-:W-:Y:S05]  /*b100*/  BRA `(.L_x_777) ;  /* 0x0000000c006c7947 */ /* 0x000fea0003800000 */
.L_x_774:
[----:B------:R-:W-:-:S13]  /*b110*/  ISETP.NE.AND P0, PT, R0, 0x2, PT ;  /* 0x000000020000780c */ /* 0x000fda0003f05270 */
[----:B------:R-:W-:Y:S05]  /*b120*/  @!P0 BRA `(.L_x_778) ;  /* 0x0000000000308947 */ /* 0x000fea0003800000 */
[----:B------:R-:W-:-:S13]  /*b130*/  ISETP.NE.AND P0, PT, R0, 0x3, PT ;  /* 0x000000030000780c */ /* 0x000fda0003f05270 */
[----:B------:R-:W-:Y:S05]  /*b140*/  @!P0 BRA `(.L_x_779) ;  /* 0x0000000000188947 */ /* 0x000fea0003800000 */
[----:B------:R-:W-:-:S13]  /*b150*/  ISETP.NE.AND P0, PT, R0, 0x4, PT ;  /* 0x000000040000780c */ /* 0x000fda0003f05270 */
[----:B------:R-:W-:Y:S05]  /*b160*/  @P0 BRA `(.L_x_776) ;  /* 0x0000000800780947 */ /* 0x000fea0003800000 */
[----:B----4-:R-:W-:-:S06]  /*b170*/  IMAD.U32 R4, R18, 0x10000, RZ ;  /* 0x0001000012047824 */ /* 0x010fcc00078e00ff */
[----:B------:R-:W0:Y:S02]  /*b180*/  F2I.S64.TRUNC R4, R4 ;  /* 0x0000000400047311 */ /* 0x000e24000020d900 */
[----:B0-----:R0:W-:Y:S01]  /*b190*/  STG.E.64 desc[UR36][R8.64], R4 ;  /* 0x0000000408007986 */ /* 0x0011e2000c101b24 */
[----:B------:R-:W-:Y:S05]  /*b1a0*/  BRA `(.L_x_777) ;  /* 0x0000000c00447947 */ /* 0x000fea0003800000 */
.L_x_779:
[----:B----4-:R-:W-:-:S04]  /*b1b0*/  IMAD.U32 R18, R18, 0x10000, RZ ;  /* 0x0001000012127824 */ /* 0x010fc800078e00ff */
[----:B------:R-:W0:Y:S02]  /*b1c0*/  F2I.FTZ.TRUNC.NTZ R3, R18 ;  /* 0x0000001200037305 */ /* 0x000e24000021f100 */
[----:B0-----:R0:W-:Y:S01]  /*b1d0*/  STG.E desc[UR36][R8.64], R3 ;  /* 0x0000000308007986 */ /* 0x0011e2000c101924 */
[----:B------:R-:W-:Y:S05]  /*b1e0*/  BRA `(.L_x_777) ;  /* 0x0000000c00347947 */ /* 0x000fea0003800000 */
.L_x_778:
[----:B----4-:R-:W-:-:S04]  /*b1f0*/  IMAD.U32 R18, R18, 0x10000, RZ ;  /* 0x0001000012127824 */ /* 0x010fc800078e00ff */
[----:B------:R-:W0:Y:S02]  /*b200*/  F2I.FTZ.TRUNC.NTZ R3, R18 ;  /* 0x0000001200037305 */ /* 0x000e24000021f100 */
[----:B0-----:R0:W-:Y:S01]  /*b210*/  STG.E.U16 desc[UR36][R8.64], R3 ;  /* 0x0000000308007986 */ /* 0x0011e2000c101524 */
[----:B------:R-:W-:Y:S05]  /*b220*/  BRA `(.L_x_777) ;  /* 0x0000000c00247947 */ /* 0x000fea0003800000 */
.L_x_773:
[----:B------:R-:W-:-:S13]  /*b230*/  ISETP.GT.AND P0, PT, R0, 0x6, PT ;  /* 0x000000060000780c */ /* 0x000fda0003f04270 */
[----:B------:R-:W-:Y:S05]  /*b240*/  @P0 BRA `(.L_x_780) ;  /* 0x00000000002c0947 */ /* 0x000fea0003800000 */
[----:B------:R-:W-:-:S13]  /*b250*/  ISETP.NE.AND P0, PT, R0, 0x5, PT ;  /* 0x000000050000780c */ /* 0x000fda0003f05270 */
[----:B------:R-:W-:Y:S05]  /*b260*/  @!P0 BRA `(.L_x_781) ;  /* 0x0000000000148947 */ /* 0x000fea0003800000 */
[----:B------:R-:W-:-:S13]  /*b270*/  ISETP.NE.AND P0, PT, R0, 0x6, PT ;  /* 0x000000060000780c */ /* 0x000fda0003f05270 */
[----:B------:R-:W-:Y:S05]  /*b280*/  @P0 BRA `(.L_x_776) ;  /* 0x0000000800300947 */ /* 0x000fea0003800000 */
[----:B----4-:R-:W-:-:S05]  /*b290*/  IMAD.U32 R3, R18, 0x10000, RZ ;  /* 0x0001000012037824 */ /* 0x010fca00078e00ff */
[----:B------:R0:W-:Y:S01]  /*b2a0*/  STG.E desc[UR36][R8.64], R3 ;  /* 0x0000000308007986 */ /* 0x0001e2000c101924 */
[----:B------:R-:W-:Y:S05]  /*b2b0*/  BRA `(.L_x_777) ;  /* 0x0000000c00007947 */ /* 0x000fea0003800000 */
.L_x_781:
[----:B----4-:R-:W-:-:S05]  /*b2c0*/  IMAD.U32 R0, R18, 0x10000, RZ ;  /* 0x0001000012007824 */ /* 0x010fca00078e00ff */
[----:B------:R-:W-:-:S05]  /*b2d0*/  F2FP.F16.F32.PACK_AB R0, RZ, R0 ;  /* 0x00000000ff00723e */ /* 0x000fca00000000ff */
[----:B------:R0:W-:Y:S01]  /*b2e0*/  STG.E.U16 desc[UR36][R8.64], R0 ;  /* 0x0000000008007986 */ /* 0x0001e2000c101524 */
[----:B------:R-:W-:Y:S05]  /*b2f0*/  BRA `(.L_x_777) ;  /* 0x0000000800f07947 */ /* 0x000fea0003800000 */
.L_x_780:
[----:B------:R-:W-:-:S13]  /*b300*/  ISETP.NE.AND P0, PT, R0, 0x7, PT ;  /* 0x000000070000780c */ /* 0x000fda0003f05270 */
[----:B------:R-:W-:Y:S05]  /*b310*/  @!P0 BRA `(.L_x_782) ;  /* 0x0000000000348947 */ /* 0x000fea0003800000 */
[----:B------:R-:W-:-:S13]  /*b320*/  ISETP.NE.AND P0, PT, R0, 0x8, PT ;  /* 0x000000080000780c */ /* 0x000fda0003f05270 */
[----:B------:R-:W-:Y:S05]  /*b330*/  @!P0 BRA `(.L_x_783) ;  /* 0x0000000000188947 */ /* 0x000fea0003800000 */
[----:B------:R-:W-:-:S13]  /*b340*/  ISETP.NE.AND P0, PT, R0, 0x9, PT ;  /* 0x000000090000780c */ /* 0x000fda0003f05270 */
[----:B------:R-:W-:Y:S05]  /*b350*/  @P0 BRA `(.L_x_776) ;  /* 0x0000000400fc0947 */ /* 0x000fea0003800000 */
[----:B----4-:R-:W-:Y:S02]  /*b360*/  IMAD.U32 R4, R18, 0x10000, RZ ;  /* 0x0001000012047824 */ /* 0x010fe400078e00ff */
[----:B------:R-:W-:-:S05]  /*b370*/  IMAD.MOV.U32 R5, RZ, RZ, RZ ;  /* 0x000000ffff057224 */ /* 0x000fca00078e00ff */
[----:B------:R0:W-:Y:S01]  /*b380*/  STG.E.64 desc[UR36][R8.64], R4 ;  /* 0x0000000408007986 */ /* 0x0001e2000c101b24 */
[----:B------:R-:W-:Y:S05]  /*b390*/  BRA `(.L_x_777) ;  /* 0x0000000800c87947 */ /* 0x000fea0003800000 */
.L_x_783:
[----:B----4-:R-:W-:-:S05]  /*b3a0*/  IMAD.U32 R18, R18, 0x10000, RZ ;  /* 0x0001000012127824 */ /* 0x010fca00078e00ff */
[----:B------:R-:W-:-:S04]  /*b3b0*/  F2FP.F16.F32.PACK_AB R3, RZ, R18 ;  /* 0x00000012ff03723e */ /* 0x000fc800000000ff */
[----:B------:R-:W-:-:S05]  /*b3c0*/  PRMT R3, R3, 0x5410, RZ ;  /* 0x0000541003037816 */ /* 0x000fca00000000ff */
[----:B------:R0:W-:Y:S01]  /*b3d0*/  STG.E desc[UR36][R8.64], R3 ;  /* 0x0000000308007986 */ /* 0x0001e2000c101924 */
[----:B------:R-:W-:Y:S05]  /*b3e0*/  BRA `(.L_x_777) ;  /* 0x0000000800b47947 */ /* 0x000fea0003800000 */
.L_x_782:
[----:B----4-:R-:W-:-:S04]  /*b3f0*/  IMAD.U32 R4, R18, 0x10000, RZ ;  /* 0x0001000012047824 */ /* 0x010fc800078e00ff */
[----:B------:R-:W-:-:S06]  /*b400*/  FMUL.FTZ R4, R4, 1 ;  /* 0x3f80000004047820 */ /* 0x000fcc0000410000 */
[----:B------:R-:W0:Y:S02]  /*b410*/  F2F.F64.F32 R4, R4 ;  /* 0x0000000400047310 */ /* 0x000e240000201800 */
[----:B0-----:R0:W-:Y:S01]  /*b420*/  STG.E.64 desc[UR36][R8.64], R4 ;  /* 0x0000000408007986 */ /* 0x0011e2000c101b24 */
[----:B------:R-:W-:Y:S05]  /*b430*/  BRA `(.L_x_777) ;  /* 0x0000000800a07947 */ /* 0x000fea0003800000 */
.L_x_772:
        /* <DEDUP_REMOVED lines=10> */
[----:B----4-:R-:W-:-:S06]  /*b4e0*/  IMAD.U32 R3, R18, 0x10000, RZ ;  /* 0x0001000012037824 */ /* 0x010fcc00078e00ff */
[----:B------:R-:W0:Y:S02]  /*b4f0*/  F2I.FTZ.U32.TRUNC.NTZ R3, R3 ;  /* 0x0000000300037305 */ /* 0x000e24000021f000 */
[----:B0-----:R0:W-:Y:S01]  /*b500*/  STG.E.U16 desc[UR36][R8.64], R3 ;  /* 0x0000000308007986 */ /* 0x0011e2000c101524 */
[----:B------:R-:W-:Y:S05]  /*b510*/  BRA `(.L_x_777) ;  /* 0x0000000800687947 */ /* 0x000fea0003800000 */
.L_x_787:
[----:B----4-:R-:W-:Y:S01]  /*b520*/  IMAD.U32 R5, R18, 0x10000, RZ ;  /* 0x0001000012057824 */ /* 0x010fe200078e00ff */
        /* <DEDUP_REMOVED lines=16> */
.L_x_790:
[----:B------:R-:W-:-:S04]  /*b630*/  SHF.R.U32.HI R3, RZ, 0x18, R5 ;  /* 0x00000018ff037819 */ /* 0x000fc80000011605 */
[----:B------:R-:W-:-:S04]  /*b640*/  LOP3.LUT R0, R0, 0x80, R3, 0xf8, !PT ;  /* 0x0000008000007812 */ /* 0x000fc800078ef803 */
[----:B------:R-:W-:-:S07]  /*b650*/  PRMT R4, R0, 0x7610, R4 ;  /* 0x0000761000047816 */ /* 0x000fce0000000004 */
.L_x_789:
[----:B------:R-:W-:Y:S05]  /*b660*/  BSYNC.RECONVERGENT B0 ;  /* 0x0000000000007941 */ /* 0x000fea0003800200 */
.L_x_788:
[----:B------:R0:W-:Y:S01]  /*b670*/  STG.E.U8 desc[UR36][R8.64], R4 ;  /* 0x0000000408007986 */ /* 0x0001e2000c101124 */
[----:B------:R-:W-:Y:S05]  /*b680*/  BRA `(.L_x_777) ;  /* 0x00000008000c7947 */ /* 0x000fea0003800000 */
.L_x_786:
        /* <DEDUP_REMOVED lines=17> */
.L_x_793:
[----:B------:R-:W-:-:S04]  /*b7a0*/  SHF.R.U32.HI R3, RZ, 0x18, R5 ;  /* 0x00000018ff037819 */ /* 0x000fc80000011605 */
[----:B------:R-:W-:-:S04]  /*b7b0*/  LOP3.LUT R0, R0, 0x80, R3, 0xf8, !PT ;  /* 0x0000008000007812 */ /* 0x000fc800078ef803 */
[----:B------:R-:W-:-:S07]  /*b7c0*/  PRMT R4, R0, 0x7610, R4 ;  /* 0x0000761000047816 */ /* 0x000fce0000000004 */
.L_x_792:
[----:B------:R-:W-:Y:S05]  /*b7d0*/  BSYNC.RECONVERGENT B0 ;  /* 0x0000000000007941 */ /* 0x000fea0003800200 */
.L_x_791:
[----:B------:R0:W-:Y:S01]  /*b7e0*/  STG.E.U8 desc[UR36][R8.64], R4 ;  /* 0x0000000408007986 */ /* 0x0001e2000c101124 */
[----:B------:R-:W-:Y:S05]  /*b7f0*/  BRA `(.L_x_777) ;  /* 0x0000000400b07947 */ /* 0x000fea0003800000 */
.L_x_785:
[----:B------:R-:W-:-:S13]  /*b800*/  ISETP.NE.AND P0, PT, R0, 0x1c, PT ;  /* 0x0000001c0000780c */ /* 0x000fda0003f05270 */
[----:B------:R-:W-:Y:S05]  /*b810*/  @!P0 BRA `(.L_x_794) ;  /* 0x0000000000608947 */ /* 0x000fea0003800000 */
[----:B------:R-:W-:-:S13]  /*b820*/  ISETP.NE.AND P0, PT, R0, 0x1d, PT ;  /* 0x0000001d0000780c */ /* 0x000fda0003f05270 */
[----:B------:R-:W-:Y:S05]  /*b830*/  @!P0 BRA `(.L_x_795) ;  /* 0x0000000000488947 */ /* 0x000fea0003800000 */
[----:B------:R-:W-:-:S13]  /*b840*/  ISETP.NE.AND P0, PT, R0, 0x2c, PT ;  /* 0x0000002c0000780c */ /* 0x000fda0003f05270 */
[----:B------:R-:W-:Y:S05]  /*b850*/  @P0 BRA `(.L_x_776) ;  /* 0x0000000000bc0947 */ /* 0x000fea0003800000 */
[----:B----4-:R-:W-:-:S05]  /*b860*/  IMAD.U32 R18, R18, 0x10000, RZ ;  /* 0x0001000012127824 */ /* 0x010fca00078e00ff */
        /* <DEDUP_REMOVED lines=15> */
.L_x_795:
[----:B----4-:R-:W-:-:S06]  /*b960*/  IMAD.U32 R4, R18, 0x10000, RZ ;  /* 0x0001000012047824 */ /* 0x010fcc00078e00ff */
[----:B------:R-:W0:Y:S02]  /*b970*/  F2I.U64.TRUNC R4, R4 ;  /* 0x0000000400047311 */ /* 0x000e24000020d800 */
[----:B0-----:R0:W-:Y:S01]  /*b980*/  STG.E.64 desc[UR36][R8.64], R4 ;  /* 0x0000000408007986 */ /* 0x0011e2000c101b24 */
[----:B------:R-:W-:Y:S05]  /*b990*/  BRA `(.L_x_777) ;  /* 0x0000000400487947 */ /* 0x000fea0003800000 */
.L_x_794:
[----:B----4-:R-:W-:-:S04]  /*b9a0*/  IMAD.U32 R18, R18, 0x10000, RZ ;  /* 0x0001000012127824 */ /* 0x010fc800078e00ff */
[----:B------:R-:W0:Y:S02]  /*b9b0*/  F2I.FTZ.U32.TRUNC.NTZ R3, R18 ;  /* 0x0000001200037305 */ /* 0x000e24000021f000 */
[----:B0-----:R0:W-:Y:S01]  /*b9c0*/  STG.E desc[UR36][R8.64], R3 ;  /* 0x0000000308007986 */ /* 0x0011e2000c101924 */
[----:B------:R-:W-:Y:S05]  /*b9d0*/  BRA `(.L_x_777) ;  /* 0x0000000400387947 */ /* 0x000fea0003800000 */
.L_x_784:
[----:B------:R-:W-:-:S13]  /*b9e0*/  ISETP.GT.AND P0, PT, R0, 0xe, PT ;  /* 0x0000000e0000780c */ /* 0x000fda0003f04270 */
[----:B------:R-:W-:Y:S05]  /*b9f0*/  @P0 BRA `(.L_x_796) ;  /* 0x00000000003c0947 */ /* 0x000fea0003800000 */
[----:B------:R-:W-:-:S13]  /*ba00*/  ISETP.NE.AND P0, PT, R0, 0xa, PT ;  /* 0x0000000a0000780c */ /* 0x000fda0003f05270 */
[----:B------:R-:W-:Y:S05]  /*ba10*/  @!P0 BRA `(.L_x_797) ;  /* 0x00000000001c8947 */ /* 0x000fea0003800000 */
[----:B------:R-:W-:-:S13]  /*ba20*/  ISETP.NE.AND P0, PT, R0, 0xb, PT ;  /* 0x0000000b0000780c */ /* 0x000fda0003f05270 */
[----:B------:R-:W-:Y:S05]  /*ba30*/  @P0 BRA `(.L_x_776) ;  /* 0x0000000000440947 */ /* 0x000fea0003800000 */
[----:B----4-:R-:W-:-:S05]  /*ba40*/  IMAD.U32 R18, R18, 0x10000, RZ ;  /* 0x0001000012127824 */ /* 0x010fca00078e00ff */
[----:B------:R-:W-:-:S04]  /*ba50*/  FSETP.NEU.FTZ.AND P0, PT, R18, RZ, PT ;  /* 0x000000ff1200720b */ /* 0x000fc80003f1d000 */
[----:B------:R-:W-:-:S05]  /*ba60*/  SEL R3, RZ, 0x1, !P0 ;  /* 0x00000001ff037807 */ /* 0x000fca0004000000 */
[----:B------:R4:W-:Y:S01]  /*ba70*/  STG.E.U8 desc[UR36][R8.64], R3 ;  /* 0x0000000308007986 */ /* 0x0009e2000c101124 */
[----:B------:R-:W-:Y:S05]  /*ba80*/  BRA `(.L_x_777) ;  /* 0x00000004000c7947 */ /* 0x000fea0003800000 */
.L_x_797:
[----:B----4-:R-:W-:Y:S01]  /*ba90*/  IMAD.U32 R18, R18, 0x10000, RZ ;  /* 0x0001000012127824 */ /* 0x010fe200078e00ff */
[----:B------:R-:W-:-:S03]  /*baa0*/  CS2R R6, SRZ ;  /* 0x0000000000067805 */ /* 0x000fc6000001ff00 */
[----:B------:R-:W-:-:S06]  /*bab0*/  FMUL.FTZ R4, R18, 1 ;  /* 0x3f80000012047820 */ /* 0x000fcc0000410000 */
[----:B------:R-:W0:Y:S02]  /*bac0*/  F2F.F64.F32 R4, R4 ;  /* 0x0000000400047310 */ /* 0x000e240000201800 */
[----:B0-----:R3:W-:Y:S01]  /*bad0*/  STG.E.128 desc[UR36][R8.64], R4 ;  /* 0x0000000408007986 */ /* 0x0017e2000c101d24 */
[----:B------:R-:W-:Y:S05]  /*bae0*/  BRA `(.L_x_777) ;  /* 0x0000000000f47947 */ /* 0x000fea0003800000 */
.L_x_796:
[----:B------:R-:W-:-:S13]  /*baf0*/  ISETP.NE.AND P0, PT, R0, 0xf, PT ;  /* 0x0000000f0000780c */ /* 0x000fda0003f05270 */
[----:B------:R-:W-:Y:S05]  /*bb00*/  @!P0 BRA `(.L_x_798) ;  /* 0x0000000000e88947 */ /* 0x000fea0003800000 */
[----:B------:R-:W-:-:S13]  /*bb10*/  ISETP.NE.AND P0, PT, R0, 0x17, PT ;  /* 0x000000170000780c */ /* 0x000fda0003f05270 */
[----:B------:R-:W-:Y:S05]  /*bb20*/  @!P0 BRA `(.L_x_799) ;  /* 0x0000000000908947 */ /* 0x000fea0003800000 */
[----:B------:R-:W-:-:S13]  /*bb30*/  ISETP.NE.AND P0, PT, R0, 0x18, PT ;  /* 0x000000180000780c */ /* 0x000fda0003f05270 */
[----:B------:R-:W-:Y:S05]  /*bb40*/  @!P0 BRA `(.L_x_800) ;  /* 0x0000000000448947 */ /* 0x000fea0003800000 */
.L_x_776:
        /* <DEDUP_REMOVED lines=15> */
[----:B--2-4-:R-:W-:Y:S05]  /*bc40*/  CALL.ABS.NOINC R14 ;  /* 0x000000000e007343 */ /* 0x014fea0003c00000 */
.L_x_801:
[----:B------:R-:W-:Y:S05]  /*bc50*/  BRA `(.L_x_777) ;  /* 0x0000000000987947 */ /* 0x000fea0003800000 */
.L_x_800:
[----:B----4-:R-:W-:Y:S01]  /*bc60*/  IMAD.U32 R5, R18, 0x10000, RZ ;  /* 0x0001000012057824 */ /* 0x010fe200078e00ff */
        /* <DEDUP_REMOVED lines=12> */
.L_x_803:
[----:B------:R-:W-:Y:S05]  /*bd30*/  BSYNC.RECONVERGENT B0 ;  /* 0x0000000000007941 */ /* 0x000fea0003800200 */
.L_x_802:
[----:B------:R-:W-:-:S05]  /*bd40*/  LOP3.LUT R3, R0, 0x80, R3, 0xf8, !PT ;  /* 0x0000008000037812 */ /* 0x000fca00078ef803 */
[----:B------:R1:W-:Y:S01]  /*bd50*/  STG.E.U8 desc[UR36][R8.64], R3 ;  /* 0x0000000308007986 */ /* 0x0003e2000c101124 */
[----:B------:R-:W-:Y:S05]  /*bd60*/  BRA `(.L_x_777) ;  /* 0x0000000000547947 */ /* 0x000fea0003800000 */
.L_x_799:
[----:B----4-:R-:W-:Y:S01]  /*bd70*/  IMAD.U32 R3, R18, 0x10000, RZ ;  /* 0x0001000012037824 */ /* 0x010fe200078e00ff */
        /* <DEDUP_REMOVED lines=11> */
.L_x_805:
[----:B------:R-:W-:Y:S01]  /*be30*/  IMAD.MOV.U32 R0, RZ, RZ, 0x7f ;  /* 0x0000007fff007424 */ /* 0x000fe200078e00ff */
[----:B------:R-:W-:-:S04]  /*be40*/  ISETP.GT.U32.AND P0, PT, R4, 0x7f800000, PT ;  /* 0x7f8000000400780c */ /* 0x000fc80003f04070 */
[----:B------:R-:W-:-:S09]  /*be50*/  SEL R0, R0, 0x7c, P0 ;  /* 0x0000007c00007807 */ /* 0x000fd20000000000 */
.L_x_806:
[----:B------:R-:W-:Y:S05]  /*be60*/  BSYNC.RECONVERGENT B0 ;  /* 0x0000000000007941 */ /* 0x000fea0003800200 */
.L_x_804:
[----:B------:R-:W-:-:S04]  /*be70*/  SHF.R.U32.HI R3, RZ, 0x18, R3 ;  /* 0x00000018ff037819 */ /* 0x000fc80000011603 */
[----:B------:R-:W-:-:S05]  /*be80*/  LOP3.LUT R3, R0, 0x80, R3, 0xf8, !PT ;  /* 0x0000008000037812 */ /* 0x000fca00078ef803 */
[----:B------:R2:W-:Y:S01]  /*be90*/  STG.E.U8 desc[UR36][R8.64], R3 ;  /* 0x0000000308007986 */ /* 0x0005e2000c101124 */
[----:B------:R-:W-:Y:S05]  /*bea0*/  BRA `(.L_x_777) ;  /* 0x0000000000047947 */ /* 0x000fea0003800000 */
.L_x_798:
[----:B----4-:R0:W-:Y:S02]  /*beb0*/  STG.E.U16 desc[UR36][R8.64], R18 ;  /* 0x0000001208007986 */ /* 0x0101e4000c101524 */
.L_x_777:
[----:B------:R-:W-:-:S07]  /*bec0*/  VIADD R25, R25, 0x80 ;  /* 0x0000008019197836 */ /* 0x000fce0000000000 */
.L_x_736:
[----:B------:R-:W-:Y:S05]  /*bed0*/  BSYNC.RECONVERGENT B6 ;  /* 0x0000000000067941 */ /* 0x000fea0003800200 */
.L_x_735:
[----:B------:R-:W-:-:S13]  /*bee0*/  ISETP.GE.AND P0, PT, R25, R16, PT ;  /* 0x000000101900720c */ /* 0x000fda0003f06270 */
[----:B------:R-:W-:Y:S05]  /*bef0*/  @P0 EXIT ;  /* 0x000000000000094d */ /* 0x000fea0003800000 */
[----:B01-3--:R-:W0:Y:S01]  /*bf00*/  LDC.64 R4, c[0x0][0x388] ;  /* 0x0000e200ff047b82 */ /* 0x00be220000000a00 */
[----:B------:R-:W4:Y:S01]  /*bf10*/  LDCU UR4, c[0x0][0x3b4] ;  /* 0x00007680ff0477ac */ /* 0x000f220008000800 */
[----:B--2--5:R-:W-:Y:S01]  /*bf20*/  PRMT R0, R17, 0x9910, RZ ;  /* 0x0000991011007816 */ /* 0x024fe200000000ff */
[----:B------:R-:W-:-:S03]  /*bf30*/  IMAD R2, R2, 0x200, R25 ;  /* 0x0000020002027824 */ /* 0x000fc600078e0219 */
[----:B------:R-:W-:Y:S01]  /*bf40*/  ISETP.GT.AND P1, PT, R0, 0x9, PT ;  /* 0x000000090000780c */ /* 0x000fe20003f24270 */
[----:B----4-:R-:W-:-:S05]  /*bf50*/  IMAD R3, R2, UR4, RZ ;  /* 0x0000000402037c24 */ /* 0x010fca000f8e02ff */
[----:B0-----:R-:W-:-:S05]  /*bf60*/  IADD3 R2, P0, PT, R3, R4, RZ ;  /* 0x0000000403027210 */ /* 0x001fca0007f1e0ff */
[----:B------:R-:W-:Y:S02]  /*bf70*/  IMAD.X R3, RZ, RZ, R5, P0 ;  /* 0x000000ffff037224 */ /* 0x000fe400000e0605 */
[----:B------:R-:W-:Y:S06]  /*bf80*/  @P1 BRA `(.L_x_807) ;  /* 0x00000004000c1947 */ /* 0x000fec0003800000 */
        /* <DEDUP_REMOVED lines=8> */
[----:B------:R-:W-:-:S06]  /*c010*/  IMAD.U32 R19, R19, 0x10000, RZ ;  /* 0x0001000013137824 */ /* 0x000fcc00078e00ff */
[----:B------:R-:W0:Y:S02]  /*c020*/  F2I.FTZ.TRUNC.NTZ R19, R19 ;  /* 0x0000001300137305 */ /* 0x000e24000021f100 */
[----:B0-----:R-:W-:Y:S01]  /*c030*/  STG.E.U8 desc[UR36][R2.64], R19 ;  /* 0x0000001302007986 */ /* 0x001fe2000c101124 */
[----:B------:R-:W-:Y:S05]  /*c040*/  EXIT ;  /* 0x000000000000794d */ /* 0x000fea0003800000 */
.L_x_810:
[----:B------:R-:W-:-:S06]  /*c050*/  IMAD.U32 R5, R19, 0x10000, RZ ;  /* 0x0001000013057824 */ /* 0x000fcc00078e00ff */
[----:B------:R-:W0:Y:S02]  /*c060*/  F2I.S64.TRUNC R4, R5 ;  /* 0x0000000500047311 */ /* 0x000e24000020d900 */
[----:B0-----:R-:W-:Y:S01]  /*c070*/  STG.E.U8 desc[UR36][R2.64], R4 ;  /* 0x0000000402007986 */ /* 0x001fe2000c101124 */
[----:B------:R-:W-:Y:S05]  /*c080*/  EXIT ;  /* 0x000000000000794d */ /* 0x000fea0003800000 */
.L_x_809:
[----:B------:R-:W-:-:S13]  /*c090*/  ISETP.NE.AND P0, PT, R0, 0x2, PT ;  /* 0x000000020000780c */ /* 0x000fda0003f05270 */
[----:B------:R-:W-:Y:S05]  /*c0a0*/  @!P0 BRA `(.L_x_812) ;  /* 0x0000000000308947 */ /* 0x000fea0003800000 */
[----:B------:R-:W-:-:S13]  /*c0b0*/  ISETP.NE.AND P0, PT, R0, 0x3, PT ;  /* 0x000000030000780c */ /* 0x000fda0003f05270 */
[----:B------:R-:W-:Y:S05]  /*c0c0*/  @!P0 BRA `(.L_x_813) ;  /* 0x0000000000188947 */ /* 0x000fea0003800000 */
[----:B------:R-:W-:-:S13]  /*c0d0*/  ISETP.NE.AND P0, PT, R0, 0x4, PT ;  /* 0x000000040000780c */ /* 0x000fda0003f05270 */
[----:B------:R-:W-:Y:S05]  /*c0e0*/  @P0 BRA `(.L_x_811) ;  /* 0x0000000800780947 */ /* 0x000fea0003800000 */
[----:B------:R-:W-:-:S06]  /*c0f0*/  IMAD.U32 R4, R19, 0x10000, RZ ;  /* 0x0001000013047824 */ /* 0x000fcc00078e00ff */
[----:B------:R-:W0:Y:S02]  /*c100*/  F2I.S64.TRUNC R4, R4 ;  /* 0x0000000400047311 */ /* 0x000e24000020d900 */
[----:B0-----:R-:W-:Y:S01]  /*c110*/  STG.E.64 desc[UR36][R2.64], R4 ;  /* 0x0000000402007986 */ /* 0x001fe2000c101b24 */
[----:B------:R-:W-:Y:S05]  /*c120*/  EXIT ;  /* 0x000000000000794d */ /* 0x000fea0003800000 */
.L_x_813:
[----:B------:R-:W-:-:S06]  /*c130*/  IMAD.U32 R19, R19, 0x10000, RZ ;  /* 0x0001000013137824 */ /* 0x000fcc00078e00ff */
[----:B------:R-:W0:Y:S02]  /*c140*/  F2I.FTZ.TRUNC.NTZ R19, R19 ;  /* 0x0000001300137305 */ /* 0x000e24000021f100 */
[----:B0-----:R-:W-:Y:S01]  /*c150*/  STG.E desc[UR36][R2.64], R19 ;  /* 0x0000001302007986 */ /* 0x001fe2000c101924 */
[----:B------:R-:W-:Y:S05]  /*c160*/  EXIT ;  /* 0x000000000000794d */ /* 0x000fea0003800000 */
.L_x_812:
[----:B------:R-:W-:-:S06]  /*c170*/  IMAD.U32 R19, R19, 0x10000, RZ ;  /* 0x0001000013137824 */ /* 0x000fcc00078e00ff */
[----:B------:R-:W0:Y:S02]  /*c180*/  F2I.FTZ.TRUNC.NTZ R19, R19 ;  /* 0x0000001300137305 */ /* 0x000e24000021f100 */
[----:B0-----:R-:W-:Y:S01]  /*c190*/  STG.E.U16 desc[UR36][R2.64], R19 ;  /* 0x0000001302007986 */ /* 0x001fe2000c101524 */
[----:B------:R-:W-:Y:S05]  /*c1a0*/  EXIT ;  /* 0x000000000000794d */ /* 0x000fea0003800000 */
.L_x_808:
[----:B------:R-:W-:-:S13]  /*c1b0*/  ISETP.GT.AND P0, PT, R0, 0x6, PT ;  /* 0x000000060000780c */ /* 0x000fda0003f04270 */
[----:B------:R-:W-:Y:S05]  /*c1c0*/  @P0 BRA `(.L_x_814) ;  /* 0x00000000002c0947 */ /* 0x000fea0003800000 */
[----:B------:R-:W-:-:S13]  /*c1d0*/  ISETP.NE.AND P0, PT, R0, 0x5, PT ;  /* 0x000000050000780c */ /* 0x000fda0003f05270 */
[----:B------:R-:W-:Y:S05]  /*c1e0*/  @!P0 BRA `(.L_x_815) ;  /* 0x0000000000148947 */ /* 0x000fea0003800000 */
[----:B------:R-:W-:-:S13]  /*c1f0*/  ISETP.NE.AND P0, PT, R0, 0x6, PT ;  /* 0x000000060000780c */ /* 0x000fda0003f05270 */
[----:B------:R-:W-:Y:S05]  /*c200*/  @P0 BRA `(.L_x_811) ;  /* 0x0000000800300947 */ /* 0x000fea0003800000 */
[----:B------:R-:W-:-:S05]  /*c210*/  IMAD.U32 R19, R19, 0x10000, RZ ;  /* 0x0001000013137824 */ /* 0x000fca00078e00ff */
[----:B------:R-:W-:Y:S01]  /*c220*/  STG.E desc[UR36][R2.64], R19 ;  /* 0x0000001302007986 */ /* 0x000fe2000c101924 */
[----:B------:R-:W-:Y:S05]  /*c230*/  EXIT ;  /* 0x000000000000794d */ /* 0x000fea0003800000 */
.L_x_815:
[----:B------:R-:W-:-:S05]  /*c240*/  IMAD.U32 R0, R19, 0x10000, RZ ;  /* 0x0001000013007824 */ /* 0x000fca00078e00ff */
[----:B------:R-:W-:-:S05]  /*c250*/  F2FP.F16.F32.PACK_AB R0, RZ, R0 ;  /* 0x00000000ff00723e */ /* 0x000fca00000000ff */
[----:B------:R-:W-:Y:S01]  /*c260*/  STG.E.U16 desc[UR36][R2.64], R0 ;  /* 0x0000000002007986 */ /* 0x000fe2000c101524 */
[----:B------:R-:W-:Y:S05]  /*c270*/  EXIT ;  /* 0x000000000000794d */ /* 0x000fea0003800000 */
.L_x_814:
[----:B------:R-:W-:-:S13]  /*c280*/  ISETP.NE.AND P0, PT, R0, 0x7, PT ;  /* 0x000000070000780c */ /* 0x000fda0003f05270 */
[----:B------:R-:W-:Y:S05]  /*c290*/  @!P0 BRA `(.L_x_816) ;  /* 0x0000000000348947 */ /* 0x000fea0003800000 */
[----:B------:R-:W-:-:S13]  /*c2a0*/  ISETP.NE.AND P0, PT, R0, 0x8, PT ;  /* 0x000000080000780c */ /* 0x000fda0003f05270 */
[----:B------:R-:W-:Y:S05]  /*c2b0*/  @!P0 BRA `(.L_x_817) ;  /* 0x0000000000188947 */ /* 0x000fea0003800000 */
[----:B------:R-:W-:-:S13]  /*c2c0*/  ISETP.NE.AND P0, PT, R0, 0x9, PT ;  /* 0x000000090000780c */ /* 0x000fda0003f05270 */
[----:B------:R-:W-:Y:S05]  /*c2d0*/  @P0 BRA `(.L_x_811) ;  /* 0x0000000400fc0947 */ /* 0x000fea0003800000 */
[----:B------:R-:W-:Y:S02]  /*c2e0*/  IMAD.U32 R4, R19, 0x10000, RZ ;  /* 0x0001000013047824 */ /* 0x000fe400078e00ff */
[----:B------:R-:W-:-:S05]  /*c2f0*/  IMAD.MOV.U32 R5, RZ, RZ, RZ ;  /* 0x000000ffff057224 */ /* 0x000fca00078e00ff */
[----:B------:R-:W-:Y:S01]  /*c300*/  STG.E.64 desc[UR36][R2.64], R4 ;  /* 0x0000000402007986 */ /* 0x000fe2000c101b24 */
[----:B------:R-:W-:Y:S05]  /*c310*/  EXIT ;  /* 0x000000000000794d */ /* 0x000fea0003800000 */
.L_x_817:
[----:B------:R-:W-:-:S05]  /*c320*/  IMAD.U32 R19, R19, 0x10000, RZ ;  /* 0x0001000013137824 */ /* 0x000fca00078e00ff */
[----:B------:R-:W-:-:S04]  /*c330*/  F2FP.F16.F32.PACK_AB R5, RZ, R19 ;  /* 0x00000013ff05723e */ /* 0x000fc800000000ff */
[----:B------:R-:W-:-:S05]  /*c340*/  PRMT R5, R5, 0x5410, RZ ;  /* 0x0000541005057816 */ /* 0x000fca00000000ff */
[----:B------:R-:W-:Y:S01]  /*c350*/  STG.E desc[UR36][R2.64], R5 ;  /* 0x0000000502007986 */ /* 0x000fe2000c101924 */
[----:B------:R-:W-:Y:S05]  /*c360*/  EXIT ;  /* 0x000000000000794d */ /* 0x000fea0003800000 */
.L_x_816:
[----:B------:R-:W-:-:S04]  /*c370*/  IMAD.U32 R4, R19, 0x10000, RZ ;  /* 0x0001000013047824 */ /* 0x000fc800078e00ff */
[----:B------:R-:W-:-:S06]  /*c380*/  FMUL.FTZ R4, R4, 1 ;  /* 0x3f80000004047820 */ /* 0x000fcc0000410000 */
[----:B------:R-:W0:Y:S02]  /*c390*/  F2F.F64.F32 R4, R4 ;  /* 0x0000000400047310 */ /* 0x000e240000201800 */
[----:B0-----:R-:W-:Y:S01]  /*c3a0*/  STG.E.64 desc[UR36][R2.64], R4 ;  /* 0x0000000402007986 */ /* 0x001fe2000c101b24 */
[----:B------:R-:W-:Y:S05]  /*c3b0*/  EXIT ;  /* 0x000000000000794d */ /* 0x000fea0003800000 */
.L_x_807:
        /* <DEDUP_REMOVED lines=10> */
[----:B------:R-:W-:-:S06]  /*c460*/  IMAD.U32 R5, R19, 0x10000, RZ ;  /* 0x0001000013057824 */ /* 0x000fcc00078e00ff */
[----:B------:R-:W0:Y:S02]  /*c470*/  F2I.FTZ.U32.TRUNC.NTZ R5, R5 ;  /* 0x0000000500057305 */ /* 0x000e24000021f000 */
[----:B0-----:R-:W-:Y:S01]  /*c480*/  STG.E.U16 desc[UR36][R2.64], R5 ;  /* 0x0000000502007986 */ /* 0x001fe2000c101524 */
[----:B------:R-:W-:Y:S05]  /*c490*/  EXIT ;  /* 0x000000000000794d */ /* 0x000fea0003800000 */
.L_x_821:
[----:B------:R-:W-:Y:S01]  /*c4a0*/  IMAD.U32 R5, R19, 0x10000, RZ ;  /* 0x0001000013057824 */ /* 0x000fe200078e00ff */
        /* <DEDUP_REMOVED lines=17> */
.L_x_824:
[----:B------:R-:W-:-:S04]  /*c5c0*/  SHF.R.U32.HI R5, RZ, 0x18, R5 ;  /* 0x00000018ff057819 */ /* 0x000fc80000011605 */
[----:B------:R-:W-:-:S07]  /*c5d0*/  LOP3.LUT R0, R0, 0x80, R5, 0xf8, !PT ;  /* 0x0000008000007812 */ /* 0x000fce00078ef805 */
.L_x_823:
[----:B------:R-:W-:Y:S05]  /*c5e0*/  BSYNC.RECONVERGENT B0 ;  /* 0x0000000000007941 */ /* 0x000fea0003800200 */
.L_x_822:
[----:B------:R-:W-:Y:S01]  /*c5f0*/  STG.E.U8 desc[UR36][R2.64], R0 ;  /* 0x0000000002007986 */ /* 0x000fe2000c101124 */
[----:B------:R-:W-:Y:S05]  /*c600*/  EXIT ;  /* 0x000000000000794d */ /* 0x000fea0003800000 */
.L_x_820:
        /* <DEDUP_REMOVED lines=18> */
.L_x_827:
[----:B------:R-:W-:-:S04]  /*c730*/  SHF.R.U32.HI R5, RZ, 0x18, R5 ;  /* 0x00000018ff057819 */ /* 0x000fc80000011605 */
[----:B------:R-:W-:-:S07]  /*c740*/  LOP3.LUT R0, R0, 0x80, R5, 0xf8, !PT ;  /* 0x0000008000007812 */ /* 0x000fce00078ef805 */
.L_x_826:
[----:B------:R-:W-:Y:S05]  /*c750*/  BSYNC.RECONVERGENT B0 ;  /* 0x0000000000007941 */ /* 0x000fea0003800200 */
.L_x_825:
[----:B------:R-:W-:Y:S01]  /*c760*/  STG.E.U8 desc[UR36][R2.64], R0 ;  /* 0x0000000002007986 */ /* 0x000fe2000c101124 */
[----:B------:R-:W-:Y:S05]  /*c770*/  EXIT ;  /* 0x000000000000794d */ /* 0x000fea0003800000 */
.L_x_819:
[----:B------:R-:W-:-:S13]  /*c780*/  ISETP.NE.AND P0, PT, R0, 0x1c, PT ;  /* 0x0000001c0000780c */ /* 0x000fda0003f05270 */
[----:B------:R-:W-:Y:S05]  /*c790*/  @!P0 BRA `(.L_x_828) ;  /* 0x0000000000608947 */ /* 0x000fea0003800000 */
[----:B------:R-:W-:-:S13]  /*c7a0*/  ISETP.NE.AND P0, PT, R0, 0x1d, PT ;  /* 0x0000001d0000780c */ /* 0x000fda0003f05270 */
[----:B------:R-:W-:Y:S05]  /*c7b0*/  @!P0 BRA `(.L_x_829) ;  /* 0x0000000000488947 */ /* 0x000fea0003800000 */
[----:B------:R-:W-:-:S13]  /*c7c0*/  ISETP.NE.AND P0, PT, R0, 0x2c, PT ;  /* 0x0000002c0000780c */ /* 0x000fda0003f05270 */
[----:B------:R-:W-:Y:S05]  /*c7d0*/  @P0 BRA `(.L_x_811) ;  /* 0x0000000000bc0947 */ /* 0x000fea0003800000 */
[----:B------:R-:W-:Y:S02]  /*c7e0*/  IMAD.U32 R19, R19, 0x10000, RZ ;  /* 0x0001000013137824 */ /* 0x000fe400078e00ff */
        /* <DEDUP_REMOVED lines=11> */
[----:B------:R-:W-:-:S04]  /*c8a0*/  @!P0 IMAD.MOV R0, RZ, RZ, R6 ;  /* 0x000000ffff008224 */ /* 0x000fc800078e0206 */
[----:B------:R-:W-:-:S05]  /*c8b0*/  @P2 IMAD.MOV.U32 R5, RZ, RZ, R0 ;  /* 0x000000ffff052224 */ /* 0x000fca00078e0000 */
[----:B------:R-:W-:Y:S01]  /*c8c0*/  STG.E.U8 desc[UR36][R2.64], R5 ;  /* 0x0000000502007986 */ /* 0x000fe2000c101124 */
[----:B------:R-:W-:Y:S05]  /*c8d0*/  EXIT ;  /* 0x000000000000794d */ /* 0x000fea0003800000 */
.L_x_829:
[----:B------:R-:W-:-:S06]  /*c8e0*/  IMAD.U32 R4, R19, 0x10000, RZ ;  /* 0x0001000013047824 */ /* 0x000fcc00078e00ff */
[----:B------:R-:W0:Y:S02]  /*c8f0*/  F2I.U64.TRUNC R4, R4 ;  /* 0x0000000400047311 */ /* 0x000e24000020d800 */
[----:B0-----:R-:W-:Y:S01]  /*c900*/  STG.E.64 desc[UR36][R2.64], R4 ;  /* 0x0000000402007986 */ /* 0x001fe2000c101b24 */
[----:B------:R-:W-:Y:S05]  /*c910*/  EXIT ;  /* 0x000000000000794d */ /* 0x000fea0003800000 */
.L_x_828:
[----:B------:R-:W-:-:S06]  /*c920*/  IMAD.U32 R19, R19, 0x10000, RZ ;  /* 0x0001000013137824 */ /* 0x000fcc00078e00ff */
[----:B------:R-:W0:Y:S02]  /*c930*/  F2I.FTZ.U32.TRUNC.NTZ R19, R19 ;  /* 0x0000001300137305 */ /* 0x000e24000021f000 */
[----:B0-----:R-:W-:Y:S01]  /*c940*/  STG.E desc[UR36][R2.64], R19 ;  /* 0x0000001302007986 */ /* 0x001fe2000c101924 */
[----:B------:R-:W-:Y:S05]  /*c950*/  EXIT ;  /* 0x000000000000794d */ /* 0x000fea0003800000 */
.L_x_818:
[----:B------:R-:W-:-:S13]  /*c960*/  ISETP.GT.AND P0, PT, R0, 0xe, PT ;  /* 0x0000000e0000780c */ /* 0x000fda0003f04270 */
[----:B------:R-:W-:Y:S05]  /*c970*/  @P0 BRA `(.L_x_830) ;  /* 0x00000000003c0947 */ /* 0x000fea0003800000 */
[----:B------:R-:W-:-:S13]  /*c980*/  ISETP.NE.AND P0, PT, R0, 0xa, PT ;  /* 0x0000000a0000780c */ /* 0x000fda0003f05270 */
[----:B------:R-:W-:Y:S05]  /*c990*/  @!P0 BRA `(.L_x_831) ;  /* 0x00000000001c8947 */ /* 0x000fea0003800000 */
[----:B------:R-:W-:-:S13]  /*c9a0*/  ISETP.NE.AND P0, PT, R0, 0xb, PT ;  /* 0x0000000b0000780c */ /* 0x000fda0003f05270 */
[----:B------:R-:W-:Y:S05]  /*c9b0*/  @P0 BRA `(.L_x_811) ;  /* 0x0000000000440947 */ /* 0x000fea0003800000 */
[----:B------:R-:W-:-:S05]  /*c9c0*/  IMAD.U32 R19, R19, 0x10000, RZ ;  /* 0x0001000013137824 */ /* 0x000fca00078e00ff */
[----:B------:R-:W-:-:S04]  /*c9d0*/  FSETP.NEU.FTZ.AND P0, PT, R19, RZ, PT ;  /* 0x000000ff1300720b */ /* 0x000fc80003f1d000 */
[----:B------:R-:W-:-:S05]  /*c9e0*/  SEL R5, RZ, 0x1, !P0 ;  /* 0x00000001ff057807 */ /* 0x000fca0004000000 */
[----:B------:R-:W-:Y:S01]  /*c9f0*/  STG.E.U8 desc[UR36][R2.64], R5 ;  /* 0x0000000502007986 */ /* 0x000fe2000c101124 */
[----:B------:R-:W-:Y:S05]  /*ca00*/  EXIT ;  /* 0x000000000000794d */ /* 0x000fea0003800000 */
.L_x_831:
[----:B------:R-:W-:Y:S01]  /*ca10*/  IMAD.U32 R19, R19, 0x10000, RZ ;  /* 0x0001000013137824 */ /* 0x000fe200078e00ff */
[----:B------:R-:W-:-:S03]  /*ca20*/  CS2R R6, SRZ ;  /* 0x0000000000067805 */ /* 0x000fc6000001ff00 */
[----:B------:R-:W-:-:S06]  /*ca30*/  FMUL.FTZ R4, R19, 1 ;  /* 0x3f80000013047820 */ /* 0x000fcc0000410000 */
[----:B------:R-:W0:Y:S02]  /*ca40*/  F2F.F64.F32 R4, R4 ;  /* 0x0000000400047310 */ /* 0x000e240000201800 */
[----:B0-----:R-:W-:Y:S01]  /*ca50*/  STG.E.128 desc[UR36][R2.64], R4 ;  /* 0x0000000402007986 */ /* 0x001fe2000c101d24 */
[----:B------:R-:W-:Y:S05]  /*ca60*/  EXIT ;  /* 0x000000000000794d */ /* 0x000fea0003800000 */
.L_x_830:
[----:B------:R-:W-:-:S13]  /*ca70*/  ISETP.NE.AND P0, PT, R0, 0xf, PT ;  /* 0x0000000f0000780c */ /* 0x000fda0003f05270 */
[----:B------:R-:W-:Y:S05]  /*ca80*/  @!P0 BRA `(.L_x_832) ;  /* 0x0000000000e88947 */ /* 0x000fea0003800000 */
[----:B------:R-:W-:-:S13]  /*ca90*/  ISETP.NE.AND P0, PT, R0, 0x17, PT ;  /* 0x000000170000780c */ /* 0x000fda0003f05270 */
[----:B------:R-:W-:Y:S05]  /*caa0*/  @!P0 BRA `(.L_x_833) ;  /* 0x0000000000908947 */ /* 0x000fea0003800000 */
[----:B------:R-:W-:-:S13]  /*cab0*/  ISETP.NE.AND P0, PT, R0, 0x18, PT ;  /* 0x000000180000780c */ /* 0x000fda0003f05270 */
[----:B------:R-:W-:Y:S05]  /*cac0*/  @!P0 BRA `(.L_x_834) ;  /* 0x0000000000448947 */ /* 0x000fea0003800000 */
.L_x_811:
[----:B------:R-:W-:Y:S01]  /*cad0*/  MOV R0, 0x0 ;  /* 0x0000000000007802 */ /* 0x000fe20000000f00 */
[----:B------:R-:W0:Y:S01]  /*cae0*/  LDCU.64 UR4, c[0x4][0x128] ;  /* 0x01002500ff0477ac */ /* 0x000e220008000a00 */
[----:B------:R-:W-:Y:S02]  /*caf0*/  IMAD.MOV.U32 R8, RZ, RZ, 0x65 ;  /* 0x00000065ff087424 */ /* 0x000fe400078e00ff */
[----:B------:R1:W2:Y:S01]  /*cb00*/  LDC.64 R2, c[0x4][R0] ;  /* 0x0100000000027b82 */ /* 0x0002a20000000a00 */
[----:B------:R-:W3:Y:S01]  /*cb10*/  LDCU.64 UR6, c[0x4][0x130] ;  /* 0x01002600ff0677ac */ /* 0x000ee20008000a00 */
[----:B------:R-:W-:Y:S02]  /*cb20*/  IMAD.MOV.U32 R12, RZ, RZ, 0x1 ;  /* 0x00000001ff0c7424 */ /* 0x000fe400078e00ff */
[----:B------:R-:W-:Y:S01]  /*cb30*/  IMAD.MOV.U32 R13, RZ, RZ, RZ ;  /* 0x000000ffff0d7224 */ /* 0x000fe200078e00ff */
[----:B------:R-:W4:Y:S01]  /*cb40*/  LDCU.64 UR8, c[0x4][0x40] ;  /* 0x01000800ff0877ac */ /* 0x000f220008000a00 */
[----:B0-----:R-:W-:-:S02]  /*cb50*/  IMAD.U32 R4, RZ, RZ, UR4 ;  /* 0x00000004ff047e24 */ /* 0x001fc4000f8e00ff */
[----:B------:R-:W-:Y:S02]  /*cb60*/  IMAD.U32 R5, RZ, RZ, UR5 ;  /* 0x00000005ff057e24 */ /* 0x000fe4000f8e00ff */
[----:B---3--:R-:W-:Y:S02]  /*cb70*/  IMAD.U32 R6, RZ, RZ, UR6 ;  /* 0x00000006ff067e24 */ /* 0x008fe4000f8e00ff */
[----:B------:R-:W-:Y:S02]  /*cb80*/  IMAD.U32 R7, RZ, RZ, UR7 ;  /* 0x00000007ff077e24 */ /* 0x000fe4000f8e00ff */
[----:B----4-:R-:W-:Y:S02]  /*cb90*/  IMAD.U32 R10, RZ, RZ, UR8 ;  /* 0x00000008ff0a7e24 */ /* 0x010fe4000f8e00ff */
[----:B-1----:R-:W-:-:S07]  /*cba0*/  IMAD.U32 R11, RZ, RZ, UR9 ;  /* 0x00000009ff0b7e24 */ /* 0x002fce000f8e00ff */
[----:B------:R-:W-:-:S07]  /*cbb0*/  LEPC R20, `(.L_x_835) ;  /* 0x000000001014794e */ /* 0x000fce0000000000 */
[----:B--2---:R-:W-:Y:S05]  /*cbc0*/  CALL.ABS.NOINC R2 ;  /* 0x0000000002007343 */ /* 0x004fea0003c00000 */
.L_x_835:
[----:B------:R-:W-:Y:S05]  /*cbd0*/  EXIT ;  /* 0x000000000000794d */ /* 0x000fea0003800000 */
.L_x_834:
[----:B------:R-:W-:Y:S01]  /*cbe0*/  IMAD.U32 R19, R19, 0x10000, RZ ;  /* 0x0001000013137824 */ /* 0x000fe200078e00ff */
        /* <DEDUP_REMOVED lines=12> */
.L_x_837:
[----:B------:R-:W-:Y:S05]  /*ccb0*/  BSYNC.RECONVERGENT B0 ;  /* 0x0000000000007941 */ /* 0x000fea0003800200 */
.L_x_836:
[----:B------:R-:W-:-:S05]  /*ccc0*/  LOP3.LUT R5, R0, 0x80, R5, 0xf8, !PT ;  /* 0x0000008000057812 */ /* 0x000fca00078ef805 */
[----:B------:R-:W-:Y:S01]  /*ccd0*/  STG.E.U8 desc[UR36][R2.64], R5 ;  /* 0x0000000502007986 */ /* 0x000fe2000c101124 */
[----:B------:R-:W-:Y:S05]  /*cce0*/  EXIT ;  /* 0x000000000000794d */ /* 0x000fea0003800000 */
.L_x_833:
[----:B------:R-:W-:Y:S01]  /*ccf0*/  IMAD.U32 R5, R19, 0x10000, RZ ;  /* 0x0001000013057824 */ /* 0x000fe200078e00ff */
        /* <DEDUP_REMOVED lines=11> */
.L_x_839:
[----:B------:R-:W-:Y:S01]  /*cdb0*/  IMAD.MOV.U32 R0, RZ, RZ, 0x7f ;  /* 0x0000007fff007424 */ /* 0x000fe200078e00ff */
[----:B------:R-:W-:-:S04]  /*cdc0*/  ISETP.GT.U32.AND P0, PT, R4, 0x7f800000, PT ;  /* 0x7f8000000400780c */ /* 0x000fc80003f04070 */
[----:B------:R-:W-:-:S09]  /*cdd0*/  SEL R0, R0, 0x7c, P0 ;  /* 0x0000007c00007807 */ /* 0x000fd20000000000 */
.L_x_840:
[----:B------:R-:W-:Y:S05]  /*cde0*/  BSYNC.RECONVERGENT B0 ;  /* 0x0000000000007941 */ /* 0x000fea0003800200 */
.L_x_838:
[----:B------:R-:W-:-:S04]  /*cdf0*/  SHF.R.U32.HI R5, RZ, 0x18, R5 ;  /* 0x00000018ff057819 */ /* 0x000fc80000011605 */
[----:B------:R-:W-:-:S05]  /*ce00*/  LOP3.LUT R5, R0, 0x80, R5, 0xf8, !PT ;  /* 0x0000008000057812 */ /* 0x000fca00078ef805 */
[----:B------:R-:W-:Y:S01]  /*ce10*/  STG.E.U8 desc[UR36][R2.64], R5 ;  /* 0x0000000502007986 */ /* 0x000fe2000c101124 */
[----:B------:R-:W-:Y:S05]  /*ce20*/  EXIT ;  /* 0x000000000000794d */ /* 0x000fea0003800000 */
.L_x_832:
[----:B------:R-:W-:Y:S01]  /*ce30*/  STG.E.U16 desc[UR36][R2.64], R19 ;  /* 0x0000001302007986 */ /* 0x000fe2000c101524 */
[----:B------:R-:W-:Y:S05]  /*ce40*/  EXIT ;  /* 0x000000000000794d */ /* 0x000fea0003800000 */
.L_x_841:
        /* <DEDUP_REMOVED lines=11> */
.L_x_14163:


//--------------------- .text._ZN2at6native18elementwise_kernelILi128ELi4EZNS0_22gpu_kernel_impl_nocastIZZZNS0_25tanh_backward_kernel_cudaERNS_18TensorIteratorBaseEENKUlvE0_clEvENKUlvE2_clEvEUlN3c108BFloat16ES8_E_EEvS4_RKT_EUliE_EEviT1_ --------------------------
	.section	.text._ZN2at6native18elementwise_kernelILi128ELi4EZNS0_22gpu_kernel_impl_nocastIZZZNS0_25tanh_backward_kernel_cudaERNS_18TensorIteratorBaseEENKUlvE0_clEvENKUlvE2_clEvEUlN3c108BFloat16ES8_E_EEvS4_RKT_EUliE_EEviT1_,"ax",@progbits
	.align	128
        .global         _ZN2at6native18elementwise_kernelILi128ELi4EZNS0_22gpu_kernel_impl_nocastIZZZNS0_25tanh_backward_kernel_cudaERNS_18TensorIteratorBaseEENKUlvE0_clEvENKUlvE2_clEvEUlN3c108BFloat16ES8_E_EEvS4_RKT_EUliE_EEviT1_
        .type           _ZN2at6native18elementwise_kernelILi128ELi4EZNS0_22gpu_kernel_impl_nocastIZZZNS0_25tanh_backward_kernel_cudaERNS_18TensorIteratorBaseEENKUlvE0_clEvENKUlvE2_clEvEUlN3c108BFloat16ES8_E_EEvS4_RKT_EUliE_EEviT1_,@function
        .size           _ZN2at6native18elementwise_kernelILi128ELi4EZNS0_22gpu_kernel_impl_nocastIZZZNS0_25tanh_backward_kernel_cudaERNS_18TensorIteratorBaseEENKUlvE0_clEvENKUlvE2_clEvEUlN3c108BFloat16ES8_E_EEvS4_RKT_EUliE_EEviT1_,(.L_x_14164 - _ZN2at6native18elementwise_kernelILi128ELi4EZNS0_22gpu_kernel_impl_nocastIZZZNS0_25tanh_backward_kernel_cudaERNS_18TensorIteratorBaseEENKUlvE0_clEvENKUlvE2_clEvEUlN3c108BFloat16ES8_E_EEvS4_RKT_EUliE_EEviT1_)
        .other          _ZN2at6native18elementwise_kernelILi128ELi4EZNS0_22gpu_kernel_impl_nocastIZZZNS0_25tanh_backward_kernel_cudaERNS_18TensorIteratorBaseEENKUlvE0_clEvENKUlvE2_clEvEUlN3c108BFloat16ES8_E_EEvS4_RKT_EUliE_EEviT1_,@"STO_CUDA_ENTRY STV_DEFAULT"
_ZN2at6native18elementwise_kernelILi128ELi4EZNS0_22gpu_kernel_impl_nocastIZZZNS0_25tanh_backward_kernel_cudaERNS_18TensorIteratorBaseEENKUlvE0_clEvENKUlvE2_clEvEUlN3c108BFloat16ES8_E_EEvS4_RKT_EUliE_EEviT1_:
.text._ZN2at6native18elementwise_kernelILi128ELi4EZNS0_22gpu_kernel_impl_nocastIZZZNS0_25tanh_backward_kernel_cudaERNS_18TensorIteratorBaseEENKUlvE0_clEvENKUlvE2_clEvEUlN3c108BFloat16ES8_E_EEvS4_RKT_EUliE_EEviT1_:
[----:B------:R-:W-:Y:S08]  /*0000*/  LDC R1, c[0x0][0x37c] ;  /* 0x0000df00ff017b82 */ /* 0x000ff00000000800 */
[----:B------:R-:W0:Y:S01]  /*0010*/  LDC R2, c[0x0][0x388] ;  /* 0x0000e200ff027b82 */ /* 0x000e220000000800 */
[----:B------:R-:W1:Y:S01]  /*0020*/  S2R R3, SR_TID.X ;  /* 0x0000000000037919 */ /* 0x000e620000002100 */
[----:B------:R-:W2:Y:S06]  /*0030*/  LDCU.64 UR6, c[0x0][0x358] ;  /* 0x00006b00ff0677ac */ /* 0x000eac0008000a00 */
[----:B------:R-:W3:Y:S01]  /*0040*/  S2UR UR4, SR_CTAID.X ;  /* 0x00000000000479c3 */ /* 0x000ee20000002500 */
[----:B0-----:R-:W-:Y:S01]  /*0050*/  ISETP.NE.AND P0, PT, R2, RZ, PT ;  /* 0x000000ff0200720c */ /* 0x001fe20003f05270 */
[----:B---3--:R-:W-:-:S06]  /*0060*/  USHF.L.U32 UR4, UR4, 0x9, URZ ;  /* 0x0000000904047899 */ /* 0x008fcc00080006ff */
[----:B-1----:R-:W-:-:S06]  /*0070*/  LOP3.LUT R3, R3, UR4, RZ, 0xfc, !PT ;  /* 0x0000000403037c12 */ /* 0x002fcc000f8efcff */
[----:B--2---:R-:W-:Y:S05]  /*0080*/  @P0 BRA `(.L_x_842) ;  /* 0x0000000400500947 */ /* 0x004fea0003800000 */
[----:B------:R-:W0:Y:S01]  /*0090*/  LDCU UR4, c[0x0][0x380] ;  /* 0x00007000ff0477ac */ /* 0x000e220008000800 */
[----:B------:R-:W-:Y:S04]  /*00a0*/  BSSY.RECONVERGENT B0, `(.L_x_843) ;  /* 0x000003e000007945 */ /* 0x000fe80003800200 */
[----:B------:R-:W-:Y:S01]  /*00b0*/  BSSY.RELIABLE B1, `(.L_x_844) ;  /* 0x000002b000017945 */ /* 0x000fe20003800100 */
[----:B0-----:R-:W-:-:S13]  /*00c0*/  ISETP.GE.AND P0, PT, R3, UR4, PT ;  /* 0x0000000403007c0c */ /* 0x001fda000bf06270 */
[----:B------:R-:W-:Y:S05]  /*00d0*/  @P0 BRA `(.L_x_845) ;  /* 0x0000000000940947 */ /* 0x000fea0003800000 */
[----:B------:R-:W0:Y:S02]  /*00e0*/  LDC.64 R6, c[0x0][0x5f8] ;  /* 0x00017e00ff067b82 */ /* 0x000e240000000a00 */
[----:B0-----:R-:W2:Y:S06]  /*00f0*/  LDG.E.U16 R6, desc[UR6][R6.64] ;  /* 0x0000000606067981 */ /* 0x001eac000c1e1500 */
[----:B------:R-:W0:Y:S02]  /*0100*/  LDC.64 R4, c[0x0][0x5f0] ;  /* 0x00017c00ff047b82 */ /* 0x000e240000000a00 */
[----:B0-----:R-:W3:Y:S06]  /*0110*/  LDG.E.U16 R4, desc[UR6][R4.64] ;  /* 0x0000000604047981 */ /* 0x001eec000c1e1500 */
[----:B------:R-:W0:Y:S01]  /*0120*/  LDC.64 R8, c[0x0][0x5e8] ;  /* 0x00017a00ff087b82 */ /* 0x000e220000000a00 */
[----:B------:R-:W-:-:S04]  /*0130*/  IADD3 R3, PT, PT, R3, 0x80, RZ ;  /* 0x0000008003037810 */ /* 0x000fc80007ffe0ff */
[----:B------:R-:W-:-:S13]  /*0140*/  ISETP.GE.AND P0, PT, R3, UR4, PT ;  /* 0x0000000403007c0c */ /* 0x000fda000bf06270 */
[----:B------:R-:W-:Y:S05]  /*0150*/  @P0 BREAK.RELIABLE B1 ;  /* 0x0000000000010942 */ /* 0x000fea0003800100 */
[----:B--2---:R-:W-:-:S05]  /*0160*/  SHF.L.U32 R0, R6, 0x10, RZ ;  /* 0x0000001006007819 */ /* 0x004fca00000006ff */
[----:B------:R-:W-:-:S06]  /*0170*/  FMUL.FTZ R0, R0, R0 ;  /* 0x0000000000007220 */ /* 0x000fcc0000410000 */
[----:B------:R-:W1:Y:S01]  /*0180*/  F2F.BF16.F32 R0, R0 ;  /* 0x0000000000007304 */ /* 0x000e620000202000 */
[----:B---3--:R-:W-:Y:S02]  /*0190*/  SHF.L.U32 R10, R4, 0x10, RZ ;  /* 0x00000010040a7819 */ /* 0x008fe400000006ff */
[----:B-1----:R-:W-:-:S05]  /*01a0*/  SHF.L.U32 R2, R0, 0x10, RZ ;  /* 0x0000001000027819 */ /* 0x002fca00000006ff */
[----:B------:R-:W-:-:S06]  /*01b0*/  FADD.FTZ R2, -R2, 1 ;  /* 0x3f80000002027421 */ /* 0x000fcc0000010100 */
[----:B------:R-:W1:Y:S02]  /*01c0*/  F2F.BF16.F32 R2, R2 ;  /* 0x0000000200027304 */ /* 0x000e640000202000 */
[----:B-1----:R-:W-:-:S05]  /*01d0*/  SHF.L.U32 R7, R2, 0x10, RZ ;  /* 0x0000001002077819 */ /* 0x002fca00000006ff */
[----:B------:R-:W-:-:S05]  /*01e0*/  FMUL.FTZ R7, R10, R7 ;  /* 0x000000070a077220 */ /* 0x000fca0000410000 */
[----:B------:R-:W-:-:S05]  /*01f0*/  F2FP.BF16.F32.PACK_AB R7, RZ, R7 ;  /* 0x00000007ff07723e */ /* 0x000fca00000010ff */
[----:B0-----:R0:W-:Y:S01]  /*0200*/  STG.E.U16 desc[UR6][R8.64], R7 ;  /* 0x0000000708007986 */ /* 0x0011e2000c101506 */
[----:B------:R-:W-:Y:S05]  /*0210*/  @P0 BRA `(.L_x_846) ;  /* 0x0000000000980947 */ /* 0x000fea0003800000 */
[----:B0-----:R-:W0:Y:S02]  /*0220*/  LDC.64 R6, c[0x0][0x5f8] ;  /* 0x00017e00ff067b82 */ /* 0x001e240000000a00 */
[----:B0-----:R-:W2:Y:S06]  /*0230*/  LDG.E.U16 R6, desc[UR6][R6.64] ;  /* 0x0000000606067981 */ /* 0x001eac000c1e1500 */
[----:B------:R-:W0:Y:S02]  /*0240*/  LDC.64 R4, c[0x0][0x5f0] ;  /* 0x00017c00ff047b82 */ /* 0x000e240000000a00 */
[----:B0-----:R-:W3:Y:S06]  /*0250*/  LDG.E.U16 R4, desc[UR6][R4.64] ;  /* 0x0000000604047981 */ /* 0x001eec000c1e1500 */
[----:B------:R-:W0:Y:S01]  /*0260*/  LDC.64 R8, c[0x0][0x5e8] ;  /* 0x00017a00ff087b82 */ /* 0x000e220000000a00 */
[----:B------:R-:W-:-:S02]  /*0270*/  IADD3 R3, PT, PT, R3, 0x80, RZ ;  /* 0x0000008003037810 */ /* 0x000fc40007ffe0ff */
        /* <DEDUP_REMOVED lines=10> */
[----:B0-----:R0:W-:Y:S02]  /*0320*/  STG.E.U16 desc[UR6][R8.64], R7 ;  /* 0x0000000708007986 */ /* 0x0011e4000c101506 */
.L_x_845:
[----:B------:R-:W-:-:S13]  /*0330*/  ISETP.GE.AND P0, PT, R3, UR4, PT ;  /* 0x0000000403007c0c */ /* 0x000fda000bf06270 */
[----:B------:R-:W-:Y:S05]  /*0340*/  @P0 BREAK.RELIABLE B1 ;  /* 0x0000000000010942 */ /* 0x000fea0003800100 */
[----:B------:R-:W-:Y:S05]  /*0350*/  @P0 BRA `(.L_x_846) ;  /* 0x0000000000480947 */ /* 0x000fea0003800000 */
[----:B------:R-:W-:Y:S05]  /*0360*/  BSYNC.RELIABLE B1 ;  /* 0x0000000000017941 */ /* 0x000fea0003800100 */
.L_x_844:
        /* <DEDUP_REMOVED lines=17> */
.L_x_846:
[----:B------:R-:W-:Y:S05]  /*0480*/  BSYNC.RECONVERGENT B0 ;  /* 0x0000000000007941 */ /* 0x000fea0003800200 */
.L_x_843:
[----:B------:R-:W-:Y:S05]  /*0490*/  WARPSYNC.ALL ;  /* 0x0000000000007948 */ /* 0x000fea0003800000 */
[----:B------:R-:W-:-:S13]  /*04a0*/  ISETP.GE.AND P0, PT, R3, UR4, PT ;  /* 0x0000000403007c0c */ /* 0x000fda000bf06270 */
[----:B------:R-:W-:Y:S05]  /*04b0*/  @P0 EXIT ;  /* 0x000000000000094d */ /* 0x000fea0003800000 */
[----:B------:R-:W2:Y:S02]  /*04c0*/  LDC.64 R4, c[0x0][0x5f8] ;  /* 0x00017e00ff047b82 */ /* 0x000ea40000000a00 */
[----:B--2---:R-:W2:Y:S06]  /*04d0*/  LDG.E.U16 R4, desc[UR6][R4.64] ;  /* 0x0000000604047981 */ /* 0x004eac000c1e1500 */
[----:B------:R-:W3:Y:S02]  /*04e0*/  LDC.64 R2, c[0x0][0x5f0] ;  /* 0x00017c00ff027b82 */ /* 0x000ee40000000a00 */
[----:B---3--:R-:W0:Y:S01]  /*04f0*/  LDG.E.U16 R2, desc[UR6][R2.64] ;  /* 0x0000000602027981 */ /* 0x008e22000c1e1500 */
[----:B--2---:R-:W-:-:S05]  /*0500*/  SHF.L.U32 R0, R4, 0x10, RZ ;  /* 0x0000001004007819 */ /* 0x004fca00000006ff */
[----:B------:R-:W-:-:S06]  /*0510*/  FMUL.FTZ R0, R0, R0 ;  /* 0x0000000000007220 */ /* 0x000fcc0000410000 */
[----:B------:R-:W2:Y:S01]  /*0520*/  F2F.BF16.F32 R0, R0 ;  /* 0x0000000000007304 */ /* 0x000ea20000202000 */
[----:B01----:R-:W-:Y:S02]  /*0530*/  SHF.L.U32 R9, R2, 0x10, RZ ;  /* 0x0000001002097819 */ /* 0x003fe400000006ff */
[----:B--2---:R-:W-:-:S05]  /*0540*/  SHF.L.U32 R6, R0, 0x10, RZ ;  /* 0x0000001000067819 */ /* 0x004fca00000006ff */
[----:B------:R-:W-:Y:S02]  /*0550*/  FADD.FTZ R8, -R6, 1 ;  /* 0x3f80000006087421 */ /* 0x000fe40000010100 */
[----:B------:R-:W0:Y:S04]  /*0560*/  LDC.64 R6, c[0x0][0x5e8] ;  /* 0x00017a00ff067b82 */ /* 0x000e280000000a00 */
[----:B------:R-:W1:Y:S02]  /*0570*/  F2F.BF16.F32 R8, R8 ;  /* 0x0000000800087304 */ /* 0x000e640000202000 */
[----:B-1----:R-:W-:-:S05]  /*0580*/  SHF.L.U32 R4, R8, 0x10, RZ ;  /* 0x0000001008047819 */ /* 0x002fca00000006ff */
[----:B------:R-:W-:-:S05]  /*0590*/  FMUL.FTZ R4, R9, R4 ;  /* 0x0000000409047220 */ /* 0x000fca0000410000 */
[----:B------:R-:W-:-:S05]  /*05a0*/  F2FP.BF16.F32.PACK_AB R4, RZ, R4 ;  /* 0x00000004ff04723e */ /* 0x000fca00000010ff */
[----:B0-----:R-:W-:Y:S01]  /*05b0*/  STG.E.U16 desc[UR6][R6.64], R4 ;  /* 0x0000000406007986 */ /* 0x001fe2000c101506 */
[----:B------:R-:W-:Y:S05]  /*05c0*/  EXIT ;  /* 0x000000000000794d */ /* 0x000fea0003800000 */
.L_x_842:
[----:B------:R-:W0:Y:S01]  /*05d0*/  LDCU UR4, c[0x0][0x380] ;  /* 0x00007000ff0477ac */ /* 0x000e220008000800 */
[----:B------:R-:W-:Y:S01]  /*05e0*/  IADD3 R2, PT, PT, R2, -0x1, RZ ;  /* 0xffffffff02027810 */ /* 0x000fe20007ffe0ff */
[----:B------:R-:W-:Y:S04]  /*05f0*/  BSSY.RECONVERGENT B0, `(.L_x_847) ;  /* 0x0000463000007945 */ /* 0x000fe80003800200 */
[----:B------:R-:W-:Y:S01]  /*0600*/  BSSY.RELIABLE B1, `(.L_x_848) ;  /* 0x00002ef000017945 */ /* 0x000fe20003800100 */
[----:B------:R-:W-:-:S04]  /*0610*/  VIMNMX.U32 R0, PT, PT, R2, 0x18, PT ;  /* 0x0000001802007848 */ /* 0x000fc80003fe0000 */
[----:B------:R-:W-:Y:S02]  /*0620*/  IADD3 R0, PT, PT, R0, 0x1, RZ ;  /* 0x0000000100007810 */ /* 0x000fe40007ffe0ff */
[----:B0-----:R-:W-:-:S13]  /*0630*/  ISETP.GE.AND P0, PT, R3, UR4, PT ;  /* 0x0000000403007c0c */ /* 0x001fda000bf06270 */
[----:B------:R-:W-:Y:S05]  /*0640*/  @P0 BRA `(.L_x_849) ;  /* 0x0000002c009c0947 */ /* 0x000fea0003800000 */
[----:B------:R-:W0:Y:S01]  /*0650*/  LDCU.64 UR8, c[0x0][0x390] ;  /* 0x00007200ff0877ac */ /* 0x000e220008000a00 */
[----:B------:R-:W-:Y:S01]  /*0660*/  HFMA2 R4, -RZ, RZ, 0, 0 ;  /* 0x00000000ff047431 */ /* 0x000fe200000001ff */
[----:B------:R-:W-:Y:S01]  /*0670*/  MOV R5, R3 ;  /* 0x0000000300057202 */ /* 0x000fe20000000f00 */
[----:B------:R-:W1:Y:S01]  /*0680*/  LDCU UR5, c[0x0][0x38c] ;  /* 0x00007180ff0577ac */ /* 0x000e620008000800 */
[----:B------:R-:W-:Y:S01]  /*0690*/  ISETP.NE.AND P0, PT, R2, RZ, PT ;  /* 0x000000ff0200720c */ /* 0x000fe20003f05270 */
[----:B------:R-:W2:Y:S01]  /*06a0*/  LDCU.64 UR10, c[0x0][0x4b8] ;  /* 0x00009700ff0a77ac */ /* 0x000ea20008000a00 */
[----:B0-----:R-:W-:Y:S01]  /*06b0*/  IMAD.HI.U32 R8, R3, UR8, R4 ;  /* 0x0000000803087c27 */ /* 0x001fe2000f8e0004 */
[----:B------:R-:W0:Y:S04]  /*06c0*/  LDCU UR8, c[0x0][0x4c0] ;  /* 0x00009800ff0877ac */ /* 0x000e280008000800 */
[----:B------:R-:W-:-:S04]  /*06d0*/  SHF.R.U32.HI R9, RZ, UR9, R8 ;  /* 0x00000009ff097c19 */ /* 0x000fc80008011608 */
[----:B------:R-:W-:-:S05]  /*06e0*/  IADD3 R6, PT, PT, -R9, RZ, RZ ;  /* 0x000000ff09067210 */ /* 0x000fca0007ffe1ff */
[----:B-1----:R-:W-:-:S04]  /*06f0*/  IMAD R6, R6, UR5, R3 ;  /* 0x0000000506067c24 */ /* 0x002fc8000f8e0203 */
[C---:B--2---:R-:W-:Y:S02]  /*0700*/  IMAD R5, R6.reuse, UR10, RZ ;  /* 0x0000000a06057c24 */ /* 0x044fe4000f8e02ff */
[C---:B------:R-:W-:Y:S02]  /*0710*/  IMAD R4, R6.reuse, UR11, RZ ;  /* 0x0000000b06047c24 */ /* 0x040fe4000f8e02ff */
[----:B0-----:R-:W-:Y:S01]  /*0720*/  IMAD R6, R6, UR8, RZ ;  /* 0x0000000806067c24 */ /* 0x001fe2000f8e02ff */
[----:B------:R-:W-:Y:S06]  /*0730*/  @!P0 BRA `(.L_x_850) ;  /* 0x0000001400348947 */ /* 0x000fec0003800000 */
[----:B------:R-:W0:Y:S01]  /*0740*/  LDCU.64 UR8, c[0x0][0x398] ;  /* 0x00007300ff0877ac */ /* 0x000e220008000a00 */
[----:B------:R-:W-:Y:S02]  /*0750*/  MOV R8, RZ ;  /* 0x000000ff00087202 */ /* 0x000fe40000000f00 */
[----:B------:R-:W-:Y:S01]  /*0760*/  ISETP.NE.AND P0, PT, R0, 0x2, PT ;  /* 0x000000020000780c */ /* 0x000fe20003f05270 */
[----:B------:R-:W1:Y:S01]  /*0770*/  LDCU UR5, c[0x0][0x3a0] ;  /* 0x00007400ff0577ac */ /* 0x000e620008000800 */
[----:B------:R-:W2:Y:S01]  /*0780*/  LDCU UR10, c[0x0][0x4c4] ;  /* 0x00009880ff0a77ac */ /* 0x000ea20008000800 */
[----:B------:R-:W3:Y:S01]  /*0790*/  LDCU.64 UR12, c[0x0][0x4c8] ;  /* 0x00009900ff0c77ac */ /* 0x000ee20008000a00 */
[----:B0-----:R-:W-:-:S05]  /*07a0*/  IMAD.HI.U32 R10, R9, UR9, R8 ;  /* 0x00000009090a7c27 */ /* 0x001fca000f8e0008 */
[----:B-1----:R-:W-:-:S04]  /*07b0*/  SHF.R.U32.HI R11, RZ, UR5, R10 ;  /* 0x00000005ff0b7c19 */ /* 0x002fc8000801160a */
[----:B------:R-:W-:-:S05]  /*07c0*/  IADD3 R7, PT, PT, -R11, RZ, RZ ;  /* 0x000000ff0b077210 */ /* 0x000fca0007ffe1ff */
[----:B------:R-:W-:-:S04]  /*07d0*/  IMAD R9, R7, UR8, R9 ;  /* 0x0000000807097c24 */ /* 0x000fc8000f8e0209 */
[C---:B--2---:R-:W-:Y:S02]  /*07e0*/  IMAD R5, R9.reuse, UR10, R5 ;  /* 0x0000000a09057c24 */ /* 0x044fe4000f8e0205 */
[C---:B---3--:R-:W-:Y:S02]  /*07f0*/  IMAD R4, R9.reuse, UR12, R4 ;  /* 0x0000000c09047c24 */ /* 0x048fe4000f8e0204 */
[----:B------:R-:W-:Y:S01]  /*0800*/  IMAD R6, R9, UR13, R6 ;  /* 0x0000000d09067c24 */ /* 0x000fe2000f8e0206 */
[----:B------:R-:W-:Y:S06]  /*0810*/  @!P0 BRA `(.L_x_850) ;  /* 0x0000001000fc8947 */ /* 0x000fec0003800000 */
[----:B------:R-:W0:Y:S01]  /*0820*/  LDCU.64 UR8, c[0x0][0x3a8] ;  /* 0x00007500ff0877ac */ /* 0x000e220008000a00 */
[----:B------:R-:W-:Y:S01]  /*0830*/  HFMA2 R10, -RZ, RZ, 0, 0 ;  /* 0x00000000ff0a7431 */ /* 0x000fe200000001ff */
[----:B------:R-:W-:Y:S01]  /*0840*/  ISETP.NE.AND P0, PT, R0, 0x3, PT ;  /* 0x000000030000780c */ /* 0x000fe20003f05270 */
[----:B------:R-:W1:Y:S01]  /*0850*/  LDCU UR5, c[0x0][0x3a4] ;  /* 0x00007480ff0577ac */ /* 0x000e620008000800 */
[----:B------:R-:W2:Y:S02]  /*0860*/  LDCU.64 UR10, c[0x0][0x4d0] ;  /* 0x00009a00ff0a77ac */ /* 0x000ea40008000a00 */
        /* <DEDUP_REMOVED lines=24> */
[----:B------:R-:W-:Y:S02]  /*09f0*/  MOV R10, RZ ;  /* 0x000000ff000a7202 */ /* 0x000fe40000000f00 */
[----:B------:R-:W-:Y:S01]  /*0a00*/  ISETP.NE.AND P0, PT, R0, 0x5, PT ;  /* 0x000000050000780c */ /* 0x000fe20003f05270 */
[----:B------:R-:W1:Y:S01]  /*0a10*/  LDCU UR5, c[0x0][0x3bc] ;  /* 0x00007780ff0577ac */ /* 0x000e620008000800 */
[----:B------:R-:W2:Y:S01]  /*0a20*/  LDCU.64 UR10, c[0x0][0x4e8] ;  /* 0x00009d00ff0a77ac */ /* 0x000ea20008000a00 */
        /* <DEDUP_REMOVED lines=10> */
[----:B------:R-:W-:Y:S01]  /*0ad0*/  HFMA2 R8, -RZ, RZ, 0, 0 ;  /* 0x00000000ff087431 */ /* 0x000fe200000001ff */
        /* <DEDUP_REMOVED lines=250> */
[----:B------:R-:W-:Y:S01]  /*1a80*/  ISETP.NE.AND P0, PT, R0, 0x18, PT ;  /* 0x000000180000780c */ /* 0x000fe20003f05270 */
[----:B------:R-:W0:Y:S01]  /*1a90*/  LDCU.64 UR8, c[0x0][0x4a0] ;  /* 0x00009400ff0877ac */ /* 0x000e220008000a00 */
[----:B------:R-:W-:Y:S01]  /*1aa0*/  HFMA2 R8, -RZ, RZ, 0, 0 ;  /* 0x00000000ff087431 */ /* 0x000fe200000001ff */
[----:B------:R-:W1:Y:S01]  /*1ab0*/  LDCU UR5, c[0x0][0x4a8] ;  /* 0x00009500ff0577ac */ /* 0x000e620008000800 */
[----:B------:R-:W2:Y:S09]  /*1ac0*/  LDCU.64 UR10, c[0x0][0x5d0] ;  /* 0x0000ba00ff0a77ac */ /* 0x000eb20008000a00 */
[----:B------:R-:W3:Y:S01]  /*1ad0*/  @P0 LDC.64 R14, c[0x0][0x4b0] ;  /* 0x00012c00ff0e0b82 */ /* 0x000ee20000000a00 */
[----:B0-----:R-:W-:Y:S01]  /*1ae0*/  IMAD.HI.U32 R12, R9, UR9, R8 ;  /* 0x00000009090c7c27 */ /* 0x001fe2000f8e0008 */
[----:B------:R-:W0:Y:S06]  /*1af0*/  LDCU UR9, c[0x0][0x5cc] ;  /* 0x0000b980ff0977ac */ /* 0x000e2c0008000800 */
[----:B------:R-:W4:Y:S01]  /*1b00*/  @P0 LDC R17, c[0x0][0x4ac] ;  /* 0x00012b00ff110b82 */ /* 0x000f220000000800 */
[----:B-1----:R-:W-:-:S02]  /*1b10*/  SHF.R.U32.HI R13, RZ, UR5, R12 ;  /* 0x00000005ff0d7c19 */ /* 0x002fc4000801160c */
[----:B------:R-:W-:Y:S02]  /*1b20*/  @P0 MOV R12, RZ ;  /* 0x000000ff000c0202 */ /* 0x000fe40000000f00 */
[----:B------:R-:W-:-:S03]  /*1b30*/  IADD3 R7, PT, PT, -R13, RZ, RZ ;  /* 0x000000ff0d077210 */ /* 0x000fc60007ffe1ff */
[----:B------:R-:W1:Y:S02]  /*1b40*/  @P0 LDC.64 R10, c[0x0][0x5d8] ;  /* 0x00017600ff0a0b82 */ /* 0x000e640000000a00 */
[----:B------:R-:W-:-:S06]  /*1b50*/  IMAD R9, R7, UR8, R9 ;  /* 0x0000000807097c24 */ /* 0x000fcc000f8e0209 */
[----:B------:R-:W5:Y:S01]  /*1b60*/  @P0 LDC R16, c[0x0][0x5e0] ;  /* 0x00017800ff100b82 */ /* 0x000f620000000800 */
[----:B---3--:R-:W-:-:S04]  /*1b70*/  @P0 IMAD.HI.U32 R8, R13, R14, R12 ;  /* 0x0000000e0d080227 */ /* 0x008fc800078e000c */
[C---:B0-----:R-:W-:Y:S01]  /*1b80*/  IMAD R5, R9.reuse, UR9, R5 ;  /* 0x0000000909057c24 */ /* 0x041fe2000f8e0205 */
[----:B------:R-:W-:Y:S01]  /*1b90*/  @P0 SHF.R.U32.HI R8, RZ, R15, R8 ;  /* 0x0000000fff080219 */ /* 0x000fe20000011608 */
[C---:B--2---:R-:W-:Y:S02]  /*1ba0*/  IMAD R4, R9.reuse, UR10, R4 ;  /* 0x0000000a09047c24 */ /* 0x044fe4000f8e0204 */
[----:B------:R-:W-:Y:S01]  /*1bb0*/  IMAD R6, R9, UR11, R6 ;  /* 0x0000000b09067c24 */ /* 0x000fe2000f8e0206 */
[----:B------:R-:W-:-:S05]  /*1bc0*/  @P0 IADD3 R12, PT, PT, -R8, RZ, RZ ;  /* 0x000000ff080c0210 */ /* 0x000fca0007ffe1ff */
[----:B----4-:R-:W-:-:S04]  /*1bd0*/  @P0 IMAD R13, R12, R17, R13 ;  /* 0x000000110c0d0224 */ /* 0x010fc800078e020d */
[C---:B-1----:R-:W-:Y:S02]  /*1be0*/  @P0 IMAD R5, R13.reuse, R10, R5 ;  /* 0x0000000a0d050224 */ /* 0x042fe400078e0205 */
[C---:B------:R-:W-:Y:S02]  /*1bf0*/  @P0 IMAD R4, R13.reuse, R11, R4 ;  /* 0x0000000b0d040224 */ /* 0x040fe400078e0204 */
[----:B-----5:R-:W-:-:S07]  /*1c00*/  @P0 IMAD R6, R13, R16, R6 ;  /* 0x000000100d060224 */ /* 0x020fce00078e0206 */
.L_x_850:
[----:B------:R-:W0:Y:S02]  /*1c10*/  LDCU.128 UR8, c[0x0][0x5f0] ;  /* 0x0000be00ff0877ac */ /* 0x000e240008000c00 */
[----:B0-----:R-:W-:-:S04]  /*1c20*/  IADD3 R8, P0, PT, R6, UR10, RZ ;  /* 0x0000000a06087c10 */ /* 0x001fc8000ff1e0ff */
[----:B------:R-:W-:-:S05]  /*1c30*/  IADD3.X R9, PT, PT, RZ, UR11, RZ, P0, !PT ;  /* 0x0000000bff097c10 */ /* 0x000fca00087fe4ff */
[----:B------:R-:W2:Y:S01]  /*1c40*/  LDG.E.U16 R8, desc[UR6][R8.64] ;  /* 0x0000000608087981 */ /* 0x000ea2000c1e1500 */
[----:B------:R-:W-:-:S04]  /*1c50*/  IADD3 R6, P0, PT, R4, UR8, RZ ;  /* 0x0000000804067c10 */ /* 0x000fc8000ff1e0ff */
[----:B------:R-:W-:Y:S01]  /*1c60*/  IADD3.X R7, PT, PT, RZ, UR9, RZ, P0, !PT ;  /* 0x00000009ff077c10 */ /* 0x000fe200087fe4ff */
[----:B------:R-:W0:Y:S04]  /*1c70*/  LDCU.64 UR8, c[0x0][0x5e8] ;  /* 0x0000bd00ff0877ac */ /* 0x000e280008000a00 */
[----:B------:R-:W3:Y:S01]  /*1c80*/  LDG.E.U16 R6, desc[UR6][R6.64] ;  /* 0x0000000606067981 */ /* 0x000ee2000c1e1500 */
[----:B------:R-:W-:Y:S02]  /*1c90*/  IADD3 R3, PT, PT, R3, 0x80, RZ ;  /* 0x0000008003037810 */ /* 0x000fe40007ffe0ff */
[----:B--2---:R-:W-:-:S05]  /*1ca0*/  SHF.L.U32 R4, R8, 0x10, RZ ;  /* 0x0000001008047819 */ /* 0x004fca00000006ff */
[----:B------:R-:W-:-:S06]  /*1cb0*/  FMUL.FTZ R10, R4, R4 ;  /* 0x00000004040a7220 */ /* 0x000fcc0000410000 */
[----:B------:R-:W1:Y:S02]  /*1cc0*/  F2F.BF16.F32 R10, R10 ;  /* 0x0000000a000a7304 */ /* 0x000e640000202000 */
[----:B-1----:R-:W-:-:S05]  /*1cd0*/  SHF.L.U32 R4, R10, 0x10, RZ ;  /* 0x000000100a047819 */ /* 0x002fca00000006ff */
[----:B------:R-:W-:Y:S01]  /*1ce0*/  FADD.FTZ R11, -R4, 1 ;  /* 0x3f800000040b7421 */ /* 0x000fe20000010100 */
[----:B---3--:R-:W-:-:S05]  /*1cf0*/  SHF.L.U32 R4, R6, 0x10, RZ ;  /* 0x0000001006047819 */ /* 0x008fca00000006ff */
[----:B------:R-:W1:Y:S02]  /*1d00*/  F2F.BF16.F32 R11, R11 ;  /* 0x0000000b000b7304 */ /* 0x000e640000202000 */
[----:B-1----:R-:W-:-:S05]  /*1d10*/  SHF.L.U32 R9, R11, 0x10, RZ ;  /* 0x000000100b097819 */ /* 0x002fca00000006ff */
[----:B------:R-:W-:Y:S01]  /*1d20*/  FMUL.FTZ R9, R4, R9 ;  /* 0x0000000904097220 */ /* 0x000fe20000410000 */
[----:B0-----:R-:W-:-:S04]  /*1d30*/  IADD3 R4, P0, PT, R5, UR8, RZ ;  /* 0x0000000805047c10 */ /* 0x001fc8000ff1e0ff */
[----:B------:R-:W-:Y:S02]  /*1d40*/  F2FP.BF16.F32.PACK_AB R9, RZ, R9 ;  /* 0x00000009ff09723e */ /* 0x000fe400000010ff */
[----:B------:R-:W-:Y:S02]  /*1d50*/  IADD3.X R5, PT, PT, RZ, UR9, RZ, P0, !PT ;  /* 0x00000009ff057c10 */ /* 0x000fe400087fe4ff */
[----:B------:R-:W-:-:S03]  /*1d60*/  ISETP.GE.AND P0, PT, R3, UR4, PT ;  /* 0x0000000403007c0c */ /* 0x000fc6000bf06270 */
[----:B------:R0:W-:Y:S10]  /*1d70*/  STG.E.U16 desc[UR6][R4.64], R9 ;  /* 0x0000000904007986 */ /* 0x0001f4000c101506 */
[----:B------:R-:W-:Y:S05]  /*1d80*/  @P0 BREAK.RELIABLE B1 ;  /* 0x0000000000010942 */ /* 0x000fea0003800100 */
[----:B------:R-:W-:Y:S05]  /*1d90*/  @P0 BRA `(.L_x_851) ;  /* 0x0000002c00a00947 */ /* 0x000fea0003800000 */
[----:B------:R-:W1:Y:S01]  /*1da0*/  LDCU.64 UR8, c[0x0][0x390] ;  /* 0x00007200ff0877ac */ /* 0x000e620008000a00 */
[----:B0-----:R-:W-:Y:S01]  /*1db0*/  HFMA2 R4, -RZ, RZ, 0, 0 ;  /* 0x00000000ff047431 */ /* 0x001fe200000001ff */
[----:B------:R-:W-:Y:S01]  /*1dc0*/  MOV R5, R3 ;  /* 0x0000000300057202 */ /* 0x000fe20000000f00 */
[----:B------:R-:W0:Y:S01]  /*1dd0*/  LDCU UR5, c[0x0][0x38c] ;  /* 0x00007180ff0577ac */ /* 0x000e220008000800 */
[----:B------:R-:W-:Y:S01]  /*1de0*/  ISETP.NE.AND P0, PT, R2, RZ, PT ;  /* 0x000000ff0200720c */ /* 0x000fe20003f05270 */
[----:B------:R-:W2:Y:S01]  /*1df0*/  LDCU.64 UR10, c[0x0][0x4b8] ;  /* 0x00009700ff0a77ac */ /* 0x000ea20008000a00 */
[----:B-1----:R-:W-:Y:S01]  /*1e00*/  IMAD.HI.U32 R8, R3, UR8, R4 ;  /* 0x0000000803087c27 */ /* 0x002fe2000f8e0004 */
[----:B------:R-:W1:Y:S04]  /*1e10*/  LDCU UR8, c[0x0][0x4c0] ;  /* 0x00009800ff0877ac */ /* 0x000e680008000800 */
[----:B------:R-:W-:-:S04]  /*1e20*/  SHF.R.U32.HI R9, RZ, UR9, R8 ;  /* 0x00000009ff097c19 */ /* 0x000fc80008011608 */
[----:B------:R-:W-:-:S05]  /*1e30*/  IADD3 R6, PT, PT, -R9, RZ, RZ ;  /* 0x000000ff09067210 */ /* 0x000fca0007ffe1ff */
[----:B0-----:R-:W-:-:S04]  /*1e40*/  IMAD R6, R6, UR5, R3 ;  /* 0x0000000506067c24 */ /* 0x001fc8000f8e0203 */
[C---:B--2---:R-:W-:Y:S02]  /*1e50*/  IMAD R5, R6.reuse, UR10, RZ ;  /* 0x0000000a06057c24 */ /* 0x044fe4000f8e02ff */
[C---:B------:R-:W-:Y:S02]  /*1e60*/  IMAD R4, R6.reuse, UR11, RZ ;  /* 0x0000000b06047c24 */ /* 0x040fe4000f8e02ff */
[----:B-1----:R-:W-:Y:S01]  /*1e70*/  IMAD R6, R6, UR8, RZ ;  /* 0x0000000806067c24 */ /* 0x002fe2000f8e02ff */
        /* <DEDUP_REMOVED lines=334> */
.L_x_852:
        /* <DEDUP_REMOVED lines=20> */
[----:B------:R-:W-:-:S05]  /*34a0*/  IADD3.X R5, PT, PT, RZ, UR9, RZ, P0, !PT ;  /* 0x00000009ff057c10 */ /* 0x000fca00087fe4ff */
[----:B------:R0:W-:Y:S02]  /*34b0*/  STG.E.U16 desc[UR6][R4.64], R9 ;  /* 0x0000000904007986 */ /* 0x0001e4000c101506 */
.L_x_849:
[----:B------:R-:W-:-:S13]  /*34c0*/  ISETP.GE.AND P0, PT, R3, UR4, PT ;  /* 0x0000000403007c0c */ /* 0x000fda000bf06270 */
[----:B------:R-:W-:Y:S05]  /*34d0*/  @P0 BREAK.RELIABLE B1 ;  /* 0x0000000000010942 */ /* 0x000fea0003800100 */
[----:B------:R-:W-:Y:S05]  /*34e0*/  @P0 BRA `(.L_x_851) ;  /* 0x0000001400cc0947 */ /* 0x000fea0003800000 */
[----:B------:R-:W-:Y:S05]  /*34f0*/  BSYNC.RELIABLE B1 ;  /* 0x0000000000017941 */ /* 0x000fea0003800100 */
.L_x_848:
        /* <DEDUP_REMOVED lines=348> */
.L_x_853:
        /* <DEDUP_REMOVED lines=22> */
.L_x_851:
[----:B------:R-:W-:Y:S05]  /*4c20*/  BSYNC.RECONVERGENT B0 ;  /* 0x0000000000007941 */ /* 0x000fea0003800200 */
.L_x_847:
[----:B------:R-:W-:Y:S05]  /*4c30*/  WARPSYNC.ALL ;  /* 0x0000000000007948 */ /* 0x000fea0003800000 */
[----:B------:R-:W-:-:S13]  /*4c40*/  ISETP.GE.AND P0, PT, R3, UR4, PT ;  /* 0x0000000403007c0c */ /* 0x000fda000bf06270 */
[----:B------:R-:W-:Y:S05]  /*4c50*/  @P0 EXIT ;  /* 0x000000000000094d */ /* 0x000fea0003800000 */
[----:B------:R-:W2:Y:S01]  /*4c60*/  LDCU.64 UR4, c[0x0][0x390] ;  /* 0x00007200ff0477ac */ /* 0x000ea20008000a00 */
[----:B01----:R-:W-:Y:S01]  /*4c70*/  HFMA2 R4, -RZ, RZ, 0, 0 ;  /* 0x00000000ff047431 */ /* 0x003fe200000001ff */
[----:B------:R-:W-:Y:S01]  /*4c80*/  MOV R5, R3 ;  /* 0x0000000300057202 */ /* 0x000fe20000000f00 */
[----:B------:R-:W0:Y:S01]  /*4c90*/  LDCU UR8, c[0x0][0x38c] ;  /* 0x00007180ff0877ac */ /* 0x000e220008000800 */
[----:B------:R-:W-:Y:S01]  /*4ca0*/  ISETP.NE.AND P0, PT, R2, RZ, PT ;  /* 0x000000ff0200720c */ /* 0x000fe20003f05270 */
[----:B------:R-:W1:Y:S01]  /*4cb0*/  LDCU.64 UR10, c[0x0][0x4b8] ;  /* 0x00009700ff0a77ac */ /* 0x000e620008000a00 */
[----:B--2---:R-:W-:Y:S01]  /*4cc0*/  IMAD.HI.U32 R6, R3, UR4, R4 ;  /* 0x0000000403067c27 */ /* 0x004fe2000f8e0004 */
[----:B------:R-:W2:Y:S04]  /*4cd0*/  LDCU UR4, c[0x0][0x4c0] ;  /* 0x00009800ff0477ac */ /* 0x000ea80008000800 */
[----:B------:R-:W-:-:S04]  /*4ce0*/  SHF.R.U32.HI R7, RZ, UR5, R6 ;  /* 0x00000005ff077c19 */ /* 0x000fc80008011606 */
[----:B------:R-:W-:-:S05]  /*4cf0*/  IADD3 R4, PT, PT, -R7, RZ, RZ ;  /* 0x000000ff07047210 */ /* 0x000fca0007ffe1ff */
[----:B0-----:R-:W-:-:S04]  /*4d00*/  IMAD R4, R4, UR8, R3 ;  /* 0x0000000804047c24 */ /* 0x001fc8000f8e0203 */
[C---:B-1----:R-:W-:Y:S02]  /*4d10*/  IMAD R3, R4.reuse, UR10, RZ ;  /* 0x0000000a04037c24 */ /* 0x042fe4000f8e02ff */
[C---:B------:R-:W-:Y:S02]  /*4d20*/  IMAD R2, R4.reuse, UR11, RZ ;  /* 0x0000000b04027c24 */ /* 0x040fe4000f8e02ff */
[----:B--2---:R-:W-:Y:S01]  /*4d30*/  IMAD R4, R4, UR4, RZ ;  /* 0x0000000404047c24 */ /* 0x004fe2000f8e02ff */
        /* <DEDUP_REMOVED lines=313> */
[----:B------:R-:W2:Y:S09]  /*60d0*/  LDCU UR5, c[0x0][0x5cc] ;  /* 0x0000b980ff0577ac */ /* 0x000eb20008000800 */
[----:B------:R-:W3:Y:S01]  /*60e0*/  @P0 LDC.64 R12, c[0x0][0x4b0] ;  /* 0x00012c00ff0c0b82 */ /* 0x000ee20000000a00 */
[----:B------:R-:W4:Y:S01]  /*60f0*/  LDCU.64 UR10, c[0x0][0x5d0] ;  /* 0x0000ba00ff0a77ac */ /* 0x000f220008000a00 */
[----:B0-----:R-:W-:-:S06]  /*6100*/  IMAD.HI.U32 R10, R7, UR9, R6 ;  /* 0x00000009070a7c27 */ /* 0x001fcc000f8e0006 */
[----:B------:R-:W0:Y:S01]  /*6110*/  @P0 LDC R15, c[0x0][0x4ac] ;  /* 0x00012b00ff0f0b82 */ /* 0x000e220000000800 */
[----:B-1----:R-:W-:Y:S02]  /*6120*/  SHF.R.U32.HI R11, RZ, UR4, R10 ;  /* 0x00000004ff0b7c19 */ /* 0x002fe4000801160a */
[----:B------:R-:W-:Y:S02]  /*6130*/  @P0 MOV R10, RZ ;  /* 0x000000ff000a0202 */ /* 0x000fe40000000f00 */
[----:B------:R-:W-:-:S03]  /*6140*/  IADD3 R5, PT, PT, -R11, RZ, RZ ;  /* 0x000000ff0b057210 */ /* 0x000fc60007ffe1ff */
[----:B------:R-:W1:Y:S02]  /*6150*/  @P0 LDC.64 R8, c[0x0][0x5d8] ;  /* 0x00017600ff080b82 */ /* 0x000e640000000a00 */
[----:B------:R-:W-:-:S06]  /*6160*/  IMAD R7, R5, UR8, R7 ;  /* 0x0000000805077c24 */ /* 0x000fcc000f8e0207 */
[----:B------:R-:W5:Y:S01]  /*6170*/  @P0 LDC R6, c[0x0][0x5e0] ;  /* 0x00017800ff060b82 */ /* 0x000f620000000800 */
[----:B---3--:R-:W-:-:S04]  /*6180*/  @P0 IMAD.HI.U32 R0, R11, R12, R10 ;  /* 0x0000000c0b000227 */ /* 0x008fc800078e000a */
[C---:B--2---:R-:W-:Y:S01]  /*6190*/  IMAD R3, R7.reuse, UR5, R3 ;  /* 0x0000000507037c24 */ /* 0x044fe2000f8e0203 */
[----:B------:R-:W-:Y:S01]  /*61a0*/  @P0 SHF.R.U32.HI R0, RZ, R13, R0 ;  /* 0x0000000dff000219 */ /* 0x000fe20000011600 */
[C---:B----4-:R-:W-:Y:S02]  /*61b0*/  IMAD R2, R7.reuse, UR10, R2 ;  /* 0x0000000a07027c24 */ /* 0x050fe4000f8e0202 */
[----:B------:R-:W-:Y:S01]  /*61c0*/  IMAD R4, R7, UR11, R4 ;  /* 0x0000000b07047c24 */ /* 0x000fe2000f8e0204 */
[----:B------:R-:W-:-:S05]  /*61d0*/  @P0 IADD3 R10, PT, PT, -R0, RZ, RZ ;  /* 0x000000ff000a0210 */ /* 0x000fca0007ffe1ff */
[----:B0-----:R-:W-:-:S04]  /*61e0*/  @P0 IMAD R11, R15, R10, R11 ;  /* 0x0000000a0f0b0224 */ /* 0x001fc800078e020b */
[C---:B-1----:R-:W-:Y:S02]  /*61f0*/  @P0 IMAD R3, R11.reuse, R8, R3 ;  /* 0x000000080b030224 */ /* 0x042fe400078e0203 */
[C---:B------:R-:W-:Y:S02]  /*6200*/  @P0 IMAD R2, R11.reuse, R9, R2 ;  /* 0x000000090b020224 */ /* 0x040fe400078e0202 */
[----:B-----5:R-:W-:-:S07]  /*6210*/  @P0 IMAD R4, R11, R6, R4 ;  /* 0x000000060b040224 */ /* 0x020fce00078e0204 */
.L_x_854:
[----:B------:R-:W0:Y:S01]  /*6220*/  LDCU.128 UR8, c[0x0][0x5f0] ;  /* 0x0000be00ff0877ac */ /* 0x000e220008000c00 */
[----:B------:R-:W1:Y:S01]  /*6230*/  LDCU.64 UR4, c[0x0][0x5e8] ;  /* 0x0000bd00ff0477ac */ /* 0x000e620008000a00 */
[----:B0-----:R-:W-:-:S04]  /*6240*/  IADD3 R6, P0, PT, R4, UR10, RZ ;  /* 0x0000000a04067c10 */ /* 0x001fc8000ff1e0ff */
[----:B------:R-:W-:-:S05]  /*6250*/  IADD3.X R7, PT, PT, RZ, UR11, RZ, P0, !PT ;  /* 0x0000000bff077c10 */ /* 0x000fca00087fe4ff */
[----:B------:R-:W2:Y:S01]  /*6260*/  LDG.E.U16 R6, desc[UR6][R6.64] ;  /* 0x0000000606067981 */ /* 0x000ea2000c1e1500 */
[----:B------:R-:W-:-:S04]  /*6270*/  IADD3 R4, P0, PT, R2, UR8, RZ ;  /* 0x0000000802047c10 */ /* 0x000fc8000ff1e0ff */
[----:B------:R-:W-:-:S05]  /*6280*/  IADD3.X R5, PT, PT, RZ, UR9, RZ, P0, !PT ;  /* 0x00000009ff057c10 */ /* 0x000fca00087fe4ff */
[----:B------:R-:W3:Y:S01]  /*6290*/  LDG.E.U16 R4, desc[UR6][R4.64] ;  /* 0x0000000604047981 */ /* 0x000ee2000c1e1500 */
[----:B--2---:R-:W-:-:S05]  /*62a0*/  SHF.L.U32 R0, R6, 0x10, RZ ;  /* 0x0000001006007819 */ /* 0x004fca00000006ff */
[----:B------:R-:W-:-:S06]  /*62b0*/  FMUL.FTZ R0, R0, R0 ;  /* 0x0000000000007220 */ /* 0x000fcc0000410000 */
[----:B------:R-:W0:Y:S02]  /*62c0*/  F2F.BF16.F32 R0, R0 ;  /* 0x0000000000007304 */ /* 0x000e240000202000 */
[----:B0-----:R-:W-:-:S05]  /*62d0*/  SHF.L.U32 R2, R0, 0x10, RZ ;  /* 0x0000001000027819 */ /* 0x001fca00000006ff */
[----:B------:R-:W-:Y:S01]  /*62e0*/  FADD.FTZ R8, -R2, 1 ;  /* 0x3f80000002087421 */ /* 0x000fe20000010100 */
[----:B---3--:R-:W-:-:S05]  /*62f0*/  SHF.L.U32 R2, R4, 0x10, RZ ;  /* 0x0000001004027819 */ /* 0x008fca00000006ff */
[----:B------:R-:W0:Y:S02]  /*6300*/  F2F.BF16.F32 R8, R8 ;  /* 0x0000000800087304 */ /* 0x000e240000202000 */
[----:B0-----:R-:W-:-:S05]  /*6310*/  SHF.L.U32 R7, R8, 0x10, RZ ;  /* 0x0000001008077819 */ /* 0x001fca00000006ff */
[----:B------:R-:W-:Y:S01]  /*6320*/  FMUL.FTZ R7, R2, R7 ;  /* 0x0000000702077220 */ /* 0x000fe20000410000 */
[----:B-1----:R-:W-:-:S04]  /*6330*/  IADD3 R2, P0, PT, R3, UR4, RZ ;  /* 0x0000000403027c10 */ /* 0x002fc8000ff1e0ff */
[----:B------:R-:W-:Y:S02]  /*6340*/  F2FP.BF16.F32.PACK_AB R7, RZ, R7 ;  /* 0x00000007ff07723e */ /* 0x000fe400000010ff */
[----:B------:R-:W-:-:S05]  /*6350*/  IADD3.X R3, PT, PT, RZ, UR5, RZ, P0, !PT ;  /* 0x00000005ff037c10 */ /* 0x000fca00087fe4ff */
[----:B------:R-:W-:Y:S01]  /*6360*/  STG.E.U16 desc[UR6][R2.64], R7 ;  /* 0x0000000702007986 */ /* 0x000fe2000c101506 */
[----:B------:R-:W-:Y:S05]  /*6370*/  EXIT ;  /* 0x000000000000794d */ /* 0x000fea0003800000 */
.L_x_855:
        /* <DEDUP_REMOVED lines=16> */
.L_x_14164:


//--------------------- .text._ZN2at6native27unrolled_elementwise_kernelIZZZNS0_25tanh_backward_kernel_cudaERNS_18TensorIteratorBaseEENKUlvE0_clEvENKUlvE2_clEvEUlN3c108BFloat16ES7_E_St5arrayIPcLm3EELi4E23TrivialOffsetCalculatorILi2EjESC_ILi1EjENS0_6memory15LoadWithoutCastENSF_16StoreWithoutCastEEEviT_T0_T2_T3_T4_T5_ --------------------------
	.section	.text._ZN2at6native27unrolled_elementwise_kernelIZZZNS0_25tanh_backward_kernel_cudaERNS_18TensorIteratorBaseEENKUlvE0_clEvENKUlvE2_clEvEUlN3c108BFloat16ES7_E_St5arrayIPcLm3EELi4E23TrivialOffsetCalculatorILi2EjESC_ILi1EjENS0_6memory15LoadWithoutCastENSF_16StoreWithoutCastEEEviT_T0_T2_T3_T4_T5_,"ax",@progbits
	.align	128
        .global         _ZN2at6native27unrolled_elementwise_kernelIZZZNS0_25tanh_backward_kernel_cudaERNS_18TensorIteratorBaseEENKUlvE0_clEvENKUlvE2_clEvEUlN3c108BFloat16ES7_E_St5arrayIPcLm3EELi4E23TrivialOffsetCalculatorILi2EjESC_ILi1EjENS0_6memory15LoadWithoutCastENSF_16StoreWithoutCastEEEviT_T0_T2_T3_T4_T5_
        .type           _ZN2at6native27unrolled_elementwise_kernelIZZZNS0_25tanh_backward_kernel_cudaERNS_18TensorIteratorBaseEENKUlvE0_clEvENKUlvE2_clEvEUlN3c108BFloat16ES7_E_St5arrayIPcLm3EELi4E23TrivialOffsetCalculatorILi2EjESC_ILi1EjENS0_6memory15LoadWithoutCastENSF_16StoreWithoutCastEEEviT_T0_T2_T3_T4_T5_,@function
        .size           _ZN2at6native27unrolled_elementwise_kernelIZZZNS0_25tanh_backward_kernel_cudaERNS_18TensorIteratorBaseEENKUlvE0_clEvENKUlvE2_clEvEUlN3c108BFloat16ES7_E_St5arrayIPcLm3EELi4E23TrivialOffsetCalculatorILi2EjESC_ILi1EjENS0_6memory15LoadWithoutCastENSF_16StoreWithoutCastEEEviT_T0_T2_T3_T4_T5_,(.L_x_14165 - _ZN2at6native27unrolled_elementwise_kernelIZZZNS0_25tanh_backward_kernel_cudaERNS_18TensorIteratorBaseEENKUlvE0_clEvENKUlvE2_clEvEUlN3c108BFloat16ES7_E_St5arrayIPcLm3EELi4E23TrivialOffsetCalculatorILi2EjESC_ILi1EjENS0_6memory15LoadWithoutCastENSF_16StoreWithoutCastEEEviT_T0_T2_T3_T4_T5_)
        .other          _ZN2at6native27unrolled_elementwise_kernelIZZZNS0_25tanh_backward_kernel_cudaERNS_18TensorIteratorBaseEENKUlvE0_clEvENKUlvE2_clEvEUlN3c108BFloat16ES7_E_St5arrayIPcLm3EELi4E23TrivialOffsetCalculatorILi2EjESC_ILi1EjENS0_6memory15LoadWithoutCastENSF_16StoreWithoutCastEEEviT_T0_T2_T3_T4_T5_,@"STO_CUDA_ENTRY STV_DEFAULT"
_ZN2at6native27unrolled_elementwise_kernelIZZZNS0_25tanh_backward_kernel_cudaERNS_18TensorIteratorBaseEENKUlvE0_clEvENKUlvE2_clEvEUlN3c108BFloat16ES7_E_St5arrayIPcLm3EELi4E23TrivialOffsetCalculatorILi2EjESC_ILi1EjENS0_6memory15LoadWithoutCastENSF_16StoreWithoutCastEEEviT_T0_T2_T3_T4_T5_:
.text._ZN2at6native27unrolled_elementwise_kernelIZZZNS0_25tanh_backward_kernel_cudaERNS_18TensorIteratorBaseEENKUlvE0_clEvENKUlvE2_clEvEUlN3c108BFloat16ES7_E_St5arrayIPcLm3EELi4E23TrivialOffsetCalculatorILi2EjESC_ILi1EjENS0_6memory15LoadWithoutCastENSF_16StoreWithoutCastEEEviT_T0_T2_T3_T4_T5_:
[----:B------:R-:W-:Y:S01]  /*0000*/  LDC R1, c[0x0][0x37c] ;  /* 0x0000df00ff017b82 */ /* 0x000fe20000000800 */
[----:B------:R-:W0:Y:S07]  /*0010*/  S2R R11, SR_CTAID.X ;  /* 0x00000000000b7919 */ /* 0x000e2e0000002500 */
[----:B------:R-:W0:Y:S01]  /*0020*/  LDC R0, c[0x0][0x380] ;  /* 0x0000e000ff007b82 */ /* 0x000e220000000800 */
[----:B------:R-:W1:Y:S01]  /*0030*/  LDCU.64 UR4, c[0x0][0x358] ;  /* 0x00006b00ff0477ac */ /* 0x000e620008000a00 */
[----:B------:R-:W2:Y:S06]  /*0040*/  S2R R10, SR_TID.X ;  /* 0x00000000000a7919 */ /* 0x000eac0000002100 */
[----:B------:R-:W3:Y:S08]  /*0050*/  LDC.64 R18, c[0x0][0x390] ;  /* 0x0000e400ff127b82 */ /* 0x000ef00000000a00 */
[----:B------:R-:W4:Y:S08]  /*0060*/  LDC.64 R4, c[0x0][0x390] ;  /* 0x0000e400ff047b82 */ /* 0x000f300000000a00 */
[----:B------:R-:W4:Y:S01]  /*0070*/  LDC.64 R6, c[0x0][0x398] ;  /* 0x0000e600ff067b82 */ /* 0x000f220000000a00 */
[--C-:B0-----:R-:W-:Y:S01]  /*0080*/  IMAD R9, R11, -0x200, R0.reuse ;  /* 0xfffffe000b097824 */ /* 0x101fe200078e0200 */
[----:B------:R-:W-:-:S06]  /*0090*/  PRMT R0, RZ, 0x7610, R0 ;  /* 0x00007610ff007816 */ /* 0x000fcc0000000000 */
[----:B------:R-:W0:Y:S01]  /*00a0*/  LDC.64 R14, c[0x0][0x390] ;  /* 0x0000e400ff0e7b82 */ /* 0x000e220000000a00 */
[----:B--2---:R-:W-:Y:S02]  /*00b0*/  MOV R8, R10 ;  /* 0x0000000a00087202 */ /* 0x004fe40000000f00 */
[----:B------:R-:W-:-:S05]  /*00c0*/  ISETP.GE.AND P0, PT, R10, R9, PT ;  /* 0x000000090a00720c */ /* 0x000fca0003f06270 */
[----:B------:R-:W2:Y:S08]  /*00d0*/  LDC.64 R12, c[0x0][0x398] ;  /* 0x0000e600ff0c7b82 */ /* 0x000eb00000000a00 */
[----:B------:R-:W2:Y:S01]  /*00e0*/  LDC.64 R2, c[0x0][0x398] ;  /* 0x0000e600ff027b82 */ /* 0x000ea20000000a00 */
[----:B------:R-:W-:-:S05]  /*00f0*/  @!P0 VIADD R10, R8, 0x80 ;  /* 0x00000080080a8836 */ /* 0x000fca0000000000 */
[----:B------:R-:W-:-:S13]  /*0100*/  ISETP.GE.AND P1, PT, R10, R9, PT ;  /* 0x000000090a00720c */ /* 0x000fda0003f26270 */
[----:B------:R-:W-:Y:S01]  /*0110*/  @!P1 LEA R17, R11, R10, 0x9 ;  /* 0x0000000a0b119211 */ /* 0x000fe200078e48ff */
[----:B------:R-:W-:-:S04]  /*0120*/  @!P1 VIADD R10, R10, 0x80 ;  /* 0x000000800a0a9836 */ /* 0x000fc80000000000 */
[----:B---3--:R-:W-:Y:S01]  /*0130*/  @!P1 IMAD.WIDE.U32 R18, R17, 0x2, R18 ;  /* 0x0000000211129825 */ /* 0x008fe200078e0012 */
[----:B------:R-:W-:-:S04]  /*0140*/  ISETP.GE.AND P3, PT, R10, R9, PT ;  /* 0x000000090a00720c */ /* 0x000fc80003f66270 */
[----:B-1----:R1:W5:Y:S09]  /*0150*/  @!P1 LDG.E.U16 R0, desc[UR4][R18.64] ;  /* 0x0000000412009981 */ /* 0x002372000c1e1500 */
[----:B------:R-:W-:Y:S01]  /*0160*/  @!P3 LEA R21, R11, R10, 0x9 ;  /* 0x0000000a0b15b211 */ /* 0x000fe200078e48ff */
[----:B-1----:R-:W1:Y:S01]  /*0170*/  LDC.64 R18, c[0x0][0x390] ;  /* 0x0000e400ff127b82 */ /* 0x002e620000000a00 */
[----:B------:R-:W-:-:S03]  /*0180*/  @!P3 VIADD R10, R10, 0x80 ;  /* 0x000000800a0ab836 */ /* 0x000fc60000000000 */
[C---:B----4-:R-:W-:Y:S02]  /*0190*/  @!P3 IMAD.WIDE.U32 R4, R21.reuse, 0x2, R4 ;  /* 0x000000021504b825 */ /* 0x050fe400078e0004 */
[----:B------:R-:W-:Y:S02]  /*01a0*/  ISETP.GE.AND P2, PT, R10, R9, PT ;  /* 0x000000090a00720c */ /* 0x000fe40003f46270 */
[----:B------:R-:W-:Y:S02]  /*01b0*/  @!P3 IMAD.WIDE.U32 R6, R21, 0x2, R6 ;  /* 0x000000021506b825 */ /* 0x000fe400078e0006 */
[----:B------:R-:W3:Y:S02]  /*01c0*/  LDC.64 R20, c[0x0][0x398] ;  /* 0x0000e600ff147b82 */ /* 0x000ee40000000a00 */
[----:B------:R-:W-:Y:S01]  /*01d0*/  @!P0 IMAD R25, R11, 0x200, R8 ;  /* 0x000002000b198824 */ /* 0x000fe200078e0208 */
[----:B------:R-:W-:-:S06]  /*01e0*/  PRMT R24, RZ, 0x7610, R24 ;  /* 0x00007610ff187816 */ /* 0x000fcc0000000018 */
[----:B------:R-:W-:Y:S01]  /*01f0*/  @!P2 LEA R23, R11, R10, 0x9 ;  /* 0x0000000a0b17a211 */ /* 0x000fe200078e48ff */
[----:B-1----:R-:W-:-:S05]  /*0200*/  @!P0 IMAD.WIDE.U32 R18, R25, 0x2, R18 ;  /* 0x0000000219128825 */ /* 0x002fca00078e0012 */
[----:B------:R-:W5:Y:S01]  /*0210*/  @!P0 LDG.E.U16 R24, desc[UR4][R18.64] ;  /* 0x0000000412188981 */ /* 0x000f62000c1e1500 */
[----:B---3--:R-:W-:Y:S01]  /*0220*/  @!P0 IMAD.WIDE.U32 R20, R25, 0x2, R20 ;  /* 0x0000000219148825 */ /* 0x008fe200078e0014 */
[----:B------:R-:W-:-:S06]  /*0230*/  PRMT R25, RZ, 0x7610, R25 ;  /* 0x00007610ff197816 */ /* 0x000fcc0000000019 */
[----:B------:R-:W5:Y:S01]  /*0240*/  @!P0 LDG.E.U16 R25, desc[UR4][R20.64] ;  /* 0x0000000414198981 */ /* 0x000f62000c1e1500 */
[----:B------:R-:W-:Y:S01]  /*0250*/  ISETP.GE.AND P0, PT, R8, R9, PT ;  /* 0x000000090800720c */ /* 0x000fe20003f06270 */
[----:B0-----:R-:W-:-:S04]  /*0260*/  @!P2 IMAD.WIDE.U32 R14, R23, 0x2, R14 ;  /* 0x00000002170ea825 */ /* 0x001fc800078e000e */
[----:B--2---:R-:W-:Y:S01]  /*0270*/  @!P2 IMAD.WIDE.U32 R22, R23, 0x2, R12 ;  /* 0x000000021716a825 */ /* 0x004fe200078e000c */
[----:B------:R-:W-:-:S03]  /*0280*/  PRMT R13, RZ, 0x7610, R13 ;  /* 0x00007610ff0d7816 */ /* 0x000fc6000000000d */
[----:B------:R-:W-:-:S05]  /*0290*/  @!P1 IMAD.WIDE.U32 R2, R17, 0x2, R2 ;  /* 0x0000000211029825 */ /* 0x000fca00078e0002 */
[----:B------:R0:W5:Y:S01]  /*02a0*/  @!P1 LDG.E.U16 R13, desc[UR4][R2.64] ;  /* 0x00000004020d9981 */ /* 0x000162000c1e1500 */
[----:B------:R-:W-:Y:S02]  /*02b0*/  PRMT R10, RZ, 0x7610, R10 ;  /* 0x00007610ff0a7816 */ /* 0x000fe4000000000a */
[----:B------:R-:W-:Y:S02]  /*02c0*/  PRMT R16, RZ, 0x7610, R16 ;  /* 0x00007610ff107816 */ /* 0x000fe40000000010 */
[----:B------:R-:W-:Y:S02]  /*02d0*/  PRMT R17, RZ, 0x7610, R17 ;  /* 0x00007610ff117816 */ /* 0x000fe40000000011 */
[----:B------:R1:W5:Y:S01]  /*02e0*/  @!P2 LDG.E.U16 R10, desc[UR4][R14.64] ;  /* 0x000000040e0aa981 */ /* 0x000362000c1e1500 */
[----:B0-----:R-:W0:Y:S01]  /*02f0*/  @!P0 LDC.64 R2, c[0x0][0x388] ;  /* 0x0000e200ff028b82 */ /* 0x001e220000000a00 */
[----:B------:R-:W-:Y:S02]  /*0300*/  PRMT R12, RZ, 0x7610, R12 ;  /* 0x00007610ff0c7816 */ /* 0x000fe4000000000c */
[----:B------:R2:W5:Y:S01]  /*0310*/  @!P3 LDG.E.U16 R16, desc[UR4][R4.64] ;  /* 0x000000040410b981 */ /* 0x000562000c1e1500 */
[----:B------:R-:W-:Y:S03]  /*0320*/  BSSY.RECONVERGENT B0, `(.L_x_856) ;  /* 0x0000018000007945 */ /* 0x000fe60003800200 */
[----:B------:R3:W5:Y:S01]  /*0330*/  @!P3 LDG.E.U16 R17, desc[UR4][R6.64] ;  /* 0x000000040611b981 */ /* 0x000762000c1e1500 */
[----:B-1----:R-:W-:-:S03]  /*0340*/  IADD3 R14, PT, PT, R8, 0x80, RZ ;  /* 0x00000080080e7810 */ /* 0x002fc60007ffe0ff */
[----:B------:R1:W5:Y:S01]  /*0350*/  @!P2 LDG.E.U16 R12, desc[UR4][R22.64] ;  /* 0x00000004160ca981 */ /* 0x000362000c1e1500 */
[C---:B--2---:R-:W-:Y:S02]  /*0360*/  VIADD R4, R8.reuse, 0x100 ;  /* 0x0000010008047836 */ /* 0x044fe40000000000 */
[----:B------:R-:W-:Y:S01]  /*0370*/  @!P0 IMAD R5, R11, 0x200, R8 ;  /* 0x000002000b058824 */ /* 0x000fe200078e0208 */
[----:B---3--:R-:W-:Y:S02]  /*0380*/  IADD3 R6, PT, PT, R8, 0x180, RZ ;  /* 0x0000018008067810 */ /* 0x008fe40007ffe0ff */
[----:B------:R-:W-:Y:S02]  /*0390*/  @!P0 MOV R8, R14 ;  /* 0x0000000e00088202 */ /* 0x000fe40000000f00 */
[-C--:B------:R-:W-:Y:S02]  /*03a0*/  ISETP.GE.AND P1, PT, R14, R9.reuse, PT ;  /* 0x000000090e00720c */ /* 0x080fe40003f26270 */
[----:B------:R-:W-:-:S02]  /*03b0*/  ISETP.GE.AND P2, PT, R4, R9, PT ;  /* 0x000000090400720c */ /* 0x000fc40003f46270 */
[-C--:B------:R-:W-:Y:S01]  /*03c0*/  ISETP.GE.AND P3, PT, R6, R9.reuse, PT ;  /* 0x000000090600720c */ /* 0x080fe20003f66270 */
[----:B0-----:R-:W-:Y:S01]  /*03d0*/  @!P0 IMAD.WIDE.U32 R2, R5, 0x2, R2 ;  /* 0x0000000205028825 */ /* 0x001fe200078e0002 */
[----:B------:R-:W-:Y:S01]  /*03e0*/  ISETP.GE.AND P4, PT, R8, R9, PT ;  /* 0x000000090800720c */ /* 0x000fe20003f86270 */
[----:B-1----:R-:W-:-:S12]  /*03f0*/  @P0 BRA `(.L_x_857) ;  /* 0x0000000000280947 */ /* 0x002fd80003800000 */
[----:B-----5:R-:W-:Y:S02]  /*0400*/  IMAD.U32 R25, R25, 0x10000, RZ ;  /* 0x0001000019197824 */ /* 0x020fe400078e00ff */
[----:B------:R-:W-:Y:S02]  /*0410*/  IMAD.U32 R24, R24, 0x10000, RZ ;  /* 0x0001000018187824 */ /* 0x000fe400078e00ff */
[----:B------:R-:W-:-:S06]  /*0420*/  FMUL.FTZ R25, R25, R25 ;  /* 0x0000001919197220 */ /* 0x000fcc0000410000 */
[----:B------:R-:W0:Y:S02]  /*0430*/  F2F.BF16.F32 R25, R25 ;  /* 0x0000001900197304 */ /* 0x000e240000202000 */
[----:B0-----:R-:W-:-:S05]  /*0440*/  SHF.L.U32 R4, R25, 0x10, RZ ;  /* 0x0000001019047819 */ /* 0x001fca00000006ff */
[----:B------:R-:W-:-:S06]  /*0450*/  FADD.FTZ R5, -R4, 1 ;  /* 0x3f80000004057421 */ /* 0x000fcc0000010100 */
[----:B------:R-:W0:Y:S02]  /*0460*/  F2F.BF16.F32 R5, R5 ;  /* 0x0000000500057304 */ /* 0x000e240000202000 */
[----:B0-----:R-:W-:-:S05]  /*0470*/  SHF.L.U32 R7, R5, 0x10, RZ ;  /* 0x0000001005077819 */ /* 0x001fca00000006ff */
[----:B------:R-:W-:-:S05]  /*0480*/  FMUL.FTZ R4, R24, R7 ;  /* 0x0000000718047220 */ /* 0x000fca0000410000 */
[----:B------:R-:W-:-:S07]  /*0490*/  F2FP.BF16.F32.PACK_AB R4, RZ, R4 ;  /* 0x00000004ff04723e */ /* 0x000fce00000010ff */
.L_x_857:
[----:B------:R-:W-:Y:S05]  /*04a0*/  BSYNC.RECONVERGENT B0 ;  /* 0x0000000000007941 */ /* 0x000fea0003800200 */
.L_x_856:
[----:B------:R-:W-:Y:S04]  /*04b0*/  BSSY.RECONVERGENT B0, `(.L_x_858) ;  /* 0x000000c000007945 */ /* 0x000fe80003800200 */
[----:B------:R-:W-:Y:S05]  /*04c0*/  @P1 BRA `(.L_x_859) ;  /* 0x0000000000281947 */ /* 0x000fea0003800000 */
        /* <DEDUP_REMOVED lines=10> */
.L_x_859:
[----:B------:R-:W-:Y:S05]  /*0570*/  BSYNC.RECONVERGENT B0 ;  /* 0x0000000000007941 */ /* 0x000fea0003800200 */
.L_x_858:
        /* <DEDUP_REMOVED lines=12> */
.L_x_861:
[----:B------:R-:W-:Y:S05]  /*0640*/  BSYNC.RECONVERGENT B0 ;  /* 0x0000000000007941 */ /* 0x000fea0003800200 */
.L_x_860:
        /* <DEDUP_REMOVED lines=12> */
.L_x_863:
[----:B------:R-:W-:Y:S05]  /*0710*/  BSYNC.RECONVERGENT B0 ;  /* 0x0000000000007941 */ /* 0x000fea0003800200 */
.L_x_862:
[----:B------:R0:W-:Y:S01]  /*0720*/  @!P0 STG.E.U16 desc[UR4][R2.64], R4 ;  /* 0x0000000402008986 */ /* 0x0001e2000c101504 */
[----:B------:R-:W-:Y:S04]  /*0730*/  BSSY.RECONVERGENT B0, `(.L_x_864) ;  /* 0x000000c000007945 */ /* 0x000fe80003800200 */
[----:B------:R-:W-:Y:S05]  /*0740*/  @P4 BRA `(.L_x_865) ;  /* 0x0000000000284947 */ /* 0x000fea0003800000 */
[----:B0-----:R-:W0:Y:S01]  /*0750*/  LDC.64 R2, c[0x0][0x388] ;  /* 0x0000e200ff027b82 */ /* 0x001e220000000a00 */
[----:B------:R-:W-:Y:S01]  /*0760*/  IMAD R7, R11, 0x200, R8 ;  /* 0x000002000b077824 */ /* 0x000fe200078e0208 */
[----:B------:R-:W-:-:S04]  /*0770*/  IADD3 R8, PT, PT, R8, 0x80, RZ ;  /* 0x0000008008087810 */ /* 0x000fc80007ffe0ff */
[----:B------:R-:W-:-:S13]  /*0780*/  ISETP.GE.AND P0, PT, R8, R9, PT ;  /* 0x000000090800720c */ /* 0x000fda0003f06270 */
[----:B-----5:R-:W-:Y:S01]  /*0790*/  @!P0 IMAD R13, R11, 0x200, R8 ;  /* 0x000002000b0d8824 */ /* 0x020fe200078e0208 */
[----:B------:R-:W-:Y:S01]  /*07a0*/  @!P0 IADD3 R8, PT, PT, R8, 0x80, RZ ;  /* 0x0000008008088810 */ /* 0x000fe20007ffe0ff */
[----:B0-----:R-:W-:-:S04]  /*07b0*/  IMAD.WIDE.U32 R6, R7, 0x2, R2 ;  /* 0x0000000207067825 */ /* 0x001fc800078e0002 */
[----:B------:R-:W-:Y:S01]  /*07c0*/  @!P0 IMAD.WIDE.U32 R2, R13, 0x2, R2 ;  /* 0x000000020d028825 */ /* 0x000fe200078e0002 */
[----:B------:R1:W-:Y:S04]  /*07d0*/  STG.E.U16 desc[UR4][R6.64], R0 ;  /* 0x0000000006007986 */ /* 0x0003e8000c101504 */
[----:B------:R1:W-:Y:S02]  /*07e0*/  @!P0 STG.E.U16 desc[UR4][R2.64], R5 ;  /* 0x0000000502008986 */ /* 0x0003e4000c101504 */
.L_x_865:
[----:B------:R-:W-:Y:S05]  /*07f0*/  BSYNC.RECONVERGENT B0 ;  /* 0x0000000000007941 */ /* 0x000fea0003800200 */
.L_x_864:
[----:B------:R-:W-:-:S13]  /*0800*/  ISETP.GE.AND P0, PT, R8, R9, PT ;  /* 0x000000090800720c */ /* 0x000fda0003f06270 */
[----:B------:R-:W-:Y:S05]  /*0810*/  @P0 EXIT ;  /* 0x000000000000094d */ /* 0x000fea0003800000 */
[----:B01----:R-:W0:Y:S01]  /*0820*/  LDC.64 R2, c[0x0][0x388] ;  /* 0x0000e200ff027b82 */ /* 0x003e220000000a00 */
[----:B------:R-:W-:-:S05]  /*0830*/  LEA R11, R11, R8, 0x9 ;  /* 0x000000080b0b7211 */ /* 0x000fca00078e48ff */
[----:B0-----:R-:W-:-:S05]  /*0840*/  IMAD.WIDE.U32 R2, R11, 0x2, R2 ;  /* 0x000000020b027825 */ /* 0x001fca00078e0002 */
[----:B-----5:R-:W-:Y:S01]  /*0850*/  STG.E.U16 desc[UR4][R2.64], R10 ;  /* 0x0000000a02007986 */ /* 0x020fe2000c101504 */
[----:B------:R-:W-:Y:S05]  /*0860*/  EXIT ;  /* 0x000000000000794d */ /* 0x000fea0003800000 */
.L_x_866:
        /* <DEDUP_REMOVED lines=9> */
.L_x_14165:


//--------------------- .text._ZN2at6native29vectorized_elementwise_kernelILi2EZZZNS0_25tanh_backward_kernel_cudaERNS_18TensorIteratorBaseEENKUlvE0_clEvENKUlvE2_clEvEUlN3c108BFloat16ES7_E_St5arrayIPcLm3EEEEviT0_T1_ --------------------------
	.section	.text._ZN2at6native29vectorized_elementwise_kernelILi2EZZZNS0_25tanh_backward_kernel_cudaERNS_18TensorIteratorBaseEENKUlvE0_clEvENKUlvE2_clEvEUlN3c108BFloat16ES7_E_St5arrayIPcLm3EEEEviT0_T1_,"ax",@progbits
	.align	128
        .global         _ZN2at6native29vectorized_elementwise_kernelILi2EZZZNS0_25tanh_backward_kernel_cudaERNS_18TensorIteratorBaseEENKUlvE0_clEvENKUlvE2_clEvEUlN3c108BFloat16ES7_E_St5arrayIPcLm3EEEEviT0_T1_
        .type           _ZN2at6native29vectorized_elementwise_kernelILi2EZZZNS0_25tanh_backward_kernel_cudaERNS_18TensorIteratorBaseEENKUlvE0_clEvENKUlvE2_clEvEUlN3c108BFloat16ES7_E_St5arrayIPcLm3EEEEviT0_T1_,@function
        .size           _ZN2at6native29vectorized_elementwise_kernelILi2EZZZNS0_25tanh_backward_kernel_cudaERNS_18TensorIteratorBaseEENKUlvE0_clEvENKUlvE2_clEvEUlN3c108BFloat16ES7_E_St5arrayIPcLm3EEEEviT0_T1_,(.L_x_14166 - _ZN2at6native29vectorized_elementwise_kernelILi2EZZZNS0_25tanh_backward_kernel_cudaERNS_18TensorIteratorBaseEENKUlvE0_clEvENKUlvE2_clEvEUlN3c108BFloat16ES7_E_St5arrayIPcLm3EEEEviT0_T1_)
        .other          _ZN2at6native29vectorized_elementwise_kernelILi2EZZZNS0_25tanh_backward_kernel_cudaERNS_18TensorIteratorBaseEENKUlvE0_clEvENKUlvE2_clEvEUlN3c108BFloat16ES7_E_St5arrayIPcLm3EEEEviT0_T1_,@"STO_CUDA_ENTRY STV_DEFAULT"
_ZN2at6native29vectorized_elementwise_kernelILi2EZZZNS0_25tanh_backward_kernel_cudaERNS_18TensorIteratorBaseEENKUlvE0_clEvENKUlvE2_clEvEUlN3c108BFloat16ES7_E_St5arrayIPcLm3EEEEviT0_T1_:
.text._ZN2at6native29vectorized_elementwise_kernelILi2EZZZNS0_25tanh_backward_kernel_cudaERNS_18TensorIteratorBaseEENKUlvE0_clEvENKUlvE2_clEvEUlN3c108BFloat16ES7_E_St5arrayIPcLm3EEEEviT0_T1_:
[----:B------:R-:W-:Y:S01]  /*0000*/  LDC R1, c[0x0][0x37c] ;  /* 0x0000df00ff017b82 */ /* 0x000fe20000000800 */
[----:B------:R-:W0:Y:S01]  /*0010*/  S2R R0, SR_CTAID.X ;  /* 0x0000000000007919 */ /* 0x000e220000002500 */
[----:B------:R-:W1:Y:S01]  /*0020*/  LDCU UR6, c[0x0][0x380] ;  /* 0x00007000ff0677ac */ /* 0x000e620008000800 */
[----:B------:R-:W2:Y:S01]  /*0030*/  LDCU.64 UR4, c[0x0][0x358] ;  /* 0x00006b00ff0477ac */ /* 0x000ea20008000a00 */
[----:B0-----:R-:W-:-:S04]  /*0040*/  SHF.L.U32 R0, R0, 0xa, RZ ;  /* 0x0000000a00007819 */ /* 0x001fc800000006ff */
[----:B-1----:R-:W-:-:S04]  /*0050*/  IADD3 R2, PT, PT, -R0, UR6, RZ ;  /* 0x0000000600027c10 */ /* 0x002fc8000fffe1ff */
[----:B------:R-:W-:-:S13]  /*0060*/  ISETP.GT.U32.AND P0, PT, R2, 0x3ff, PT ;  /* 0x000003ff0200780c */ /* 0x000fda0003f04070 */
[----:B--2---:R-:W-:Y:S05]  /*0070*/  @P0 BRA `(.L_x_867) ;  /* 0x0000001000340947 */ /* 0x004fea0003800000 */
[----:B------:R-:W0:Y:S01]  /*0080*/  S2R R21, SR_TID.X ;  /* 0x0000000000157919 */ /* 0x000e220000002100 */
[----:B------:R-:W1:Y:S01]  /*0090*/  LDC.64 R12, c[0x0][0x390] ;  /* 0x0000e400ff0c7b82 */ /* 0x000e620000000a00 */
[----:B------:R-:W-:-:S07]  /*00a0*/  PRMT R4, RZ, 0x7610, R4 ;  /* 0x00007610ff047816 */ /* 0x000fce0000000004 */
[----:B------:R-:W2:Y:S08]  /*00b0*/  LDC.64 R24, c[0x0][0x398] ;  /* 0x0000e600ff187b82 */ /* 0x000eb00000000a00 */
[----:B------:R-:W3:Y:S08]  /*00c0*/  LDC.64 R6, c[0x0][0x390] ;  /* 0x0000e400ff067b82 */ /* 0x000ef00000000a00 */
[----:B------:R-:W4:Y:S01]  /*00d0*/  LDC.64 R22, c[0x0][0x398] ;  /* 0x0000e600ff167b82 */ /* 0x000f220000000a00 */
[----:B0-----:R-:W-:Y:S01]  /*00e0*/  ISETP.GE.U32.AND P0, PT, R21, R2, PT ;  /* 0x000000021500720c */ /* 0x001fe20003f06070 */
[----:B------:R-:W-:-:S06]  /*00f0*/  IMAD.MOV.U32 R3, RZ, RZ, R21 ;  /* 0x000000ffff037224 */ /* 0x000fcc00078e0015 */
[----:B------:R-:W0:Y:S08]  /*0100*/  LDC.64 R18, c[0x0][0x390] ;  /* 0x0000e400ff127b82 */ /* 0x000e300000000a00 */
[----:B------:R-:W0:Y:S01]  /*0110*/  LDC.64 R16, c[0x0][0x398] ;  /* 0x0000e600ff107b82 */ /* 0x000e220000000a00 */
[----:B------:R-:W-:-:S04]  /*0120*/  @!P0 IADD3 R21, PT, PT, R3, 0x80, RZ ;  /* 0x0000008003158810 */ /* 0x000fc80007ffe0ff */
[----:B------:R-:W-:-:S03]  /*0130*/  ISETP.GE.U32.AND P1, PT, R21, R2, PT ;  /* 0x000000021500720c */ /* 0x000fc60003f26070 */
[----:B------:R-:W0:Y:S08]  /*0140*/  LDC.64 R14, c[0x0][0x390] ;  /* 0x0000e400ff0e7b82 */ /* 0x000e300000000a00 */
[----:B------:R-:W0:Y:S02]  /*0150*/  LDC.64 R28, c[0x0][0x390] ;  /* 0x0000e400ff1c7b82 */ /* 0x000e240000000a00 */
[----:B------:R-:W-:Y:S01]  /*0160*/  @!P1 IMAD.IADD R5, R0, 0x1, R21 ;  /* 0x0000000100059824 */ /* 0x000fe200078e0215 */
[----:B------:R-:W-:-:S03]  /*0170*/  @!P1 IADD3 R21, PT, PT, R21, 0x80, RZ ;  /* 0x0000008015159810 */ /* 0x000fc60007ffe0ff */
[----:B-1----:R-:W-:Y:S01]  /*0180*/  @!P1 IMAD.WIDE.U32 R12, R5, 0x2, R12 ;  /* 0x00000002050c9825 */ /* 0x002fe200078e000c */
[----:B------:R-:W-:-:S03]  /*0190*/  ISETP.GE.U32.AND P2, PT, R21, R2, PT ;  /* 0x000000021500720c */ /* 0x000fc60003f46070 */
[----:B--2---:R-:W-:Y:S01]  /*01a0*/  @!P1 IMAD.WIDE.U32 R24, R5, 0x2, R24 ;  /* 0x0000000205189825 */ /* 0x004fe200078e0018 */
[----:B------:R1:W5:Y:S09]  /*01b0*/  @!P1 LDG.E.U16 R4, desc[UR4][R12.64] ;  /* 0x000000040c049981 */ /* 0x000372000c1e1500 */
[----:B------:R-:W-:Y:S01]  /*01c0*/  @!P2 IMAD.IADD R11, R0, 0x1, R21 ;  /* 0x00000001000ba824 */ /* 0x000fe200078e0215 */
[----:B------:R-:W-:Y:S01]  /*01d0*/  @!P2 IADD3 R21, PT, PT, R21, 0x80, RZ ;  /* 0x000000801515a810 */ /* 0x000fe20007ffe0ff */
[----:B-1----:R-:W1:Y:S03]  /*01e0*/  LDC.64 R12, c[0x0][0x398] ;  /* 0x0000e600ff0c7b82 */ /* 0x002e660000000a00 */
[----:B------:R-:W-:-:S13]  /*01f0*/  ISETP.GE.U32.AND P3, PT, R21, R2, PT ;  /* 0x000000021500720c */ /* 0x000fda0003f66070 */
[----:B------:R-:W-:Y:S01]  /*0200*/  @!P3 IMAD.IADD R9, R0, 0x1, R21 ;  /* 0x000000010009b824 */ /* 0x000fe200078e0215 */
[----:B------:R-:W-:-:S04]  /*0210*/  @!P3 IADD3 R21, PT, PT, R21, 0x80, RZ ;  /* 0x000000801515b810 */ /* 0x000fc80007ffe0ff */
[----:B------:R-:W-:Y:S01]  /*0220*/  ISETP.GE.U32.AND P4, PT, R21, R2, PT ;  /* 0x000000021500720c */ /* 0x000fe20003f86070 */
[----:B---3--:R-:W-:Y:S01]  /*0230*/  @!P2 IMAD.WIDE.U32 R26, R11, 0x2, R6 ;  /* 0x000000020b1aa825 */ /* 0x008fe200078e0006 */
[----:B------:R-:W-:-:S03]  /*0240*/  PRMT R5, RZ, 0x7610, R5 ;  /* 0x00007610ff057816 */ /* 0x000fc60000000005 */
[----:B----4-:R-:W-:-:S03]  /*0250*/  @!P2 IMAD.WIDE.U32 R22, R11, 0x2, R22 ;  /* 0x000000020b16a825 */ /* 0x010fc600078e0016 */
[----:B------:R2:W5:Y:S05]  /*0260*/  @!P1 LDG.E.U16 R5, desc[UR4][R24.64] ;  /* 0x0000000418059981 */ /* 0x00056a000c1e1500 */
[----:B------:R-:W-:Y:S01]  /*0270*/  @!P4 IMAD.IADD R11, R0, 0x1, R21 ;  /* 0x00000001000bc824 */ /* 0x000fe200078e0215 */
[----:B------:R-:W-:-:S04]  /*0280*/  @!P4 IADD3 R21, PT, PT, R21, 0x80, RZ ;  /* 0x000000801515c810 */ /* 0x000fc80007ffe0ff */
[----:B------:R-:W-:Y:S01]  /*0290*/  ISETP.GE.U32.AND P1, PT, R21, R2, PT ;  /* 0x000000021500720c */ /* 0x000fe20003f26070 */
[----:B--2---:R-:W2:Y:S01]  /*02a0*/  LDC.64 R24, c[0x0][0x398] ;  /* 0x0000e600ff187b82 */ /* 0x004ea20000000a00 */
[----:B------:R-:W-:Y:S02]  /*02b0*/  PRMT R6, RZ, 0x7610, R6 ;  /* 0x00007610ff067816 */ /* 0x000fe40000000006 */
[----:B------:R-:W-:Y:S01]  /*02c0*/  PRMT R7, RZ, 0x7610, R7 ;  /* 0x00007610ff077816 */ /* 0x000fe20000000007 */
[----:B0-----:R-:W-:-:S03]  /*02d0*/  @!P3 IMAD.WIDE.U32 R18, R9, 0x2, R18 ;  /* 0x000000020912b825 */ /* 0x001fc600078e0012 */
[----:B------:R-:W5:Y:S01]  /*02e0*/  @!P2 LDG.E.U16 R6, desc[UR4][R26.64] ;  /* 0x000000041a06a981 */ /* 0x000f62000c1e1500 */
[----:B------:R-:W-:-:S04]  /*02f0*/  @!P3 IMAD.WIDE.U32 R16, R9, 0x2, R16 ;  /* 0x000000020910b825 */ /* 0x000fc800078e0010 */
[----:B------:R-:W-:Y:S01]  /*0300*/  @!P1 IMAD.IADD R20, R0, 0x1, R21 ;  /* 0x0000000100149824 */ /* 0x000fe200078e0215 */
[----:B------:R-:W-:Y:S01]  /*0310*/  @!P1 IADD3 R21, PT, PT, R21, 0x80, RZ ;  /* 0x0000008015159810 */ /* 0x000fe20007ffe0ff */
[----:B------:R0:W5:Y:S01]  /*0320*/  @!P2 LDG.E.U16 R7, desc[UR4][R22.64] ;  /* 0x000000041607a981 */ /* 0x000162000c1e1500 */
[----:B------:R-:W-:Y:S02]  /*0330*/  PRMT R9, RZ, 0x7610, R9 ;  /* 0x00007610ff097816 */ /* 0x000fe40000000009 */
[----:B------:R-:W-:Y:S01]  /*0340*/  ISETP.GE.U32.AND P2, PT, R21, R2, PT ;  /* 0x000000021500720c */ /* 0x000fe20003f46070 */
[----:B------:R-:W-:Y:S01]  /*0350*/  @!P4 IMAD.WIDE.U32 R14, R11, 0x2, R14 ;  /* 0x000000020b0ec825 */ /* 0x000fe200078e000e */
[----:B------:R-:W-:Y:S02]  /*0360*/  PRMT R8, RZ, 0x7610, R8 ;  /* 0x00007610ff087816 */ /* 0x000fe40000000008 */
[----:B------:R-:W-:Y:S01]  /*0370*/  PRMT R10, RZ, 0x7610, R10 ;  /* 0x00007610ff0a7816 */ /* 0x000fe2000000000a */
[----:B------:R3:W5:Y:S01]  /*0380*/  @!P3 LDG.E.U16 R9, desc[UR4][R16.64] ;  /* 0x000000041009b981 */ /* 0x000762000c1e1500 */
[----:B0-----:R-:W0:Y:S03]  /*0390*/  LDC.64 R22, c[0x0][0x390] ;  /* 0x0000e400ff167b82 */ /* 0x001e260000000a00 */
[----:B------:R4:W5:Y:S01]  /*03a0*/  @!P3 LDG.E.U16 R8, desc[UR4][R18.64] ;  /* 0x000000041208b981 */ /* 0x000962000c1e1500 */
[----:B------:R-:W-:-:S03]  /*03b0*/  @!P1 IMAD.WIDE.U32 R28, R20, 0x2, R28 ;  /* 0x00000002141c9825 */ /* 0x000fc600078e001c */
[----:B------:R1:W5:Y:S01]  /*03c0*/  @!P4 LDG.E.U16 R10, desc[UR4][R14.64] ;  /* 0x000000040e0ac981 */ /* 0x000362000c1e1500 */
[----:B---3--:R-:W3:Y:S01]  /*03d0*/  LDC.64 R16, c[0x0][0x398] ;  /* 0x0000e600ff107b82 */ /* 0x008ee20000000a00 */
[----:B--2---:R-:W-:Y:S01]  /*03e0*/  @!P1 IMAD.WIDE.U32 R24, R20, 0x2, R24 ;  /* 0x0000000214189825 */ /* 0x004fe200078e0018 */
[----:B----4-:R-:W-:Y:S02]  /*03f0*/  PRMT R18, RZ, 0x7610, R18 ;  /* 0x00007610ff127816 */ /* 0x010fe40000000012 */
[----:B------:R-:W-:-:S04]  /*0400*/  PRMT R19, RZ, 0x7610, R19 ;  /* 0x00007610ff137816 */ /* 0x000fc80000000013 */
[----:B-1----:R-:W1:Y:S01]  /*0410*/  LDC.64 R14, c[0x0][0x398] ;  /* 0x0000e600ff0e7b82 */ /* 0x002e620000000a00 */
[----:B------:R-:W-:Y:S01]  /*0420*/  @!P2 IMAD.IADD R27, R0, 0x1, R21 ;  /* 0x00000001001ba824 */ /* 0x000fe200078e0215 */
[----:B------:R-:W-:Y:S01]  /*0430*/  @!P2 IADD3 R21, PT, PT, R21, 0x80, RZ ;  /* 0x000000801515a810 */ /* 0x000fe20007ffe0ff */
[----:B------:R-:W5:Y:S04]  /*0440*/  @!P1 LDG.E.U16 R18, desc[UR4][R28.64] ;  /* 0x000000041c129981 */ /* 0x000f68000c1e1500 */
[----:B------:R2:W5:Y:S01]  /*0450*/  @!P1 LDG.E.U16 R19, desc[UR4][R24.64] ;  /* 0x0000000418139981 */ /* 0x000562000c1e1500 */
[----:B------:R-:W-:Y:S01]  /*0460*/  ISETP.GE.U32.AND P1, PT, R21, R2, PT ;  /* 0x000000021500720c */ /* 0x000fe20003f26070 */
[----:B0-----:R-:W-:-:S04]  /*0470*/  @!P2 IMAD.WIDE.U32 R22, R27, 0x2, R22 ;  /* 0x000000021b16a825 */ /* 0x001fc800078e0016 */
[----:B---3--:R-:W-:Y:S01]  /*0480*/  @!P2 IMAD.WIDE.U32 R16, R27, 0x2, R16 ;  /* 0x000000021b10a825 */ /* 0x008fe200078e0010 */
[----:B--2---:R-:W-:-:S07]  /*0490*/  PRMT R25, RZ, 0x7610, R25 ;  /* 0x00007610ff197816 */ /* 0x004fce0000000019 */
[----:B------:R-:W-:-:S04]  /*04a0*/  @!P1 IMAD.IADD R27, R0, 0x1, R21 ;  /* 0x00000001001b9824 */ /* 0x000fc800078e0215 */
[----:B-1----:R-:W-:-:S05]  /*04b0*/  @!P1 IMAD.WIDE.U32 R14, R27, 0x2, R14 ;  /* 0x000000021b0e9825 */ /* 0x002fca00078e000e */
[----:B------:R-:W5:Y:S01]  /*04c0*/  @!P1 LDG.E.U16 R25, desc[UR4][R14.64] ;  /* 0x000000040e199981 */ /* 0x000f62000c1e1500 */
[----:B------:R-:W-:Y:S01]  /*04d0*/  @!P4 IMAD.WIDE.U32 R12, R11, 0x2, R12 ;  /* 0x000000020b0cc825 */ /* 0x000fe200078e000c */
[----:B------:R-:W-:Y:S02]  /*04e0*/  PRMT R11, RZ, 0x7610, R11 ;  /* 0x00007610ff0b7816 */ /* 0x000fe4000000000b */
[----:B------:R-:W-:Y:S02]  /*04f0*/  PRMT R20, RZ, 0x7610, R20 ;  /* 0x00007610ff147816 */ /* 0x000fe40000000014 */
[----:B------:R-:W-:Y:S02]  /*0500*/  PRMT R21, RZ, 0x7610, R21 ;  /* 0x00007610ff157816 */ /* 0x000fe40000000015 */
[----:B------:R0:W5:Y:S04]  /*0510*/  @!P4 LDG.E.U16 R11, desc[UR4][R12.64] ;  /* 0x000000040c0bc981 */ /* 0x000168000c1e1500 */
[----:B------:R1:W5:Y:S04]  /*0520*/  @!P2 LDG.E.U16 R20, desc[UR4][R22.64] ;  /* 0x000000041614a981 */ /* 0x000368000c1e1500 */
[----:B------:R2:W5:Y:S01]  /*0530*/  @!P2 LDG.E.U16 R21, desc[UR4][R16.64] ;  /* 0x000000041015a981 */ /* 0x000562000c1e1500 */
[----:B0-----:R-:W0:Y:S08]  /*0540*/  LDC.64 R12, c[0x0][0x390] ;  /* 0x0000e400ff0c7b82 */ /* 0x001e300000000a00 */
[----:B-1----:R-:W1:Y:S08]  /*0550*/  LDC.64 R22, c[0x0][0x390] ;  /* 0x0000e400ff167b82 */ /* 0x002e700000000a00 */
[----:B--2---:R-:W2:Y:S01]  /*0560*/  LDC.64 R16, c[0x0][0x398] ;  /* 0x0000e600ff107b82 */ /* 0x004ea20000000a00 */
[----:B------:R-:W-:Y:S01]  /*0570*/  PRMT R26, RZ, 0x7610, R26 ;  /* 0x00007610ff1a7816 */ /* 0x000fe2000000001a */
[----:B0-----:R-:W-:Y:S01]  /*0580*/  @!P1 IMAD.WIDE.U32 R12, R27, 0x2, R12 ;  /* 0x000000021b0c9825 */ /* 0x001fe200078e000c */
[----:B------:R-:W-:-:S05]  /*0590*/  @!P0 IADD3 R27, PT, PT, R0, R3, RZ ;  /* 0x00000003001b8210 */ /* 0x000fca0007ffe0ff */
[----:B-1----:R-:W-:-:S05]  /*05a0*/  @!P0 IMAD.WIDE.U32 R22, R27, 0x2, R22 ;  /* 0x000000021b168825 */ /* 0x002fca00078e0016 */
[----:B------:R-:W5:Y:S01]  /*05b0*/  @!P0 LDG.E.U16 R26, desc[UR4][R22.64] ;  /* 0x00000004161a8981 */ /* 0x000f62000c1e1500 */
[----:B--2---:R-:W-:Y:S01]  /*05c0*/  @!P0 IMAD.WIDE.U32 R16, R27, 0x2, R16 ;  /* 0x000000021b108825 */ /* 0x004fe200078e0010 */
[----:B------:R-:W-:-:S06]  /*05d0*/  PRMT R27, RZ, 0x7610, R27 ;  /* 0x00007610ff1b7816 */ /* 0x000fcc000000001b */
[----:B------:R-:W5:Y:S01]  /*05e0*/  @!P0 LDG.E.U16 R27, desc[UR4][R16.64] ;  /* 0x00000004101b8981 */ /* 0x000f62000c1e1500 */
[----:B------:R-:W-:Y:S02]  /*05f0*/  ISETP.GE.U32.AND P0, PT, R3, R2, PT ;  /* 0x000000020300720c */ /* 0x000fe40003f06070 */
[----:B------:R-:W-:-:S06]  /*0600*/  PRMT R24, RZ, 0x7610, R24 ;  /* 0x00007610ff187816 */ /* 0x000fcc0000000018 */
[----:B------:R0:W5:Y:S05]  /*0610*/  @!P1 LDG.E.U16 R24, desc[UR4][R12.64] ;  /* 0x000000040c189981 */ /* 0x00016a000c1e1500 */
[----:B0-----:R-:W0:Y:S01]  /*0620*/  @!P0 LDC.64 R12, c[0x0][0x388] ;  /* 0x0000e200ff0c8b82 */ /* 0x001e220000000a00 */
[----:B------:R-:W-:Y:S04]  /*0630*/  BSSY.RECONVERGENT B0, `(.L_x_868) ;  /* 0x000000c000007945 */ /* 0x000fe80003800200 */
[----:B------:R-:W-:Y:S05]  /*0640*/  @P0 BRA `(.L_x_869) ;  /* 0x0000000000280947 */ /* 0x000fea0003800000 */
[----:B-----5:R-:W-:Y:S02]  /*0650*/  IMAD.U32 R27, R27, 0x10000, RZ ;  /* 0x000100001b1b7824 */ /* 0x020fe400078e00ff */
[----:B------:R-:W-:Y:S02]  /*0660*/  IMAD.U32 R26, R26, 0x10000, RZ ;  /* 0x000100001a1a7824 */ /* 0x000fe400078e00ff */
[----:B------:R-:W-:-:S06]  /*0670*/  FMUL.FTZ R27, R27, R27 ;  /* 0x0000001b1b1b7220 */ /* 0x000fcc0000410000 */
[----:B------:R-:W1:Y:S02]  /*0680*/  F2F.BF16.F32 R27, R27 ;  /* 0x0000001b001b7304 */ /* 0x000e640000202000 */
[----:B-1----:R-:W-:-:S05]  /*0690*/  SHF.L.U32 R14, R27, 0x10, RZ ;  /* 0x000000101b0e7819 */ /* 0x002fca00000006ff */
[----:B------:R-:W-:-:S06]  /*06a0*/  FADD.FTZ R15, -R14, 1 ;  /* 0x3f8000000e0f7421 */ /* 0x000fcc0000010100 */
[----:B------:R-:W1:Y:S02]  /*06b0*/  F2F.BF16.F32 R15, R15 ;  /* 0x0000000f000f7304 */ /* 0x000e640000202000 */
[----:B-1----:R-:W-:-:S05]  /*06c0*/  SHF.L.U32 R17, R15, 0x10, RZ ;  /* 0x000000100f117819 */ /* 0x002fca00000006ff */
[----:B------:R-:W-:-:S05]  /*06d0*/  FMUL.FTZ R14, R26, R17 ;  /* 0x000000111a0e7220 */ /* 0x000fca0000410000 */
[----:B------:R-:W-:-:S07]  /*06e0*/  F2FP.BF16.F32.PACK_AB R14, RZ, R14 ;  /* 0x0000000eff0e723e */ /* 0x000fce00000010ff */
.L_x_869:
[----:B------:R-:W-:Y:S05]  /*06f0*/  BSYNC.RECONVERGENT B0 ;  /* 0x0000000000007941 */ /* 0x000fea0003800200 */
.L_x_868:
[C---:B------:R-:W-:Y:S01]  /*0700*/  VIADD R15, R3.reuse, 0x100 ;  /* 0x00000100030f7836 */ /* 0x040fe20000000000 */
[----:B-----5:R-:W-:Y:S01]  /*0710*/  @!P0 IADD3 R27, PT, PT, R0, R3, RZ ;  /* 0x00000003001b8210 */ /* 0x020fe20007ffe0ff */
[----:B------:R-:W-:Y:S01]  /*0720*/  VIADD R23, R3, 0x200 ;  /* 0x0000020003177836 */ /* 0x000fe20000000000 */
[----:B------:R-:W-:Y:S02]  /*0730*/  BSSY.RECONVERGENT B0, `(.L_x_870) ;  /* 0x000001a000007945 */ /* 0x000fe40003800200 */
[-C--:B------:R-:W-:Y:S01]  /*0740*/  ISETP.GE.U32.AND P1, PT, R15, R2.reuse, PT ;  /* 0x000000020f00720c */ /* 0x080fe20003f26070 */
[----:B0-----:R-:W-:Y:S01]  /*0750*/  @!P0 IMAD.WIDE.U32 R12, R27, 0x2, R12 ;  /* 0x000000021b0c8825 */ /* 0x001fe200078e000c */
[----:B------:R-:W-:Y:S02]  /*0760*/  IADD3 R15, PT, PT, R3, 0x180, RZ ;  /* 0x00000180030f7810 */ /* 0x000fe40007ffe0ff */
[----:B------:R-:W-:Y:S02]  /*0770*/  P2R R17, PR, RZ, 0x2 ;  /* 0x00000002ff117803 */ /* 0x000fe40000000000 */
[----:B------:R-:W-:-:S02]  /*0780*/  ISETP.GE.U32.AND P1, PT, R15, R2, PT ;  /* 0x000000020f00720c */ /* 0x000fc40003f26070 */
[----:B------:R-:W-:Y:S02]  /*0790*/  IADD3 R15, PT, PT, R3, 0x280, RZ ;  /* 0x00000280030f7810 */ /* 0x000fe40007ffe0ff */
[-C--:B------:R-:W-:Y:S01]  /*07a0*/  ISETP.GE.U32.AND P2, PT, R23, R2.reuse, PT ;  /* 0x000000021700720c */ /* 0x080fe20003f46070 */
[----:B------:R-:W-:Y:S01]  /*07b0*/  VIADD R23, R3, 0x300 ;  /* 0x0000030003177836 */ /* 0x000fe20000000000 */
[----:B------:R-:W-:Y:S01]  /*07c0*/  ISETP.GE.U32.AND P3, PT, R15, R2, PT ;  /* 0x000000020f00720c */ /* 0x000fe20003f66070 */
[----:B------:R-:W-:-:S03]  /*07d0*/  VIADD R15, R3, 0x80 ;  /* 0x00000080030f7836 */ /* 0x000fc60000000000 */
[-C--:B------:R-:W-:Y:S02]  /*07e0*/  ISETP.GE.U32.AND P4, PT, R23, R2.reuse, PT ;  /* 0x000000021700720c */ /* 0x080fe40003f86070 */
[----:B------:R-:W-:Y:S02]  /*07f0*/  ISETP.GE.U32.AND P6, PT, R15, R2, PT ;  /* 0x000000020f00720c */ /* 0x000fe40003fc6070 */
[----:B------:R-:W-:-:S04]  /*0800*/  IADD3 R23, PT, PT, R3, 0x380, RZ ;  /* 0x0000038003177810 */ /* 0x000fc80007ffe0ff */
[----:B------:R-:W-:-:S07]  /*0810*/  ISETP.GE.U32.AND P5, PT, R23, R2, PT ;  /* 0x000000021700720c */ /* 0x000fce0003fa6070 */
[----:B------:R-:W-:Y:S06]  /*0820*/  @P6 BRA `(.L_x_871) ;  /* 0x0000000000286947 */ /* 0x000fec0003800000 */
[----:B------:R-:W-:Y:S02]  /*0830*/  IMAD.U32 R5, R5, 0x10000, RZ ;  /* 0x0001000005057824 */ /* 0x000fe400078e00ff */
        /* <DEDUP_REMOVED lines=9> */
.L_x_871:
[----:B------:R-:W-:Y:S05]  /*08d0*/  BSYNC.RECONVERGENT B0 ;  /* 0x0000000000007941 */ /* 0x000fea0003800200 */
.L_x_870:
[----:B------:R-:W-:Y:S01]  /*08e0*/  ISETP.NE.AND P6, PT, R17, RZ, PT ;  /* 0x000000ff1100720c */ /* 0x000fe20003fc5270 */
[----:B------:R-:W-:-:S12]  /*08f0*/  BSSY.RECONVERGENT B0, `(.L_x_872) ;  /* 0x000000c000007945 */ /* 0x000fd80003800200 */
[----:B------:R-:W-:Y:S05]  /*0900*/  @P6 BRA `(.L_x_873) ;  /* 0x0000000000286947 */ /* 0x000fea0003800000 */
        /* <DEDUP_REMOVED lines=10> */
.L_x_873:
[----:B------:R-:W-:Y:S05]  /*09b0*/  BSYNC.RECONVERGENT B0 ;  /* 0x0000000000007941 */ /* 0x000fea0003800200 */
.L_x_872:
[----:B------:R-:W-:Y:S04]  /*09c0*/  BSSY.RECONVERGENT B0, `(.L_x_874) ;  /* 0x000000c000007945 */ /* 0x000fe80003800200 */
        /* <DEDUP_REMOVED lines=11> */
.L_x_875:
[----:B------:R-:W-:Y:S05]  /*0a80*/  BSYNC.RECONVERGENT B0 ;  /* 0x0000000000007941 */ /* 0x000fea0003800200 */
.L_x_874:
        /* <DEDUP_REMOVED lines=12> */
.L_x_877:
[----:B------:R-:W-:Y:S05]  /*0b50*/  BSYNC.RECONVERGENT B0 ;  /* 0x0000000000007941 */ /* 0x000fea0003800200 */
.L_x_876:
        /* <DEDUP_REMOVED lines=12> */
.L_x_879:
[----:B------:R-:W-:Y:S05]  /*0c20*/  BSYNC.RECONVERGENT B0 ;  /* 0x0000000000007941 */ /* 0x000fea0003800200 */
.L_x_878:
        /* <DEDUP_REMOVED lines=12> */
.L_x_881:
[----:B------:R-:W-:Y:S05]  /*0cf0*/  BSYNC.RECONVERGENT B0 ;  /* 0x0000000000007941 */ /* 0x000fea0003800200 */
.L_x_880:
        /* <DEDUP_REMOVED lines=12> */
.L_x_883:
[----:B------:R-:W-:Y:S05]  /*0dc0*/  BSYNC.RECONVERGENT B0 ;  /* 0x0000000000007941 */ /* 0x000fea0003800200 */
.L_x_882:
[----:B------:R-:W-:Y:S01]  /*0dd0*/  @!P0 IMAD.MOV.U32 R3, RZ, RZ, R15 ;  /* 0x000000ffff038224 */ /* 0x000fe200078e000f */
[----:B------:R0:W-:Y:S01]  /*0de0*/  @!P0 STG.E.U16 desc[UR4][R12.64], R14 ;  /* 0x0000000e0c008986 */ /* 0x0001e2000c101504 */
[----:B------:R-:W-:Y:S04]  /*0df0*/  BSSY.RECONVERGENT B0, `(.L_x_884) ;  /* 0x000002d000007945 */ /* 0x000fe80003800200 */
[----:B------:R-:W-:Y:S01]  /*0e00*/  BSSY.RELIABLE B1, `(.L_x_885) ;  /* 0x0000025000017945 */ /* 0x000fe20003800100 */
[----:B------:R-:W-:-:S13]  /*0e10*/  ISETP.GE.U32.AND P0, PT, R3, R2, PT ;  /* 0x000000020300720c */ /* 0x000fda0003f06070 */
[----:B0-----:R-:W-:Y:S05]  /*0e20*/  @P0 BRA `(.L_x_886) ;  /* 0x0000000000300947 */ /* 0x001fea0003800000 */
[----:B------:R-:W0:Y:S01]  /*0e30*/  LDC.64 R10, c[0x0][0x388] ;  /* 0x0000e200ff0a7b82 */ /* 0x000e220000000a00 */
[----:B------:R-:W-:Y:S01]  /*0e40*/  IADD3 R13, PT, PT, R0, R3, RZ ;  /* 0x00000003000d7210 */ /* 0x000fe20007ffe0ff */
[----:B------:R-:W-:-:S05]  /*0e50*/  VIADD R3, R3, 0x80 ;  /* 0x0000008003037836 */ /* 0x000fca0000000000 */
[----:B------:R-:W-:Y:S01]  /*0e60*/  ISETP.GE.U32.AND P0, PT, R3, R2, PT ;  /* 0x000000020300720c */ /* 0x000fe20003f06070 */
[----:B0-----:R-:W-:-:S05]  /*0e70*/  IMAD.WIDE.U32 R10, R13, 0x2, R10 ;  /* 0x000000020d0a7825 */ /* 0x001fca00078e000a */
[----:B------:R0:W-:Y:S07]  /*0e80*/  STG.E.U16 desc[UR4][R10.64], R16 ;  /* 0x000000100a007986 */ /* 0x0001ee000c101504 */
[----:B------:R-:W-:Y:S05]  /*0e90*/  @P0 BRA `(.L_x_887) ;  /* 0x0000000000300947 */ /* 0x000fea0003800000 */
[----:B0-----:R-:W0:Y:S01]  /*0ea0*/  LDC.64 R10, c[0x0][0x388] ;  /* 0x0000e200ff0a7b82 */ /* 0x001e220000000a00 */
[----:B------:R-:W-:Y:S01]  /*0eb0*/  IADD3 R13, PT, PT, R0, R3, RZ ;  /* 0x00000003000d7210 */ /* 0x000fe20007ffe0ff */
[----:B------:R-:W-:-:S04]  /*0ec0*/  VIADD R3, R3, 0x80 ;  /* 0x0000008003037836 */ /* 0x000fc80000000000 */
[----:B0-----:R-:W-:-:S05]  /*0ed0*/  IMAD.WIDE.U32 R10, R13, 0x2, R10 ;  /* 0x000000020d0a7825 */ /* 0x001fca00078e000a */
[----:B------:R0:W-:Y:S02]  /*0ee0*/  STG.E.U16 desc[UR4][R10.64], R4 ;  /* 0x000000040a007986 */ /* 0x0001e4000c101504 */
.L_x_886:
[----:B------:R-:W-:-:S13]  /*0ef0*/  ISETP.GE.U32.AND P0, PT, R3, R2, PT ;  /* 0x000000020300720c */ /* 0x000fda0003f06070 */
[----:B------:R-:W-:Y:S05]  /*0f00*/  @P0 BRA `(.L_x_888) ;  /* 0x0000000000300947 */ /* 0x000fea0003800000 */
[----:B0-----:R-:W0:Y:S01]  /*0f10*/  LDC.64 R10, c[0x0][0x388] ;  /* 0x0000e200ff0a7b82 */ /* 0x001e220000000a00 */
[----:B------:R-:W-:Y:S02]  /*0f20*/  IADD3 R13, PT, PT, R0, R3, RZ ;  /* 0x00000003000d7210 */ /* 0x000fe40007ffe0ff */
[----:B------:R-:W-:-:S03]  /*0f30*/  IADD3 R3, PT, PT, R3, 0x80, RZ ;  /* 0x0000008003037810 */ /* 0x000fc60007ffe0ff */
[----:B0-----:R-:W-:-:S05]  /*0f40*/  IMAD.WIDE.U32 R10, R13, 0x2, R10 ;  /* 0x000000020d0a7825 */ /* 0x001fca00078e000a */
[----:B------:R1:W-:Y:S02]  /*0f50*/  STG.E.U16 desc[UR4][R10.64], R5 ;  /* 0x000000050a007986 */ /* 0x0003e4000c101504 */
.L_x_887:
[----:B------:R-:W-:-:S13]  /*0f60*/  ISETP.GE.U32.AND P0, PT, R3, R2, PT ;  /* 0x000000020300720c */ /* 0x000fda0003f06070 */
[----:B------:R-:W-:Y:S05]  /*0f70*/  @P0 BRA `(.L_x_889) ;  /* 0x0000000000340947 */ /* 0x000fea0003800000 */
[----:B-1----:R-:W1:Y:S01]  /*0f80*/  LDC.64 R4, c[0x0][0x388] ;  /* 0x0000e200ff047b82 */ /* 0x002e620000000a00 */
[----:B0-----:R-:W-:Y:S01]  /*0f90*/  IMAD.IADD R11, R0, 0x1, R3 ;  /* 0x00000001000b7824 */ /* 0x001fe200078e0203 */
[----:B------:R-:W-:-:S03]  /*0fa0*/  IADD3 R3, PT, PT, R3, 0x80, RZ ;  /* 0x0000008003037810 */ /* 0x000fc60007ffe0ff */
[----:B-1----:R-:W-:-:S05]  /*0fb0*/  IMAD.WIDE.U32 R4, R11, 0x2, R4 ;  /* 0x000000020b047825 */ /* 0x002fca00078e0004 */
[----:B------:R1:W-:Y:S02]  /*0fc0*/  STG.E.U16 desc[UR4][R4.64], R6 ;  /* 0x0000000604007986 */ /* 0x0003e4000c101504 */
.L_x_888:
[----:B------:R-:W-:-:S13]  /*0fd0*/  ISETP.GE.U32.AND P0, PT, R3, R2, PT ;  /* 0x000000020300720c */ /* 0x000fda0003f06070 */
[----:B------:R-:W-:Y:S05]  /*0fe0*/  @P0 BREAK.RELIABLE B1 ;  /* 0x0000000000010942 */ /* 0x000fea0003800100 */
[----:B------:R-:W-:Y:S05]  /*0ff0*/  @P0 BRA `(.L_x_890) ;  /* 0x0000000000300947 */ /* 0x000fea0003800000 */
[----:B01----:R-:W0:Y:S01]  /*1000*/  LDC.64 R4, c[0x0][0x388] ;  /* 0x0000e200ff047b82 */ /* 0x003e220000000a00 */
[----:B------:R-:W-:Y:S01]  /*1010*/  IADD3 R11, PT, PT, R0, R3, RZ ;  /* 0x00000003000b7210 */ /* 0x000fe20007ffe0ff */
[----:B------:R-:W-:-:S04]  /*1020*/  VIADD R3, R3, 0x80 ;  /* 0x0000008003037836 */ /* 0x000fc80000000000 */
[----:B0-----:R-:W-:-:S05]  /*1030*/  IMAD.WIDE.U32 R4, R11, 0x2, R4 ;  /* 0x000000020b047825 */ /* 0x001fca00078e0004 */
[----:B------:R2:W-:Y:S02]  /*1040*/  STG.E.U16 desc[UR4][R4.64], R7 ;  /* 0x0000000704007986 */ /* 0x0005e4000c101504 */
.L_x_889:
[----:B------:R-:W-:Y:S05]  /*1050*/  BSYNC.RELIABLE B1 ;  /* 0x0000000000017941 */ /* 0x000fea0003800100 */
.L_x_885:
[----:B------:R-:W-:-:S13]  /*1060*/  ISETP.GE.U32.AND P0, PT, R3, R2, PT ;  /* 0x000000020300720c */ /* 0x000fda0003f06070 */
[----:B-12---:R-:W1:Y:S01]  /*1070*/  @!P0 LDC.64 R4, c[0x0][0x388] ;  /* 0x0000e200ff048b82 */ /* 0x006e620000000a00 */
[----:B------:R-:W-:Y:S02]  /*1080*/  @!P0 IADD3 R7, PT, PT, R0, R3, RZ ;  /* 0x0000000300078210 */ /* 0x000fe40007ffe0ff */
[----:B------:R-:W-:-:S03]  /*1090*/  @!P0 IADD3 R3, PT, PT, R3, 0x80, RZ ;  /* 0x0000008003038810 */ /* 0x000fc60007ffe0ff */
[----:B-1----:R-:W-:-:S05]  /*10a0*/  @!P0 IMAD.WIDE.U32 R4, R7, 0x2, R4 ;  /* 0x0000000207048825 */ /* 0x002fca00078e0004 */
[----:B------:R2:W-:Y:S02]  /*10b0*/  @!P0 STG.E.U16 desc[UR4][R4.64], R8 ;  /* 0x0000000804008986 */ /* 0x0005e4000c101504 */
.L_x_890:
[----:B------:R-:W-:Y:S05]  /*10c0*/  BSYNC.RECONVERGENT B0 ;  /* 0x0000000000007941 */ /* 0x000fea0003800200 */
.L_x_884:
[----:B------:R-:W-:Y:S05]  /*10d0*/  WARPSYNC.ALL ;  /* 0x0000000000007948 */ /* 0x000fea0003800000 */
[----:B------:R-:W-:-:S13]  /*10e0*/  ISETP.GE.U32.AND P0, PT, R3, R2, PT ;  /* 0x000000020300720c */ /* 0x000fda0003f06070 */
[----:B------:R-:W-:Y:S05]  /*10f0*/  @P0 EXIT ;  /* 0x000000000000094d */ /* 0x000fea0003800000 */
[----:B012---:R-:W0:Y:S01]  /*1100*/  LDC.64 R4, c[0x0][0x388] ;  /* 0x0000e200ff047b82 */ /* 0x007e220000000a00 */
[----:B------:R-:W-:-:S04]  /*1110*/  IMAD.IADD R3, R0, 0x1, R3 ;  /* 0x0000000100037824 */ /* 0x000fc800078e0203 */
[----:B0-----:R-:W-:-:S05]  /*1120*/  IMAD.WIDE.U32 R2, R3, 0x2, R4 ;  /* 0x0000000203027825 */ /* 0x001fca00078e0004 */
[----:B------:R-:W-:Y:S01]  /*1130*/  STG.E.U16 desc[UR4][R2.64], R9 ;  /* 0x0000000902007986 */ /* 0x000fe2000c101504 */
[----:B------:R-:W-:Y:S05]  /*1140*/  EXIT ;  /* 0x000000000000794d */ /* 0x000fea0003800000 */
.L_x_867:
[----:B------:R-:W0:Y:S01]  /*1150*/  S2R R4, SR_TID.X ;  /* 0x0000000000047919 */ /* 0x000e220000002100 */
[----:B------:R-:W1:Y:S08]  /*1160*/  LDC.64 R2, c[0x0][0x398] ;  /* 0x0000e600ff027b82 */ /* 0x000e700000000a00 */
[----:B------:R-:W2:Y:S01]  /*1170*/  LDC.64 R6, c[0x0][0x390] ;  /* 0x0000e400ff067b82 */ /* 0x000ea20000000a00 */
[----:B-1----:R-:W-:-:S04]  /*1180*/  IMAD.WIDE.U32 R2, R0, 0x2, R2 ;  /* 0x0000000200027825 */ /* 0x002fc800078e0002 */
[----:B0-----:R-:W-:-:S05]  /*1190*/  IMAD.WIDE.U32 R16, R4, 0x4, R2 ;  /* 0x0000000404107825 */ /* 0x001fca00078e0002 */
[----:B------:R-:W3:Y:S04]  /*11a0*/  LDG.E R9, desc[UR4][R16.64] ;  /* 0x0000000410097981 */ /* 0x000ee8000c1e1900 */
[----:B------:R-:W4:Y:S04]  /*11b0*/  LDG.E R13, desc[UR4][R16.64+0x200] ;  /* 0x00020004100d7981 */ /* 0x000f28000c1e1900 */
[----:B------:R-:W5:Y:S04]  /*11c0*/  LDG.E R2, desc[UR4][R16.64+0x400] ;  /* 0x0004000410027981 */ /* 0x000f68000c1e1900 */
[----:B------:R-:W5:Y:S01]  /*11d0*/  LDG.E R10, desc[UR4][R16.64+0x600] ;  /* 0x00060004100a7981 */ /* 0x000f62000c1e1900 */
[----:B--2---:R-:W-:-:S04]  /*11e0*/  IMAD.WIDE.U32 R6, R0, 0x2, R6 ;  /* 0x0000000200067825 */ /* 0x004fc800078e0006 */
[----:B------:R-:W-:-:S05]  /*11f0*/  IMAD.WIDE.U32 R14, R4, 0x4, R6 ;  /* 0x00000004040e7825 */ /* 0x000fca00078e0006 */
[----:B------:R-:W2:Y:S04]  /*1200*/  LDG.E R8, desc[UR4][R14.64] ;  /* 0x000000040e087981 */ /* 0x000ea8000c1e1900 */
[----:B------:R-:W2:Y:S04]  /*1210*/  LDG.E R7, desc[UR4][R14.64+0x200] ;  /* 0x000200040e077981 */ /* 0x000ea8000c1e1900 */
[----:B------:R-:W2:Y:S04]  /*1220*/  LDG.E R6, desc[UR4][R14.64+0x400] ;  /* 0x000400040e067981 */ /* 0x000ea8000c1e1900 */
[----:B------:R0:W2:Y:S01]  /*1230*/  LDG.E R5, desc[UR4][R14.64+0x600] ;  /* 0x000600040e057981 */ /* 0x0000a2000c1e1900 */
[----:B---3--:R-:W-:-:S02]  /*1240*/  SHF.L.U32 R3, R9, 0x10, RZ ;  /* 0x0000001009037819 */ /* 0x008fc400000006ff */
[----:B------:R-:W-:-:S03]  /*1250*/  PRMT R9, R9, 0x7632, R9 ;  /* 0x0000763209097816 */ /* 0x000fc60000000009 */
[----:B------:R-:W-:Y:S01]  /*1260*/  FMUL.FTZ R11, R3, R3 ;  /* 0x00000003030b7220 */ /* 0x000fe20000410000 */
[----:B----4-:R-:W-:Y:S02]  /*1270*/  SHF.L.U32 R3, R13, 0x10, RZ ;  /* 0x000000100d037819 */ /* 0x010fe400000006ff */
[----:B0-----:R-:W-:Y:S01]  /*1280*/  SHF.L.U32 R14, R9, 0x10, RZ ;  /* 0x00000010090e7819 */ /* 0x001fe200000006ff */
[----:B-----5:R-:W-:Y:S01]  /*1290*/  IMAD.U32 R16, R2, 0x10000, RZ ;  /* 0x0001000002107824 */ /* 0x020fe200078e00ff */
[----:B------:R-:W-:Y:S01]  /*12a0*/  PRMT R13, R13, 0x7632, R13 ;  /* 0x000076320d0d7816 */ /* 0x000fe2000000000d */
[----:B------:R-:W-:Y:S01]  /*12b0*/  FMUL.FTZ R12, R3, R3 ;  /* 0x00000003030c7220 */ /* 0x000fe20000410000 */
[----:B------:R-:W-:Y:S01]  /*12c0*/  F2F.BF16.F32 R11, R11 ;  /* 0x0000000b000b7304 */ /* 0x000fe20000202000 */
[----:B------:R-:W-:Y:S01]  /*12d0*/  FMUL.FTZ R14, R14, R14 ;  /* 0x0000000e0e0e7220 */ /* 0x000fe20000410000 */
[----:B------:R-:W-:Y:S01]  /*12e0*/  FMUL.FTZ R3, R16, R16 ;  /* 0x0000001010037220 */ /* 0x000fe20000410000 */
[----:B------:R-:W-:Y:S01]  /*12f0*/  IMAD.U32 R13, R13, 0x10000, RZ ;  /* 0x000100000d0d7824 */ /* 0x000fe200078e00ff */
[----:B------:R-:W-:-:S02]  /*1300*/  SHF.L.U32 R16, R10, 0x10, RZ ;  /* 0x000000100a107819 */ /* 0x000fc400000006ff */
[----:B------:R-:W-:Y:S01]  /*1310*/  PRMT R10, R10, 0x7632, R10 ;  /* 0x000076320a0a7816 */ /* 0x000fe2000000000a */
[----:B------:R-:W-:Y:S01]  /*1320*/  FMUL.FTZ R15, R13, R13 ;  /* 0x0000000d0d0f7220 */ /* 0x000fe20000410000 */
[----:B------:R-:W0:Y:S01]  /*1330*/  F2F.BF16.F32 R12, R12 ;  /* 0x0000000c000c7304 */ /* 0x000e220000202000 */
[----:B------:R-:W-:Y:S01]  /*1340*/  PRMT R2, R2, 0x7632, R2 ;  /* 0x0000763202027816 */ /* 0x000fe20000000002 */
[----:B------:R-:W-:Y:S01]  /*1350*/  FMUL.FTZ R16, R16, R16 ;  /* 0x0000001010107220 */ /* 0x000fe20000410000 */
[----:B------:R-:W-:Y:S02]  /*1360*/  SHF.L.U32 R10, R10, 0x10, RZ ;  /* 0x000000100a0a7819 */ /* 0x000fe400000006ff */
[----:B------:R-:W-:Y:S02]  /*1370*/  SHF.L.U32 R2, R2, 0x10, RZ ;  /* 0x0000001002027819 */ /* 0x000fe400000006ff */
[----:B--2---:R-:W-:Y:S01]  /*1380*/  SHF.L.U32 R18, R8, 0x10, RZ ;  /* 0x0000001008127819 */ /* 0x004fe200000006ff */
[----:B------:R-:W1:Y:S01]  /*1390*/  F2F.BF16.F32 R14, R14 ;  /* 0x0000000e000e7304 */ /* 0x000e620000202000 */
[----:B------:R-:W-:-:S02]  /*13a0*/  IMAD.U32 R19, R7, 0x10000, RZ ;  /* 0x0001000007137824 */ /* 0x000fc400078e00ff */
[----:B------:R-:W-:Y:S01]  /*13b0*/  FMUL.FTZ R2, R2, R2 ;  /* 0x0000000202027220 */ /* 0x000fe20000410000 */
[----:B0-----:R-:W-:-:S04]  /*13c0*/  SHF.L.U32 R13, R12, 0x10, RZ ;  /* 0x000000100c0d7819 */ /* 0x001fc800000006ff */
[----:B------:R0:W2:Y:S01]  /*13d0*/  F2F.BF16.F32 R9, R16 ;  /* 0x0000001000097304 */ /* 0x0000a20000202000 */
[----:B------:R-:W-:Y:S01]  /*13e0*/  FADD.FTZ R13, -R13, 1 ;  /* 0x3f8000000d0d7421 */ /* 0x000fe20000010100 */
[----:B-1----:R-:W-:-:S06]  /*13f0*/  SHF.L.U32 R14, R14, 0x10, RZ ;  /* 0x000000100e0e7819 */ /* 0x002fcc00000006ff */
[----:B------:R-:W1:Y:S01]  /*1400*/  F2F.BF16.F32 R15, R15 ;  /* 0x0000000f000f7304 */ /* 0x000e620000202000 */
[----:B0-----:R-:W-:Y:S01]  /*1410*/  FMUL.FTZ R16, R10, R10 ;  /* 0x0000000a0a107220 */ /* 0x001fe20000410000 */
[----:B------:R-:W-:Y:S02]  /*1420*/  IMAD.U32 R10, R11, 0x10000, RZ ;  /* 0x000100000b0a7824 */ /* 0x000fe400078e00ff */
[----:B------:R-:W-:Y:S02]  /*1430*/  FADD.FTZ R14, -R14, 1 ;  /* 0x3f8000000e0e7421 */ /* 0x000fe40000010100 */
[----:B------:R-:W-:Y:S01]  /*1440*/  FADD.FTZ R12, -R10, 1 ;  /* 0x3f8000000a0c7421 */ /* 0x000fe20000010100 */
[----:B--2---:R-:W-:Y:S01]  /*1450*/  IMAD.U32 R10, R9, 0x10000, RZ ;  /* 0x00010000090a7824 */ /* 0x004fe200078e00ff */
[----:B------:R-:W0:Y:S03]  /*1460*/  F2F.BF16.F32 R3, R3 ;  /* 0x0000000300037304 */ /* 0x000e260000202000 */
[----:B------:R-:W-:Y:S01]  /*1470*/  FADD.FTZ R10, -R10, 1 ;  /* 0x3f8000000a0a7421 */ /* 0x000fe20000010100 */
[----:B-1----:R-:W-:-:S04]  /*1480*/  SHF.L.U32 R15, R15, 0x10, RZ ;  /* 0x000000100f0f7819 */ /* 0x002fc800000006ff */
[----:B------:R1:W2:Y:S01]  /*1490*/  F2F.BF16.F32 R11, R16 ;  /* 0x00000010000b7304 */ /* 0x0002a20000202000 */
[----:B------:R-:W-:Y:S01]  /*14a0*/  FADD.FTZ R15, -R15, 1 ;  /* 0x3f8000000f0f7421 */ /* 0x000fe20000010100 */
[----:B0-----:R-:W-:-:S06]  /*14b0*/  SHF.L.U32 R3, R3, 0x10, RZ ;  /* 0x0000001003037819 */ /* 0x001fcc00000006ff */
[----:B------:R-:W0:Y:S01]  /*14c0*/  F2F.BF16.F32 R2, R2 ;  /* 0x0000000200027304 */ /* 0x000e220000202000 */
[----:B-1----:R-:W-:Y:S01]  /*14d0*/  PRMT R16, R8, 0x7632, R16 ;  /* 0x0000763208107816 */ /* 0x002fe20000000010 */
[----:B------:R-:W-:-:S03]  /*14e0*/  FADD.FTZ R9, -R3, 1 ;  /* 0x3f80000003097421 */ /* 0x000fc60000010100 */
[----:B------:R-:W-:Y:S02]  /*14f0*/  SHF.L.U32 R16, R16, 0x10, RZ ;  /* 0x0000001010107819 */ /* 0x000fe400000006ff */
[----:B--2---:R-:W-:Y:S01]  /*1500*/  SHF.L.U32 R11, R11, 0x10, RZ ;  /* 0x000000100b0b7819 */ /* 0x004fe200000006ff */
[----:B------:R-:W1:Y:S04]  /*1510*/  F2F.BF16.F32 R13, R13 ;  /* 0x0000000d000d7304 */ /* 0x000e680000202000 */
[----:B------:R-:W-:Y:S01]  /*1520*/  FADD.FTZ R11, -R11, 1 ;  /* 0x3f8000000b0b7421 */ /* 0x000fe20000010100 */
[----:B0-----:R-:W-:-:S03]  /*1530*/  IMAD.U32 R17, R2, 0x10000, RZ ;  /* 0x0001000002117824 */ /* 0x001fc600078e00ff */
[----:B------:R-:W0:Y:S01]  /*1540*/  F2F.BF16.F32 R14, R14 ;  /* 0x0000000e000e7304 */ /* 0x000e220000202000 */
[----:B------:R-:W2:Y:S01]  /*1550*/  LDC.64 R2, c[0x0][0x388] ;  /* 0x0000e200ff027b82 */ /* 0x000ea20000000a00 */
[----:B------:R-:W-:Y:S01]  /*1560*/  FADD.FTZ R21, -R17, 1 ;  /* 0x3f80000011157421 */ /* 0x000fe20000010100 */
[----:B------:R-:W-:Y:S02]  /*1570*/  PRMT R17, R7, 0x7632, R17 ;  /* 0x0000763207117816 */ /* 0x000fe40000000011 */
[----:B-1----:R-:W-:-:S03]  /*1580*/  SHF.L.U32 R20, R13, 0x10, RZ ;  /* 0x000000100d147819 */ /* 0x002fc600000006ff */
[----:B------:R-:W1:Y:S01]  /*1590*/  F2F.BF16.F32 R12, R12 ;  /* 0x0000000c000c7304 */ /* 0x000e620000202000 */
[----:B------:R-:W-:Y:S02]  /*15a0*/  SHF.L.U32 R17, R17, 0x10, RZ ;  /* 0x0000001011117819 */ /* 0x000fe400000006ff */
[----:B0-----:R-:W-:-:S05]  /*15b0*/  SHF.L.U32 R13, R14, 0x10, RZ ;  /* 0x000000100e0d7819 */ /* 0x001fca00000006ff */
[----:B------:R-:W0:Y:S01]  /*15c0*/  F2F.BF16.F32 R15, R15 ;  /* 0x0000000f000f7304 */ /* 0x000e220000202000 */
[----:B-1----:R-:W-:-:S07]  /*15d0*/  IMAD.U32 R7, R12, 0x10000, RZ ;  /* 0x000100000c077824 */ /* 0x002fce00078e00ff */
[----:B------:R-:W1:Y:S01]  /*15e0*/  F2F.BF16.F32 R9, R9 ;  /* 0x0000000900097304 */ /* 0x000e620000202000 */
[----:B------:R-:W-:Y:S01]  /*15f0*/  FMUL.FTZ R12, R16, R13 ;  /* 0x0000000d100c7220 */ /* 0x000fe20000410000 */
[C---:B------:R-:W-:Y:S01]  /*1600*/  PRMT R16, R5.reuse, 0x7632, R16 ;  /* 0x0000763205107816 */ /* 0x040fe20000000010 */
[----:B--2---:R-:W-:Y:S01]  /*1610*/  IMAD.WIDE.U32 R2, R0, 0x2, R2 ;  /* 0x0000000200027825 */ /* 0x004fe200078e0002 */
[----:B------:R-:W-:-:S03]  /*1620*/  SHF.L.U32 R5, R5, 0x10, RZ ;  /* 0x0000001005057819 */ /* 0x000fc600000006ff */
[----:B------:R-:W-:Y:S01]  /*1630*/  FMUL.FTZ R7, R18, R7 ;  /* 0x0000000712077220 */ /* 0x000fe20000410000 */
[----:B------:R-:W-:Y:S01]  /*1640*/  SHF.L.U32 R16, R16, 0x10, RZ ;  /* 0x0000001010107819 */ /* 0x000fe200000006ff */
[----:B0-----:R-:W-:Y:S01]  /*1650*/  IMAD.U32 R14, R15, 0x10000, RZ ;  /* 0x000100000f0e7824 */ /* 0x001fe200078e00ff */
[----:B------:R-:W0:Y:S01]  /*1660*/  F2F.BF16.F32 R10, R10 ;  /* 0x0000000a000a7304 */ /* 0x000e220000202000 */
[C---:B------:R-:W-:Y:S01]  /*1670*/  PRMT R15, R6.reuse, 0x7632, R15 ;  /* 0x00007632060f7816 */ /* 0x040fe2000000000f */
[----:B------:R-:W-:Y:S01]  /*1680*/  FMUL.FTZ R13, R19, R20 ;  /* 0x00000014130d7220 */ /* 0x000fe20000410000 */
[----:B------:R-:W-:Y:S01]  /*1690*/  SHF.L.U32 R6, R6, 0x10, RZ ;  /* 0x0000001006067819 */ /* 0x000fe200000006ff */
[----:B------:R-:W-:Y:S01]  /*16a0*/  FMUL.FTZ R14, R17, R14 ;  /* 0x0000000e110e7220 */ /* 0x000fe20000410000 */
[----:B------:R-:W-:Y:S01]  /*16b0*/  F2FP.BF16.F32.PACK_AB R7, R12, R7 ;  /* 0x000000070c07723e */ /* 0x000fe200000010ff */
[----:B------:R-:W-:Y:S01]  /*16c0*/  IMAD.U32 R15, R15, 0x10000, RZ ;  /* 0x000100000f0f7824 */ /* 0x000fe200078e00ff */
[----:B-1----:R-:W-:Y:S01]  /*16d0*/  SHF.L.U32 R9, R9, 0x10, RZ ;  /* 0x0000001009097819 */ /* 0x002fe200000006ff */
[----:B------:R-:W1:Y:S01]  /*16e0*/  F2F.BF16.F32 R11, R11 ;  /* 0x0000000b000b7304 */ /* 0x000e620000202000 */
[----:B------:R-:W-:Y:S01]  /*16f0*/  IMAD.WIDE.U32 R2, R4, 0x4, R2 ;  /* 0x0000000404027825 */ /* 0x000fe200078e0002 */
[----:B------:R-:W-:-:S03]  /*1700*/  F2FP.BF16.F32.PACK_AB R13, R14, R13 ;  /* 0x0000000d0e0d723e */ /* 0x000fc600000010ff */
[----:B------:R-:W-:Y:S01]  /*1710*/  FMUL.FTZ R6, R6, R9 ;  /* 0x0000000906067220 */ /* 0x000fe20000410000 */
[----:B------:R-:W-:Y:S01]  /*1720*/  STG.E desc[UR4][R2.64], R7 ;  /* 0x0000000702007986 */ /* 0x000fe2000c101904 */
[----:B0-----:R-:W-:Y:S01]  /*1730*/  SHF.L.U32 R10, R10, 0x10, RZ ;  /* 0x000000100a0a7819 */ /* 0x001fe200000006ff */
[----:B------:R-:W0:Y:S02]  /*1740*/  F2F.BF16.F32 R8, R21 ;  /* 0x0000001500087304 */ /* 0x000e240000202000 */
[----:B------:R-:W-:Y:S02]  /*1750*/  STG.E desc[UR4][R2.64+0x200], R13 ;  /* 0x0002000d02007986 */ /* 0x000fe4000c101904 */
[----:B------:R-:W-:Y:S01]  /*1760*/  FMUL.FTZ R5, R5, R10 ;  /* 0x0000000a05057220 */ /* 0x000fe20000410000 */
[----:B-1----:R-:W-:-:S05]  /*1770*/  SHF.L.U32 R11, R11, 0x10, RZ ;  /* 0x000000100b0b7819 */ /* 0x002fca00000006ff */
[----:B------:R-:W-:Y:S01]  /*1780*/  FMUL.FTZ R16, R16, R11 ;  /* 0x0000000b10107220 */ /* 0x000fe20000410000 */
[----:B0-----:R-:W-:-:S04]  /*1790*/  IMAD.U32 R8, R8, 0x10000, RZ ;  /* 0x0001000008087824 */ /* 0x001fc800078e00ff */
[----:B------:R-:W-:Y:S01]  /*17a0*/  F2FP.BF16.F32.PACK_AB R5, R16, R5 ;  /* 0x000000051005723e */ /* 0x000fe200000010ff */
[----:B------:R-:W-:-:S04]  /*17b0*/  FMUL.FTZ R15, R15, R8 ;  /* 0x000000080f0f7220 */ /* 0x000fc80000410000 */
[----:B------:R-:W-:Y:S01]  /*17c0*/  STG.E desc[UR4][R2.64+0x600], R5 ;  /* 0x0006000502007986 */ /* 0x000fe2000c101904 */
[----:B------:R-:W-:-:S05]  /*17d0*/  F2FP.BF16.F32.PACK_AB R15, R15, R6 ;  /* 0x000000060f0f723e */ /* 0x000fca00000010ff */
[----:B------:R-:W-:Y:S01]  /*17e0*/  STG.E desc[UR4][R2.64+0x400], R15 ;  /* 0x0004000f02007986 */ /* 0x000fe2000c101904 */
[----:B------:R-:W-:Y:S05]  /*17f0*/  EXIT ;  /* 0x000000000000794d */ /* 0x000fea0003800000 */
.L_x_891:
        /* <DEDUP_REMOVED lines=16> */
.L_x_14166:


//--------------------- .text._ZN2at6native29vectorized_elementwise_kernelILi4EZZZNS0_25tanh_backward_kernel_cudaERNS_18TensorIteratorBaseEENKUlvE0_clEvENKUlvE2_clEvEUlN3c108BFloat16ES7_E_St5arrayIPcLm3EEEEviT0_T1_ --------------------------
	.section	.text._ZN2at6native29vectorized_elementwise_kernelILi4EZZZNS0_25tanh_backward_kernel_cudaERNS_18TensorIteratorBaseEENKUlvE0_clEvENKUlvE2_clEvEUlN3c108BFloat16ES7_E_St5arrayIPcLm3EEEEviT0_T1_,"ax",@progbits
	.align	128
        .global         _ZN2at6native29vectorized_elementwise_kernelILi4EZZZNS0_25tanh_backward_kernel_cudaERNS_18TensorIteratorBaseEENKUlvE0_clEvENKUlvE2_clEvEUlN3c108BFloat16ES7_E_St5arrayIPcLm3EEEEviT0_T1_
        .type           _ZN2at6native29vectorized_elementwise_kernelILi4EZZZNS0_25tanh_backward_kernel_cudaERNS_18TensorIteratorBaseEENKUlvE0_clEvENKUlvE2_clEvEUlN3c108BFloat16ES7_E_St5arrayIPcLm3EEEEviT0_T1_,@function
        .size           _ZN2at6native29vectorized_elementwise_kernelILi4EZZZNS0_25tanh_backward_kernel_cudaERNS_18TensorIteratorBaseEENKUlvE0_clEvENKUlvE2_clEvEUlN3c108BFloat16ES7_E_St5arrayIPcLm3EEEEviT0_T1_,(.L_x_14167 - _ZN2at6native29vectorized_elementwise_kernelILi4EZZZNS0_25tanh_backward_kernel_cudaERNS_18TensorIteratorBaseEENKUlvE0_clEvENKUlvE2_clEvEUlN3c108BFloat16ES7_E_St5arrayIPcLm3EEEEviT0_T1_)
        .other          _ZN2at6native29vectorized_elementwise_kernelILi4EZZZNS0_25tanh_backward_kernel_cudaERNS_18TensorIteratorBaseEENKUlvE0_clEvENKUlvE2_clEvEUlN3c108BFloat16ES7_E_St5arrayIPcLm3EEEEviT0_T1_,@"STO_CUDA_ENTRY STV_DEFAULT"
_ZN2at6native29vectorized_elementwise_kernelILi4EZZZNS0_25tanh_backward_kernel_cudaERNS_18TensorIteratorBaseEENKUlvE0_clEvENKUlvE2_clEvEUlN3c108BFloat16ES7_E_St5arrayIPcLm3EEEEviT0_T1_:
.text._ZN2at6native29vectorized_elementwise_kernelILi4EZZZNS0_25tanh_backward_kernel_cudaERNS_18TensorIteratorBaseEENKUlvE0_clEvENKUlvE2_clEvEUlN3c108BFloat16ES7_E_St5arrayIPcLm3EEEEviT0_T1_:
        /* <DEDUP_REMOVED lines=111> */
.L_x_894:
[----:B------:R-:W-:Y:S05]  /*06f0*/  BSYNC.RECONVERGENT B0 ;  /* 0x0000000000007941 */ /* 0x000fea0003800200 */
.L_x_893:
        /* <DEDUP_REMOVED lines=29> */
.L_x_896:
[----:B------:R-:W-:Y:S05]  /*08d0*/  BSYNC.RECONVERGENT B0 ;  /* 0x0000000000007941 */ /* 0x000fea0003800200 */
.L_x_895:
        /* <DEDUP_REMOVED lines=13> */
.L_x_898:
[----:B------:R-:W-:Y:S05]  /*09b0*/  BSYNC.RECONVERGENT B0 ;  /* 0x0000000000007941 */ /* 0x000fea0003800200 */
.L_x_897:
        /* <DEDUP_REMOVED lines=12> */
.L_x_900:
[----:B------:R-:W-:Y:S05]  /*0a80*/  BSYNC.RECONVERGENT B0 ;  /* 0x0000000000007941 */ /* 0x000fea0003800200 */
.L_x_899:
        /* <DEDUP_REMOVED lines=12> */
.L_x_902:
[----:B------:R-:W-:Y:S05]  /*0b50*/  BSYNC.RECONVERGENT B0 ;  /* 0x0000000000007941 */ /* 0x000fea0003800200 */
.L_x_901:
        /* <DEDUP_REMOVED lines=12> */
.L_x_904:
[----:B------:R-:W-:Y:S05]  /*0c20*/  BSYNC.RECONVERGENT B0 ;  /* 0x0000000000007941 */ /* 0x000fea0003800200 */
.L_x_903:
        /* <DEDUP_REMOVED lines=12> */
.L_x_906:
[----:B------:R-:W-:Y:S05]  /*0cf0*/  BSYNC.RECONVERGENT B0 ;  /* 0x0000000000007941 */ /* 0x000fea0003800200 */
.L_x_905:
        /* <DEDUP_REMOVED lines=12> */
.L_x_908:
[----:B------:R-:W-:Y:S05]  /*0dc0*/  BSYNC.RECONVERGENT B0 ;  /* 0x0000000000007941 */ /* 0x000fea0003800200 */
.L_x_907:
        /* <DEDUP_REMOVED lines=18> */
.L_x_911:
[----:B------:R-:W-:-:S13]  /*0ef0*/  ISETP.GE.U32.AND P0, PT, R3, R2, PT ;  /* 0x000000020300720c */ /* 0x000fda0003f06070 */
[----:B------:R-:W-:Y:S05]  /*0f00*/  @P0 BRA `(.L_x_913) ;  /* 0x0000000000300947 */ /* 0x000fea0003800000 */
[----:B0-----:R-:W0:Y:S01]  /*0f10*/  LDC.64 R10, c[0x0][0x388] ;  /* 0x0000e200ff0a7b82 */ /* 0x001e220000000a00 */
[----:B------:R-:W-:Y:S02]  /*0f20*/  IADD3 R13, PT, PT, R0, R3, RZ ;  /* 0x00000003000d7210 */ /* 0x000fe40007ffe0ff */
[----:B------:R-:W-:-:S03]  /*0f30*/  IADD3 R3, PT, PT, R3, 0x80, RZ ;  /* 0x0000008003037810 */ /* 0x000fc60007ffe0ff */
[----:B0-----:R-:W-:-:S05]  /*0f40*/  IMAD.WIDE.U32 R10, R13, 0x2, R10 ;  /* 0x000000020d0a7825 */ /* 0x001fca00078e000a */
[----:B------:R1:W-:Y:S02]  /*0f50*/  STG.E.U16 desc[UR4][R10.64], R5 ;  /* 0x000000050a007986 */ /* 0x0003e4000c101504 */
.L_x_912:
[----:B------:R-:W-:-:S13]  /*0f60*/  ISETP.GE.U32.AND P0, PT, R3, R2, PT ;  /* 0x000000020300720c */ /* 0x000fda0003f06070 */
[----:B------:R-:W-:Y:S05]  /*0f70*/  @P0 BRA `(.L_x_914) ;  /* 0x0000000000340947 */ /* 0x000fea0003800000 */
[----:B-1----:R-:W1:Y:S01]  /*0f80*/  LDC.64 R4, c[0x0][0x388] ;  /* 0x0000e200ff047b82 */ /* 0x002e620000000a00 */
[----:B0-----:R-:W-:Y:S01]  /*0f90*/  IMAD.IADD R11, R0, 0x1, R3 ;  /* 0x00000001000b7824 */ /* 0x001fe200078e0203 */
[----:B------:R-:W-:-:S03]  /*0fa0*/  IADD3 R3, PT, PT, R3, 0x80, RZ ;  /* 0x0000008003037810 */ /* 0x000fc60007ffe0ff */
[----:B-1----:R-:W-:-:S05]  /*0fb0*/  IMAD.WIDE.U32 R4, R11, 0x2, R4 ;  /* 0x000000020b047825 */ /* 0x002fca00078e0004 */
[----:B------:R1:W-:Y:S02]  /*0fc0*/  STG.E.U16 desc[UR4][R4.64], R6 ;  /* 0x0000000604007986 */ /* 0x0003e4000c101504 */
.L_x_913:
        /* <DEDUP_REMOVED lines=8> */
.L_x_914:
[----:B------:R-:W-:Y:S05]  /*1050*/  BSYNC.RELIABLE B1 ;  /* 0x0000000000017941 */ /* 0x000fea0003800100 */
.L_x_910:
[----:B------:R-:W-:-:S13]  /*1060*/  ISETP.GE.U32.AND P0, PT, R3, R2, PT ;  /* 0x000000020300720c */ /* 0x000fda0003f06070 */
[----:B-12---:R-:W1:Y:S01]  /*1070*/  @!P0 LDC.64 R4, c[0x0][0x388] ;  /* 0x0000e200ff048b82 */ /* 0x006e620000000a00 */
[----:B------:R-:W-:Y:S02]  /*1080*/  @!P0 IADD3 R7, PT, PT, R0, R3, RZ ;  /* 0x0000000300078210 */ /* 0x000fe40007ffe0ff */
[----:B------:R-:W-:-:S03]  /*1090*/  @!P0 IADD3 R3, PT, PT, R3, 0x80, RZ ;  /* 0x0000008003038810 */ /* 0x000fc60007ffe0ff */
[----:B-1----:R-:W-:-:S05]  /*10a0*/  @!P0 IMAD.WIDE.U32 R4, R7, 0x2, R4 ;  /* 0x0000000207048825 */ /* 0x002fca00078e0004 */
[----:B------:R2:W-:Y:S02]  /*10b0*/  @!P0 STG.E.U16 desc[UR4][R4.64], R8 ;  /* 0x0000000804008986 */ /* 0x0005e4000c101504 */
.L_x_915:
[----:B------:R-:W-:Y:S05]  /*10c0*/  BSYNC.RECONVERGENT B0 ;  /* 0x0000000000007941 */ /* 0x000fea0003800200 */
.L_x_909:
        /* <DEDUP_REMOVED lines=8> */
.L_x_892:
[----:B------:R-:W0:Y:S01]  /*1150*/  S2R R8, SR_TID.X ;  /* 0x0000000000087919 */ /* 0x000e220000002100 */
[----:B------:R-:W1:Y:S02]  /*1160*/  LDC.64 R2, c[0x0][0x398] ;  /* 0x0000e600ff027b82 */ /* 0x000e640000000a00 */
[----:B-1----:R-:W-:-:S04]  /*1170*/  IMAD.WIDE.U32 R2, R0, 0x2, R2 ;  /* 0x0000000200027825 */ /* 0x002fc800078e0002 */
[----:B0-----:R-:W-:Y:S02]  /*1180*/  IMAD.WIDE.U32 R16, R8, 0x8, R2 ;  /* 0x0000000808107825 */ /* 0x001fe400078e0002 */
[----:B------:R-:W0:Y:S03]  /*1190*/  LDC.64 R2, c[0x0][0x390] ;  /* 0x0000e400ff027b82 */ /* 0x000e260000000a00 */
[----:B------:R-:W2:Y:S04]  /*11a0*/  LDG.E.64 R6, desc[UR4][R16.64] ;  /* 0x0000000410067981 */ /* 0x000ea8000c1e1b00 */
[----:B------:R-:W3:Y:S01]  /*11b0*/  LDG.E.64 R10, desc[UR4][R16.64+0x400] ;  /* 0x00040004100a7981 */ /* 0x000ee2000c1e1b00 */
[----:B0-----:R-:W-:-:S04]  /*11c0*/  IMAD.WIDE.U32 R2, R0, 0x2, R2 ;  /* 0x0000000200027825 */ /* 0x001fc800078e0002 */
[----:B------:R-:W-:-:S05]  /*11d0*/  IMAD.WIDE.U32 R14, R8, 0x8, R2 ;  /* 0x00000008080e7825 */ /* 0x000fca00078e0002 */
[----:B------:R-:W4:Y:S04]  /*11e0*/  LDG.E.64 R2, desc[UR4][R14.64] ;  /* 0x000000040e027981 */ /* 0x000f28000c1e1b00 */
[----:B------:R0:W5:Y:S01]  /*11f0*/  LDG.E.64 R4, desc[UR4][R14.64+0x400] ;  /* 0x000400040e047981 */ /* 0x000162000c1e1b00 */
[C---:B--2---:R-:W-:Y:S02]  /*1200*/  SHF.L.U32 R9, R6.reuse, 0x10, RZ ;  /* 0x0000001006097819 */ /* 0x044fe400000006ff */
[----:B------:R-:W-:Y:S01]  /*1210*/  PRMT R6, R6, 0x7632, R6 ;  /* 0x0000763206067816 */ /* 0x000fe20000000006 */
[----:B---3--:R-:W-:Y:S02]  /*1220*/  IMAD.U32 R18, R10, 0x10000, RZ ;  /* 0x000100000a127824 */ /* 0x008fe400078e00ff */
[----:B------:R-:W-:Y:S01]  /*1230*/  FMUL.FTZ R12, R9, R9 ;  /* 0x00000009090c7220 */ /* 0x000fe20000410000 */
[----:B------:R-:W-:-:S02]  /*1240*/  SHF.L.U32 R9, R7, 0x10, RZ ;  /* 0x0000001007097819 */ /* 0x000fc400000006ff */
[----:B------:R-:W-:Y:S02]  /*1250*/  PRMT R10, R10, 0x7632, R10 ;  /* 0x000076320a0a7816 */ /* 0x000fe4000000000a */
[----:B------:R-:W-:Y:S01]  /*1260*/  SHF.L.U32 R16, R11, 0x10, RZ ;  /* 0x000000100b107819 */ /* 0x000fe200000006ff */
[----:B------:R-:W-:Y:S01]  /*1270*/  FMUL.FTZ R13, R9, R9 ;  /* 0x00000009090d7220 */ /* 0x000fe20000410000 */
[----:B------:R-:W1:Y:S01]  /*1280*/  F2F.BF16.F32 R12, R12 ;  /* 0x0000000c000c7304 */ /* 0x000e620000202000 */
[----:B0-----:R-:W-:Y:S01]  /*1290*/  SHF.L.U32 R14, R6, 0x10, RZ ;  /* 0x00000010060e7819 */ /* 0x001fe200000006ff */
[----:B------:R-:W-:Y:S01]  /*12a0*/  FMUL.FTZ R9, R18, R18 ;  /* 0x0000001212097220 */ /* 0x000fe20000410000 */
[----:B------:R-:W-:Y:S01]  /*12b0*/  PRMT R7, R7, 0x7632, R7 ;  /* 0x0000763207077816 */ /* 0x000fe20000000007 */
[----:B------:R-:W-:Y:S01]  /*12c0*/  FMUL.FTZ R16, R16, R16 ;  /* 0x0000001010107220 */ /* 0x000fe20000410000 */
[----:B------:R-:W-:Y:S01]  /*12d0*/  PRMT R11, R11, 0x7632, R11 ;  /* 0x000076320b0b7816 */ /* 0x000fe2000000000b */
[----:B------:R-:W-:Y:S01]  /*12e0*/  FMUL.FTZ R14, R14, R14 ;  /* 0x0000000e0e0e7220 */ /* 0x000fe20000410000 */
[----:B------:R-:W-:Y:S01]  /*12f0*/  SHF.L.U32 R10, R10, 0x10, RZ ;  /* 0x000000100a0a7819 */ /* 0x000fe200000006ff */
[----:B------:R-:W0:Y:S01]  /*1300*/  F2F.BF16.F32 R13, R13 ;  /* 0x0000000d000d7304 */ /* 0x000e220000202000 */
[----:B------:R-:W-:Y:S01]  /*1310*/  IMAD.U32 R15, R7, 0x10000, RZ ;  /* 0x00010000070f7824 */ /* 0x000fe200078e00ff */
[----:B------:R-:W-:-:S02]  /*1320*/  SHF.L.U32 R17, R11, 0x10, RZ ;  /* 0x000000100b117819 */ /* 0x000fc400000006ff */
[----:B------:R-:W-:Y:S01]  /*1330*/  FMUL.FTZ R11, R10, R10 ;  /* 0x0000000a0a0b7220 */ /* 0x000fe20000410000 */
[----:B------:R-:W-:Y:S01]  /*1340*/  FMUL.FTZ R15, R15, R15 ;  /* 0x0000000f0f0f7220 */ /* 0x000fe20000410000 */
[----:B-1----:R-:W-:Y:S02]  /*1350*/  IMAD.U32 R10, R12, 0x10000, RZ ;  /* 0x000100000c0a7824 */ /* 0x002fe400078e00ff */
[----:B------:R1:W2:Y:S01]  /*1360*/  F2F.BF16.F32 R6, R16 ;  /* 0x0000001000067304 */ /* 0x0002a20000202000 */
[----:B------:R-:W-:-:S07]  /*1370*/  FMUL.FTZ R17, R17, R17 ;  /* 0x0000001111117220 */ /* 0x000fce0000410000 */
[----:B------:R3:W4:Y:S01]  /*1380*/  F2F.BF16.F32 R7, R14 ;  /* 0x0000000e00077304 */ /* 0x0007220000202000 */
[----:B-1----:R-:W-:Y:S01]  /*1390*/  FADD.FTZ R16, -R10, 1 ;  /* 0x3f8000000a107421 */ /* 0x002fe20000010100 */
[----:B0-----:R-:W-:Y:S01]  /*13a0*/  SHF.L.U32 R10, R13, 0x10, RZ ;  /* 0x000000100d0a7819 */ /* 0x001fe200000006ff */
[----:B--2---:R-:W-:-:S05]  /*13b0*/  IMAD.U32 R6, R6, 0x10000, RZ ;  /* 0x0001000006067824 */ /* 0x004fca00078e00ff */
[----:B------:R-:W0:Y:S01]  /*13c0*/  F2F.BF16.F32 R15, R15 ;  /* 0x0000000f000f7304 */ /* 0x000e220000202000 */
[----:B---3--:R-:W-:Y:S01]  /*13d0*/  FADD.FTZ R14, -R10, 1 ;  /* 0x3f8000000a0e7421 */ /* 0x008fe20000010100 */
[----:B------:R-:W-:Y:S01]  /*13e0*/  FADD.FTZ R10, -R6, 1 ;  /* 0x3f800000060a7421 */ /* 0x000fe20000010100 */
[----:B----4-:R-:W-:-:S05]  /*13f0*/  SHF.L.U32 R7, R7, 0x10, RZ ;  /* 0x0000001007077819 */ /* 0x010fca00000006ff */
[----:B------:R-:W1:Y:S01]  /*1400*/  F2F.BF16.F32 R9, R9 ;  /* 0x0000000900097304 */ /* 0x000e620000202000 */
[----:B0-----:R-:W-:-:S07]  /*1410*/  SHF.L.U32 R15, R15, 0x10, RZ ;  /* 0x000000100f0f7819 */ /* 0x001fce00000006ff */
[----:B------:R-:W0:Y:S01]  /*1420*/  F2F.BF16.F32 R11, R11 ;  /* 0x0000000b000b7304 */ /* 0x000e220000202000 */
[----:B------:R-:W-:Y:S01]  /*1430*/  FADD.FTZ R18, -R15, 1 ;  /* 0x3f8000000f127421 */ /* 0x000fe20000010100 */
[----:B------:R-:W-:Y:S02]  /*1440*/  PRMT R15, R2, 0x7632, R15 ;  /* 0x00007632020f7816 */ /* 0x000fe4000000000f */
[----:B-1----:R-:W-:-:S04]  /*1450*/  SHF.L.U32 R9, R9, 0x10, RZ ;  /* 0x0000001009097819 */ /* 0x002fc800000006ff */
[----:B------:R1:W2:Y:S01]  /*1460*/  F2F.BF16.F32 R12, R17 ;  /* 0x00000011000c7304 */ /* 0x0002a20000202000 */
[----:B------:R-:W-:Y:S01]  /*1470*/  SHF.L.U32 R15, R15, 0x10, RZ ;  /* 0x000000100f0f7819 */ /* 0x000fe200000006ff */
[----:B------:R-:W-:Y:S01]  /*1480*/  FADD.FTZ R9, -R9, 1 ;  /* 0x3f80000009097421 */ /* 0x000fe20000010100 */
[----:B0-----:R-:W-:-:S05]  /*1490*/  IMAD.U32 R19, R11, 0x10000, RZ ;  /* 0x000100000b137824 */ /* 0x001fca00078e00ff */
[----:B------:R0:W3:Y:S01]  /*14a0*/  F2F.BF16.F32 R13, R16 ;  /* 0x00000010000d7304 */ /* 0x0000e20000202000 */
[----:B-1----:R-:W-:Y:S02]  /*14b0*/  FADD.FTZ R17, -R7, 1 ;  /* 0x3f80000007117421 */ /* 0x002fe40000010100 */
[----:B------:R-:W1:Y:S01]  /*14c0*/  LDC.64 R6, c[0x0][0x388] ;  /* 0x0000e200ff067b82 */ /* 0x000e620000000a00 */
[----:B--2---:R-:W-:-:S04]  /*14d0*/  IMAD.U32 R12, R12, 0x10000, RZ ;  /* 0x000100000c0c7824 */ /* 0x004fc800078e00ff */
[----:B------:R-:W2:Y:S01]  /*14e0*/  F2F.BF16.F32 R14, R14 ;  /* 0x0000000e000e7304 */ /* 0x000ea20000202000 */
[----:B0-----:R-:W-:Y:S01]  /*14f0*/  SHF.L.U32 R16, R2, 0x10, RZ ;  /* 0x0000001002107819 */ /* 0x001fe200000006ff */
[----:B------:R-:W-:Y:S01]  /*1500*/  FADD.FTZ R2, -R19, 1 ;  /* 0x3f80000013027421 */ /* 0x000fe20000010100 */
[C---:B------:R-:W-:Y:S01]  /*1510*/  SHF.L.U32 R19, R3.reuse, 0x10, RZ ;  /* 0x0000001003137819 */ /* 0x040fe200000006ff */
[----:B------:R-:W-:Y:S01]  /*1520*/  FADD.FTZ R20, -R12, 1 ;  /* 0x3f8000000c147421 */ /* 0x000fe20000010100 */
[----:B------:R-:W-:Y:S02]  /*1530*/  PRMT R3, R3, 0x7632, R3 ;  /* 0x0000763203037816 */ /* 0x000fe40000000003 */
[----:B---3--:R-:W-:Y:S01]  /*1540*/  SHF.L.U32 R13, R13, 0x10, RZ ;  /* 0x000000100d0d7819 */ /* 0x008fe200000006ff */
[----:B------:R-:W0:Y:S01]  /*1550*/  F2F.BF16.F32 R17, R17 ;  /* 0x0000001100117304 */ /* 0x000e220000202000 */
[----:B------:R-:W-:-:S03]  /*1560*/  SHF.L.U32 R3, R3, 0x10, RZ ;  /* 0x0000001003037819 */ /* 0x000fc600000006ff */
[----:B------:R-:W-:Y:S01]  /*1570*/  FMUL.FTZ R12, R16, R13 ;  /* 0x0000000d100c7220 */ /* 0x000fe20000410000 */
[----:B-----5:R-:W-:Y:S01]  /*1580*/  SHF.L.U32 R16, R4, 0x10, RZ ;  /* 0x0000001004107819 */ /* 0x020fe200000006ff */
[----:B--2---:R-:W-:Y:S02]  /*1590*/  IMAD.U32 R14, R14, 0x10000, RZ ;  /* 0x000100000e0e7824 */ /* 0x004fe400078e00ff */
[----:B------:R0:W2:Y:S02]  /*15a0*/  F2F.BF16.F32 R11, R18 ;  /* 0x00000012000b7304 */ /* 0x0000a40000202000 */
[----:B------:R-:W-:Y:S01]  /*15b0*/  FMUL.FTZ R13, R19, R14 ;  /* 0x0000000e130d7220 */ /* 0x000fe20000410000 */
[----:B-1----:R-:W-:Y:S01]  /*15c0*/  IMAD.WIDE.U32 R6, R0, 0x2, R6 ;  /* 0x0000000200067825 */ /* 0x002fe200078e0006 */
[----:B------:R-:W-:Y:S02]  /*15d0*/  PRMT R0, R4, 0x7632, R0 ;  /* 0x0000763204007816 */ /* 0x000fe40000000000 */
[----:B------:R-:W-:-:S02]  /*15e0*/  PRMT R4, R5, 0x7632, R4 ;  /* 0x0000763205047816 */ /* 0x000fc40000000004 */
[----:B------:R-:W1:Y:S01]  /*15f0*/  F2F.BF16.F32 R9, R9 ;  /* 0x0000000900097304 */ /* 0x000e620000202000 */
[----:B0-----:R-:W-:Y:S01]  /*1600*/  SHF.L.U32 R18, R17, 0x10, RZ ;  /* 0x0000001011127819 */ /* 0x001fe200000006ff */
[----:B------:R-:W-:Y:S01]  /*1610*/  IMAD.U32 R17, R5, 0x10000, RZ ;  /* 0x0001000005117824 */ /* 0x000fe200078e00ff */
[----:B------:R-:W-:Y:S01]  /*1620*/  SHF.L.U32 R5, R0, 0x10, RZ ;  /* 0x0000001000057819 */ /* 0x000fe200000006ff */
[----:B------:R-:W-:Y:S02]  /*1630*/  IMAD.U32 R4, R4, 0x10000, RZ ;  /* 0x0001000004047824 */ /* 0x000fe400078e00ff */
[----:B------:R-:W-:Y:S01]  /*1640*/  FMUL.FTZ R15, R15, R18 ;  /* 0x000000120f0f7220 */ /* 0x000fe20000410000 */
[----:B--2---:R-:W-:Y:S01]  /*1650*/  SHF.L.U32 R0, R11, 0x10, RZ ;  /* 0x000000100b007819 */ /* 0x004fe200000006ff */
[----:B------:R-:W0:Y:S01]  /*1660*/  F2F.BF16.F32 R2, R2 ;  /* 0x0000000200027304 */ /* 0x000e220000202000 */
[----:B------:R-:W-:Y:S02]  /*1670*/  IMAD.WIDE.U32 R6, R8, 0x8, R6 ;  /* 0x0000000808067825 */ /* 0x000fe400078e0006 */
[----:B------:R-:W-:-:S02]  /*1680*/  F2FP.BF16.F32.PACK_AB R12, R15, R12 ;  /* 0x0000000c0f0c723e */ /* 0x000fc400000010ff */
[----:B------:R-:W-:Y:S01]  /*1690*/  FMUL.FTZ R0, R3, R0 ;  /* 0x0000000003007220 */ /* 0x000fe20000410000 */
[----:B-1----:R-:W-:Y:S02]  /*16a0*/  SHF.L.U32 R9, R9, 0x10, RZ ;  /* 0x0000001009097819 */ /* 0x002fe400000006ff */
[----:B------:R-:W1:Y:S02]  /*16b0*/  F2F.BF16.F32 R14, R20 ;  /* 0x00000014000e7304 */ /* 0x000e640000202000 */
[----:B------:R-:W-:Y:S01]  /*16c0*/  F2FP.BF16.F32.PACK_AB R13, R0, R13 ;  /* 0x0000000d000d723e */ /* 0x000fe200000010ff */
[----:B------:R-:W-:-:S04]  /*16d0*/  FMUL.FTZ R9, R16, R9 ;  /* 0x0000000910097220 */ /* 0x000fc80000410000 */
[----:B------:R-:W-:Y:S01]  /*16e0*/  STG.E.64 desc[UR4][R6.64], R12 ;  /* 0x0000000c06007986 */ /* 0x000fe2000c101b04 */
[----:B0-----:R-:W-:Y:S01]  /*16f0*/  SHF.L.U32 R2, R2, 0x10, RZ ;  /* 0x0000001002027819 */ /* 0x001fe200000006ff */
[----:B------:R-:W0:Y:S04]  /*1700*/  F2F.BF16.F32 R10, R10 ;  /* 0x0000000a000a7304 */ /* 0x000e280000202000 */
[----:B------:R-:W-:Y:S01]  /*1710*/  FMUL.FTZ R2, R5, R2 ;  /* 0x0000000205027220 */ /* 0x000fe20000410000 */
[----:B-1----:R-:W-:-:S04]  /*1720*/  SHF.L.U32 R11, R14, 0x10, RZ ;  /* 0x000000100e0b7819 */ /* 0x002fc800000006ff */
[----:B------:R-:W-:Y:S01]  /*1730*/  F2FP.BF16.F32.PACK_AB R2, R2, R9 ;  /* 0x000000090202723e */ /* 0x000fe200000010ff */
[----:B------:R-:W-:Y:S01]  /*1740*/  FMUL.FTZ R11, R4, R11 ;  /* 0x0000000b040b7220 */ /* 0x000fe20000410000 */
[----:B0-----:R-:W-:-:S04]  /*1750*/  IMAD.U32 R10, R10, 0x10000, RZ ;  /* 0x000100000a0a7824 */ /* 0x001fc800078e00ff */
[----:B------:R-:W-:-:S05]  /*1760*/  FMUL.FTZ R10, R17, R10 ;  /* 0x0000000a110a7220 */ /* 0x000fca0000410000 */
[----:B------:R-:W-:-:S05]  /*1770*/  F2FP.BF16.F32.PACK_AB R3, R11, R10 ;  /* 0x0000000a0b03723e */ /* 0x000fca00000010ff */
[----:B------:R-:W-:Y:S01]  /*1780*/  STG.E.64 desc[UR4][R6.64+0x400], R2 ;  /* 0x0004000206007986 */ /* 0x000fe2000c101b04 */
[----:B------:R-:W-:Y:S05]  /*1790*/  EXIT ;  /* 0x000000000000794d */ /* 0x000fea0003800000 */
.L_x_916:
        /* <DEDUP_REMOVED lines=14> */
.L_x_14167:


//--------------------- .text._ZN2at6native29vectorized_elementwise_kernelILi8EZZZNS0_25tanh_backward_kernel_cudaERNS_18TensorIteratorBaseEENKUlvE0_clEvENKUlvE2_clEvEUlN3c108BFloat16ES7_E_St5arrayIPcLm3EEEEviT0_T1_ --------------------------
	.section	.text._ZN2at6native29vectorized_elementwise_kernelILi8EZZZNS0_25tanh_backward_kernel_cudaERNS_18TensorIteratorBaseEENKUlvE0_clEvENKUlvE2_clEvEUlN3c108BFloat16ES7_E_St5arrayIPcLm3EEEEviT0_T1_,"ax",@progbits
	.align	128
        .global         _ZN2at6native29vectorized_elementwise_kernelILi8EZZZNS0_25tanh_backward_kernel_cudaERNS_18TensorIteratorBaseEENKUlvE0_clEvENKUlvE2_clEvEUlN3c108BFloat16ES7_E_St5arrayIPcLm3EEEEviT0_T1_
        .type           _ZN2at6native29vectorized_elementwise_kernelILi8EZZZNS0_25tanh_backward_kernel_cudaERNS_18TensorIteratorBaseEENKUlvE0_clEvENKUlvE2_clEvEUlN3c108BFloat16ES7_E_St5arrayIPcLm3EEEEviT0_T1_,@function
        .size           _ZN2at6native29vectorized_elementwise_kernelILi8EZZZNS0_25tanh_backward_kernel_cudaERNS_18TensorIteratorBaseEENKUlvE0_clEvENKUlvE2_clEvEUlN3c108BFloat16ES7_E_St5arrayIPcLm3EEEEviT0_T1_,(.L_x_14168 - _ZN2at6native29vectorized_elementwise_kernelILi8EZZZNS0_25tanh_backward_kernel_cudaERNS_18TensorIteratorBaseEENKUlvE0_clEvENKUlvE2_clEvEUlN3c108BFloat16ES7_E_St5arrayIPcLm3EEEEviT0_T1_)
        .other          _ZN2at6native29vectorized_elementwise_kernelILi8EZZZNS0_25tanh_backward_kernel_cudaERNS_18TensorIteratorBaseEENKUlvE0_clEvENKUlvE2_clEvEUlN3c108BFloat16ES7_E_St5arrayIPcLm3EEEEviT0_T1_,@"STO_CUDA_ENTRY STV_DEFAULT"
_ZN2at6native29vectorized_elementwise_kernelILi8EZZZNS0_25tanh_backward_kernel_cudaERNS_18TensorIteratorBaseEENKUlvE0_clEvENKUlvE2_clEvEUlN3c108BFloat16ES7_E_St5arrayIPcLm3EEEEviT0_T1_:
.text._ZN2at6native29vectorized_elementwise_kernelILi8EZZZNS0_25tanh_backward_kernel_cudaERNS_18TensorIteratorBaseEENKUlvE0_clEvENKUlvE2_clEvEUlN3c108BFloat16ES7_E_St5arrayIPcLm3EEEEviT0_T1_:
[----:B------:R-:W-:Y:S01]  /*0000*/  LDC R1, c[0x0][0x37c] ;  /* 0x0000df00ff017b82 */ /* 0x000fe20000000800 */
[----:B------:R-:W-:Y:S05]  /*0010*/  EXIT ;  /* 0x000000000000794d */ /* 0x000fea0003800000 */
.L_x_917:
        /* <DEDUP_REMOVED lines=14> */
.L_x_14168:


//--------------------- .text._ZN2at6native18elementwise_kernelILi128ELi4EZNS0_15gpu_kernel_implIZZZNS0_25tanh_backward_kernel_cudaERNS_18TensorIteratorBaseEENKUlvE0_clEvENKUlvE1_clEvEUlN3c104HalfES8_E_EEvS4_RKT_EUliE_EEviT1_ --------------------------
	.section	.text._ZN2at6native18elementwise_kernelILi128ELi4EZNS0_15gpu_kernel_implIZZZNS0_25tanh_backward_kernel_cudaERNS_18TensorIteratorBaseEENKUlvE0_clEvENKUlvE1_clEvEUlN3c104HalfES8_E_EEvS4_RKT_EUliE_EEviT1_,"ax",@progbits
	.align	128
        .global         _ZN2at6native18elementwise_kernelILi128ELi4EZNS0_15gpu_kernel_implIZZZNS0_25tanh_backward_kernel_cudaERNS_18TensorIteratorBaseEENKUlvE0_clEvENKUlvE1_clEvEUlN3c104HalfES8_E_EEvS4_RKT_EUliE_EEviT1_
        .type           _ZN2at6native18elementwise_kernelILi128ELi4EZNS0_15gpu_kernel_implIZZZNS0_25tanh_backward_kernel_cudaERNS_18TensorIteratorBaseEENKUlvE0_clEvENKUlvE1_clEvEUlN3c104HalfES8_E_EEvS4_RKT_EUliE_EEviT1_,@function
        .size           _ZN2at6native18elementwise_kernelILi128ELi4EZNS0_15gpu_kernel_implIZZZNS0_25tanh_backward_kernel_cudaERNS_18TensorIteratorBaseEENKUlvE0_clEvENKUlvE1_clEvEUlN3c104HalfES8_E_EEvS4_RKT_EUliE_EEviT1_,(.L_x_14169 - _ZN2at6native18elementwise_kernelILi128ELi4EZNS0_15gpu_kernel_implIZZZNS0_25tanh_backward_kernel_cudaERNS_18TensorIteratorBaseEENKUlvE0_clEvENKUlvE1_clEvEUlN3c104HalfES8_E_EEvS4_RKT_EUliE_EEviT1_)
        .other          _ZN2at6native18elementwise_kernelILi128ELi4EZNS0_15gpu_kernel_implIZZZNS0_25tanh_backward_kernel_cudaERNS_18TensorIteratorBaseEENKUlvE0_clEvENKUlvE1_clEvEUlN3c104HalfES8_E_EEvS4_RKT_EUliE_EEviT1_,@"STO_CUDA_ENTRY STV_DEFAULT"
_ZN2at6native18elementwise_kernelILi128ELi4EZNS0_15gpu_kernel_implIZZZNS0_25tanh_backward_kernel_cudaERNS_18TensorIteratorBaseEENKUlvE0_clEvENKUlvE1_clEvEUlN3c104HalfES8_E_EEvS4_RKT_EUliE_EEviT1_:
.text._ZN2at6native18elementwise_kernelILi128ELi4EZNS0_15gpu_kernel_implIZZZNS0_25tanh_backward_kernel_cudaERNS_18TensorIteratorBaseEENKUlvE0_clEvENKUlvE1_clEvEUlN3c104HalfES8_E_EEvS4_RKT_EUliE_EEviT1_:
        /* <DEDUP_REMOVED lines=371> */
.L_x_920:
        /* <DEDUP_REMOVED lines=16> */
[----:B0-----:R-:W-:-:S04]  /*1830*/  F2FP.F16.F32.PACK_AB R0, RZ, R0 ;  /* 0x00000000ff00723e */ /* 0x001fc800000000ff */
[----:B------:R-:W-:Y:S01]  /*1840*/  PRMT R19, R0, 0x7610, R19 ;  /* 0x0000761000137816 */ /* 0x000fe20000000013 */
[----:B------:R-:W-:Y:S06]  /*1850*/  BRA `(.L_x_926) ;  /* 0x0000000c00e87947 */ /* 0x000fec0003800000 */
.L_x_924:
[----:B------:R-:W2:Y:S02]  /*1860*/  LDG.E.U8 R2, desc[UR36][R2.64] ;  /* 0x0000002402027981 */ /* 0x000ea4000c1e1100 */
[----:B--2---:R-:W-:-:S04]  /*1870*/  I2FP.F32.U32 R0, R2 ;  /* 0x0000000200007245 */ /* 0x004fc80000201000 */
[----:B------:R-:W-:-:S04]  /*1880*/  F2FP.F16.F32.PACK_AB R0, RZ, R0 ;  /* 0x00000000ff00723e */ /* 0x000fc800000000ff */
[----:B------:R-:W-:Y:S01]  /*1890*/  PRMT R19, R0, 0x7610, R19 ;  /* 0x0000761000137816 */ /* 0x000fe20000000013 */
[----:B------:R-:W-:Y:S06]  /*18a0*/  BRA `(.L_x_926) ;  /* 0x0000000c00d47947 */ /* 0x000fec0003800000 */
.L_x_923:
        /* <DEDUP_REMOVED lines=8> */
[----:B0-----:R-:W-:-:S04]  /*1930*/  F2FP.F16.F32.PACK_AB R0, RZ, R0 ;  /* 0x00000000ff00723e */ /* 0x001fc800000000ff */
[----:B------:R-:W-:Y:S01]  /*1940*/  PRMT R19, R0, 0x7610, R19 ;  /* 0x0000761000137816 */ /* 0x000fe20000000013 */
[----:B------:R-:W-:Y:S06]  /*1950*/  BRA `(.L_x_926) ;  /* 0x0000000c00a87947 */ /* 0x000fec0003800000 */
.L_x_928:
[----:B------:R-:W2:Y:S02]  /*1960*/  LDG.E R2, desc[UR36][R2.64] ;  /* 0x0000002402027981 */ /* 0x000ea4000c1e1900 */
[----:B--2---:R-:W-:-:S04]  /*1970*/  I2FP.F32.S32 R0, R2 ;  /* 0x0000000200007245 */ /* 0x004fc80000201400 */
[----:B------:R-:W-:-:S04]  /*1980*/  F2FP.F16.F32.PACK_AB R0, RZ, R0 ;  /* 0x00000000ff00723e */ /* 0x000fc800000000ff */
[----:B------:R-:W-:Y:S01]  /*1990*/  PRMT R19, R0, 0x7610, R19 ;  /* 0x0000761000137816 */ /* 0x000fe20000000013 */
[----:B------:R-:W-:Y:S06]  /*19a0*/  BRA `(.L_x_926) ;  /* 0x0000000c00947947 */ /* 0x000fec0003800000 */
.L_x_927:
[----:B------:R-:W2:Y:S02]  /*19b0*/  LDG.E.U16 R2, desc[UR36][R2.64] ;  /* 0x0000002402027981 */ /* 0x000ea4000c1e1500 */
[----:B--2---:R-:W0:Y:S02]  /*19c0*/  I2F.S16 R0, R2 ;  /* 0x0000000200007306 */ /* 0x004e240000101400 */
[----:B0-----:R-:W-:-:S04]  /*19d0*/  F2FP.F16.F32.PACK_AB R0, RZ, R0 ;  /* 0x00000000ff00723e */ /* 0x001fc800000000ff */
[----:B------:R-:W-:Y:S01]  /*19e0*/  PRMT R19, R0, 0x7610, R19 ;  /* 0x0000761000137816 */ /* 0x000fe20000000013 */
[----:B------:R-:W-:Y:S06]  /*19f0*/  BRA `(.L_x_926) ;  /* 0x0000000c00807947 */ /* 0x000fec0003800000 */
.L_x_922:
[----:B------:R-:W-:-:S09]  /*1a00*/  UISETP.GT.AND UP0, UPT, UR4, 0x6, UPT ;  /* 0x000000060400788c */ /* 0x000fd2000bf04270 */
[----:B------:R-:W-:Y:S05]  /*1a10*/  BRA.U UP0, `(.L_x_929) ;  /* 0x0000000100247547 */ /* 0x000fea000b800000 */
[----:B------:R-:W-:-:S09]  /*1a20*/  UISETP.NE.AND UP0, UPT, UR4, 0x5, UPT ;  /* 0x000000050400788c */ /* 0x000fd2000bf05270 */
[----:B------:R-:W-:Y:S05]  /*1a30*/  BRA.U !UP0, `(.L_x_930) ;  /* 0x0000000108147547 */ /* 0x000fea000b800000 */
[----:B------:R-:W-:-:S09]  /*1a40*/  UISETP.NE.AND UP0, UPT, UR4, 0x6, UPT ;  /* 0x000000060400788c */ /* 0x000fd2000bf05270 */
[----:B------:R-:W-:Y:S05]  /*1a50*/  BRA.U UP0, `(.L_x_925) ;  /* 0x0000000900cc7547 */ /* 0x000fea000b800000 */
[----:B------:R-:W2:Y:S02]  /*1a60*/  LDG.E R2, desc[UR36][R2.64] ;  /* 0x0000002402027981 */ /* 0x000ea4000c1e1900 */
[----:B--2---:R-:W-:Y:S01]  /*1a70*/  F2FP.F16.F32.PACK_AB R19, RZ, R2 ;  /* 0x00000002ff13723e */ /* 0x004fe200000000ff */
[----:B------:R-:W-:Y:S06]  /*1a80*/  BRA `(.L_x_926) ;  /* 0x0000000c005c7947 */ /* 0x000fec0003800000 */
.L_x_930:
[----:B------:R0:W5:Y:S01]  /*1a90*/  LDG.E.U16 R19, desc[UR36][R2.64] ;  /* 0x0000002402137981 */ /* 0x000162000c1e1500 */
[----:B------:R-:W-:Y:S05]  /*1aa0*/  BRA `(.L_x_926) ;  /* 0x0000000c00547947 */ /* 0x000fea0003800000 */
.L_x_929:
[----:B------:R-:W-:-:S09]  /*1ab0*/  UISETP.NE.AND UP0, UPT, UR4, 0x7, UPT ;  /* 0x000000070400788c */ /* 0x000fd2000bf05270 */
[----:B------:R-:W-:Y:S05]  /*1ac0*/  BRA.U !UP0, `(.L_x_931) ;  /* 0x0000000108247547 */ /* 0x000fea000b800000 */
[----:B------:R-:W-:-:S09]  /*1ad0*/  UISETP.NE.AND UP0, UPT, UR4, 0x8, UPT ;  /* 0x000000080400788c */ /* 0x000fd2000bf05270 */
[----:B------:R-:W-:Y:S05]  /*1ae0*/  BRA.U !UP0, `(.L_x_932) ;  /* 0x0000000108147547 */ /* 0x000fea000b800000 */
[----:B------:R-:W-:-:S09]  /*1af0*/  UISETP.NE.AND UP0, UPT, UR4, 0x9, UPT ;  /* 0x000000090400788c */ /* 0x000fd2000bf05270 */
[----:B------:R-:W-:Y:S05]  /*1b00*/  BRA.U UP0, `(.L_x_925) ;  /* 0x0000000900a07547 */ /* 0x000fea000b800000 */
[----:B------:R-:W2:Y:S02]  /*1b10*/  LDG.E R2, desc[UR36][R2.64] ;  /* 0x0000002402027981 */ /* 0x000ea4000c1e1900 */
[----:B--2---:R-:W-:Y:S01]  /*1b20*/  F2FP.F16.F32.PACK_AB R19, RZ, R2 ;  /* 0x00000002ff13723e */ /* 0x004fe200000000ff */
[----:B------:R-:W-:Y:S06]  /*1b30*/  BRA `(.L_x_926) ;  /* 0x0000000c00307947 */ /* 0x000fec0003800000 */
.L_x_932:
[----:B------:R1:W5:Y:S01]  /*1b40*/  LDG.E.U16 R19, desc[UR36][R2.64] ;  /* 0x0000002402137981 */ /* 0x000362000c1e1500 */
[----:B------:R-:W-:Y:S05]  /*1b50*/  BRA `(.L_x_926) ;  /* 0x0000000c00287947 */ /* 0x000fea0003800000 */
.L_x_931:
        /* <DEDUP_REMOVED lines=10> */
[----:B------:R-:W-:-:S04]  /*1c00*/  F2FP.F16.F32.PACK_AB R0, RZ, R0 ;  /* 0x00000000ff00723e */ /* 0x000fc800000000ff */
[----:B------:R-:W-:Y:S01]  /*1c10*/  PRMT R19, R0, 0x7610, R19 ;  /* 0x0000761000137816 */ /* 0x000fe20000000013 */
[----:B------:R-:W-:Y:S06]  /*1c20*/  BRA `(.L_x_926) ;  /* 0x0000000800f47947 */ /* 0x000fec0003800000 */
.L_x_921:
        /* <DEDUP_REMOVED lines=11> */
[----:B------:R-:W-:-:S04]  /*1ce0*/  F2FP.F16.F32.PACK_AB R0, RZ, R0 ;  /* 0x00000000ff00723e */ /* 0x000fc800000000ff */
[----:B------:R-:W-:Y:S01]  /*1cf0*/  PRMT R19, R0, 0x7610, R19 ;  /* 0x0000761000137816 */ /* 0x000fe20000000013 */
[----:B------:R-:W-:Y:S06]  /*1d00*/  BRA `(.L_x_926) ;  /* 0x0000000800bc7947 */ /* 0x000fec0003800000 */
.L_x_935:
        /* <DEDUP_REMOVED lines=13> */
.L_x_934:
        /* <DEDUP_REMOVED lines=24> */
[----:B------:R-:W-:-:S04]  /*1f60*/  F2FP.F16.F32.PACK_AB R5, RZ, R5 ;  /* 0x00000005ff05723e */ /* 0x000fc800000000ff */
[----:B------:R-:W-:Y:S01]  /*1f70*/  PRMT R19, R5, 0x7610, R19 ;  /* 0x0000761005137816 */ /* 0x000fe20000000013 */
[----:B------:R-:W-:Y:S06]  /*1f80*/  BRA `(.L_x_926) ;  /* 0x00000008001c7947 */ /* 0x000fec0003800000 */
.L_x_937:
        /* <DEDUP_REMOVED lines=11> */
[----:B------:R-:W-:-:S04]  /*2040*/  F2FP.F16.F32.PACK_AB R0, RZ, R0 ;  /* 0x00000000ff00723e */ /* 0x000fc800000000ff */
[----:B------:R-:W-:Y:S01]  /*2050*/  PRMT R19, R0, 0x7610, R19 ;  /* 0x0000761000137816 */ /* 0x000fe20000000013 */
[----:B------:R-:W-:Y:S06]  /*2060*/  BRA `(.L_x_926) ;  /* 0x0000000400e47947 */ /* 0x000fec0003800000 */
.L_x_936:
[----:B------:R-:W2:Y:S02]  /*2070*/  LDG.E.U16 R0, desc[UR36][R2.64] ;  /* 0x0000002402007981 */ /* 0x000ea4000c1e1500 */
[----:B--2---:R-:W-:-:S05]  /*2080*/  IMAD.U32 R0, R0, 0x10000, RZ ;  /* 0x0001000000007824 */ /* 0x004fca00078e00ff */
[----:B------:R-:W-:-:S04]  /*2090*/  F2FP.F16.F32.PACK_AB R0, RZ, R0 ;  /* 0x00000000ff00723e */ /* 0x000fc800000000ff */
[----:B------:R-:W-:Y:S01]  /*20a0*/  PRMT R19, R0, 0x7610, R19 ;  /* 0x0000761000137816 */ /* 0x000fe20000000013 */
[----:B------:R-:W-:Y:S06]  /*20b0*/  BRA `(.L_x_926) ;  /* 0x0000000400d07947 */ /* 0x000fec0003800000 */
.L_x_933:
        /* <DEDUP_REMOVED lines=10> */
[----:B------:R-:W-:-:S04]  /*2160*/  F2FP.F16.F32.PACK_AB R0, RZ, R0 ;  /* 0x00000000ff00723e */ /* 0x000fc800000000ff */
[----:B------:R-:W-:Y:S01]  /*2170*/  PRMT R19, R0, 0x7610, R19 ;  /* 0x0000761000137816 */ /* 0x000fe20000000013 */
[----:B------:R-:W-:Y:S06]  /*2180*/  BRA `(.L_x_926) ;  /* 0x00000004009c7947 */ /* 0x000fec0003800000 */
.L_x_940:
        /* <DEDUP_REMOVED lines=21> */
.L_x_944:
[----:B------:R-:W-:Y:S05]  /*22e0*/  BSYNC.RECONVERGENT B1 ;  /* 0x0000000000017941 */ /* 0x000fea0003800200 */
.L_x_943:
[----:B------:R-:W-:Y:S01]  /*22f0*/  IMAD.SHL.U32 R0, R0, 0x100000, RZ ;  /* 0x0010000000007824 */ /* 0x000fe200078e00ff */
[----:B------:R-:W-:-:S04]  /*2300*/  LEA R2, R2, 0x3b800000, 0x17 ;  /* 0x3b80000002027811 */ /* 0x000fc800078eb8ff */
[----:B------:R-:W-:-:S07]  /*2310*/  LOP3.LUT R0, R2, R0, R7, 0xfe, !PT ;  /* 0x0000000002007212 */ /* 0x000fce00078efe07 */
.L_x_942:
[----:B------:R-:W-:Y:S05]  /*2320*/  BSYNC.RECONVERGENT B0 ;  /* 0x0000000000007941 */ /* 0x000fea0003800200 */
.L_x_941:
[----:B------:R-:W-:-:S04]  /*2330*/  F2FP.F16.F32.PACK_AB R0, RZ, R0 ;  /* 0x00000000ff00723e */ /* 0x000fc800000000ff */
[----:B------:R-:W-:Y:S01]  /*2340*/  PRMT R19, R0, 0x7610, R19 ;  /* 0x0000761000137816 */ /* 0x000fe20000000013 */
[----:B------:R-:W-:Y:S06]  /*2350*/  BRA `(.L_x_926) ;  /* 0x0000000400287947 */ /* 0x000fec0003800000 */
.L_x_939:
        /* <DEDUP_REMOVED lines=21> */
.L_x_948:
[----:B------:R-:W-:Y:S05]  /*24b0*/  BSYNC.RECONVERGENT B1 ;  /* 0x0000000000017941 */ /* 0x000fea0003800200 */
.L_x_947:
[----:B------:R-:W-:Y:S01]  /*24c0*/  IMAD.SHL.U32 R0, R0, 0x200000, RZ ;  /* 0x0020000000007824 */ /* 0x000fe200078e00ff */
[----:B------:R-:W-:-:S04]  /*24d0*/  LEA R2, R2, 0x37800000, 0x17 ;  /* 0x3780000002027811 */ /* 0x000fc800078eb8ff */
[----:B------:R-:W-:-:S07]  /*24e0*/  LOP3.LUT R0, R2, R0, R7, 0xfe, !PT ;  /* 0x0000000002007212 */ /* 0x000fce00078efe07 */
.L_x_946:
[----:B------:R-:W-:Y:S05]  /*24f0*/  BSYNC.RECONVERGENT B0 ;  /* 0x0000000000007941 */ /* 0x000fea0003800200 */
.L_x_945:
[----:B------:R-:W-:-:S04]  /*2500*/  F2FP.F16.F32.PACK_AB R0, RZ, R0 ;  /* 0x00000000ff00723e */ /* 0x000fc800000000ff */
[----:B------:R-:W-:Y:S01]  /*2510*/  PRMT R19, R0, 0x7610, R19 ;  /* 0x0000761000137816 */ /* 0x000fe20000000013 */
[----:B------:R-:W-:Y:S06]  /*2520*/  BRA `(.L_x_926) ;  /* 0x0000000000b47947 */ /* 0x000fec0003800000 */
.L_x_938:
[----:B------:R-:W-:-:S09]  /*2530*/  UISETP.NE.AND UP0, UPT, UR4, 0x1c, UPT ;  /* 0x0000001c0400788c */ /* 0x000fd2000bf05270 */
[----:B------:R-:W-:Y:S05]  /*2540*/  BRA.U !UP0, `(.L_x_949) ;  /* 0x00000001089c7547 */ /* 0x000fea000b800000 */
[----:B------:R-:W-:-:S09]  /*2550*/  UISETP.NE.AND UP0, UPT, UR4, 0x1d, UPT ;  /* 0x0000001d0400788c */ /* 0x000fd2000bf05270 */
[----:B------:R-:W-:Y:S05]  /*2560*/  BRA.U !UP0, `(.L_x_950) ;  /* 0x0000000108807547 */ /* 0x000fea000b800000 */
[----:B------:R-:W-:-:S09]  /*2570*/  UISETP.NE.AND UP0, UPT, UR4, 0x2c, UPT ;  /* 0x0000002c0400788c */ /* 0x000fd2000bf05270 */
[----:B------:R-:W-:Y:S05]  /*2580*/  BRA.U !UP0, `(.L_x_951) ;  /* 0x0000000108487547 */ /* 0x000fea000b800000 */
.L_x_925:
        /* <DEDUP_REMOVED lines=12> */
[----:B---3--:R-:W-:Y:S01]  /*2650*/  IMAD.U32 R10, RZ, RZ, UR8 ;  /* 0x00000008ff0a7e24 */ /* 0x008fe2000f8e00ff */
[----:B------:R-:W-:-:S07]  /*2660*/  MOV R11, UR9 ;  /* 0x00000009000b7c02 */ /* 0x000fce0008000f00 */
[----:B------:R-:W-:-:S07]  /*2670*/  LEPC R20, `(.L_x_952) ;  /* 0x000000001014794e */ /* 0x000fce0000000000 */
[----:B--2---:R-:W-:Y:S05]  /*2680*/  CALL.ABS.NOINC R2 ;  /* 0x0000000002007343 */ /* 0x004fea0003c00000 */
.L_x_952:
[----:B------:R-:W-:Y:S01]  /*2690*/  PRMT R19, RZ, 0x7610, R19 ;  /* 0x00007610ff137816 */ /* 0x000fe20000000013 */
[----:B------:R-:W-:Y:S06]  /*26a0*/  BRA `(.L_x_926) ;  /* 0x0000000000547947 */ /* 0x000fec0003800000 */
.L_x_951:
        /* <DEDUP_REMOVED lines=8> */
.L_x_954:
[----:B------:R-:W-:Y:S05]  /*2730*/  BSYNC.RECONVERGENT B0 ;  /* 0x0000000000007941 */ /* 0x000fea0003800200 */
.L_x_953:
[----:B------:R-:W-:-:S04]  /*2740*/  F2FP.F16.F32.PACK_AB R0, RZ, R0 ;  /* 0x00000000ff00723e */ /* 0x000fc800000000ff */
[----:B------:R-:W-:Y:S01]  /*2750*/  PRMT R19, R0, 0x7610, R19 ;  /* 0x0000761000137816 */ /* 0x000fe20000000013 */
[----:B------:R-:W-:Y:S06]  /*2760*/  BRA `(.L_x_926) ;  /* 0x0000000000247947 */ /* 0x000fec0003800000 */
.L_x_950:
[----:B------:R-:W2:Y:S02]  /*2770*/  LDG.E.64 R2, desc[UR36][R2.64] ;  /* 0x0000002402027981 */ /* 0x000ea4000c1e1b00 */
[----:B--2---:R-:W0:Y:S02]  /*2780*/  I2F.U64 R0, R2 ;  /* 0x0000000200007312 */ /* 0x004e240000301000 */
[----:B0-----:R-:W-:-:S04]  /*2790*/  F2FP.F16.F32.PACK_AB R0, RZ, R0 ;  /* 0x00000000ff00723e */ /* 0x001fc800000000ff */
[----:B------:R-:W-:Y:S01]  /*27a0*/  PRMT R19, R0, 0x7610, R19 ;  /* 0x0000761000137816 */ /* 0x000fe20000000013 */
[----:B------:R-:W-:Y:S06]  /*27b0*/  BRA `(.L_x_926) ;  /* 0x0000000000107947 */ /* 0x000fec0003800000 */
.L_x_949:
[----:B------:R-:W2:Y:S02]  /*27c0*/  LDG.E R2, desc[UR36][R2.64] ;  /* 0x0000002402027981 */ /* 0x000ea4000c1e1900 */
[----:B--2---:R-:W-:-:S04]  /*27d0*/  I2FP.F32.U32 R0, R2 ;  /* 0x0000000200007245 */ /* 0x004fc80000201000 */
[----:B------:R-:W-:-:S04]  /*27e0*/  F2FP.F16.F32.PACK_AB R0, RZ, R0 ;  /* 0x00000000ff00723e */ /* 0x000fc800000000ff */
[----:B------:R-:W-:-:S07]  /*27f0*/  PRMT R19, R0, 0x7610, R19 ;  /* 0x0000761000137816 */ /* 0x000fce0000000013 */
.L_x_926:
[----:B------:R-:W0:Y:S01]  /*2800*/  LDCU.64 UR6, c[0x0][0x5f8] ;  /* 0x0000bf00ff0677ac */ /* 0x000e220008000a00 */
[----:B------:R-:W-:-:S04]  /*2810*/  UPRMT UR4, UR42, 0x9910, URZ ;  /* 0x000099102a047896 */ /* 0x000fc800080000ff */
[----:B------:R-:W-:Y:S01]  /*2820*/  UISETP.GT.AND UP0, UPT, UR4, 0x9, UPT ;  /* 0x000000090400788c */ /* 0x000fe2000bf04270 */
[----:B01----:R-:W-:-:S05]  /*2830*/  IADD3 R2, P0, PT, R18, UR6, RZ ;  /* 0x0000000612027c10 */ /* 0x003fca000ff1e0ff */
        /* <DEDUP_REMOVED lines=12> */
[----:B0-----:R-:W-:Y:S01]  /*2900*/  F2FP.F16.F32.PACK_AB R0, RZ, R0 ;  /* 0x00000000ff00723e */ /* 0x001fe200000000ff */
[----:B------:R-:W-:Y:S06]  /*2910*/  BRA `(.L_x_960) ;  /* 0x0000000c00ac7947 */ /* 0x000fec0003800000 */
.L_x_958:
[----:B------:R-:W2:Y:S02]  /*2920*/  LDG.E.U8 R2, desc[UR36][R2.64] ;  /* 0x0000002402027981 */ /* 0x000ea4000c1e1100 */
[----:B--2---:R-:W-:-:S04]  /*2930*/  I2FP.F32.U32 R0, R2 ;  /* 0x0000000200007245 */ /* 0x004fc80000201000 */
[----:B------:R-:W-:Y:S01]  /*2940*/  F2FP.F16.F32.PACK_AB R0, RZ, R0 ;  /* 0x00000000ff00723e */ /* 0x000fe200000000ff */
[----:B------:R-:W-:Y:S06]  /*2950*/  BRA `(.L_x_960) ;  /* 0x0000000c009c7947 */ /* 0x000fec0003800000 */
.L_x_957:
        /* <DEDUP_REMOVED lines=8> */
[----:B0-----:R-:W-:Y:S01]  /*29e0*/  F2FP.F16.F32.PACK_AB R0, RZ, R0 ;  /* 0x00000000ff00723e */ /* 0x001fe200000000ff */
[----:B------:R-:W-:Y:S06]  /*29f0*/  BRA `(.L_x_960) ;  /* 0x0000000c00747947 */ /* 0x000fec0003800000 */
.L_x_962:
[----:B------:R-:W2:Y:S02]  /*2a00*/  LDG.E R2, desc[UR36][R2.64] ;  /* 0x0000002402027981 */ /* 0x000ea4000c1e1900 */
[----:B--2---:R-:W-:-:S04]  /*2a10*/  I2FP.F32.S32 R0, R2 ;  /* 0x0000000200007245 */ /* 0x004fc80000201400 */
[----:B------:R-:W-:Y:S01]  /*2a20*/  F2FP.F16.F32.PACK_AB R0, RZ, R0 ;  /* 0x00000000ff00723e */ /* 0x000fe200000000ff */
[----:B------:R-:W-:Y:S06]  /*2a30*/  BRA `(.L_x_960) ;  /* 0x0000000c00647947 */ /* 0x000fec0003800000 */
.L_x_961:
[----:B------:R-:W2:Y:S02]  /*2a40*/  LDG.E.U16 R2, desc[UR36][R2.64] ;  /* 0x0000002402027981 */ /* 0x000ea4000c1e1500 */
[----:B--2---:R-:W0:Y:S02]  /*2a50*/  I2F.S16 R0, R2 ;  /* 0x0000000200007306 */ /* 0x004e240000101400 */
[----:B0-----:R-:W-:Y:S01]  /*2a60*/  F2FP.F16.F32.PACK_AB R0, RZ, R0 ;  /* 0x00000000ff00723e */ /* 0x001fe200000000ff */
[----:B------:R-:W-:Y:S06]  /*2a70*/  BRA `(.L_x_960) ;  /* 0x0000000c00547947 */ /* 0x000fec0003800000 */
.L_x_956:
        /* <DEDUP_REMOVED lines=9> */
.L_x_964:
[----:B------:R1:W5:Y:S01]  /*2b10*/  LDG.E.U16 R0, desc[UR36][R2.64] ;  /* 0x0000002402007981 */ /* 0x000362000c1e1500 */
[----:B------:R-:W-:Y:S05]  /*2b20*/  BRA `(.L_x_960) ;  /* 0x0000000c00287947 */ /* 0x000fea0003800000 */
.L_x_963:
        /* <DEDUP_REMOVED lines=9> */
.L_x_966:
[----:B------:R0:W5:Y:S01]  /*2bc0*/  LDG.E.U16 R0, desc[UR36][R2.64] ;  /* 0x0000002402007981 */ /* 0x000162000c1e1500 */
[----:B------:R-:W-:Y:S05]  /*2bd0*/  BRA `(.L_x_960) ;  /* 0x0000000800fc7947 */ /* 0x000fea0003800000 */
.L_x_965:
        /* <DEDUP_REMOVED lines=10> */
[----:B------:R-:W-:Y:S01]  /*2c80*/  F2FP.F16.F32.PACK_AB R0, RZ, R0 ;  /* 0x00000000ff00723e */ /* 0x000fe200000000ff */
[----:B------:R-:W-:Y:S06]  /*2c90*/  BRA `(.L_x_960) ;  /* 0x0000000800cc7947 */ /* 0x000fec0003800000 */
.L_x_955:
        /* <DEDUP_REMOVED lines=11> */
[----:B------:R-:W-:Y:S01]  /*2d50*/  F2FP.F16.F32.PACK_AB R0, RZ, R0 ;  /* 0x00000000ff00723e */ /* 0x000fe200000000ff */
[----:B------:R-:W-:Y:S06]  /*2d60*/  BRA `(.L_x_960) ;  /* 0x0000000800987947 */ /* 0x000fec0003800000 */
.L_x_969:
        /* <DEDUP_REMOVED lines=12> */
.L_x_968:
        /* <DEDUP_REMOVED lines=12> */
[----:B0-----:R-:W-:-:S04]  /*2ef0*/  IADD3 R5, PT, PT, -R5, RZ, RZ ;  /* 0x000000ff05057210 */ /* 0x001fc80007ffe1ff */
        /* <DEDUP_REMOVED lines=14> */
.L_x_971:
[----:B------:R-:W2:Y:S02]  /*2fe0*/  LDG.E.U8 R2, desc[UR36][R2.64] ;  /* 0x0000002402027981 */ /* 0x000ea4000c1e1100 */
[C---:B--2---:R-:W-:Y:S01]  /*2ff0*/  SHF.L.U32 R4, R2.reuse, 0x19, RZ ;  /* 0x0000001902047819 */ /* 0x044fe200000006ff */
        /* <DEDUP_REMOVED lines=9> */
[----:B------:R-:W-:Y:S01]  /*3090*/  F2FP.F16.F32.PACK_AB R0, RZ, R0 ;  /* 0x00000000ff00723e */ /* 0x000fe200000000ff */
[----:B------:R-:W-:Y:S06]  /*30a0*/  BRA `(.L_x_960) ;  /* 0x0000000400c87947 */ /* 0x000fec0003800000 */
.L_x_970:
[----:B------:R-:W2:Y:S02]  /*30b0*/  LDG.E.U16 R0, desc[UR36][R2.64] ;  /* 0x0000002402007981 */ /* 0x000ea4000c1e1500 */
[----:B--2---:R-:W-:-:S05]  /*30c0*/  IMAD.U32 R0, R0, 0x10000, RZ ;  /* 0x0001000000007824 */ /* 0x004fca00078e00ff */
[----:B------:R-:W-:Y:S01]  /*30d0*/  F2FP.F16.F32.PACK_AB R0, RZ, R0 ;  /* 0x00000000ff00723e */ /* 0x000fe200000000ff */
[----:B------:R-:W-:Y:S06]  /*30e0*/  BRA `(.L_x_960) ;  /* 0x0000000400b87947 */ /* 0x000fec0003800000 */
.L_x_967:
        /* <DEDUP_REMOVED lines=10> */
[----:B------:R-:W-:Y:S01]  /*3190*/  F2FP.F16.F32.PACK_AB R0, RZ, R0 ;  /* 0x00000000ff00723e */ /* 0x000fe200000000ff */
[----:B------:R-:W-:Y:S06]  /*31a0*/  BRA `(.L_x_960) ;  /* 0x0000000400887947 */ /* 0x000fec0003800000 */
.L_x_974:
        /* <DEDUP_REMOVED lines=21> */
.L_x_978:
[----:B------:R-:W-:Y:S05]  /*3300*/  BSYNC.RECONVERGENT B1 ;  /* 0x0000000000017941 */ /* 0x000fea0003800200 */
.L_x_977:
[----:B------:R-:W-:Y:S01]  /*3310*/  IMAD.SHL.U32 R0, R0, 0x100000, RZ ;  /* 0x0010000000007824 */ /* 0x000fe200078e00ff */
[----:B------:R-:W-:-:S04]  /*3320*/  LEA R2, R2, 0x3b800000, 0x17 ;  /* 0x3b80000002027811 */ /* 0x000fc800078eb8ff */
[----:B------:R-:W-:-:S07]  /*3330*/  LOP3.LUT R0, R2, R0, R7, 0xfe, !PT ;  /* 0x0000000002007212 */ /* 0x000fce00078efe07 */
.L_x_976:
[----:B------:R-:W-:Y:S05]  /*3340*/  BSYNC.RECONVERGENT B0 ;  /* 0x0000000000007941 */ /* 0x000fea0003800200 */
.L_x_975:
[----:B------:R-:W-:Y:S01]  /*3350*/  F2FP.F16.F32.PACK_AB R0, RZ, R0 ;  /* 0x00000000ff00723e */ /* 0x000fe200000000ff */
[----:B------:R-:W-:Y:S06]  /*3360*/  BRA `(.L_x_960) ;  /* 0x0000000400187947 */ /* 0x000fec0003800000 */
.L_x_973:
        /* <DEDUP_REMOVED lines=21> */
.L_x_982:
[----:B------:R-:W-:Y:S05]  /*34c0*/  BSYNC.RECONVERGENT B1 ;  /* 0x0000000000017941 */ /* 0x000fea0003800200 */
.L_x_981:
[----:B------:R-:W-:Y:S01]  /*34d0*/  IMAD.SHL.U32 R0, R0, 0x200000, RZ ;  /* 0x0020000000007824 */ /* 0x000fe200078e00ff */
[----:B------:R-:W-:-:S04]  /*34e0*/  LEA R2, R2, 0x37800000, 0x17 ;  /* 0x3780000002027811 */ /* 0x000fc800078eb8ff */
[----:B------:R-:W-:-:S07]  /*34f0*/  LOP3.LUT R0, R2, R0, R7, 0xfe, !PT ;  /* 0x0000000002007212 */ /* 0x000fce00078efe07 */
.L_x_980:
[----:B------:R-:W-:Y:S05]  /*3500*/  BSYNC.RECONVERGENT B0 ;  /* 0x0000000000007941 */ /* 0x000fea0003800200 */
.L_x_979:
[----:B------:R-:W-:Y:S01]  /*3510*/  F2FP.F16.F32.PACK_AB R0, RZ, R0 ;  /* 0x00000000ff00723e */ /* 0x000fe200000000ff */
[----:B------:R-:W-:Y:S06]  /*3520*/  BRA `(.L_x_960) ;  /* 0x0000000000a87947 */ /* 0x000fec0003800000 */
.L_x_972:
[----:B------:R-:W-:-:S09]  /*3530*/  UISETP.NE.AND UP0, UPT, UR4, 0x1c, UPT ;  /* 0x0000001c0400788c */ /* 0x000fd2000bf05270 */
[----:B------:R-:W-:Y:S05]  /*3540*/  BRA.U !UP0, `(.L_x_983) ;  /* 0x0000000108947547 */ /* 0x000fea000b800000 */
[----:B------:R-:W-:-:S09]  /*3550*/  UISETP.NE.AND UP0, UPT, UR4, 0x1d, UPT ;  /* 0x0000001d0400788c */ /* 0x000fd2000bf05270 */
[----:B------:R-:W-:Y:S05]  /*3560*/  BRA.U !UP0, `(.L_x_984) ;  /* 0x00000001087c7547 */ /* 0x000fea000b800000 */
[----:B------:R-:W-:-:S09]  /*3570*/  UISETP.NE.AND UP0, UPT, UR4, 0x2c, UPT ;  /* 0x0000002c0400788c */ /* 0x000fd2000bf05270 */
[----:B------:R-:W-:Y:S05]  /*3580*/  BRA.U !UP0, `(.L_x_985) ;  /* 0x0000000108487547 */ /* 0x000fea000b800000 */
.L_x_959:
        /* <DEDUP_REMOVED lines=16> */
.L_x_986:
[----:B------:R-:W-:Y:S01]  /*3690*/  PRMT R0, RZ, 0x7610, R0 ;  /* 0x00007610ff007816 */ /* 0x000fe20000000000 */
[----:B------:R-:W-:Y:S06]  /*36a0*/  BRA `(.L_x_960) ;  /* 0x0000000000487947 */ /* 0x000fec0003800000 */
.L_x_985:
        /* <DEDUP_REMOVED lines=8> */
.L_x_988:
[----:B------:R-:W-:Y:S05]  /*3730*/  BSYNC.RECONVERGENT B0 ;  /* 0x0000000000007941 */ /* 0x000fea0003800200 */
.L_x_987:
[----:B------:R-:W-:Y:S01]  /*3740*/  F2FP.F16.F32.PACK_AB R0, RZ, R0 ;  /* 0x00000000ff00723e */ /* 0x000fe200000000ff */
[----:B------:R-:W-:Y:S06]  /*3750*/  BRA `(.L_x_960) ;  /* 0x00000000001c7947 */ /* 0x000fec0003800000 */
.L_x_984:
[----:B------:R-:W2:Y:S02]  /*3760*/  LDG.E.64 R2, desc[UR36][R2.64] ;  /* 0x0000002402027981 */ /* 0x000ea4000c1e1b00 */
[----:B--2---:R-:W0:Y:S02]  /*3770*/  I2F.U64 R0, R2 ;  /* 0x0000000200007312 */ /* 0x004e240000301000 */
[----:B0-----:R-:W-:Y:S01]  /*3780*/  F2FP.F16.F32.PACK_AB R0, RZ, R0 ;  /* 0x00000000ff00723e */ /* 0x001fe200000000ff */
[----:B------:R-:W-:Y:S06]  /*3790*/  BRA `(.L_x_960) ;  /* 0x00000000000c7947 */ /* 0x000fec0003800000 */
.L_x_983:
[----:B------:R-:W2:Y:S02]  /*37a0*/  LDG.E R2, desc[UR36][R2.64] ;  /* 0x0000002402027981 */ /* 0x000ea4000c1e1900 */
[----:B--2---:R-:W-:-:S04]  /*37b0*/  I2FP.F32.U32 R0, R2 ;  /* 0x0000000200007245 */ /* 0x004fc80000201000 */
[----:B------:R-:W-:-:S07]  /*37c0*/  F2FP.F16.F32.PACK_AB R0, RZ, R0 ;  /* 0x00000000ff00723e */ /* 0x000fce00000000ff */
.L_x_960:
[----:B-----5:R-:W-:Y:S01]  /*37d0*/  HADD2.F32 R0, -RZ, R0.H0_H0 ;  /* 0x20000000ff007230 */ /* 0x020fe20000004100 */
[----:B------:R-:W0:Y:S01]  /*37e0*/  LDCU.64 UR6, c[0x0][0x5e8] ;  /* 0x0000bd00ff0677ac */ /* 0x000e220008000a00 */
[----:B------:R-:W-:-:S03]  /*37f0*/  HADD2.F32 R19, -RZ, R19.H0_H0 ;  /* 0x20000013ff137230 */ /* 0x000fc60000004100 */
[----:B------:R-:W-:Y:S01]  /*3800*/  FMUL.FTZ R0, R0, R0 ;  /* 0x0000000000007220 */ /* 0x000fe20000410000 */
[----:B------:R-:W-:-:S04]  /*3810*/  UPRMT UR4, UR43, 0x9910, URZ ;  /* 0x000099102b047896 */ /* 0x000fc800080000ff */
[----:B------:R-:W-:Y:S01]  /*3820*/  F2FP.F16.F32.PACK_AB R0, RZ, R0 ;  /* 0x00000000ff00723e */ /* 0x000fe200000000ff */
[----:B------:R-:W-:-:S04]  /*3830*/  UISETP.GT.AND UP0, UPT, UR4, 0x9, UPT ;  /* 0x000000090400788c */ /* 0x000fc8000bf04270 */
[----:B------:R-:W-:Y:S01]  /*3840*/  HADD2.F32 R0, -RZ, R0.H0_H0 ;  /* 0x20000000ff007230 */ /* 0x000fe20000004100 */
[----:B01----:R-:W-:-:S04]  /*3850*/  IADD3 R2, P0, PT, R16, UR6, RZ ;  /* 0x0000000610027c10 */ /* 0x003fc8000ff1e0ff */
[----:B------:R-:W-:Y:S01]  /*3860*/  FADD.FTZ R0, -R0, 1 ;  /* 0x3f80000000007421 */ /* 0x000fe20000010100 */
[----:B------:R-:W-:-:S04]  /*3870*/  IADD3.X R3, PT, PT, RZ, UR7, RZ, P0, !PT ;  /* 0x00000007ff037c10 */ /* 0x000fc800087fe4ff */
[----:B------:R-:W-:-:S05]  /*3880*/  F2FP.F16.F32.PACK_AB R0, RZ, R0 ;  /* 0x00000000ff00723e */ /* 0x000fca00000000ff */
[----:B------:R-:W-:-:S05]  /*3890*/  HADD2.F32 R0, -RZ, R0.H0_H0 ;  /* 0x20000000ff007230 */ /* 0x000fca0000004100 */
[----:B------:R-:W-:-:S05]  /*38a0*/  FMUL.FTZ R0, R19, R0 ;  /* 0x0000000013007220 */ /* 0x000fca0000410000 */
[----:B------:R-:W-:Y:S01]  /*38b0*/  F2FP.F16.F32.PACK_AB R0, RZ, R0 ;  /* 0x00000000ff00723e */ /* 0x000fe200000000ff */
        /* <DEDUP_REMOVED lines=9> */
[----:B------:R-:W-:-:S04]  /*3950*/  HADD2.F32 R0, -RZ, R0.H0_H0 ;  /* 0x20000000ff007230 */ /* 0x000fc80000004100 */
[----:B------:R-:W0:Y:S02]  /*3960*/  F2I.FTZ.TRUNC.NTZ R5, R0 ;  /* 0x0000000000057305 */ /* 0x000e24000021f100 */
[----:B0-----:R0:W-:Y:S01]  /*3970*/  STG.E.U8 desc[UR36][R2.64], R5 ;  /* 0x0000000502007986 */ /* 0x0011e2000c101124 */
[----:B------:R-:W-:Y:S05]  /*3980*/  BRA `(.L_x_994) ;  /* 0x0000000c00807947 */ /* 0x000fea0003800000 */
.L_x_992:
[----:B------:R-:W-:-:S06]  /*3990*/  HADD2.F32 R5, -RZ, R0.H0_H0 ;  /* 0x20000000ff057230 */ /* 0x000fcc0000004100 */
[----:B------:R-:W0:Y:S02]  /*39a0*/  F2I.S64.TRUNC R4, R5 ;  /* 0x0000000500047311 */ /* 0x000e24000020d900 */
[----:B0-----:R1:W-:Y:S01]  /*39b0*/  STG.E.U8 desc[UR36][R2.64], R4 ;  /* 0x0000000402007986 */ /* 0x0013e2000c101124 */
[----:B------:R-:W-:Y:S05]  /*39c0*/  BRA `(.L_x_994) ;  /* 0x0000000c00707947 */ /* 0x000fea0003800000 */
.L_x_991:
[----:B------:R-:W-:-:S09]  /*39d0*/  UISETP.NE.AND UP0, UPT, UR4, 0x2, UPT ;  /* 0x000000020400788c */ /* 0x000fd2000bf05270 */
[----:B------:R-:W-:Y:S05]  /*39e0*/  BRA.U !UP0, `(.L_x_995) ;  /* 0x0000000108307547 */ /* 0x000fea000b800000 */
[----:B------:R-:W-:-:S09]  /*39f0*/  UISETP.NE.AND UP0, UPT, UR4, 0x3, UPT ;  /* 0x000000030400788c */ /* 0x000fd2000bf05270 */
[----:B------:R-:W-:Y:S05]  /*3a00*/  BRA.U !UP0, `(.L_x_996) ;  /* 0x0000000108187547 */ /* 0x000fea000b800000 */
[----:B------:R-:W-:-:S09]  /*3a10*/  UISETP.NE.AND UP0, UPT, UR4, 0x4, UPT ;  /* 0x000000040400788c */ /* 0x000fd2000bf05270 */
[----:B------:R-:W-:Y:S05]  /*3a20*/  BRA.U UP0, `(.L_x_993) ;  /* 0x0000000900b87547 */ /* 0x000fea000b800000 */
[----:B------:R-:W-:-:S06]  /*3a30*/  HADD2.F32 R4, -RZ, R0.H0_H0 ;  /* 0x20000000ff047230 */ /* 0x000fcc0000004100 */
[----:B------:R-:W0:Y:S02]  /*3a40*/  F2I.S64.TRUNC R4, R4 ;  /* 0x0000000400047311 */ /* 0x000e24000020d900 */
[----:B0-----:R4:W-:Y:S01]  /*3a50*/  STG.E.64 desc[UR36][R2.64], R4 ;  /* 0x0000000402007986 */ /* 0x0019e2000c101b24 */
[----:B------:R-:W-:Y:S05]  /*3a60*/  BRA `(.L_x_994) ;  /* 0x0000000c00487947 */ /* 0x000fea0003800000 */
.L_x_996:
[----:B------:R-:W-:-:S04]  /*3a70*/  HADD2.F32 R0, -RZ, R0.H0_H0 ;  /* 0x20000000ff007230 */ /* 0x000fc80000004100 */
[----:B------:R-:W0:Y:S02]  /*3a80*/  F2I.FTZ.TRUNC.NTZ R5, R0 ;  /* 0x0000000000057305 */ /* 0x000e24000021f100 */
[----:B0-----:R3:W-:Y:S01]  /*3a90*/  STG.E desc[UR36][R2.64], R5 ;  /* 0x0000000502007986 */ /* 0x0017e2000c101924 */
[----:B------:R-:W-:Y:S05]  /*3aa0*/  BRA `(.L_x_994) ;  /* 0x0000000c00387947 */ /* 0x000fea0003800000 */
.L_x_995:
[----:B------:R-:W-:-:S04]  /*3ab0*/  HADD2.F32 R0, -RZ, R0.H0_H0 ;  /* 0x20000000ff007230 */ /* 0x000fc80000004100 */
[----:B------:R-:W0:Y:S02]  /*3ac0*/  F2I.FTZ.TRUNC.NTZ R5, R0 ;  /* 0x0000000000057305 */ /* 0x000e24000021f100 */
[----:B0-----:R2:W-:Y:S01]  /*3ad0*/  STG.E.U16 desc[UR36][R2.64], R5 ;  /* 0x0000000502007986 */ /* 0x0015e2000c101524 */
[----:B------:R-:W-:Y:S05]  /*3ae0*/  BRA `(.L_x_994) ;  /* 0x0000000c00287947 */ /* 0x000fea0003800000 */
.L_x_990:
[----:B------:R-:W-:-:S09]  /*3af0*/  UISETP.GT.AND UP0, UPT, UR4, 0x6, UPT ;  /* 0x000000060400788c */ /* 0x000fd2000bf04270 */
[----:B------:R-:W-:Y:S05]  /*3b00*/  BRA.U UP0, `(.L_x_997) ;  /* 0x0000000100247547 */ /* 0x000fea000b800000 */
[----:B------:R-:W-:-:S09]  /*3b10*/  UISETP.NE.AND UP0, UPT, UR4, 0x5, UPT ;  /* 0x000000050400788c */ /* 0x000fd2000bf05270 */
[----:B------:R-:W-:Y:S05]  /*3b20*/  BRA.U !UP0, `(.L_x_998) ;  /* 0x0000000108147547 */ /* 0x000fea000b800000 */
[----:B------:R-:W-:-:S09]  /*3b30*/  UISETP.NE.AND UP0, UPT, UR4, 0x6, UPT ;  /* 0x000000060400788c */ /* 0x000fd2000bf05270 */
[----:B------:R-:W-:Y:S05]  /*3b40*/  BRA.U UP0, `(.L_x_993) ;  /* 0x0000000900707547 */ /* 0x000fea000b800000 */
[----:B------:R-:W-:-:S05]  /*3b50*/  HADD2.F32 R5, -RZ, R0.H0_H0 ;  /* 0x20000000ff057230 */ /* 0x000fca0000004100 */
[----:B------:R0:W-:Y:S01]  /*3b60*/  STG.E desc[UR36][R2.64], R5 ;  /* 0x0000000502007986 */ /* 0x0001e2000c101924 */
[----:B------:R-:W-:Y:S05]  /*3b70*/  BRA `(.L_x_994) ;  /* 0x0000000c00047947 */ /* 0x000fea0003800000 */
.L_x_998:
[----:B------:R0:W-:Y:S01]  /*3b80*/  STG.E.U16 desc[UR36][R2.64], R0 ;  /* 0x0000000002007986 */ /* 0x0001e2000c101524 */
[----:B------:R-:W-:Y:S05]  /*3b90*/  BRA `(.L_x_994) ;  /* 0x0000000800fc7947 */ /* 0x000fea0003800000 */
.L_x_997:
[----:B------:R-:W-:-:S09]  /*3ba0*/  UISETP.NE.AND UP0, UPT, UR4, 0x7, UPT ;  /* 0x000000070400788c */ /* 0x000fd2000bf05270 */
[----:B------:R-:W-:Y:S05]  /*3bb0*/  BRA.U !UP0, `(.L_x_999) ;  /* 0x0000000108347547 */ /* 0x000fea000b800000 */
[----:B------:R-:W-:-:S09]  /*3bc0*/  UISETP.NE.AND UP0, UPT, UR4, 0x8, UPT ;  /* 0x000000080400788c */ /* 0x000fd2000bf05270 */
[----:B------:R-:W-:Y:S05]  /*3bd0*/  BRA.U !UP0, `(.L_x_1000) ;  /* 0x0000000108187547 */ /* 0x000fea000b800000 */
[----:B------:R-:W-:-:S09]  /*3be0*/  UISETP.NE.AND UP0, UPT, UR4, 0x9, UPT ;  /* 0x000000090400788c */ /* 0x000fd2000bf05270 */
[----:B------:R-:W-:Y:S05]  /*3bf0*/  BRA.U UP0, `(.L_x_993) ;  /* 0x0000000900447547 */ /* 0x000fea000b800000 */
[----:B------:R-:W-:Y:S02]  /*3c00*/  HADD2.F32 R4, -RZ, R0.H0_H0 ;  /* 0x20000000ff047230 */ /* 0x000fe40000004100 */
[----:B------:R-:W-:-:S05]  /*3c10*/  IMAD.MOV.U32 R5, RZ, RZ, RZ ;  /* 0x000000ffff057224 */ /* 0x000fca00078e00ff */
[----:B------:R0:W-:Y:S01]  /*3c20*/  STG.E.64 desc[UR36][R2.64], R4 ;  /* 0x0000000402007986 */ /* 0x0001e2000c101b24 */
[----:B------:R-:W-:Y:S05]  /*3c30*/  BRA `(.L_x_994) ;  /* 0x0000000800d47947 */ /* 0x000fea0003800000 */
.L_x_1000:
[----:B------:R-:W-:-:S05]  /*3c40*/  HADD2.F32 R0, -RZ, R0.H0_H0 ;  /* 0x20000000ff007230 */ /* 0x000fca0000004100 */
[----:B------:R-:W-:-:S04]  /*3c50*/  F2FP.F16.F32.PACK_AB R0, RZ, R0 ;  /* 0x00000000ff00723e */ /* 0x000fc800000000ff */
[----:B------:R-:W-:-:S05]  /*3c60*/  PRMT R0, R0, 0x5410, RZ ;  /* 0x0000541000007816 */ /* 0x000fca00000000ff */
[----:B------:R0:W-:Y:S01]  /*3c70*/  STG.E desc[UR36][R2.64], R0 ;  /* 0x0000000002007986 */ /* 0x0001e2000c101924 */
[----:B------:R-:W-:Y:S05]  /*3c80*/  BRA `(.L_x_994) ;  /* 0x0000000800c07947 */ /* 0x000fea0003800000 */
.L_x_999:
[----:B------:R-:W-:-:S05]  /*3c90*/  HADD2.F32 R4, -RZ, R0.H0_H0 ;  /* 0x20000000ff047230 */ /* 0x000fca0000004100 */
[----:B------:R-:W-:-:S06]  /*3ca0*/  FMUL.FTZ R4, R4, 1 ;  /* 0x3f80000004047820 */ /* 0x000fcc0000410000 */
[----:B------:R-:W0:Y:S02]  /*3cb0*/  F2F.F64.F32 R4, R4 ;  /* 0x0000000400047310 */ /* 0x000e240000201800 */
[----:B0-----:R0:W-:Y:S01]  /*3cc0*/  STG.E.64 desc[UR36][R2.64], R4 ;  /* 0x0000000402007986 */ /* 0x0011e2000c101b24 */
[----:B------:R-:W-:Y:S05]  /*3cd0*/  BRA `(.L_x_994) ;  /* 0x0000000800ac7947 */ /* 0x000fea0003800000 */
.L_x_989:
        /* <DEDUP_REMOVED lines=8> */
[----:B------:R-:W-:-:S05]  /*3d60*/  HADD2.F32 R0, -RZ, R0.H0_H0 ;  /* 0x20000000ff007230 */ /* 0x000fca0000004100 */
[----:B------:R-:W-:-:S04]  /*3d70*/  FSETP.NEU.FTZ.AND P0, PT, R0, RZ, PT ;  /* 0x000000ff0000720b */ /* 0x000fc80003f1d000 */
[----:B------:R-:W-:-:S05]  /*3d80*/  SEL R5, RZ, 0x1, !P0 ;  /* 0x00000001ff057807 */ /* 0x000fca0004000000 */
[----:B------:R0:W-:Y:S01]  /*3d90*/  STG.E.U8 desc[UR36][R2.64], R5 ;  /* 0x0000000502007986 */ /* 0x0001e2000c101124 */
[----:B------:R-:W-:Y:S05]  /*3da0*/  BRA `(.L_x_994) ;  /* 0x0000000800787947 */ /* 0x000fea0003800000 */
.L_x_1003:
[----:B------:R-:W-:Y:S01]  /*3db0*/  HADD2.F32 R0, -RZ, R0.H0_H0 ;  /* 0x20000000ff007230 */ /* 0x000fe20000004100 */
[----:B------:R-:W-:-:S04]  /*3dc0*/  CS2R R6, SRZ ;  /* 0x0000000000067805 */ /* 0x000fc8000001ff00 */
[----:B------:R-:W-:-:S04]  /*3dd0*/  FMUL.FTZ R0, R0, 1 ;  /* 0x3f80000000007820 */ /* 0x000fc80000410000 */
[----:B------:R-:W0:Y:S02]  /*3de0*/  F2F.F64.F32 R4, R0 ;  /* 0x0000000000047310 */ /* 0x000e240000201800 */
[----:B0-----:R0:W-:Y:S01]  /*3df0*/  STG.E.128 desc[UR36][R2.64], R4 ;  /* 0x0000000402007986 */ /* 0x0011e2000c101d24 */
[----:B------:R-:W-:Y:S05]  /*3e00*/  BRA `(.L_x_994) ;  /* 0x0000000800607947 */ /* 0x000fea0003800000 */
.L_x_1002:
[----:B------:R-:W-:-:S09]  /*3e10*/  UISETP.NE.AND UP0, UPT, UR4, 0xf, UPT ;  /* 0x0000000f0400788c */ /* 0x000fd2000bf05270 */
[----:B------:R-:W-:Y:S05]  /*3e20*/  BRA.U !UP0, `(.L_x_1004) ;  /* 0x0000000108a07547 */ /* 0x000fea000b800000 */
[----:B------:R-:W-:-:S09]  /*3e30*/  UISETP.NE.AND UP0, UPT, UR4, 0x17, UPT ;  /* 0x000000170400788c */ /* 0x000fd2000bf05270 */
[----:B------:R-:W-:Y:S05]  /*3e40*/  BRA.U !UP0, `(.L_x_1005) ;  /* 0x00000001084c7547 */ /* 0x000fea000b800000 */
[----:B------:R-:W-:-:S09]  /*3e50*/  UISETP.NE.AND UP0, UPT, UR4, 0x18, UPT ;  /* 0x000000180400788c */ /* 0x000fd2000bf05270 */
[----:B------:R-:W-:Y:S05]  /*3e60*/  BRA.U UP0, `(.L_x_993) ;  /* 0x0000000500a87547 */ /* 0x000fea000b800000 */
[----:B------:R-:W-:Y:S01]  /*3e70*/  HADD2.F32 R7, -RZ, R0.H0_H0 ;  /* 0x20000000ff077230 */ /* 0x000fe20000004100 */
        /* <DEDUP_REMOVED lines=12> */
.L_x_1007:
[----:B------:R-:W-:Y:S05]  /*3f40*/  BSYNC.RECONVERGENT B0 ;  /* 0x0000000000007941 */ /* 0x000fea0003800200 */
.L_x_1006:
[----:B------:R-:W-:-:S05]  /*3f50*/  LOP3.LUT R5, R0, 0x80, R5, 0xf8, !PT ;  /* 0x0000008000057812 */ /* 0x000fca00078ef805 */
[----:B------:R0:W-:Y:S01]  /*3f60*/  STG.E.U8 desc[UR36][R2.64], R5 ;  /* 0x0000000502007986 */ /* 0x0001e2000c101124 */
[----:B------:R-:W-:Y:S05]  /*3f70*/  BRA `(.L_x_994) ;  /* 0x0000000800047947 */ /* 0x000fea0003800000 */
.L_x_1005:
[----:B------:R-:W-:Y:S01]  /*3f80*/  HADD2.F32 R7, -RZ, R0.H0_H0 ;  /* 0x20000000ff077230 */ /* 0x000fe20000004100 */
        /* <DEDUP_REMOVED lines=14> */
.L_x_1009:
[----:B------:R-:W-:Y:S05]  /*4070*/  BSYNC.RECONVERGENT B0 ;  /* 0x0000000000007941 */ /* 0x000fea0003800200 */
.L_x_1008:
[----:B------:R-:W-:-:S05]  /*4080*/  LOP3.LUT R5, R0, 0x80, R5, 0xf8, !PT ;  /* 0x0000008000057812 */ /* 0x000fca00078ef805 */
[----:B------:R0:W-:Y:S01]  /*4090*/  STG.E.U8 desc[UR36][R2.64], R5 ;  /* 0x0000000502007986 */ /* 0x0001e2000c101124 */
[----:B------:R-:W-:Y:S05]  /*40a0*/  BRA `(.L_x_994) ;  /* 0x0000000400b87947 */ /* 0x000fea0003800000 */
.L_x_1004:
[----:B------:R-:W-:-:S05]  /*40b0*/  HADD2.F32 R0, -RZ, R0.H0_H0 ;  /* 0x20000000ff007230 */ /* 0x000fca0000004100 */
[----:B------:R-:W-:-:S05]  /*40c0*/  F2FP.BF16.F32.PACK_AB R0, RZ, R0 ;  /* 0x00000000ff00723e */ /* 0x000fca00000010ff */
[----:B------:R0:W-:Y:S01]  /*40d0*/  STG.E.U16 desc[UR36][R2.64], R0 ;  /* 0x0000000002007986 */ /* 0x0001e2000c101524 */
[----:B------:R-:W-:Y:S05]  /*40e0*/  BRA `(.L_x_994) ;  /* 0x0000000400a87947 */ /* 0x000fea0003800000 */
.L_x_1001:
        /* <DEDUP_REMOVED lines=8> */
[----:B------:R-:W-:-:S06]  /*4170*/  HADD2.F32 R5, -RZ, R0.H0_H0 ;  /* 0x20000000ff057230 */ /* 0x000fcc0000004100 */
[----:B------:R-:W0:Y:S02]  /*4180*/  F2I.FTZ.U32.TRUNC.NTZ R5, R5 ;  /* 0x0000000500057305 */ /* 0x000e24000021f000 */
[----:B0-----:R0:W-:Y:S01]  /*4190*/  STG.E.U16 desc[UR36][R2.64], R5 ;  /* 0x0000000502007986 */ /* 0x0011e2000c101524 */
[----:B------:R-:W-:Y:S05]  /*41a0*/  BRA `(.L_x_994) ;  /* 0x0000000400787947 */ /* 0x000fea0003800000 */
.L_x_1012:
[----:B------:R-:W-:Y:S01]  /*41b0*/  HADD2.F32 R5, -RZ, R0.H0_H0 ;  /* 0x20000000ff057230 */ /* 0x000fe20000004100 */
        /* <DEDUP_REMOVED lines=12> */
.L_x_1015:
[----:B------:R-:W-:-:S04]  /*4280*/  SHF.R.U32.HI R0, RZ, 0x14, R5 ;  /* 0x00000014ff007819 */ /* 0x000fc80000011605 */
[----:B------:R-:W-:-:S04]  /*4290*/  LOP3.LUT R0, R0, 0x1, RZ, 0xc0, !PT ;  /* 0x0000000100007812 */ /* 0x000fc800078ec0ff */
[----:B------:R-:W-:-:S04]  /*42a0*/  IADD3 R0, PT, PT, R5, 0x487ffff, R0 ;  /* 0x0487ffff05007810 */ /* 0x000fc80007ffe000 */
[----:B------:R-:W-:-:S04]  /*42b0*/  SHF.R.U32.HI R0, RZ, 0x14, R0 ;  /* 0x00000014ff007819 */ /* 0x000fc80000011600 */
[----:B------:R-:W-:-:S07]  /*42c0*/  LOP3.LUT R4, R0, 0xff, RZ, 0xc0, !PT ;  /* 0x000000ff00047812 */ /* 0x000fce00078ec0ff */
.L_x_1016:
[----:B------:R-:W-:-:S04]  /*42d0*/  SHF.R.U32.HI R5, RZ, 0x18, R5 ;  /* 0x00000018ff057819 */ /* 0x000fc80000011605 */
[----:B------:R-:W-:-:S04]  /*42e0*/  LOP3.LUT R4, R4, 0x80, R5, 0xf8, !PT ;  /* 0x0000008004047812 */ /* 0x000fc800078ef805 */
[----:B------:R-:W-:-:S07]  /*42f0*/  PRMT R0, R4, 0x7610, R0 ;  /* 0x0000761004007816 */ /* 0x000fce0000000000 */
.L_x_1014:
[----:B------:R-:W-:Y:S05]  /*4300*/  BSYNC.RECONVERGENT B0 ;  /* 0x0000000000007941 */ /* 0x000fea0003800200 */
.L_x_1013:
[----:B------:R0:W-:Y:S01]  /*4310*/  STG.E.U8 desc[UR36][R2.64], R0 ;  /* 0x0000000002007986 */ /* 0x0001e2000c101124 */
[----:B------:R-:W-:Y:S05]  /*4320*/  BRA `(.L_x_994) ;  /* 0x0000000400187947 */ /* 0x000fea0003800000 */
.L_x_1011:
[----:B------:R-:W-:Y:S01]  /*4330*/  HADD2.F32 R5, -RZ, R0.H0_H0 ;  /* 0x20000000ff057230 */ /* 0x000fe20000004100 */
        /* <DEDUP_REMOVED lines=12> */
.L_x_1019:
[----:B------:R-:W-:-:S04]  /*4400*/  SHF.R.U32.HI R0, RZ, 0x15, R5 ;  /* 0x00000015ff007819 */ /* 0x000fc80000011605 */
[----:B------:R-:W-:-:S04]  /*4410*/  LOP3.LUT R0, R0, 0x1, RZ, 0xc0, !PT ;  /* 0x0000000100007812 */ /* 0x000fc800078ec0ff */
[----:B------:R-:W-:-:S04]  /*4420*/  IADD3 R0, PT, PT, R5, 0x88fffff, R0 ;  /* 0x088fffff05007810 */ /* 0x000fc80007ffe000 */
[----:B------:R-:W-:-:S04]  /*4430*/  SHF.R.U32.HI R0, RZ, 0x15, R0 ;  /* 0x00000015ff007819 */ /* 0x000fc80000011600 */
[----:B------:R-:W-:-:S07]  /*4440*/  LOP3.LUT R4, R0, 0xff, RZ, 0xc0, !PT ;  /* 0x000000ff00047812 */ /* 0x000fce00078ec0ff */
.L_x_1020:
[----:B------:R-:W-:-:S04]  /*4450*/  SHF.R.U32.HI R5, RZ, 0x18, R5 ;  /* 0x00000018ff057819 */ /* 0x000fc80000011605 */
[----:B------:R-:W-:-:S04]  /*4460*/  LOP3.LUT R4, R4, 0x80, R5, 0xf8, !PT ;  /* 0x0000008004047812 */ /* 0x000fc800078ef805 */
[----:B------:R-:W-:-:S07]  /*4470*/  PRMT R0, R4, 0x7610, R0 ;  /* 0x0000761004007816 */ /* 0x000fce0000000000 */
.L_x_1018:
[----:B------:R-:W-:Y:S05]  /*4480*/  BSYNC.RECONVERGENT B0 ;  /* 0x0000000000007941 */ /* 0x000fea0003800200 */
.L_x_1017:
[----:B------:R0:W-:Y:S01]  /*4490*/  STG.E.U8 desc[UR36][R2.64], R0 ;  /* 0x0000000002007986 */ /* 0x0001e2000c101124 */
[----:B------:R-:W-:Y:S05]  /*44a0*/  BRA `(.L_x_994) ;  /* 0x0000000000b87947 */ /* 0x000fea0003800000 */
.L_x_1010:
[----:B------:R-:W-:-:S09]  /*44b0*/  UISETP.NE.AND UP0, UPT, UR4, 0x1c, UPT ;  /* 0x0000001c0400788c */ /* 0x000fd2000bf05270 */
[----:B------:R-:W-:Y:S05]  /*44c0*/  BRA.U !UP0, `(.L_x_1021) ;  /* 0x0000000108a47547 */ /* 0x000fea000b800000 */
[----:B------:R-:W-:-:S09]  /*44d0*/  UISETP.NE.AND UP0, UPT, UR4, 0x1d, UPT ;  /* 0x0000001d0400788c */ /* 0x000fd2000bf05270 */
[----:B------:R-:W-:Y:S05]  /*44e0*/  BRA.U !UP0, `(.L_x_1022) ;  /* 0x00000001088c7547 */ /* 0x000fea000b800000 */
[----:B------:R-:W-:-:S09]  /*44f0*/  UISETP.NE.AND UP0, UPT, UR4, 0x2c, UPT ;  /* 0x0000002c0400788c */ /* 0x000fd2000bf05270 */
[----:B------:R-:W-:Y:S05]  /*4500*/  BRA.U !UP0, `(.L_x_1023) ;  /* 0x0000000108447547 */ /* 0x000fea000b800000 */
.L_x_993:
        /* <DEDUP_REMOVED lines=16> */
.L_x_1024:
[----:B------:R-:W-:Y:S05]  /*4610*/  BRA `(.L_x_994) ;  /* 0x00000000005c7947 */ /* 0x000fea0003800000 */
.L_x_1023:
[----:B------:R-:W-:-:S05]  /*4620*/  HADD2.F32 R5, -RZ, R0.H0_H0 ;  /* 0x20000000ff057230 */ /* 0x000fca0000004100 */
[----:B------:R-:W-:-:S04]  /*4630*/  SHF.R.U32.HI R6, RZ, 0x17, R5 ;  /* 0x00000017ff067819 */ /* 0x000fc80000011605 */
[----:B------:R-:W-:-:S04]  /*4640*/  LOP3.LUT R4, R6, 0xff, RZ, 0xc0, !PT ;  /* 0x000000ff06047812 */ /* 0x000fc800078ec0ff */
[----:B------:R-:W-:-:S13]  /*4650*/  ISETP.NE.AND P1, PT, R4, 0xff, PT ;  /* 0x000000ff0400780c */ /* 0x000fda0003f25270 */
[--C-:B------:R-:W-:Y:S02]  /*4660*/  @P1 SHF.R.U32.HI R0, RZ, 0x16, R5.reuse ;  /* 0x00000016ff001819 */ /* 0x100fe40000011605 */
[----:B------:R-:W-:Y:S01]  /*4670*/  @P1 LOP3.LUT P0, RZ, R4, 0x3fffff, R5, 0xf8, !PT ;  /* 0x003fffff04ff1812 */ /* 0x000fe2000780f805 */
[----:B------:R-:W-:Y:S01]  /*4680*/  HFMA2 R5, -RZ, RZ, 0, 1.5199184417724609375e-05 ;  /* 0x000000ffff057431 */ /* 0x000fe200000001ff */
        /* <DEDUP_REMOVED lines=9> */
.L_x_1022:
[----:B------:R-:W-:-:S06]  /*4720*/  HADD2.F32 R4, -RZ, R0.H0_H0 ;  /* 0x20000000ff047230 */ /* 0x000fcc0000004100 */
[----:B------:R-:W0:Y:S02]  /*4730*/  F2I.U64.TRUNC R4, R4 ;  /* 0x0000000400047311 */ /* 0x000e24000020d800 */
[----:B0-----:R0:W-:Y:S01]  /*4740*/  STG.E.64 desc[UR36][R2.64], R4 ;  /* 0x0000000402007986 */ /* 0x0011e2000c101b24 */
[----:B------:R-:W-:Y:S05]  /*4750*/  BRA `(.L_x_994) ;  /* 0x00000000000c7947 */ /* 0x000fea0003800000 */
.L_x_1021:
[----:B------:R-:W-:-:S04]  /*4760*/  HADD2.F32 R0, -RZ, R0.H0_H0 ;  /* 0x20000000ff007230 */ /* 0x000fc80000004100 */
[----:B------:R-:W0:Y:S02]  /*4770*/  F2I.FTZ.U32.TRUNC.NTZ R5, R0 ;  /* 0x0000000000057305 */ /* 0x000e24000021f000 */
[----:B0-----:R0:W-:Y:S02]  /*4780*/  STG.E desc[UR36][R2.64], R5 ;  /* 0x0000000502007986 */ /* 0x0011e4000c101924 */
.L_x_994:
[----:B------:R-:W-:-:S07]  /*4790*/  VIADD R17, R17, 0x80 ;  /* 0x0000008011117836 */ /* 0x000fce0000000000 */
.L_x_919:
[----:B------:R-:W-:Y:S05]  /*47a0*/  BSYNC.RECONVERGENT B6 ;  /* 0x0000000000067941 */ /* 0x000fea0003800200 */
.L_x_918:
[----:B------:R-:W5:Y:S01]  /*47b0*/  LDCU UR4, c[0x0][0x380] ;  /* 0x00007000ff0477ac */ /* 0x000f620008000800 */
[----:B------:R-:W-:Y:S01]  /*47c0*/  BSSY.RECONVERGENT B6, `(.L_x_1025) ;  /* 0x000046b000067945 */ /* 0x000fe20003800200 */
[----:B-----5:R-:W-:-:S13]  /*47d0*/  ISETP.GE.AND P0, PT, R17, UR4, PT ;  /* 0x0000000411007c0c */ /* 0x020fda000bf06270 */
[----:B------:R-:W-:Y:S05]  /*47e0*/  @P0 BRA `(.L_x_1026) ;  /* 0x0000004400a00947 */ /* 0x000fea0003800000 */
[----:B------:R-:W5:Y:S01]  /*47f0*/  LDCU UR4, c[0x0][0x388] ;  /* 0x00007100ff0477ac */ /* 0x000f620008000800 */
[----:B------:R-:W-:Y:S01]  /*4800*/  MOV R18, RZ ;  /* 0x000000ff00127202 */ /* 0x000fe20000000f00 */
        /* <DEDUP_REMOVED lines=352> */
.L_x_1027:
        /* <DEDUP_REMOVED lines=19> */
.L_x_1031:
[----:B------:R-:W2:Y:S02]  /*5f40*/  LDG.E.U8 R2, desc[UR36][R2.64] ;  /* 0x0000002402027981 */ /* 0x000ea4000c1e1100 */
[----:B--2---:R-:W-:-:S04]  /*5f50*/  I2FP.F32.U32 R0, R2 ;  /* 0x0000000200007245 */ /* 0x004fc80000201000 */
[----:B------:R-:W-:-:S04]  /*5f60*/  F2FP.F16.F32.PACK_AB R0, RZ, R0 ;  /* 0x00000000ff00723e */ /* 0x000fc800000000ff */
[----:B------:R-:W-:Y:S01]  /*5f70*/  PRMT R19, R0, 0x7610, R19 ;  /* 0x0000761000137816 */ /* 0x000fe20000000013 */
[----:B------:R-:W-:Y:S06]  /*5f80*/  BRA `(.L_x_1033) ;  /* 0x0000000c00d47947 */ /* 0x000fec0003800000 */
.L_x_1030:
        /* <DEDUP_REMOVED lines=11> */
.L_x_1035:
[----:B------:R-:W2:Y:S02]  /*6040*/  LDG.E R2, desc[UR36][R2.64] ;  /* 0x0000002402027981 */ /* 0x000ea4000c1e1900 */
[----:B--2---:R-:W-:-:S04]  /*6050*/  I2FP.F32.S32 R0, R2 ;  /* 0x0000000200007245 */ /* 0x004fc80000201400 */
[----:B------:R-:W-:-:S04]  /*6060*/  F2FP.F16.F32.PACK_AB R0, RZ, R0 ;  /* 0x00000000ff00723e */ /* 0x000fc800000000ff */
[----:B------:R-:W-:Y:S01]  /*6070*/  PRMT R19, R0, 0x7610, R19 ;  /* 0x0000761000137816 */ /* 0x000fe20000000013 */
[----:B------:R-:W-:Y:S06]  /*6080*/  BRA `(.L_x_1033) ;  /* 0x0000000c00947947 */ /* 0x000fec0003800000 */
.L_x_1034:
[----:B------:R-:W2:Y:S02]  /*6090*/  LDG.E.U16 R2, desc[UR36][R2.64] ;  /* 0x0000002402027981 */ /* 0x000ea4000c1e1500 */
[----:B--2---:R-:W0:Y:S02]  /*60a0*/  I2F.S16 R0, R2 ;  /* 0x0000000200007306 */ /* 0x004e240000101400 */
[----:B0-----:R-:W-:-:S04]  /*60b0*/  F2FP.F16.F32.PACK_AB R0, RZ, R0 ;  /* 0x00000000ff00723e */ /* 0x001fc800000000ff */
[----:B------:R-:W-:Y:S01]  /*60c0*/  PRMT R19, R0, 0x7610, R19 ;  /* 0x0000761000137816 */ /* 0x000fe20000000013 */
[----:B------:R-:W-:Y:S06]  /*60d0*/  BRA `(.L_x_1033) ;  /* 0x0000000c00807947 */ /* 0x000fec0003800000 */
.L_x_1029:
        /* <DEDUP_REMOVED lines=9> */
.L_x_1037:
[----:B------:R1:W5:Y:S01]  /*6170*/  LDG.E.U16 R19, desc[UR36][R2.64] ;  /* 0x0000002402137981 */ /* 0x000362000c1e1500 */
[----:B------:R-:W-:Y:S05]  /*6180*/  BRA `(.L_x_1033) ;  /* 0x0000000c00547947 */ /* 0x000fea0003800000 */
.L_x_1036:
        /* <DEDUP_REMOVED lines=9> */
.L_x_1039:
[----:B------:R0:W5:Y:S01]  /*6220*/  LDG.E.U16 R19, desc[UR36][R2.64] ;  /* 0x0000002402137981 */ /* 0x000162000c1e1500 */
[----:B------:R-:W-:Y:S05]  /*6230*/  BRA `(.L_x_1033) ;  /* 0x0000000c00287947 */ /* 0x000fea0003800000 */
.L_x_1038:
        /* <DEDUP_REMOVED lines=13> */
.L_x_1028:
        /* <DEDUP_REMOVED lines=14> */
.L_x_1042:
        /* <DEDUP_REMOVED lines=13> */
.L_x_1041:
        /* <DEDUP_REMOVED lines=24> */
[----:B------:R-:W-:-:S04]  /*6640*/  F2FP.F16.F32.PACK_AB R5, RZ, R5 ;  /* 0x00000005ff05723e */ /* 0x000fc800000000ff */
[----:B------:R-:W-:Y:S01]  /*6650*/  PRMT R19, R5, 0x7610, R19 ;  /* 0x0000761005137816 */ /* 0x000fe20000000013 */
[----:B------:R-:W-:Y:S06]  /*6660*/  BRA `(.L_x_1033) ;  /* 0x00000008001c7947 */ /* 0x000fec0003800000 */
.L_x_1044:
        /* <DEDUP_REMOVED lines=11> */
[----:B------:R-:W-:-:S04]  /*6720*/  F2FP.F16.F32.PACK_AB R0, RZ, R0 ;  /* 0x00000000ff00723e */ /* 0x000fc800000000ff */
[----:B------:R-:W-:Y:S01]  /*6730*/  PRMT R19, R0, 0x7610, R19 ;  /* 0x0000761000137816 */ /* 0x000fe20000000013 */
[----:B------:R-:W-:Y:S06]  /*6740*/  BRA `(.L_x_1033) ;  /* 0x0000000400e47947 */ /* 0x000fec0003800000 */
.L_x_1043:
[----:B------:R-:W2:Y:S02]  /*6750*/  LDG.E.U16 R0, desc[UR36][R2.64] ;  /* 0x0000002402007981 */ /* 0x000ea4000c1e1500 */
[----:B--2---:R-:W-:-:S05]  /*6760*/  IMAD.U32 R0, R0, 0x10000, RZ ;  /* 0x0001000000007824 */ /* 0x004fca00078e00ff */
[----:B------:R-:W-:-:S04]  /*6770*/  F2FP.F16.F32.PACK_AB R0, RZ, R0 ;  /* 0x00000000ff00723e */ /* 0x000fc800000000ff */
[----:B------:R-:W-:Y:S01]  /*6780*/  PRMT R19, R0, 0x7610, R19 ;  /* 0x0000761000137816 */ /* 0x000fe20000000013 */
[----:B------:R-:W-:Y:S06]  /*6790*/  BRA `(.L_x_1033) ;  /* 0x0000000400d07947 */ /* 0x000fec0003800000 */
.L_x_1040:
        /* <DEDUP_REMOVED lines=13> */
.L_x_1047:
        /* <DEDUP_REMOVED lines=21> */
.L_x_1051:
[----:B------:R-:W-:Y:S05]  /*69c0*/  BSYNC.RECONVERGENT B1 ;  /* 0x0000000000017941 */ /* 0x000fea0003800200 */
.L_x_1050:
[----:B------:R-:W-:Y:S01]  /*69d0*/  IMAD.SHL.U32 R0, R0, 0x100000, RZ ;  /* 0x0010000000007824 */ /* 0x000fe200078e00ff */
[----:B------:R-:W-:-:S04]  /*69e0*/  LEA R2, R2, 0x3b800000, 0x17 ;  /* 0x3b80000002027811 */ /* 0x000fc800078eb8ff */
[----:B------:R-:W-:-:S07]  /*69f0*/  LOP3.LUT R0, R2, R0, R7, 0xfe, !PT ;  /* 0x0000000002007212 */ /* 0x000fce00078efe07 */
.L_x_1049:
[----:B------:R-:W-:Y:S05]  /*6a00*/  BSYNC.RECONVERGENT B0 ;  /* 0x0000000000007941 */ /* 0x000fea0003800200 */
.L_x_1048:
[----:B------:R-:W-:-:S04]  /*6a10*/  F2FP.F16.F32.PACK_AB R0, RZ, R0 ;  /* 0x00000000ff00723e */ /* 0x000fc800000000ff */
[----:B------:R-:W-:Y:S01]  /*6a20*/  PRMT R19, R0, 0x7610, R19 ;  /* 0x0000761000137816 */ /* 0x000fe20000000013 */
[----:B------:R-:W-:Y:S06]  /*6a30*/  BRA `(.L_x_1033) ;  /* 0x0000000400287947 */ /* 0x000fec0003800000 */
.L_x_1046:
        /* <DEDUP_REMOVED lines=21> */
.L_x_1055:
[----:B------:R-:W-:Y:S05]  /*6b90*/  BSYNC.RECONVERGENT B1 ;  /* 0x0000000000017941 */ /* 0x000fea0003800200 */
.L_x_1054:
[----:B------:R-:W-:Y:S01]  /*6ba0*/  IMAD.SHL.U32 R0, R0, 0x200000, RZ ;  /* 0x0020000000007824 */ /* 0x000fe200078e00ff */
[----:B------:R-:W-:-:S04]  /*6bb0*/  LEA R2, R2, 0x37800000, 0x17 ;  /* 0x3780000002027811 */ /* 0x000fc800078eb8ff */
[----:B------:R-:W-:-:S07]  /*6bc0*/  LOP3.LUT R0, R2, R0, R7, 0xfe, !PT ;  /* 0x0000000002007212 */ /* 0x000fce00078efe07 */
.L_x_1053:
[----:B------:R-:W-:Y:S05]  /*6bd0*/  BSYNC.RECONVERGENT B0 ;  /* 0x0000000000007941 */ /* 0x000fea0003800200 */
.L_x_1052:
[----:B------:R-:W-:-:S04]  /*6be0*/  F2FP.F16.F32.PACK_AB R0, RZ, R0 ;  /* 0x00000000ff00723e */ /* 0x000fc800000000ff */
[----:B------:R-:W-:Y:S01]  /*6bf0*/  PRMT R19, R0, 0x7610, R19 ;  /* 0x0000761000137816 */ /* 0x000fe20000000013 */
[----:B------:R-:W-:Y:S06]  /*6c00*/  BRA `(.L_x_1033) ;  /* 0x0000000000b47947 */ /* 0x000fec0003800000 */
.L_x_1045:
        /* <DEDUP_REMOVED lines=14> */
.L_x_1059:
[----:B------:R-:W-:Y:S05]  /*6cf0*/  BSYNC.RECONVERGENT B0 ;  /* 0x0000000000007941 */ /* 0x000fea0003800200 */
.L_x_1058:
[----:B------:R-:W-:-:S04]  /*6d00*/  F2FP.F16.F32.PACK_AB R0, RZ, R0 ;  /* 0x00000000ff00723e */ /* 0x000fc800000000ff */
[----:B------:R-:W-:Y:S01]  /*6d10*/  PRMT R19, R0, 0x7610, R19 ;  /* 0x0000761000137816 */ /* 0x000fe20000000013 */
[----:B------:R-:W-:Y:S06]  /*6d20*/  BRA `(.L_x_1033) ;  /* 0x00000000006c7947 */ /* 0x000fec0003800000 */
.L_x_1032:
        /* <DEDUP_REMOVED lines=16> */
.L_x_1060:
[----:B------:R-:W-:Y:S01]  /*6e30*/  PRMT R19, RZ, 0x7610, R19 ;  /* 0x00007610ff137816 */ /* 0x000fe20000000013 */
[----:B------:R-:W-:Y:S06]  /*6e40*/  BRA `(.L_x_1033) ;  /* 0x0000000000247947 */ /* 0x000fec0003800000 */
.L_x_1057:
[----:B------:R-:W2:Y:S02]  /*6e50*/  LDG.E.64 R2, desc[UR36][R2.64] ;  /* 0x0000002402027981 */ /* 0x000ea4000c1e1b00 */
[----:B--2---:R-:W0:Y:S02]  /*6e60*/  I2F.U64 R0, R2 ;  /* 0x0000000200007312 */ /* 0x004e240000301000 */
[----:B0-----:R-:W-:-:S04]  /*6e70*/  F2FP.F16.F32.PACK_AB R0, RZ, R0 ;  /* 0x00000000ff00723e */ /* 0x001fc800000000ff */
[----:B------:R-:W-:Y:S01]  /*6e80*/  PRMT R19, R0, 0x7610, R19 ;  /* 0x0000761000137816 */ /* 0x000fe20000000013 */
[----:B------:R-:W-:Y:S06]  /*6e90*/  BRA `(.L_x_1033) ;  /* 0x0000000000107947 */ /* 0x000fec0003800000 */
.L_x_1056:
[----:B------:R-:W2:Y:S02]  /*6ea0*/  LDG.E R2, desc[UR36][R2.64] ;  /* 0x0000002402027981 */ /* 0x000ea4000c1e1900 */
[----:B--2---:R-:W-:-:S04]  /*6eb0*/  I2FP.F32.U32 R0, R2 ;  /* 0x0000000200007245 */ /* 0x004fc80000201000 */
[----:B------:R-:W-:-:S04]  /*6ec0*/  F2FP.F16.F32.PACK_AB R0, RZ, R0 ;  /* 0x00000000ff00723e */ /* 0x000fc800000000ff */
[----:B------:R-:W-:-:S07]  /*6ed0*/  PRMT R19, R0, 0x7610, R19 ;  /* 0x0000761000137816 */ /* 0x000fce0000000013 */
.L_x_1033:
        /* <DEDUP_REMOVED lines=18> */
.L_x_1064:
[----:B------:R-:W2:Y:S02]  /*7000*/  LDG.E.U8 R2, desc[UR36][R2.64] ;  /* 0x0000002402027981 */ /* 0x000ea4000c1e1100 */
[----:B--2---:R-:W-:-:S04]  /*7010*/  I2FP.F32.U32 R0, R2 ;  /* 0x0000000200007245 */ /* 0x004fc80000201000 */
[----:B------:R-:W-:Y:S01]  /*7020*/  F2FP.F16.F32.PACK_AB R0, RZ, R0 ;  /* 0x00000000ff00723e */ /* 0x000fe200000000ff */
[----:B------:R-:W-:Y:S06]  /*7030*/  BRA `(.L_x_1066) ;  /* 0x0000000c009c7947 */ /* 0x000fec0003800000 */
.L_x_1063:
        /* <DEDUP_REMOVED lines=10> */
.L_x_1068:
[----:B------:R-:W2:Y:S02]  /*70e0*/  LDG.E R2, desc[UR36][R2.64] ;  /* 0x0000002402027981 */ /* 0x000ea4000c1e1900 */
[----:B--2---:R-:W-:-:S04]  /*70f0*/  I2FP.F32.S32 R0, R2 ;  /* 0x0000000200007245 */ /* 0x004fc80000201400 */
[----:B------:R-:W-:Y:S01]  /*7100*/  F2FP.F16.F32.PACK_AB R0, RZ, R0 ;  /* 0x00000000ff00723e */ /* 0x000fe200000000ff */
[----:B------:R-:W-:Y:S06]  /*7110*/  BRA `(.L_x_1066) ;  /* 0x0000000c00647947 */ /* 0x000fec0003800000 */
.L_x_1067:
[----:B------:R-:W2:Y:S02]  /*7120*/  LDG.E.U16 R2, desc[UR36][R2.64] ;  /* 0x0000002402027981 */ /* 0x000ea4000c1e1500 */
[----:B--2---:R-:W0:Y:S02]  /*7130*/  I2F.S16 R0, R2 ;  /* 0x0000000200007306 */ /* 0x004e240000101400 */
[----:B0-----:R-:W-:Y:S01]  /*7140*/  F2FP.F16.F32.PACK_AB R0, RZ, R0 ;  /* 0x00000000ff00723e */ /* 0x001fe200000000ff */
[----:B------:R-:W-:Y:S06]  /*7150*/  BRA `(.L_x_1066) ;  /* 0x0000000c00547947 */ /* 0x000fec0003800000 */
.L_x_1062:
        /* <DEDUP_REMOVED lines=9> */
.L_x_1070:
[----:B------:R0:W5:Y:S01]  /*71f0*/  LDG.E.U16 R0, desc[UR36][R2.64] ;  /* 0x0000002402007981 */ /* 0x000162000c1e1500 */
[----:B------:R-:W-:Y:S05]  /*7200*/  BRA `(.L_x_1066) ;  /* 0x0000000c00287947 */ /* 0x000fea0003800000 */
.L_x_1069:
        /* <DEDUP_REMOVED lines=9> */
.L_x_1072:
[----:B------:R1:W5:Y:S01]  /*72a0*/  LDG.E.U16 R0, desc[UR36][R2.64] ;  /* 0x0000002402007981 */ /* 0x000362000c1e1500 */
[----:B------:R-:W-:Y:S05]  /*72b0*/  BRA `(.L_x_1066) ;  /* 0x0000000800fc7947 */ /* 0x000fea0003800000 */
.L_x_1071:
        /* <DEDUP_REMOVED lines=12> */
.L_x_1061:
        /* <DEDUP_REMOVED lines=13> */
.L_x_1075:
        /* <DEDUP_REMOVED lines=12> */
.L_x_1074:
        /* <DEDUP_REMOVED lines=27> */
.L_x_1077:
        /* <DEDUP_REMOVED lines=11> */
[----:B------:R-:W-:Y:S01]  /*7770*/  F2FP.F16.F32.PACK_AB R0, RZ, R0 ;  /* 0x00000000ff00723e */ /* 0x000fe200000000ff */
[----:B------:R-:W-:Y:S06]  /*7780*/  BRA `(.L_x_1066) ;  /* 0x0000000400c87947 */ /* 0x000fec0003800000 */
.L_x_1076:
[----:B------:R-:W2:Y:S02]  /*7790*/  LDG.E.U16 R0, desc[UR36][R2.64] ;  /* 0x0000002402007981 */ /* 0x000ea4000c1e1500 */
[----:B--2---:R-:W-:-:S05]  /*77a0*/  IMAD.U32 R0, R0, 0x10000, RZ ;  /* 0x0001000000007824 */ /* 0x004fca00078e00ff */
[----:B------:R-:W-:Y:S01]  /*77b0*/  F2FP.F16.F32.PACK_AB R0, RZ, R0 ;  /* 0x00000000ff00723e */ /* 0x000fe200000000ff */
[----:B------:R-:W-:Y:S06]  /*77c0*/  BRA `(.L_x_1066) ;  /* 0x0000000400b87947 */ /* 0x000fec0003800000 */
.L_x_1073:
        /* <DEDUP_REMOVED lines=12> */
.L_x_1080:
        /* <DEDUP_REMOVED lines=21> */
.L_x_1084:
[----:B------:R-:W-:Y:S05]  /*79e0*/  BSYNC.RECONVERGENT B1 ;  /* 0x0000000000017941 */ /* 0x000fea0003800200 */
.L_x_1083:
[----:B------:R-:W-:Y:S01]  /*79f0*/  IMAD.SHL.U32 R0, R0, 0x100000, RZ ;  /* 0x0010000000007824 */ /* 0x000fe200078e00ff */
[----:B------:R-:W-:-:S04]  /*7a00*/  LEA R2, R2, 0x3b800000, 0x17 ;  /* 0x3b80000002027811 */ /* 0x000fc800078eb8ff */
[----:B------:R-:W-:-:S07]  /*7a10*/  LOP3.LUT R0, R2, R0, R7, 0xfe, !PT ;  /* 0x0000000002007212 */ /* 0x000fce00078efe07 */
.L_x_1082:
[----:B------:R-:W-:Y:S05]  /*7a20*/  BSYNC.RECONVERGENT B0 ;  /* 0x0000000000007941 */ /* 0x000fea0003800200 */
.L_x_1081:
[----:B------:R-:W-:Y:S01]  /*7a30*/  F2FP.F16.F32.PACK_AB R0, RZ, R0 ;  /* 0x00000000ff00723e */ /* 0x000fe200000000ff */
[----:B------:R-:W-:Y:S06]  /*7a40*/  BRA `(.L_x_1066) ;  /* 0x0000000400187947 */ /* 0x000fec0003800000 */
.L_x_1079:
        /* <DEDUP_REMOVED lines=21> */
.L_x_1088:
[----:B------:R-:W-:Y:S05]  /*7ba0*/  BSYNC.RECONVERGENT B1 ;  /* 0x0000000000017941 */ /* 0x000fea0003800200 */
.L_x_1087:
[----:B------:R-:W-:Y:S01]  /*7bb0*/  IMAD.SHL.U32 R0, R0, 0x200000, RZ ;  /* 0x0020000000007824 */ /* 0x000fe200078e00ff */
[----:B------:R-:W-:-:S04]  /*7bc0*/  LEA R2, R2, 0x37800000, 0x17 ;  /* 0x3780000002027811 */ /* 0x000fc800078eb8ff */
[----:B------:R-:W-:-:S07]  /*7bd0*/  LOP3.LUT R0, R2, R0, R7, 0xfe, !PT ;  /* 0x0000000002007212 */ /* 0x000fce00078efe07 */
.L_x_1086:
[----:B------:R-:W-:Y:S05]  /*7be0*/  BSYNC.RECONVERGENT B0 ;  /* 0x0000000000007941 */ /* 0x000fea0003800200 */
.L_x_1085:
[----:B------:R-:W-:Y:S01]  /*7bf0*/  F2FP.F16.F32.PACK_AB R0, RZ, R0 ;  /* 0x00000000ff00723e */ /* 0x000fe200000000ff */
[----:B------:R-:W-:Y:S06]  /*7c00*/  BRA `(.L_x_1066) ;  /* 0x0000000000a87947 */ /* 0x000fec0003800000 */
.L_x_1078:
        /* <DEDUP_REMOVED lines=14> */
.L_x_1092:
[----:B------:R-:W-:Y:S05]  /*7cf0*/  BSYNC.RECONVERGENT B0 ;  /* 0x0000000000007941 */ /* 0x000fea0003800200 */
.L_x_1091:
[----:B------:R-:W-:Y:S01]  /*7d00*/  F2FP.F16.F32.PACK_AB R0, RZ, R0 ;  /* 0x00000000ff00723e */ /* 0x000fe200000000ff */
[----:B------:R-:W-:Y:S06]  /*7d10*/  BRA `(.L_x_1066) ;  /* 0x0000000000647947 */ /* 0x000fec0003800000 */
.L_x_1065:
        /* <DEDUP_REMOVED lines=15> */
[----:B--2--5:R-:W-:Y:S05]  /*7e10*/  CALL.ABS.NOINC R2 ;  /* 0x0000000002007343 */ /* 0x024fea0003c00000 */
.L_x_1093:
[----:B------:R-:W-:Y:S01]  /*7e20*/  PRMT R0, RZ, 0x7610, R0 ;  /* 0x00007610ff007816 */ /* 0x000fe20000000000 */
[----:B------:R-:W-:Y:S06]  /*7e30*/  BRA `(.L_x_1066) ;  /* 0x00000000001c7947 */ /* 0x000fec0003800000 */
.L_x_1090:
[----:B------:R-:W2:Y:S02]  /*7e40*/  LDG.E.64 R2, desc[UR36][R2.64] ;  /* 0x0000002402027981 */ /* 0x000ea4000c1e1b00 */
[----:B--2---:R-:W0:Y:S02]  /*7e50*/  I2F.U64 R0, R2 ;  /* 0x0000000200007312 */ /* 0x004e240000301000 */
[----:B0-----:R-:W-:Y:S01]  /*7e60*/  F2FP.F16.F32.PACK_AB R0, RZ, R0 ;  /* 0x00000000ff00723e */ /* 0x001fe200000000ff */
[----:B------:R-:W-:Y:S06]  /*7e70*/  BRA `(.L_x_1066) ;  /* 0x00000000000c7947 */ /* 0x000fec0003800000 */
.L_x_1089:
[----:B------:R-:W2:Y:S02]  /*7e80*/  LDG.E R2, desc[UR36][R2.64] ;  /* 0x0000002402027981 */ /* 0x000ea4000c1e1900 */
[----:B--2---:R-:W-:-:S04]  /*7e90*/  I2FP.F32.U32 R0, R2 ;  /* 0x0000000200007245 */ /* 0x004fc80000201000 */
[----:B------:R-:W-:-:S07]  /*7ea0*/  F2FP.F16.F32.PACK_AB R0, RZ, R0 ;  /* 0x00000000ff00723e */ /* 0x000fce00000000ff */
.L_x_1066:
        /* <DEDUP_REMOVED lines=10> */
[----:B------:R-:W-:-:S04]  /*7f50*/  IMAD.X R3, RZ, RZ, UR7, P0 ;  /* 0x00000007ff037e24 */ /* 0x000fc800080e06ff */
        /* <DEDUP_REMOVED lines=17> */
.L_x_1097:
[----:B------:R-:W-:-:S06]  /*8070*/  HADD2.F32 R5, -RZ, R0.H0_H0 ;  /* 0x20000000ff057230 */ /* 0x000fcc0000004100 */
[----:B------:R-:W0:Y:S02]  /*8080*/  F2I.S64.TRUNC R4, R5 ;  /* 0x0000000500047311 */ /* 0x000e24000020d900 */
[----:B0-----:R0:W-:Y:S01]  /*8090*/  STG.E.U8 desc[UR36][R2.64], R4 ;  /* 0x0000000402007986 */ /* 0x0011e2000c101124 */
[----:B------:R-:W-:Y:S05]  /*80a0*/  BRA `(.L_x_1099) ;  /* 0x0000000c006c7947 */ /* 0x000fea0003800000 */
.L_x_1096:
        /* <DEDUP_REMOVED lines=10> */
.L_x_1101:
[----:B------:R-:W-:-:S04]  /*8150*/  HADD2.F32 R0, -RZ, R0.H0_H0 ;  /* 0x20000000ff007230 */ /* 0x000fc80000004100 */
[----:B------:R-:W0:Y:S02]  /*8160*/  F2I.FTZ.TRUNC.NTZ R5, R0 ;  /* 0x0000000000057305 */ /* 0x000e24000021f100 */
[----:B0-----:R0:W-:Y:S01]  /*8170*/  STG.E desc[UR36][R2.64], R5 ;  /* 0x0000000502007986 */ /* 0x0011e2000c101924 */
[----:B------:R-:W-:Y:S05]  /*8180*/  BRA `(.L_x_1099) ;  /* 0x0000000c00347947 */ /* 0x000fea0003800000 */
.L_x_1100:
[----:B------:R-:W-:-:S04]  /*8190*/  HADD2.F32 R0, -RZ, R0.H0_H0 ;  /* 0x20000000ff007230 */ /* 0x000fc80000004100 */
[----:B------:R-:W0:Y:S02]  /*81a0*/  F2I.FTZ.TRUNC.NTZ R5, R0 ;  /* 0x0000000000057305 */ /* 0x000e24000021f100 */
[----:B0-----:R0:W-:Y:S01]  /*81b0*/  STG.E.U16 desc[UR36][R2.64], R5 ;  /* 0x0000000502007986 */ /* 0x0011e2000c101524 */
[----:B------:R-:W-:Y:S05]  /*81c0*/  BRA `(.L_x_1099) ;  /* 0x0000000c00247947 */ /* 0x000fea0003800000 */
.L_x_1095:
        /* <DEDUP_REMOVED lines=9> */
.L_x_1103:
[----:B------:R0:W-:Y:S01]  /*8260*/  STG.E.U16 desc[UR36][R2.64], R0 ;  /* 0x0000000002007986 */ /* 0x0001e2000c101524 */
[----:B------:R-:W-:Y:S05]  /*8270*/  BRA `(.L_x_1099) ;  /* 0x0000000800f87947 */ /* 0x000fea0003800000 */
.L_x_1102:
[----:B------:R-:W-:-:S09]  /*8280*/  UISETP.NE.AND UP0, UPT, UR4, 0x7, UPT ;  /* 0x000000070400788c */ /* 0x000fd2000bf05270 */
[----:B------:R-:W-:Y:S05]  /*8290*/  BRA.U !UP0, `(.L_x_1104) ;  /* 0x0000000108347547 */ /* 0x000fea000b800000 */
[----:B------:R-:W-:-:S09]  /*82a0*/  UISETP.NE.AND UP0, UPT, UR4, 0x8, UPT ;  /* 0x000000080400788c */ /* 0x000fd2000bf05270 */
[----:B------:R-:W-:Y:S05]  /*82b0*/  BRA.U !UP0, `(.L_x_1105) ;  /* 0x0000000108187547 */ /* 0x000fea000b800000 */
[----:B------:R-:W-:-:S09]  /*82c0*/  UISETP.NE.AND UP0, UPT, UR4, 0x9, UPT ;  /* 0x000000090400788c */ /* 0x000fd2000bf05270 */
[----:B------:R-:W-:Y:S05]  /*82d0*/  BRA.U UP0, `(.L_x_1098) ;  /* 0x0000000500fc7547 */ /* 0x000fea000b800000 */
[----:B------:R-:W-:Y:S02]  /*82e0*/  HADD2.F32 R4, -RZ, R0.H0_H0 ;  /* 0x20000000ff047230 */ /* 0x000fe40000004100 */
[----:B------:R-:W-:-:S05]  /*82f0*/  HFMA2 R5, -RZ, RZ, 0, 0 ;  /* 0x00000000ff057431 */ /* 0x000fca00000001ff */
[----:B------:R0:W-:Y:S01]  /*8300*/  STG.E.64 desc[UR36][R2.64], R4 ;  /* 0x0000000402007986 */ /* 0x0001e2000c101b24 */
[----:B------:R-:W-:Y:S05]  /*8310*/  BRA `(.L_x_1099) ;  /* 0x0000000800d07947 */ /* 0x000fea0003800000 */
.L_x_1105:
[----:B------:R-:W-:-:S05]  /*8320*/  HADD2.F32 R0, -RZ, R0.H0_H0 ;  /* 0x20000000ff007230 */ /* 0x000fca0000004100 */
[----:B------:R-:W-:-:S04]  /*8330*/  F2FP.F16.F32.PACK_AB R0, RZ, R0 ;  /* 0x00000000ff00723e */ /* 0x000fc800000000ff */
[----:B------:R-:W-:-:S05]  /*8340*/  PRMT R0, R0, 0x5410, RZ ;  /* 0x0000541000007816 */ /* 0x000fca00000000ff */
[----:B------:R0:W-:Y:S01]  /*8350*/  STG.E desc[UR36][R2.64], R0 ;  /* 0x0000000002007986 */ /* 0x0001e2000c101924 */
[----:B------:R-:W-:Y:S05]  /*8360*/  BRA `(.L_x_1099) ;  /* 0x0000000800bc7947 */ /* 0x000fea0003800000 */
.L_x_1104:
[----:B------:R-:W-:-:S05]  /*8370*/  HADD2.F32 R4, -RZ, R0.H0_H0 ;  /* 0x20000000ff047230 */ /* 0x000fca0000004100 */
[----:B------:R-:W-:-:S06]  /*8380*/  FMUL.FTZ R4, R4, 1 ;  /* 0x3f80000004047820 */ /* 0x000fcc0000410000 */
[----:B------:R-:W0:Y:S02]  /*8390*/  F2F.F64.F32 R4, R4 ;  /* 0x0000000400047310 */ /* 0x000e240000201800 */
[----:B0-----:R0:W-:Y:S01]  /*83a0*/  STG.E.64 desc[UR36][R2.64], R4 ;  /* 0x0000000402007986 */ /* 0x0011e2000c101b24 */
[----:B------:R-:W-:Y:S05]  /*83b0*/  BRA `(.L_x_1099) ;  /* 0x0000000800a87947 */ /* 0x000fea0003800000 */
.L_x_1094:
        /* <DEDUP_REMOVED lines=14> */
.L_x_1109:
[----:B------:R-:W-:Y:S01]  /*84a0*/  HADD2.F32 R5, -RZ, R0.H0_H0 ;  /* 0x20000000ff057230 */ /* 0x000fe20000004100 */
        /* <DEDUP_REMOVED lines=17> */
.L_x_1112:
[----:B------:R-:W-:-:S04]  /*85c0*/  SHF.R.U32.HI R5, RZ, 0x18, R5 ;  /* 0x00000018ff057819 */ /* 0x000fc80000011605 */
[----:B------:R-:W-:-:S07]  /*85d0*/  LOP3.LUT R0, R0, 0x80, R5, 0xf8, !PT ;  /* 0x0000008000007812 */ /* 0x000fce00078ef805 */
.L_x_1111:
[----:B------:R-:W-:Y:S05]  /*85e0*/  BSYNC.RECONVERGENT B0 ;  /* 0x0000000000007941 */ /* 0x000fea0003800200 */
.L_x_1110:
[----:B------:R3:W-:Y:S01]  /*85f0*/  STG.E.U8 desc[UR36][R2.64], R0 ;  /* 0x0000000002007986 */ /* 0x0007e2000c101124 */
[----:B------:R-:W-:Y:S05]  /*8600*/  BRA `(.L_x_1099) ;  /* 0x0000000800147947 */ /* 0x000fea0003800000 */
.L_x_1108:
        /* <DEDUP_REMOVED lines=18> */
.L_x_1115:
[----:B------:R-:W-:-:S04]  /*8730*/  SHF.R.U32.HI R5, RZ, 0x18, R5 ;  /* 0x00000018ff057819 */ /* 0x000fc80000011605 */
[----:B------:R-:W-:-:S07]  /*8740*/  LOP3.LUT R0, R0, 0x80, R5, 0xf8, !PT ;  /* 0x0000008000007812 */ /* 0x000fce00078ef805 */
.L_x_1114:
[----:B------:R-:W-:Y:S05]  /*8750*/  BSYNC.RECONVERGENT B0 ;  /* 0x0000000000007941 */ /* 0x000fea0003800200 */
.L_x_1113:
[----:B------:R0:W-:Y:S01]  /*8760*/  STG.E.U8 desc[UR36][R2.64], R0 ;  /* 0x0000000002007986 */ /* 0x0001e2000c101124 */
[----:B------:R-:W-:Y:S05]  /*8770*/  BRA `(.L_x_1099) ;  /* 0x0000000400b87947 */ /* 0x000fea0003800000 */
.L_x_1107:
[----:B------:R-:W-:-:S09]  /*8780*/  UISETP.NE.AND UP0, UPT, UR4, 0x1c, UPT ;  /* 0x0000001c0400788c */ /* 0x000fd2000bf05270 */
[----:B------:R-:W-:Y:S05]  /*8790*/  BRA.U !UP0, `(.L_x_1116) ;  /* 0x0000000108607547 */ /* 0x000fea000b800000 */
[----:B------:R-:W-:-:S09]  /*87a0*/  UISETP.NE.AND UP0, UPT, UR4, 0x1d, UPT ;  /* 0x0000001d0400788c */ /* 0x000fd2000bf05270 */
[----:B------:R-:W-:Y:S05]  /*87b0*/  BRA.U !UP0, `(.L_x_1117) ;  /* 0x0000000108487547 */ /* 0x000fea000b800000 */
[----:B------:R-:W-:-:S09]  /*87c0*/  UISETP.NE.AND UP0, UPT, UR4, 0x2c, UPT ;  /* 0x0000002c0400788c */ /* 0x000fd2000bf05270 */
[----:B------:R-:W-:Y:S05]  /*87d0*/  BRA.U UP0, `(.L_x_1098) ;  /* 0x0000000100bc7547 */ /* 0x000fea000b800000 */
        /* <DEDUP_REMOVED lines=16> */
.L_x_1117:
[----:B------:R-:W-:-:S06]  /*88e0*/  HADD2.F32 R4, -RZ, R0.H0_H0 ;  /* 0x20000000ff047230 */ /* 0x000fcc0000004100 */
[----:B------:R-:W0:Y:S02]  /*88f0*/  F2I.U64.TRUNC R4, R4 ;  /* 0x0000000400047311 */ /* 0x000e24000020d800 */
[----:B0-----:R1:W-:Y:S01]  /*8900*/  STG.E.64 desc[UR36][R2.64], R4 ;  /* 0x0000000402007986 */ /* 0x0013e2000c101b24 */
[----:B------:R-:W-:Y:S05]  /*8910*/  BRA `(.L_x_1099) ;  /* 0x0000000400507947 */ /* 0x000fea0003800000 */
.L_x_1116:
[----:B------:R-:W-:-:S04]  /*8920*/  HADD2.F32 R0, -RZ, R0.H0_H0 ;  /* 0x20000000ff007230 */ /* 0x000fc80000004100 */
[----:B------:R-:W0:Y:S02]  /*8930*/  F2I.FTZ.U32.TRUNC.NTZ R5, R0 ;  /* 0x0000000000057305 */ /* 0x000e24000021f000 */
[----:B0-----:R0:W-:Y:S01]  /*8940*/  STG.E desc[UR36][R2.64], R5 ;  /* 0x0000000502007986 */ /* 0x0011e2000c101924 */
[----:B------:R-:W-:Y:S05]  /*8950*/  BRA `(.L_x_1099) ;  /* 0x0000000400407947 */ /* 0x000fea0003800000 */
.L_x_1106:
        /* <DEDUP_REMOVED lines=11> */
.L_x_1119:
[----:B------:R-:W-:Y:S01]  /*8a10*/  HADD2.F32 R0, -RZ, R0.H0_H0 ;  /* 0x20000000ff007230 */ /* 0x000fe20000004100 */
[----:B------:R-:W-:-:S04]  /*8a20*/  CS2R R6, SRZ ;  /* 0x0000000000067805 */ /* 0x000fc8000001ff00 */
[----:B------:R-:W-:-:S04]  /*8a30*/  FMUL.FTZ R0, R0, 1 ;  /* 0x3f80000000007820 */ /* 0x000fc80000410000 */
[----:B------:R-:W0:Y:S02]  /*8a40*/  F2F.F64.F32 R4, R0 ;  /* 0x0000000000047310 */ /* 0x000e240000201800 */
[----:B0-----:R0:W-:Y:S01]  /*8a50*/  STG.E.128 desc[UR36][R2.64], R4 ;  /* 0x0000000402007986 */ /* 0x0011e2000c101d24 */
[----:B------:R-:W-:Y:S05]  /*8a60*/  BRA `(.L_x_1099) ;  /* 0x0000000000fc7947 */ /* 0x000fea0003800000 */
.L_x_1118:
[----:B------:R-:W-:-:S09]  /*8a70*/  UISETP.NE.AND UP0, UPT, UR4, 0xf, UPT ;  /* 0x0000000f0400788c */ /* 0x000fd2000bf05270 */
[----:B------:R-:W-:Y:S05]  /*8a80*/  BRA.U !UP0, `(.L_x_1120) ;  /* 0x0000000108e87547 */ /* 0x000fea000b800000 */
[----:B------:R-:W-:-:S09]  /*8a90*/  UISETP.NE.AND UP0, UPT, UR4, 0x17, UPT ;  /* 0x000000170400788c */ /* 0x000fd2000bf05270 */
[----:B------:R-:W-:Y:S05]  /*8aa0*/  BRA.U !UP0, `(.L_x_1121) ;  /* 0x0000000108907547 */ /* 0x000fea000b800000 */
[----:B------:R-:W-:-:S09]  /*8ab0*/  UISETP.NE.AND UP0, UPT, UR4, 0x18, UPT ;  /* 0x000000180400788c */ /* 0x000fd2000bf05270 */
[----:B------:R-:W-:Y:S05]  /*8ac0*/  BRA.U !UP0, `(.L_x_1122) ;  /* 0x0000000108447547 */ /* 0x000fea000b800000 */
.L_x_1098:
[----:B------:R-:W-:Y:S01]  /*8ad0*/  MOV R0, 0x0 ;  /* 0x0000000000007802 */ /* 0x000fe20000000f00 */
[----:B------:R-:W0:Y:S01]  /*8ae0*/  LDCU.64 UR4, c[0x4][0x128] ;  /* 0x01002500ff0477ac */ /* 0x000e220008000a00 */
[----:B------:R-:W-:Y:S02]  /*8af0*/  HFMA2 R8, -RZ, RZ, 0, 6.020069122314453125e-06 ;  /* 0x00000065ff087431 */ /* 0x000fe400000001ff */
[----:B------:R-:W-:Y:S01]  /*8b00*/  IMAD.MOV.U32 R12, RZ, RZ, 0x1 ;  /* 0x00000001ff0c7424 */ /* 0x000fe200078e00ff */
[----:B------:R1:W2:Y:S01]  /*8b10*/  LDC.64 R2, c[0x4][R0] ;  /* 0x0100000000027b82 */ /* 0x0002a20000000a00 */
[----:B------:R-:W3:Y:S01]  /*8b20*/  LDCU.64 UR6, c[0x4][0x130] ;  /* 0x01002600ff0677ac */ /* 0x000ee20008000a00 */
[----:B------:R-:W-:Y:S01]  /*8b30*/  IMAD.MOV.U32 R13, RZ, RZ, RZ ;  /* 0x000000ffff0d7224 */ /* 0x000fe200078e00ff */
[----:B------:R-:W4:Y:S01]  /*8b40*/  LDCU.64 UR8, c[0x4][0x30] ;  /* 0x01000600ff0877ac */ /* 0x000f220008000a00 */
[----:B0-----:R-:W-:Y:S01]  /*8b50*/  IMAD.U32 R4, RZ, RZ, UR4 ;  /* 0x00000004ff047e24 */ /* 0x001fe2000f8e00ff */
[----:B------:R-:W-:Y:S01]  /*8b60*/  MOV R5, UR5 ;  /* 0x0000000500057c02 */ /* 0x000fe20008000f00 */
[----:B---3--:R-:W-:-:S02]  /*8b70*/  IMAD.U32 R6, RZ, RZ, UR6 ;  /* 0x00000006ff067e24 */ /* 0x008fc4000f8e00ff */
[----:B------:R-:W-:Y:S02]  /*8b80*/  IMAD.U32 R7, RZ, RZ, UR7 ;  /* 0x00000007ff077e24 */ /* 0x000fe4000f8e00ff */
[----:B----4-:R-:W-:Y:S02]  /*8b90*/  IMAD.U32 R10, RZ, RZ, UR8 ;  /* 0x00000008ff0a7e24 */ /* 0x010fe4000f8e00ff */
[----:B-1----:R-:W-:-:S07]  /*8ba0*/  IMAD.U32 R11, RZ, RZ, UR9 ;  /* 0x00000009ff0b7e24 */ /* 0x002fce000f8e00ff */
[----:B------:R-:W-:-:S07]  /*8bb0*/  LEPC R20, `(.L_x_1123) ;  /* 0x000000001014794e */ /* 0x000fce0000000000 */
[----:B--2---:R-:W-:Y:S05]  /*8bc0*/  CALL.ABS.NOINC R2 ;  /* 0x0000000002007343 */ /* 0x004fea0003c00000 */
.L_x_1123:
[----:B------:R-:W-:Y:S05]  /*8bd0*/  BRA `(.L_x_1099) ;  /* 0x0000000000a07947 */ /* 0x000fea0003800000 */
.L_x_1122:
[----:B------:R-:W-:Y:S01]  /*8be0*/  HADD2.F32 R7, -RZ, R0.H0_H0 ;  /* 0x20000000ff077230 */ /* 0x000fe20000004100 */
        /* <DEDUP_REMOVED lines=12> */
.L_x_1125:
[----:B------:R-:W-:Y:S05]  /*8cb0*/  BSYNC.RECONVERGENT B0 ;  /* 0x0000000000007941 */ /* 0x000fea0003800200 */
.L_x_1124:
[----:B------:R-:W-:-:S05]  /*8cc0*/  LOP3.LUT R5, R0, 0x80, R5, 0xf8, !PT ;  /* 0x0000008000057812 */ /* 0x000fca00078ef805 */
[----:B------:R0:W-:Y:S01]  /*8cd0*/  STG.E.U8 desc[UR36][R2.64], R5 ;  /* 0x0000000502007986 */ /* 0x0001e2000c101124 */
[----:B------:R-:W-:Y:S05]  /*8ce0*/  BRA `(.L_x_1099) ;  /* 0x00000000005c7947 */ /* 0x000fea0003800000 */
.L_x_1121:
[----:B------:R-:W-:Y:S01]  /*8cf0*/  HADD2.F32 R5, -RZ, R0.H0_H0 ;  /* 0x20000000ff057230 */ /* 0x000fe20000004100 */
        /* <DEDUP_REMOVED lines=11> */
.L_x_1127:
[----:B------:R-:W-:Y:S01]  /*8db0*/  IMAD.MOV.U32 R0, RZ, RZ, 0x7f ;  /* 0x0000007fff007424 */ /* 0x000fe200078e00ff */
[----:B------:R-:W-:-:S04]  /*8dc0*/  ISETP.GT.U32.AND P0, PT, R4, 0x7f800000, PT ;  /* 0x7f8000000400780c */ /* 0x000fc80003f04070 */
[----:B------:R-:W-:-:S09]  /*8dd0*/  SEL R0, R0, 0x7c, P0 ;  /* 0x0000007c00007807 */ /* 0x000fd20000000000 */
.L_x_1128:
[----:B------:R-:W-:Y:S05]  /*8de0*/  BSYNC.RECONVERGENT B0 ;  /* 0x0000000000007941 */ /* 0x000fea0003800200 */
.L_x_1126:
[----:B------:R-:W-:-:S04]  /*8df0*/  SHF.R.U32.HI R5, RZ, 0x18, R5 ;  /* 0x00000018ff057819 */ /* 0x000fc80000011605 */
[----:B------:R-:W-:-:S05]  /*8e00*/  LOP3.LUT R5, R0, 0x80, R5, 0xf8, !PT ;  /* 0x0000008000057812 */ /* 0x000fca00078ef805 */
[----:B------:R0:W-:Y:S01]  /*8e10*/  STG.E.U8 desc[UR36][R2.64], R5 ;  /* 0x0000000502007986 */ /* 0x0001e2000c101124 */
[----:B------:R-:W-:Y:S05]  /*8e20*/  BRA `(.L_x_1099) ;  /* 0x00000000000c7947 */ /* 0x000fea0003800000 */
.L_x_1120:
[----:B------:R-:W-:-:S05]  /*8e30*/  HADD2.F32 R0, -RZ, R0.H0_H0 ;  /* 0x20000000ff007230 */ /* 0x000fca0000004100 */
[----:B------:R-:W-:-:S05]  /*8e40*/  F2FP.BF16.F32.PACK_AB R0, RZ, R0 ;  /* 0x00000000ff00723e */ /* 0x000fca00000010ff */
[----:B------:R0:W-:Y:S02]  /*8e50*/  STG.E.U16 desc[UR36][R2.64], R0 ;  /* 0x0000000002007986 */ /* 0x0001e4000c101524 */
.L_x_1099:
[----:B------:R-:W-:-:S07]  /*8e60*/  IADD3 R17, PT, PT, R17, 0x80, RZ ;  /* 0x0000008011117810 */ /* 0x000fce0007ffe0ff */
.L_x_1026:
[----:B------:R-:W-:Y:S05]  /*8e70*/  BSYNC.RECONVERGENT B6 ;  /* 0x0000000000067941 */ /* 0x000fea0003800200 */
.L_x_1025:
        /* <DEDUP_REMOVED lines=17> */
[----:B------:R-:W-:-:S04]  /*8f90*/  SHF.R.U32.HI R3, RZ, UR5, R2 ;  /* 0x00000005ff037c19 */ /* 0x000fc80008011602 */
[----:B------:R-:W-:-:S05]  /*8fa0*/  IADD3 R18, PT, PT, -R3, RZ, RZ ;  /* 0x000000ff03127210 */ /* 0x000fca0007ffe1ff */
        /* <DEDUP_REMOVED lines=339> */
.L_x_1131:
[----:B------:R-:W1:Y:S01]  /*a4e0*/  LDCU.64 UR6, c[0x0][0x5f0] ;  /* 0x0000be00ff0677ac */ /* 0x000e620008000a00 */
[----:B------:R-:W-:-:S04]  /*a4f0*/  UPRMT UR4, UR39, 0x9910, URZ ;  /* 0x0000991027047896 */ /* 0x000fc800080000ff */
[----:B------:R-:W-:Y:S01]  /*a500*/  UISETP.GT.AND UP0, UPT, UR4, 0x9, UPT ;  /* 0x000000090400788c */ /* 0x000fe2000bf04270 */
[----:B-12-4-:R-:W-:-:S05]  /*a510*/  IADD3 R2, P0, PT, R0, UR6, RZ ;  /* 0x0000000600027c10 */ /* 0x016fca000ff1e0ff */
        /* <DEDUP_REMOVED lines=15> */
.L_x_1135:
[----:B------:R-:W2:Y:S02]  /*a610*/  LDG.E.U8 R2, desc[UR36][R2.64] ;  /* 0x0000002402027981 */ /* 0x000ea4000c1e1100 */
[----:B--2---:R-:W-:-:S04]  /*a620*/  I2FP.F32.U32 R0, R2 ;  /* 0x0000000200007245 */ /* 0x004fc80000201000 */
[----:B------:R-:W-:-:S04]  /*a630*/  F2FP.F16.F32.PACK_AB R0, RZ, R0 ;  /* 0x00000000ff00723e */ /* 0x000fc800000000ff */
[----:B------:R-:W-:Y:S01]  /*a640*/  PRMT R19, R0, 0x7610, R19 ;  /* 0x0000761000137816 */ /* 0x000fe20000000013 */
[----:B------:R-:W-:Y:S06]  /*a650*/  BRA `(.L_x_1137) ;  /* 0x0000000c00d47947 */ /* 0x000fec0003800000 */
.L_x_1134:
        /* <DEDUP_REMOVED lines=11> */
.L_x_1139:
[----:B------:R-:W2:Y:S02]  /*a710*/  LDG.E R2, desc[UR36][R2.64] ;  /* 0x0000002402027981 */ /* 0x000ea4000c1e1900 */
[----:B--2---:R-:W-:-:S04]  /*a720*/  I2FP.F32.S32 R0, R2 ;  /* 0x0000000200007245 */ /* 0x004fc80000201400 */
[----:B------:R-:W-:-:S04]  /*a730*/  F2FP.F16.F32.PACK_AB R0, RZ, R0 ;  /* 0x00000000ff00723e */ /* 0x000fc800000000ff */
[----:B------:R-:W-:Y:S01]  /*a740*/  PRMT R19, R0, 0x7610, R19 ;  /* 0x0000761000137816 */ /* 0x000fe20000000013 */
[----:B------:R-:W-:Y:S06]  /*a750*/  BRA `(.L_x_1137) ;  /* 0x0000000c00947947 */ /* 0x000fec0003800000 */
.L_x_1138:
[----:B------:R-:W2:Y:S02]  /*a760*/  LDG.E.U16 R2, desc[UR36][R2.64] ;  /* 0x0000002402027981 */ /* 0x000ea4000c1e1500 */
[----:B--2---:R-:W0:Y:S02]  /*a770*/  I2F.S16 R0, R2 ;  /* 0x0000000200007306 */ /* 0x004e240000101400 */
[----:B0-----:R-:W-:-:S04]  /*a780*/  F2FP.F16.F32.PACK_AB R0, RZ, R0 ;  /* 0x00000000ff00723e */ /* 0x001fc800000000ff */
[----:B------:R-:W-:Y:S01]  /*a790*/  PRMT R19, R0, 0x7610, R19 ;  /* 0x0000761000137816 */ /* 0x000fe20000000013 */
[----:B------:R-:W-:Y:S06]  /*a7a0*/  BRA `(.L_x_1137) ;  /* 0x0000000c00807947 */ /* 0x000fec0003800000 */
.L_x_1133:
        /* <DEDUP_REMOVED lines=9> */
.L_x_1141:
[----:B------:R1:W5:Y:S01]  /*a840*/  LDG.E.U16 R19, desc[UR36][R2.64] ;  /* 0x0000002402137981 */ /* 0x000362000c1e1500 */
[----:B------:R-:W-:Y:S05]  /*a850*/  BRA `(.L_x_1137) ;  /* 0x0000000c00547947 */ /* 0x000fea0003800000 */
.L_x_1140:
        /* <DEDUP_REMOVED lines=9> */
.L_x_1143:
[----:B------:R0:W5:Y:S01]  /*a8f0*/  LDG.E.U16 R19, desc[UR36][R2.64] ;  /* 0x0000002402137981 */ /* 0x000162000c1e1500 */
[----:B------:R-:W-:Y:S05]  /*a900*/  BRA `(.L_x_1137) ;  /* 0x0000000c00287947 */ /* 0x000fea0003800000 */
.L_x_1142:
        /* <DEDUP_REMOVED lines=13> */
.L_x_1132:
        /* <DEDUP_REMOVED lines=14> */
.L_x_1146:
        /* <DEDUP_REMOVED lines=13> */
.L_x_1145:
        /* <DEDUP_REMOVED lines=27> */
.L_x_1148:
        /* <DEDUP_REMOVED lines=14> */
.L_x_1147:
[----:B------:R-:W2:Y:S02]  /*ae20*/  LDG.E.U16 R0, desc[UR36][R2.64] ;  /* 0x0000002402007981 */ /* 0x000ea4000c1e1500 */
[----:B--2---:R-:W-:-:S05]  /*ae30*/  IMAD.U32 R0, R0, 0x10000, RZ ;  /* 0x0001000000007824 */ /* 0x004fca00078e00ff */
[----:B------:R-:W-:-:S04]  /*ae40*/  F2FP.F16.F32.PACK_AB R0, RZ, R0 ;  /* 0x00000000ff00723e */ /* 0x000fc800000000ff */
[----:B------:R-:W-:Y:S01]  /*ae50*/  PRMT R19, R0, 0x7610, R19 ;  /* 0x0000761000137816 */ /* 0x000fe20000000013 */
[----:B------:R-:W-:Y:S06]  /*ae60*/  BRA `(.L_x_1137) ;  /* 0x0000000400d07947 */ /* 0x000fec0003800000 */
.L_x_1144:
        /* <DEDUP_REMOVED lines=13> */
.L_x_1151:
        /* <DEDUP_REMOVED lines=21> */
.L_x_1155:
[----:B------:R-:W-:Y:S05]  /*b090*/  BSYNC.RECONVERGENT B1 ;  /* 0x0000000000017941 */ /* 0x000fea0003800200 */
.L_x_1154:
[----:B------:R-:W-:Y:S01]  /*b0a0*/  IMAD.SHL.U32 R0, R0, 0x100000, RZ ;  /* 0x0010000000007824 */ /* 0x000fe200078e00ff */
[----:B------:R-:W-:-:S04]  /*b0b0*/  LEA R2, R2, 0x3b800000, 0x17 ;  /* 0x3b80000002027811 */ /* 0x000fc800078eb8ff */
[----:B------:R-:W-:-:S07]  /*b0c0*/  LOP3.LUT R0, R2, R0, R7, 0xfe, !PT ;  /* 0x0000000002007212 */ /* 0x000fce00078efe07 */
.L_x_1153:
[----:B------:R-:W-:Y:S05]  /*b0d0*/  BSYNC.RECONVERGENT B0 ;  /* 0x0000000000007941 */ /* 0x000fea0003800200 */
.L_x_1152:
[----:B------:R-:W-:-:S04]  /*b0e0*/  F2FP.F16.F32.PACK_AB R0, RZ, R0 ;  /* 0x00000000ff00723e */ /* 0x000fc800000000ff */
[----:B------:R-:W-:Y:S01]  /*b0f0*/  PRMT R19, R0, 0x7610, R19 ;  /* 0x0000761000137816 */ /* 0x000fe20000000013 */
[----:B------:R-:W-:Y:S06]  /*b100*/  BRA `(.L_x_1137) ;  /* 0x0000000400287947 */ /* 0x000fec0003800000 */
.L_x_1150:
        /* <DEDUP_REMOVED lines=21> */
.L_x_1159:
[----:B------:R-:W-:Y:S05]  /*b260*/  BSYNC.RECONVERGENT B1 ;  /* 0x0000000000017941 */ /* 0x000fea0003800200 */
.L_x_1158:
[----:B------:R-:W-:Y:S01]  /*b270*/  IMAD.SHL.U32 R0, R0, 0x200000, RZ ;  /* 0x0020000000007824 */ /* 0x000fe200078e00ff */
[----:B------:R-:W-:-:S04]  /*b280*/  LEA R2, R2, 0x37800000, 0x17 ;  /* 0x3780000002027811 */ /* 0x000fc800078eb8ff */
[----:B------:R-:W-:-:S07]  /*b290*/  LOP3.LUT R0, R2, R0, R7, 0xfe, !PT ;  /* 0x0000000002007212 */ /* 0x000fce00078efe07 */
.L_x_1157:
[----:B------:R-:W-:Y:S05]  /*b2a0*/  BSYNC.RECONVERGENT B0 ;  /* 0x0000000000007941 */ /* 0x000fea0003800200 */
.L_x_1156:
[----:B------:R-:W-:-:S04]  /*b2b0*/  F2FP.F16.F32.PACK_AB R0, RZ, R0 ;  /* 0x00000000ff00723e */ /* 0x000fc800000000ff */
[----:B------:R-:W-:Y:S01]  /*b2c0*/  PRMT R19, R0, 0x7610, R19 ;  /* 0x0000761000137816 */ /* 0x000fe20000000013 */
[----:B------:R-:W-:Y:S06]  /*b2d0*/  BRA `(.L_x_1137) ;  /* 0x0000000000b47947 */ /* 0x000fec0003800000 */
.L_x_1149:
        /* <DEDUP_REMOVED lines=14> */
.L_x_1163:
[----:B------:R-:W-:Y:S05]  /*b3c0*/  BSYNC.RECONVERGENT B0 ;  /* 0x0000000000007941 */ /* 0x000fea0003800200 */
.L_x_1162:
[----:B------:R-:W-:-:S04]  /*b3d0*/  F2FP.F16.F32.PACK_AB R0, RZ, R0 ;  /* 0x00000000ff00723e */ /* 0x000fc800000000ff */
[----:B------:R-:W-:Y:S01]  /*b3e0*/  PRMT R19, R0, 0x7610, R19 ;  /* 0x0000761000137816 */ /* 0x000fe20000000013 */
[----:B------:R-:W-:Y:S06]  /*b3f0*/  BRA `(.L_x_1137) ;  /* 0x00000000006c7947 */ /* 0x000fec0003800000 */
.L_x_1136:
        /* <DEDUP_REMOVED lines=16> */
.L_x_1164:
[----:B------:R-:W-:Y:S01]  /*b500*/  PRMT R19, RZ, 0x7610, R19 ;  /* 0x00007610ff137816 */ /* 0x000fe20000000013 */
[----:B------:R-:W-:Y:S06]  /*b510*/  BRA `(.L_x_1137) ;  /* 0x0000000000247947 */ /* 0x000fec0003800000 */
.L_x_1161:
[----:B------:R-:W2:Y:S02]  /*b520*/  LDG.E.64 R2, desc[UR36][R2.64] ;  /* 0x0000002402027981 */ /* 0x000ea4000c1e1b00 */
[----:B--2---:R-:W0:Y:S02]  /*b530*/  I2F.U64 R0, R2 ;  /* 0x0000000200007312 */ /* 0x004e240000301000 */
[----:B0-----:R-:W-:-:S04]  /*b540*/  F2FP.F16.F32.PACK_AB R0, RZ, R0 ;  /* 0x00000000ff00723e */ /* 0x001fc800000000ff */
[----:B------:R-:W-:Y:S01]  /*b550*/  PRMT R19, R0, 0x7610, R19 ;  /* 0x0000761000137816 */ /* 0x000fe20000000013 */
[----:B------:R-:W-:Y:S06]  /*b560*/  BRA `(.L_x_1137) ;  /* 0x0000000000107947 */ /* 0x000fec0003800000 */
.L_x_1160:
[----:B------:R-:W2:Y:S02]  /*b570*/  LDG.E R2, desc[UR36][R2.64] ;  /* 0x0000002402027981 */ /* 0x000ea4000c1e1900 */
[----:B--2---:R-:W-:-:S04]  /*b580*/  I2FP.F32.U32 R0, R2 ;  /* 0x0000000200007245 */ /* 0x004fc80000201000 */
[----:B------:R-:W-:-:S04]  /*b590*/  F2FP.F16.F32.PACK_AB R0, RZ, R0 ;  /* 0x00000000ff00723e */ /* 0x000fc800000000ff */
[----:B------:R-:W-:-:S07]  /*b5a0*/  PRMT R19, R0, 0x7610, R19 ;  /* 0x0000761000137816 */ /* 0x000fce0000000013 */
.L_x_1137:
        /* <DEDUP_REMOVED lines=18> */
.L_x_1168:
[----:B------:R-:W2:Y:S02]  /*b6d0*/  LDG.E.U8 R2, desc[UR36][R2.64] ;  /* 0x0000002402027981 */ /* 0x000ea4000c1e1100 */
[----:B--2---:R-:W-:-:S04]  /*b6e0*/  I2FP.F32.U32 R0, R2 ;  /* 0x0000000200007245 */ /* 0x004fc80000201000 */
[----:B------:R-:W-:Y:S01]  /*b6f0*/  F2FP.F16.F32.PACK_AB R0, RZ, R0 ;  /* 0x00000000ff00723e */ /* 0x000fe200000000ff */
[----:B------:R-:W-:Y:S06]  /*b700*/  BRA `(.L_x_1170) ;  /* 0x0000000c009c7947 */ /* 0x000fec0003800000 */
.L_x_1167:
        /* <DEDUP_REMOVED lines=10> */
.L_x_1172:
[----:B------:R-:W2:Y:S02]  /*b7b0*/  LDG.E R2, desc[UR36][R2.64] ;  /* 0x0000002402027981 */ /* 0x000ea4000c1e1900 */
[----:B--2---:R-:W-:-:S04]  /*b7c0*/  I2FP.F32.S32 R0, R2 ;  /* 0x0000000200007245 */ /* 0x004fc80000201400 */
[----:B------:R-:W-:Y:S01]  /*b7d0*/  F2FP.F16.F32.PACK_AB R0, RZ, R0 ;  /* 0x00000000ff00723e */ /* 0x000fe200000000ff */
[----:B------:R-:W-:Y:S06]  /*b7e0*/  BRA `(.L_x_1170) ;  /* 0x0000000c00647947 */ /* 0x000fec0003800000 */
.L_x_1171:
[----:B------:R-:W2:Y:S02]  /*b7f0*/  LDG.E.U16 R2, desc[UR36][R2.64] ;  /* 0x0000002402027981 */ /* 0x000ea4000c1e1500 */
[----:B--2---:R-:W0:Y:S02]  /*b800*/  I2F.S16 R0, R2 ;  /* 0x0000000200007306 */ /* 0x004e240000101400 */
[----:B0-----:R-:W-:Y:S01]  /*b810*/  F2FP.F16.F32.PACK_AB R0, RZ, R0 ;  /* 0x00000000ff00723e */ /* 0x001fe200000000ff */
[----:B------:R-:W-:Y:S06]  /*b820*/  BRA `(.L_x_1170) ;  /* 0x0000000c00547947 */ /* 0x000fec0003800000 */
.L_x_1166:
        /* <DEDUP_REMOVED lines=9> */
.L_x_1174:
[----:B------:R0:W5:Y:S01]  /*b8c0*/  LDG.E.U16 R0, desc[UR36][R2.64] ;  /* 0x0000002402007981 */ /* 0x000162000c1e1500 */
[----:B------:R-:W-:Y:S05]  /*b8d0*/  BRA `(.L_x_1170) ;  /* 0x0000000c00287947 */ /* 0x000fea0003800000 */
.L_x_1173:
        /* <DEDUP_REMOVED lines=9> */
.L_x_1176:
[----:B------:R1:W5:Y:S01]  /*b970*/  LDG.E.U16 R0, desc[UR36][R2.64] ;  /* 0x0000002402007981 */ /* 0x000362000c1e1500 */
[----:B------:R-:W-:Y:S05]  /*b980*/  BRA `(.L_x_1170) ;  /* 0x0000000800fc7947 */ /* 0x000fea0003800000 */
.L_x_1175:
        /* <DEDUP_REMOVED lines=12> */
.L_x_1165:
        /* <DEDUP_REMOVED lines=13> */
.L_x_1179:
        /* <DEDUP_REMOVED lines=12> */
.L_x_1178:
        /* <DEDUP_REMOVED lines=27> */
.L_x_1181:
[----:B------:R-:W2:Y:S02]  /*bd90*/  LDG.E.U8 R2, desc[UR36][R2.64] ;  /* 0x0000002402027981 */ /* 0x000ea4000c1e1100 */
[C---:B--2---:R-:W-:Y:S01]  /*bda0*/  SHF.L.U32 R0, R2.reuse, 0x19, RZ ;  /* 0x0000001902007819 */ /* 0x044fe200000006ff */
        /* <DEDUP_REMOVED lines=11> */
.L_x_1180:
[----:B------:R-:W2:Y:S02]  /*be60*/  LDG.E.U16 R0, desc[UR36][R2.64] ;  /* 0x0000002402007981 */ /* 0x000ea4000c1e1500 */
[----:B--2---:R-:W-:-:S05]  /*be70*/  IMAD.U32 R0, R0, 0x10000, RZ ;  /* 0x0001000000007824 */ /* 0x004fca00078e00ff */
[----:B------:R-:W-:Y:S01]  /*be80*/  F2FP.F16.F32.PACK_AB R0, RZ, R0 ;  /* 0x00000000ff00723e */ /* 0x000fe200000000ff */
[----:B------:R-:W-:Y:S06]  /*be90*/  BRA `(.L_x_1170) ;  /* 0x0000000400b87947 */ /* 0x000fec0003800000 */
.L_x_1177:
        /* <DEDUP_REMOVED lines=12> */
.L_x_1184:
        /* <DEDUP_REMOVED lines=21> */
.L_x_1188:
[----:B------:R-:W-:Y:S05]  /*c0b0*/  BSYNC.RECONVERGENT B1 ;  /* 0x0000000000017941 */ /* 0x000fea0003800200 */
.L_x_1187:
[----:B------:R-:W-:Y:S01]  /*c0c0*/  IMAD.SHL.U32 R0, R0, 0x100000, RZ ;  /* 0x0010000000007824 */ /* 0x000fe200078e00ff */
[----:B------:R-:W-:-:S04]  /*c0d0*/  LEA R2, R2, 0x3b800000, 0x17 ;  /* 0x3b80000002027811 */ /* 0x000fc800078eb8ff */
[----:B------:R-:W-:-:S07]  /*c0e0*/  LOP3.LUT R0, R2, R0, R7, 0xfe, !PT ;  /* 0x0000000002007212 */ /* 0x000fce00078efe07 */
.L_x_1186:
[----:B------:R-:W-:Y:S05]  /*c0f0*/  BSYNC.RECONVERGENT B0 ;  /* 0x0000000000007941 */ /* 0x000fea0003800200 */
.L_x_1185:
[----:B------:R-:W-:Y:S01]  /*c100*/  F2FP.F16.F32.PACK_AB R0, RZ, R0 ;  /* 0x00000000ff00723e */ /* 0x000fe200000000ff */
[----:B------:R-:W-:Y:S06]  /*c110*/  BRA `(.L_x_1170) ;  /* 0x0000000400187947 */ /* 0x000fec0003800000 */
.L_x_1183:
        /* <DEDUP_REMOVED lines=21> */
.L_x_1192:
[----:B------:R-:W-:Y:S05]  /*c270*/  BSYNC.RECONVERGENT B1 ;  /* 0x0000000000017941 */ /* 0x000fea0003800200 */
.L_x_1191:
[----:B------:R-:W-:Y:S01]  /*c280*/  IMAD.SHL.U32 R0, R0, 0x200000, RZ ;  /* 0x0020000000007824 */ /* 0x000fe200078e00ff */
[----:B------:R-:W-:-:S04]  /*c290*/  LEA R2, R2, 0x37800000, 0x17 ;  /* 0x3780000002027811 */ /* 0x000fc800078eb8ff */
[----:B------:R-:W-:-:S07]  /*c2a0*/  LOP3.LUT R0, R2, R0, R7, 0xfe, !PT ;  /* 0x0000000002007212 */ /* 0x000fce00078efe07 */
.L_x_1190:
[----:B------:R-:W-:Y:S05]  /*c2b0*/  BSYNC.RECONVERGENT B0 ;  /* 0x0000000000007941 */ /* 0x000fea0003800200 */
.L_x_1189:
[----:B------:R-:W-:Y:S01]  /*c2c0*/  F2FP.F16.F32.PACK_AB R0, RZ, R0 ;  /* 0x00000000ff00723e */ /* 0x000fe200000000ff */
[----:B------:R-:W-:Y:S06]  /*c2d0*/  BRA `(.L_x_1170) ;  /* 0x0000000000a87947 */ /* 0x000fec0003800000 */
.L_x_1182:
        /* <DEDUP_REMOVED lines=14> */
.L_x_1196:
[----:B------:R-:W-:Y:S05]  /*c3c0*/  BSYNC.RECONVERGENT B0 ;  /* 0x0000000000007941 */ /* 0x000fea0003800200 */
.L_x_1195:
[----:B------:R-:W-:Y:S01]  /*c3d0*/  F2FP.F16.F32.PACK_AB R0, RZ, R0 ;  /* 0x00000000ff00723e */ /* 0x000fe200000000ff */
[----:B------:R-:W-:Y:S06]  /*c3e0*/  BRA `(.L_x_1170) ;  /* 0x0000000000647947 */ /* 0x000fec0003800000 */
.L_x_1169:
        /* <DEDUP_REMOVED lines=15> */
[----:B--2--5:R-:W-:Y:S05]  /*c4e0*/  CALL.ABS.NOINC R2 ;  /* 0x0000000002007343 */ /* 0x024fea0003c00000 */
.L_x_1197:
[----:B------:R-:W-:Y:S01]  /*c4f0*/  PRMT R0, RZ, 0x7610, R0 ;  /* 0x00007610ff007816 */ /* 0x000fe20000000000 */
[----:B------:R-:W-:Y:S06]  /*c500*/  BRA `(.L_x_1170) ;  /* 0x00000000001c7947 */ /* 0x000fec0003800000 */
.L_x_1194:
[----:B------:R-:W2:Y:S02]  /*c510*/  LDG.E.64 R2, desc[UR36][R2.64] ;  /* 0x0000002402027981 */ /* 0x000ea4000c1e1b00 */
[----:B--2---:R-:W0:Y:S02]  /*c520*/  I2F.U64 R0, R2 ;  /* 0x0000000200007312 */ /* 0x004e240000301000 */
[----:B0-----:R-:W-:Y:S01]  /*c530*/  F2FP.F16.F32.PACK_AB R0, RZ, R0 ;  /* 0x00000000ff00723e */ /* 0x001fe200000000ff */
[----:B------:R-:W-:Y:S06]  /*c540*/  BRA `(.L_x_1170) ;  /* 0x00000000000c7947 */ /* 0x000fec0003800000 */
.L_x_1193:
[----:B------:R-:W2:Y:S02]  /*c550*/  LDG.E R2, desc[UR36][R2.64] ;  /* 0x0000002402027981 */ /* 0x000ea4000c1e1900 */
[----:B--2---:R-:W-:-:S04]  /*c560*/  I2FP.F32.U32 R0, R2 ;  /* 0x0000000200007245 */ /* 0x004fc80000201000 */
[----:B------:R-:W-:-:S07]  /*c570*/  F2FP.F16.F32.PACK_AB R0, RZ, R0 ;  /* 0x00000000ff00723e */ /* 0x000fce00000000ff */
.L_x_1170:
        /* <DEDUP_REMOVED lines=28> */
.L_x_1201:
[----:B------:R-:W-:-:S06]  /*c740*/  HADD2.F32 R5, -RZ, R0.H0_H0 ;  /* 0x20000000ff057230 */ /* 0x000fcc0000004100 */
[----:B------:R-:W0:Y:S02]  /*c750*/  F2I.S64.TRUNC R4, R5 ;  /* 0x0000000500047311 */ /* 0x000e24000020d900 */
[----:B0-----:R0:W-:Y:S01]  /*c760*/  STG.E.U8 desc[UR36][R2.64], R4 ;  /* 0x0000000402007986 */ /* 0x0011e2000c101124 */
[----:B------:R-:W-:Y:S05]  /*c770*/  BRA `(.L_x_1203) ;  /* 0x0000000c006c7947 */ /* 0x000fea0003800000 */
.L_x_1200:
        /* <DEDUP_REMOVED lines=10> */
.L_x_1205:
[----:B------:R-:W-:-:S04]  /*c820*/  HADD2.F32 R0, -RZ, R0.H0_H0 ;  /* 0x20000000ff007230 */ /* 0x000fc80000004100 */
[----:B------:R-:W0:Y:S02]  /*c830*/  F2I.FTZ.TRUNC.NTZ R5, R0 ;  /* 0x0000000000057305 */ /* 0x000e24000021f100 */
[----:B0-----:R0:W-:Y:S01]  /*c840*/  STG.E desc[UR36][R2.64], R5 ;  /* 0x0000000502007986 */ /* 0x0011e2000c101924 */
[----:B------:R-:W-:Y:S05]  /*c850*/  BRA `(.L_x_1203) ;  /* 0x0000000c00347947 */ /* 0x000fea0003800000 */
.L_x_1204:
[----:B------:R-:W-:-:S04]  /*c860*/  HADD2.F32 R0, -RZ, R0.H0_H0 ;  /* 0x20000000ff007230 */ /* 0x000fc80000004100 */
[----:B------:R-:W0:Y:S02]  /*c870*/  F2I.FTZ.TRUNC.NTZ R5, R0 ;  /* 0x0000000000057305 */ /* 0x000e24000021f100 */
[----:B0-----:R0:W-:Y:S01]  /*c880*/  STG.E.U16 desc[UR36][R2.64], R5 ;  /* 0x0000000502007986 */ /* 0x0011e2000c101524 */
[----:B------:R-:W-:Y:S05]  /*c890*/  BRA `(.L_x_1203) ;  /* 0x0000000c00247947 */ /* 0x000fea0003800000 */
.L_x_1199:
        /* <DEDUP_REMOVED lines=9> */
.L_x_1207:
[----:B------:R0:W-:Y:S01]  /*c930*/  STG.E.U16 desc[UR36][R2.64], R0 ;  /* 0x0000000002007986 */ /* 0x0001e2000c101524 */
[----:B------:R-:W-:Y:S05]  /*c940*/  BRA `(.L_x_1203) ;  /* 0x0000000800f87947 */ /* 0x000fea0003800000 */
.L_x_1206:
        /* <DEDUP_REMOVED lines=10> */
.L_x_1209:
[----:B------:R-:W-:-:S05]  /*c9f0*/  HADD2.F32 R0, -RZ, R0.H0_H0 ;  /* 0x20000000ff007230 */ /* 0x000fca0000004100 */
[----:B------:R-:W-:-:S04]  /*ca00*/  F2FP.F16.F32.PACK_AB R0, RZ, R0 ;  /* 0x00000000ff00723e */ /* 0x000fc800000000ff */
[----:B------:R-:W-:-:S05]  /*ca10*/  PRMT R0, R0, 0x5410, RZ ;  /* 0x0000541000007816 */ /* 0x000fca00000000ff */
[----:B------:R0:W-:Y:S01]  /*ca20*/  STG.E desc[UR36][R2.64], R0 ;  /* 0x0000000002007986 */ /* 0x0001e2000c101924 */
[----:B------:R-:W-:Y:S05]  /*ca30*/  BRA `(.L_x_1203) ;  /* 0x0000000800bc7947 */ /* 0x000fea0003800000 */
.L_x_1208:
[----:B------:R-:W-:-:S05]  /*ca40*/  HADD2.F32 R4, -RZ, R0.H0_H0 ;  /* 0x20000000ff047230 */ /* 0x000fca0000004100 */
[----:B------:R-:W-:-:S06]  /*ca50*/  FMUL.FTZ R4, R4, 1 ;  /* 0x3f80000004047820 */ /* 0x000fcc0000410000 */
[----:B------:R-:W0:Y:S02]  /*ca60*/  F2F.F64.F32 R4, R4 ;  /* 0x0000000400047310 */ /* 0x000e240000201800 */
[----:B0-----:R0:W-:Y:S01]  /*ca70*/  STG.E.64 desc[UR36][R2.64], R4 ;  /* 0x0000000402007986 */ /* 0x0011e2000c101b24 */
[----:B------:R-:W-:Y:S05]  /*ca80*/  BRA `(.L_x_1203) ;  /* 0x0000000800a87947 */ /* 0x000fea0003800000 */
.L_x_1198:
        /* <DEDUP_REMOVED lines=14> */
.L_x_1213:
        /* <DEDUP_REMOVED lines=18> */
.L_x_1216:
[----:B------:R-:W-:-:S04]  /*cc90*/  SHF.R.U32.HI R5, RZ, 0x18, R5 ;  /* 0x00000018ff057819 */ /* 0x000fc80000011605 */
[----:B------:R-:W-:-:S07]  /*cca0*/  LOP3.LUT R0, R0, 0x80, R5, 0xf8, !PT ;  /* 0x0000008000007812 */ /* 0x000fce00078ef805 */
.L_x_1215:
[----:B------:R-:W-:Y:S05]  /*ccb0*/  BSYNC.RECONVERGENT B0 ;  /* 0x0000000000007941 */ /* 0x000fea0003800200 */
.L_x_1214:
[----:B------:R0:W-:Y:S01]  /*ccc0*/  STG.E.U8 desc[UR36][R2.64], R0 ;  /* 0x0000000002007986 */ /* 0x0001e2000c101124 */
[----:B------:R-:W-:Y:S05]  /*ccd0*/  BRA `(.L_x_1203) ;  /* 0x0000000800147947 */ /* 0x000fea0003800000 */
.L_x_1212:
        /* <DEDUP_REMOVED lines=18> */
.L_x_1219:
[----:B------:R-:W-:-:S04]  /*ce00*/  SHF.R.U32.HI R5, RZ, 0x18, R5 ;  /* 0x00000018ff057819 */ /* 0x000fc80000011605 */
[----:B------:R-:W-:-:S07]  /*ce10*/  LOP3.LUT R0, R0, 0x80, R5, 0xf8, !PT ;  /* 0x0000008000007812 */ /* 0x000fce00078ef805 */
.L_x_1218:
[----:B------:R-:W-:Y:S05]  /*ce20*/  BSYNC.RECONVERGENT B0 ;  /* 0x0000000000007941 */ /* 0x000fea0003800200 */
.L_x_1217:
[----:B------:R0:W-:Y:S01]  /*ce30*/  STG.E.U8 desc[UR36][R2.64], R0 ;  /* 0x0000000002007986 */ /* 0x0001e2000c101124 */
[----:B------:R-:W-:Y:S05]  /*ce40*/  BRA `(.L_x_1203) ;  /* 0x0000000400b87947 */ /* 0x000fea0003800000 */
.L_x_1211:
        /* <DEDUP_REMOVED lines=22> */
.L_x_1221:
[----:B------:R-:W-:-:S06]  /*cfb0*/  HADD2.F32 R4, -RZ, R0.H0_H0 ;  /* 0x20000000ff047230 */ /* 0x000fcc0000004100 */
[----:B------:R-:W0:Y:S02]  /*cfc0*/  F2I.U64.TRUNC R4, R4 ;  /* 0x0000000400047311 */ /* 0x000e24000020d800 */
[----:B0-----:R0:W-:Y:S01]  /*cfd0*/  STG.E.64 desc[UR36][R2.64], R4 ;  /* 0x0000000402007986 */ /* 0x0011e2000c101b24 */
[----:B------:R-:W-:Y:S05]  /*cfe0*/  BRA `(.L_x_1203) ;  /* 0x0000000400507947 */ /* 0x000fea0003800000 */
.L_x_1220:
[----:B------:R-:W-:-:S04]  /*cff0*/  HADD2.F32 R0, -RZ, R0.H0_H0 ;  /* 0x20000000ff007230 */ /* 0x000fc80000004100 */
[----:B------:R-:W0:Y:S02]  /*d000*/  F2I.FTZ.U32.TRUNC.NTZ R5, R0 ;  /* 0x0000000000057305 */ /* 0x000e24000021f000 */
[----:B0-----:R0:W-:Y:S01]  /*d010*/  STG.E desc[UR36][R2.64], R5 ;  /* 0x0000000502007986 */ /* 0x0011e2000c101924 */
[----:B------:R-:W-:Y:S05]  /*d020*/  BRA `(.L_x_1203) ;  /* 0x0000000400407947 */ /* 0x000fea0003800000 */
.L_x_1210:
        /* <DEDUP_REMOVED lines=11> */
.L_x_1223:
[----:B------:R-:W-:Y:S01]  /*d0e0*/  HADD2.F32 R0, -RZ, R0.H0_H0 ;  /* 0x20000000ff007230 */ /* 0x000fe20000004100 */
[----:B------:R-:W-:-:S04]  /*d0f0*/  CS2R R6, SRZ ;  /* 0x0000000000067805 */ /* 0x000fc8000001ff00 */
[----:B------:R-:W-:-:S04]  /*d100*/  FMUL.FTZ R0, R0, 1 ;  /* 0x3f80000000007820 */ /* 0x000fc80000410000 */
[----:B------:R-:W0:Y:S02]  /*d110*/  F2F.F64.F32 R4, R0 ;  /* 0x0000000000047310 */ /* 0x000e240000201800 */
[----:B0-----:R0:W-:Y:S01]  /*d120*/  STG.E.128 desc[UR36][R2.64], R4 ;  /* 0x0000000402007986 */ /* 0x0011e2000c101d24 */
[----:B------:R-:W-:Y:S05]  /*d130*/  BRA `(.L_x_1203) ;  /* 0x0000000000fc7947 */ /* 0x000fea0003800000 */
.L_x_1222:
[----:B------:R-:W-:-:S09]  /*d140*/  UISETP.NE.AND UP0, UPT, UR4, 0xf, UPT ;  /* 0x0000000f0400788c */ /* 0x000fd2000bf05270 */
[----:B------:R-:W-:Y:S05]  /*d150*/  BRA.U !UP0, `(.L_x_1224) ;  /* 0x0000000108e87547 */ /* 0x000fea000b800000 */
[----:B------:R-:W-:-:S09]  /*d160*/  UISETP.NE.AND UP0, UPT, UR4, 0x17, UPT ;  /* 0x000000170400788c */ /* 0x000fd2000bf05270 */
[----:B------:R-:W-:Y:S05]  /*d170*/  BRA.U !UP0, `(.L_x_1225) ;  /* 0x0000000108907547 */ /* 0x000fea000b800000 */
[----:B------:R-:W-:-:S09]  /*d180*/  UISETP.NE.AND UP0, UPT, UR4, 0x18, UPT ;  /* 0x000000180400788c */ /* 0x000fd2000bf05270 */
[----:B------:R-:W-:Y:S05]  /*d190*/  BRA.U !UP0, `(.L_x_1226) ;  /* 0x0000000108447547 */ /* 0x000fea000b800000 */
.L_x_1202:
        /* <DEDUP_REMOVED lines=8> */
[----:B0-----:R-:W-:Y:S01]  /*d220*/  MOV R4, UR4 ;  /* 0x0000000400047c02 */ /* 0x001fe20008000f00 */
[----:B------:R-:W-:-:S02]  /*d230*/  IMAD.U32 R5, RZ, RZ, UR5 ;  /* 0x00000005ff057e24 */ /* 0x000fc4000f8e00ff */
[----:B---3--:R-:W-:Y:S02]  /*d240*/  IMAD.U32 R6, RZ, RZ, UR6 ;  /* 0x00000006ff067e24 */ /* 0x008fe4000f8e00ff */
[----:B------:R-:W-:Y:S02]  /*d250*/  IMAD.U32 R7, RZ, RZ, UR7 ;  /* 0x00000007ff077e24 */ /* 0x000fe4000f8e00ff */
[----:B----4-:R-:W-:Y:S01]  /*d260*/  IMAD.U32 R10, RZ, RZ, UR8 ;  /* 0x00000008ff0a7e24 */ /* 0x010fe2000f8e00ff */
[----:B-1----:R-:W-:-:S07]  /*d270*/  MOV R11, UR9 ;  /* 0x00000009000b7c02 */ /* 0x002fce0008000f00 */
[----:B------:R-:W-:-:S07]  /*d280*/  LEPC R20, `(.L_x_1227) ;  /* 0x000000001014794e */ /* 0x000fce0000000000 */
[----:B--2---:R-:W-:Y:S05]  /*d290*/  CALL.ABS.NOINC R2 ;  /* 0x0000000002007343 */ /* 0x004fea0003c00000 */
.L_x_1227:
[----:B------:R-:W-:Y:S05]  /*d2a0*/  BRA `(.L_x_1203) ;  /* 0x0000000000a07947 */ /* 0x000fea0003800000 */
.L_x_1226:
        /* <DEDUP_REMOVED lines=13> */
.L_x_1229:
[----:B------:R-:W-:Y:S05]  /*d380*/  BSYNC.RECONVERGENT B0 ;  /* 0x0000000000007941 */ /* 0x000fea0003800200 */
.L_x_1228:
[----:B------:R-:W-:-:S05]  /*d390*/  LOP3.LUT R5, R0, 0x80, R5, 0xf8, !PT ;  /* 0x0000008000057812 */ /* 0x000fca00078ef805 */
[----:B------:R3:W-:Y:S01]  /*d3a0*/  STG.E.U8 desc[UR36][R2.64], R5 ;  /* 0x0000000502007986 */ /* 0x0007e2000c101124 */
[----:B------:R-:W-:Y:S05]  /*d3b0*/  BRA `(.L_x_1203) ;  /* 0x00000000005c7947 */ /* 0x000fea0003800000 */
.L_x_1225:
        /* <DEDUP_REMOVED lines=12> */
.L_x_1231:
[----:B------:R-:W-:Y:S01]  /*d480*/  HFMA2 R0, -RZ, RZ, 0, 7.569789886474609375e-06 ;  /* 0x0000007fff007431 */ /* 0x000fe200000001ff */
[----:B------:R-:W-:-:S04]  /*d490*/  ISETP.GT.U32.AND P0, PT, R4, 0x7f800000, PT ;  /* 0x7f8000000400780c */ /* 0x000fc80003f04070 */
[----:B------:R-:W-:-:S09]  /*d4a0*/  SEL R0, R0, 0x7c, P0 ;  /* 0x0000007c00007807 */ /* 0x000fd20000000000 */
.L_x_1232:
[----:B------:R-:W-:Y:S05]  /*d4b0*/  BSYNC.RECONVERGENT B0 ;  /* 0x0000000000007941 */ /* 0x000fea0003800200 */
.L_x_1230:
[----:B------:R-:W-:-:S04]  /*d4c0*/  SHF.R.U32.HI R5, RZ, 0x18, R5 ;  /* 0x00000018ff057819 */ /* 0x000fc80000011605 */
[----:B------:R-:W-:-:S05]  /*d4d0*/  LOP3.LUT R5, R0, 0x80, R5, 0xf8, !PT ;  /* 0x0000008000057812 */ /* 0x000fca00078ef805 */
[----:B------:R2:W-:Y:S01]  /*d4e0*/  STG.E.U8 desc[UR36][R2.64], R5 ;  /* 0x0000000502007986 */ /* 0x0005e2000c101124 */
[----:B------:R-:W-:Y:S05]  /*d4f0*/  BRA `(.L_x_1203) ;  /* 0x00000000000c7947 */ /* 0x000fea0003800000 */
.L_x_1224:
[----:B------:R-:W-:-:S05]  /*d500*/  HADD2.F32 R0, -RZ, R0.H0_H0 ;  /* 0x20000000ff007230 */ /* 0x000fca0000004100 */
[----:B------:R-:W-:-:S05]  /*d510*/  F2FP.BF16.F32.PACK_AB R0, RZ, R0 ;  /* 0x00000000ff00723e */ /* 0x000fca00000010ff */
[----:B------:R4:W-:Y:S02]  /*d520*/  STG.E.U16 desc[UR36][R2.64], R0 ;  /* 0x0000000002007986 */ /* 0x0009e4000c101524 */
.L_x_1203:
[----:B------:R-:W-:-:S07]  /*d530*/  VIADD R17, R17, 0x80 ;  /* 0x0000008011117836 */ /* 0x000fce0000000000 */
.L_x_1130:
[----:B------:R-:W-:Y:S05]  /*d540*/  BSYNC.RECONVERGENT B6 ;  /* 0x0000000000067941 */ /* 0x000fea0003800200 */
.L_x_1129:
[----:B------:R-:W5:Y:S02]  /*d550*/  LDCU UR4, c[0x0][0x380] ;  /* 0x00007000ff0477ac */ /* 0x000f640008000800 */
[----:B-----5:R-:W-:-:S13]  /*d560*/  ISETP.GE.AND P0, PT, R17, UR4, PT ;  /* 0x0000000411007c0c */ /* 0x020fda000bf06270 */
[----:B------:R-:W-:Y:S05]  /*d570*/  @P0 EXIT ;  /* 0x000000000000094d */ /* 0x000fea0003800000 */
[----:B------:R-:W5:Y:S01]  /*d580*/  LDCU UR4, c[0x0][0x388] ;  /* 0x00007100ff0477ac */ /* 0x000f620008000800 */
[----:B------:R-:W-:Y:S02]  /*d590*/  IMAD.MOV.U32 R18, RZ, RZ, RZ ;  /* 0x000000ffff127224 */ /* 0x000fe400078e00ff */
[----:B0--34-:R-:W-:Y:S02]  /*d5a0*/  IMAD.MOV.U32 R0, RZ, RZ, RZ ;  /* 0x000000ffff007224 */ /* 0x019fe400078e00ff */
[----:B------:R-:W-:Y:S01]  /*d5b0*/  IMAD.MOV.U32 R16, RZ, RZ, RZ ;  /* 0x000000ffff107224 */ /* 0x000fe200078e00ff */
[----:B-----5:R-:W-:-:S09]  /*d5c0*/  UISETP.NE.AND UP0, UPT, UR4, URZ, UPT ;  /* 0x000000ff0400728c */ /* 0x020fd2000bf05270 */
[----:B------:R-:W-:Y:S05]  /*d5d0*/  BRA.U !UP0, `(.L_x_1233) ;  /* 0x0000001508707547 */ /* 0x000fea000b800000 */
[----:B------:R-:W1:Y:S01]  /*d5e0*/  LDCU.64 UR4, c[0x0][0x390] ;  /* 0x00007200ff0477ac */ /* 0x000e620008000a00 */
[----:B------:R-:W-:Y:S01]  /*d5f0*/  MOV R16, RZ ;  /* 0x000000ff00107202 */ /* 0x000fe20000000f00 */
[----:B------:R-:W0:Y:S01]  /*d600*/  LDCU UR6, c[0x0][0x38c] ;  /* 0x00007180ff0677ac */ /* 0x000e220008000800 */
[----:B------:R-:W3:Y:S01]  /*d610*/  LDCU.64 UR8, c[0x0][0x4b8] ;  /* 0x00009700ff0877ac */ /* 0x000ee20008000a00 */
[----:B------:R-:W-:Y:S02]  /*d620*/  UISETP.NE.AND UP0, UPT, UR41, URZ, UPT ;  /* 0x000000ff2900728c */ /* 0x000fe4000bf05270 */
[----:B-12---:R-:W-:Y:S01]  /*d630*/  IMAD.HI.U32 R2, R17, UR4, R16 ;  /* 0x0000000411027c27 */ /* 0x006fe2000f8e0010 */
        /* <DEDUP_REMOVED lines=342> */
.L_x_1233:
[----:B------:R-:W1:Y:S01]  /*eba0*/  LDCU.64 UR8, c[0x0][0x5f0] ;  /* 0x0000be00ff0877ac */ /* 0x000e620008000a00 */
[----:B------:R-:W0:Y:S01]  /*ebb0*/  LDCU.64 UR6, c[0x0][0x5e8] ;  /* 0x0000bd00ff0677ac */ /* 0x000e220008000a00 */
[----:B------:R-:W-:-:S04]  /*ebc0*/  UPRMT UR4, UR39, 0x9910, URZ ;  /* 0x0000991027047896 */ /* 0x000fc800080000ff */
[----:B------:R-:W-:Y:S01]  /*ebd0*/  UISETP.GT.AND UP0, UPT, UR4, 0x9, UPT ;  /* 0x000000090400788c */ /* 0x000fe2000bf04270 */
[----:B-12---:R-:W-:Y:S02]  /*ebe0*/  IADD3 R2, P1, PT, R0, UR8, RZ ;  /* 0x0000000800027c10 */ /* 0x006fe4000ff3e0ff */
[----:B0-----:R-:W-:-:S03]  /*ebf0*/  IADD3 R16, P0, PT, R16, UR6, RZ ;  /* 0x0000000610107c10 */ /* 0x001fc6000ff1e0ff */
[----:B------:R-:W-:Y:S01]  /*ec00*/  IMAD.X R3, RZ, RZ, UR9, P1 ;  /* 0x00000009ff037e24 */ /* 0x000fe200088e06ff */
[----:B------:R-:W-:Y:S02]  /*ec10*/  IADD3.X R17, PT, PT, RZ, UR7, RZ, P0, !PT ;  /* 0x00000007ff117c10 */ /* 0x000fe400087fe4ff */
        /* <DEDUP_REMOVED lines=14> */
.L_x_1237:
[----:B------:R-:W2:Y:S02]  /*ed00*/  LDG.E.U8 R2, desc[UR36][R2.64] ;  /* 0x0000002402027981 */ /* 0x000ea4000c1e1100 */
[----:B--2---:R-:W-:-:S04]  /*ed10*/  I2FP.F32.U32 R0, R2 ;  /* 0x0000000200007245 */ /* 0x004fc80000201000 */
[----:B------:R-:W-:-:S04]  /*ed20*/  F2FP.F16.F32.PACK_AB R0, RZ, R0 ;  /* 0x00000000ff00723e */ /* 0x000fc800000000ff */
[----:B------:R-:W-:Y:S01]  /*ed30*/  PRMT R19, R0, 0x7610, R19 ;  /* 0x0000761000137816 */ /* 0x000fe20000000013 */
[----:B------:R-:W-:Y:S06]  /*ed40*/  BRA `(.L_x_1239) ;  /* 0x0000000c00d47947 */ /* 0x000fec0003800000 */
.L_x_1236:
        /* <DEDUP_REMOVED lines=11> */
.L_x_1241:
[----:B------:R-:W2:Y:S02]  /*ee00*/  LDG.E R2, desc[UR36][R2.64] ;  /* 0x0000002402027981 */ /* 0x000ea4000c1e1900 */
[----:B--2---:R-:W-:-:S04]  /*ee10*/  I2FP.F32.S32 R0, R2 ;  /* 0x0000000200007245 */ /* 0x004fc80000201400 */
[----:B------:R-:W-:-:S04]  /*ee20*/  F2FP.F16.F32.PACK_AB R0, RZ, R0 ;  /* 0x00000000ff00723e */ /* 0x000fc800000000ff */
[----:B------:R-:W-:Y:S01]  /*ee30*/  PRMT R19, R0, 0x7610, R19 ;  /* 0x0000761000137816 */ /* 0x000fe20000000013 */
[----:B------:R-:W-:Y:S06]  /*ee40*/  BRA `(.L_x_1239) ;  /* 0x0000000c00947947 */ /* 0x000fec0003800000 */
.L_x_1240:
[----:B------:R-:W2:Y:S02]  /*ee50*/  LDG.E.U16 R2, desc[UR36][R2.64] ;  /* 0x0000002402027981 */ /* 0x000ea4000c1e1500 */
[----:B--2---:R-:W0:Y:S02]  /*ee60*/  I2F.S16 R0, R2 ;  /* 0x0000000200007306 */ /* 0x004e240000101400 */
[----:B0-----:R-:W-:-:S04]  /*ee70*/  F2FP.F16.F32.PACK_AB R0, RZ, R0 ;  /* 0x00000000ff00723e */ /* 0x001fc800000000ff */
[----:B------:R-:W-:Y:S01]  /*ee80*/  PRMT R19, R0, 0x7610, R19 ;  /* 0x0000761000137816 */ /* 0x000fe20000000013 */
[----:B------:R-:W-:Y:S06]  /*ee90*/  BRA `(.L_x_1239) ;  /* 0x0000000c00807947 */ /* 0x000fec0003800000 */
.L_x_1235:
        /* <DEDUP_REMOVED lines=9> */
.L_x_1243:
[----:B------:R0:W5:Y:S01]  /*ef30*/  LDG.E.U16 R19, desc[UR36][R2.64] ;  /* 0x0000002402137981 */ /* 0x000162000c1e1500 */
[----:B------:R-:W-:Y:S05]  /*ef40*/  BRA `(.L_x_1239) ;  /* 0x0000000c00547947 */ /* 0x000fea0003800000 */
.L_x_1242:
        /* <DEDUP_REMOVED lines=9> */
.L_x_1245:
[----:B------:R1:W5:Y:S01]  /*efe0*/  LDG.E.U16 R19, desc[UR36][R2.64] ;  /* 0x0000002402137981 */ /* 0x000362000c1e1500 */
[----:B------:R-:W-:Y:S05]  /*eff0*/  BRA `(.L_x_1239) ;  /* 0x0000000c00287947 */ /* 0x000fea0003800000 */
.L_x_1244:
        /* <DEDUP_REMOVED lines=13> */
.L_x_1234:
        /* <DEDUP_REMOVED lines=14> */
.L_x_1248:
        /* <DEDUP_REMOVED lines=13> */
.L_x_1247:
        /* <DEDUP_REMOVED lines=27> */
.L_x_1250:
        /* <DEDUP_REMOVED lines=14> */
.L_x_1249:
[----:B------:R-:W2:Y:S02]  /*f510*/  LDG.E.U16 R0, desc[UR36][R2.64] ;  /* 0x0000002402007981 */ /* 0x000ea4000c1e1500 */
[----:B--2---:R-:W-:-:S05]  /*f520*/  IMAD.U32 R0, R0, 0x10000, RZ ;  /* 0x0001000000007824 */ /* 0x004fca00078e00ff */
[----:B------:R-:W-:-:S04]  /*f530*/  F2FP.F16.F32.PACK_AB R0, RZ, R0 ;  /* 0x00000000ff00723e */ /* 0x000fc800000000ff */
[----:B------:R-:W-:Y:S01]  /*f540*/  PRMT R19, R0, 0x7610, R19 ;  /* 0x0000761000137816 */ /* 0x000fe20000000013 */
[----:B------:R-:W-:Y:S06]  /*f550*/  BRA `(.L_x_1239) ;  /* 0x0000000400d07947 */ /* 0x000fec0003800000 */
.L_x_1246:
        /* <DEDUP_REMOVED lines=13> */
.L_x_1253:
        /* <DEDUP_REMOVED lines=21> */
.L_x_1257:
[----:B------:R-:W-:Y:S05]  /*f780*/  BSYNC.RECONVERGENT B1 ;  /* 0x0000000000017941 */ /* 0x000fea0003800200 */
.L_x_1256:
[----:B------:R-:W-:Y:S01]  /*f790*/  IMAD.SHL.U32 R0, R0, 0x100000, RZ ;  /* 0x0010000000007824 */ /* 0x000fe200078e00ff */
[----:B------:R-:W-:-:S04]  /*f7a0*/  LEA R2, R2, 0x3b800000, 0x17 ;  /* 0x3b80000002027811 */ /* 0x000fc800078eb8ff */
[----:B------:R-:W-:-:S07]  /*f7b0*/  LOP3.LUT R0, R2, R0, R7, 0xfe, !PT ;  /* 0x0000000002007212 */ /* 0x000fce00078efe07 */
.L_x_1255:
[----:B------:R-:W-:Y:S05]  /*f7c0*/  BSYNC.RECONVERGENT B0 ;  /* 0x0000000000007941 */ /* 0x000fea0003800200 */
.L_x_1254:
[----:B------:R-:W-:-:S04]  /*f7d0*/  F2FP.F16.F32.PACK_AB R0, RZ, R0 ;  /* 0x00000000ff00723e */ /* 0x000fc800000000ff */
[----:B------:R-:W-:Y:S01]  /*f7e0*/  PRMT R19, R0, 0x7610, R19 ;  /* 0x0000761000137816 */ /* 0x000fe20000000013 */
[----:B------:R-:W-:Y:S06]  /*f7f0*/  BRA `(.L_x_1239) ;  /* 0x0000000400287947 */ /* 0x000fec0003800000 */
.L_x_1252:
        /* <DEDUP_REMOVED lines=21> */
.L_x_1261:
[----:B------:R-:W-:Y:S05]  /*f950*/  BSYNC.RECONVERGENT B1 ;  /* 0x0000000000017941 */ /* 0x000fea0003800200 */
.L_x_1260:
[----:B------:R-:W-:Y:S01]  /*f960*/  IMAD.SHL.U32 R0, R0, 0x200000, RZ ;  /* 0x0020000000007824 */ /* 0x000fe200078e00ff */
[----:B------:R-:W-:-:S04]  /*f970*/  LEA R2, R2, 0x37800000, 0x17 ;  /* 0x3780000002027811 */ /* 0x000fc800078eb8ff */
[----:B------:R-:W-:-:S07]  /*f980*/  LOP3.LUT R0, R2, R0, R7, 0xfe, !PT ;  /* 0x0000000002007212 */ /* 0x000fce00078efe07 */
.L_x_1259:
[----:B------:R-:W-:Y:S05]  /*f990*/  BSYNC.RECONVERGENT B0 ;  /* 0x0000000000007941 */ /* 0x000fea0003800200 */
.L_x_1258:
[----:B------:R-:W-:-:S04]  /*f9a0*/  F2FP.F16.F32.PACK_AB R0, RZ, R0 ;  /* 0x00000000ff00723e */ /* 0x000fc800000000ff */
[----:B------:R-:W-:Y:S01]  /*f9b0*/  PRMT R19, R0, 0x7610, R19 ;  /* 0x0000761000137816 */ /* 0x000fe20000000013 */
[----:B------:R-:W-:Y:S06]  /*f9c0*/  BRA `(.L_x_1239) ;  /* 0x0000000000b47947 */ /* 0x000fec0003800000 */
.L_x_1251:
        /* <DEDUP_REMOVED lines=14> */
.L_x_1265:
[----:B------:R-:W-:Y:S05]  /*fab0*/  BSYNC.RECONVERGENT B0 ;  /* 0x0000000000007941 */ /* 0x000fea0003800200 */
.L_x_1264:
[----:B------:R-:W-:-:S04]  /*fac0*/  F2FP.F16.F32.PACK_AB R0, RZ, R0 ;  /* 0x00000000ff00723e */ /* 0x000fc800000000ff */
[----:B------:R-:W-:Y:S01]  /*fad0*/  PRMT R19, R0, 0x7610, R19 ;  /* 0x0000761000137816 */ /* 0x000fe20000000013 */
[----:B------:R-:W-:Y:S06]  /*fae0*/  BRA `(.L_x_1239) ;  /* 0x00000000006c7947 */ /* 0x000fec0003800000 */
.L_x_1238:
        /* <DEDUP_REMOVED lines=16> */
.L_x_1266:
[----:B------:R-:W-:Y:S01]  /*fbf0*/  PRMT R19, RZ, 0x7610, R19 ;  /* 0x00007610ff137816 */ /* 0x000fe20000000013 */
[----:B------:R-:W-:Y:S06]  /*fc00*/  BRA `(.L_x_1239) ;  /* 0x0000000000247947 */ /* 0x000fec0003800000 */
.L_x_1263:
[----:B------:R-:W2:Y:S02]  /*fc10*/  LDG.E.64 R2, desc[UR36][R2.64] ;  /* 0x0000002402027981 */ /* 0x000ea4000c1e1b00 */
[----:B--2---:R-:W0:Y:S02]  /*fc20*/  I2F.U64 R0, R2 ;  /* 0x0000000200007312 */ /* 0x004e240000301000 */
[----:B0-----:R-:W-:-:S04]  /*fc30*/  F2FP.F16.F32.PACK_AB R0, RZ, R0 ;  /* 0x00000000ff00723e */ /* 0x001fc800000000ff */
[----:B------:R-:W-:Y:S01]  /*fc40*/  PRMT R19, R0, 0x7610, R19 ;  /* 0x0000761000137816 */ /* 0x000fe20000000013 */
[----:B------:R-:W-:Y:S06]  /*fc50*/  BRA `(.L_x_1239) ;  /* 0x0000000000107947 */ /* 0x000fec0003800000 */
.L_x_1262:
[----:B------:R-:W2:Y:S02]  /*fc60*/  LDG.E R2, desc[UR36][R2.64] ;  /* 0x0000002402027981 */ /* 0x000ea4000c1e1900 */
[----:B--2---:R-:W-:-:S04]  /*fc70*/  I2FP.F32.U32 R0, R2 ;  /* 0x0000000200007245 */ /* 0x004fc80000201000 */
[----:B------:R-:W-:-:S04]  /*fc80*/  F2FP.F16.F32.PACK_AB R0, RZ, R0 ;  /* 0x00000000ff00723e */ /* 0x000fc800000000ff */
[----:B------:R-:W-:-:S07]  /*fc90*/  PRMT R19, R0, 0x7610, R19 ;  /* 0x0000761000137816 */ /* 0x000fce0000000013 */
.L_x_1239:
        /* <DEDUP_REMOVED lines=18> */
.L_x_1270:
[----:B------:R-:W2:Y:S02]  /*fdc0*/  LDG.E.U8 R2, desc[UR36][R2.64] ;  /* 0x0000002402027981 */ /* 0x000ea4000c1e1100 */
[----:B--2---:R-:W-:-:S04]  /*fdd0*/  I2FP.F32.U32 R0, R2 ;  /* 0x0000000200007245 */ /* 0x004fc80000201000 */
[----:B------:R-:W-:Y:S01]  /*fde0*/  F2FP.F16.F32.PACK_AB R0, RZ, R0 ;  /* 0x00000000ff00723e */ /* 0x000fe200000000ff */
[----:B------:R-:W-:Y:S06]  /*fdf0*/  BRA `(.L_x_1272) ;  /* 0x0000000c009c7947 */ /* 0x000fec0003800000 */
.L_x_1269:
        /* <DEDUP_REMOVED lines=10> */
.L_x_1274:
[----:B------:R-:W2:Y:S02]  /*fea0*/  LDG.E R2, desc[UR36][R2.64] ;  /* 0x0000002402027981 */ /* 0x000ea4000c1e1900 */
[----:B--2---:R-:W-:-:S04]  /*feb0*/  I2FP.F32.S32 R0, R2 ;  /* 0x0000000200007245 */ /* 0x004fc80000201400 */
[----:B------:R-:W-:Y:S01]  /*fec0*/  F2FP.F16.F32.PACK_AB R0, RZ, R0 ;  /* 0x00000000ff00723e */ /* 0x000fe200000000ff */
[----:B------:R-:W-:Y:S06]  /*fed0*/  BRA `(.L_x_1272) ;  /* 0x0000000c00647947 */ /* 0x000fec0003800000 */
.L_x_1273:
[----:B------:R-:W2:Y:S02]  /*fee0*/  LDG.E.U16 R2, desc[UR36][R2.64] ;  /* 0x0000002402027981 */ /* 0x000ea4000c1e1500 */
[----:B--2---:R-:W0:Y:S02]  /*fef0*/  I2F.S16 R0, R2 ;  /* 0x0000000200007306 */ /* 0x004e240000101400 */
[----:B0-----:R-:W-:Y:S01]  /*ff00*/  F2FP.F16.F32.PACK_AB R0, RZ, R0 ;  /* 0x00000000ff00723e */ /* 0x001fe200000000ff */
[----:B------:R-:W-:Y:S06]  /*ff10*/  BRA `(.L_x_1272) ;  /* 0x0000000c00547947 */ /* 0x000fec0003800000 */
.L_x_1268:
        /* <DEDUP_REMOVED lines=9> */
.L_x_1276:
[----:B------:R1:W5:Y:S01]  /*ffb0*/  LDG.E.U16 R0, desc[UR36][R2.64] ;  /* 0x0000002402007981 */ /* 0x000362000c1e1500 */
[----:B------:R-:W-:Y:S05]  /*ffc0*/  BRA `(.L_x_1272) ;  /* 0x0000000c00287947 */ /* 0x000fea0003800000 */
.L_x_1275:
        /* <DEDUP_REMOVED lines=9> */
.L_x_1278:
[----:B------:R0:W5:Y:S01]  /*10060*/  LDG.E.U16 R0, desc[UR36][R2.64] ;  /* 0x0000002402007981 */ /* 0x000162000c1e1500 */
[----:B------:R-:W-:Y:S05]  /*10070*/  BRA `(.L_x_1272) ;  /* 0x0000000800fc7947 */ /* 0x000fea0003800000 */
.L_x_1277:
        /* <DEDUP_REMOVED lines=12> */
.L_x_1267:
        /* <DEDUP_REMOVED lines=13> */
.L_x_1281:
        /* <DEDUP_REMOVED lines=12> */
.L_x_1280:
        /* <DEDUP_REMOVED lines=27> */
.L_x_1283:
        /* <DEDUP_REMOVED lines=13> */
.L_x_1282:
[----:B------:R-:W2:Y:S02]  /*10550*/  LDG.E.U16 R0, desc[UR36][R2.64] ;  /* 0x0000002402007981 */ /* 0x000ea4000c1e1500 */
[----:B--2---:R-:W-:-:S05]  /*10560*/  IMAD.U32 R0, R0, 0x10000, RZ ;  /* 0x0001000000007824 */ /* 0x004fca00078e00ff */
[----:B------:R-:W-:Y:S01]  /*10570*/  F2FP.F16.F32.PACK_AB R0, RZ, R0 ;  /* 0x00000000ff00723e */ /* 0x000fe200000000ff */
[----:B------:R-:W-:Y:S06]  /*10580*/  BRA `(.L_x_1272) ;  /* 0x0000000400b87947 */ /* 0x000fec0003800000 */
.L_x_1279:
        /* <DEDUP_REMOVED lines=12> */
.L_x_1286:
        /* <DEDUP_REMOVED lines=21> */
.L_x_1290:
[----:B------:R-:W-:Y:S05]  /*107a0*/  BSYNC.RECONVERGENT B1 ;  /* 0x0000000000017941 */ /* 0x000fea0003800200 */
.L_x_1289:
[----:B------:R-:W-:Y:S01]  /*107b0*/  IMAD.SHL.U32 R0, R0, 0x100000, RZ ;  /* 0x0010000000007824 */ /* 0x000fe200078e00ff */
[----:B------:R-:W-:-:S04]  /*107c0*/  LEA R2, R2, 0x3b800000, 0x17 ;  /* 0x3b80000002027811 */ /* 0x000fc800078eb8ff */
[----:B------:R-:W-:-:S07]  /*107d0*/  LOP3.LUT R0, R2, R0, R7, 0xfe, !PT ;  /* 0x0000000002007212 */ /* 0x000fce00078efe07 */
.L_x_1288:
[----:B------:R-:W-:Y:S05]  /*107e0*/  BSYNC.RECONVERGENT B0 ;  /* 0x0000000000007941 */ /* 0x000fea0003800200 */
.L_x_1287:
[----:B------:R-:W-:Y:S01]  /*107f0*/  F2FP.F16.F32.PACK_AB R0, RZ, R0 ;  /* 0x00000000ff00723e */ /* 0x000fe200000000ff */
[----:B------:R-:W-:Y:S06]  /*10800*/  BRA `(.L_x_1272) ;  /* 0x0000000400187947 */ /* 0x000fec0003800000 */
.L_x_1285:
        /* <DEDUP_REMOVED lines=21> */
.L_x_1294:
[----:B------:R-:W-:Y:S05]  /*10960*/  BSYNC.RECONVERGENT B1 ;  /* 0x0000000000017941 */ /* 0x000fea0003800200 */
.L_x_1293:
[----:B------:R-:W-:Y:S01]  /*10970*/  IMAD.SHL.U32 R0, R0, 0x200000, RZ ;  /* 0x0020000000007824 */ /* 0x000fe200078e00ff */
[----:B------:R-:W-:-:S04]  /*10980*/  LEA R2, R2, 0x37800000, 0x17 ;  /* 0x3780000002027811 */ /* 0x000fc800078eb8ff */
[----:B------:R-:W-:-:S07]  /*10990*/  LOP3.LUT R0, R2, R0, R7, 0xfe, !PT ;  /* 0x0000000002007212 */ /* 0x000fce00078efe07 */
.L_x_1292:
[----:B------:R-:W-:Y:S05]  /*109a0*/  BSYNC.RECONVERGENT B0 ;  /* 0x0000000000007941 */ /* 0x000fea0003800200 */
.L_x_1291:
[----:B------:R-:W-:Y:S01]  /*109b0*/  F2FP.F16.F32.PACK_AB R0, RZ, R0 ;  /* 0x00000000ff00723e */ /* 0x000fe200000000ff */
[----:B------:R-:W-:Y:S06]  /*109c0*/  BRA `(.L_x_1272) ;  /* 0x0000000000a87947 */ /* 0x000fec0003800000 */
.L_x_1284:
        /* <DEDUP_REMOVED lines=14> */
.L_x_1298:
[----:B------:R-:W-:Y:S05]  /*10ab0*/  BSYNC.RECONVERGENT B0 ;  /* 0x0000000000007941 */ /* 0x000fea0003800200 */
.L_x_1297:
[----:B------:R-:W-:Y:S01]  /*10ac0*/  F2FP.F16.F32.PACK_AB R0, RZ, R0 ;  /* 0x00000000ff00723e */ /* 0x000fe200000000ff */
[----:B------:R-:W-:Y:S06]  /*10ad0*/  BRA `(.L_x_1272) ;  /* 0x0000000000647947 */ /* 0x000fec0003800000 */
.L_x_1271:
        /* <DEDUP_REMOVED lines=16> */
.L_x_1299:
[----:B------:R-:W-:Y:S01]  /*10be0*/  PRMT R0, RZ, 0x7610, R0 ;  /* 0x00007610ff007816 */ /* 0x000fe20000000000 */
[----:B------:R-:W-:Y:S06]  /*10bf0*/  BRA `(.L_x_1272) ;  /* 0x00000000001c7947 */ /* 0x000fec0003800000 */
.L_x_1296:
[----:B------:R-:W2:Y:S02]  /*10c00*/  LDG.E.64 R2, desc[UR36][R2.64] ;  /* 0x0000002402027981 */ /* 0x000ea4000c1e1b00 */
[----:B--2---:R-:W0:Y:S02]  /*10c10*/  I2F.U64 R0, R2 ;  /* 0x0000000200007312 */ /* 0x004e240000301000 */
[----:B0-----:R-:W-:Y:S01]  /*10c20*/  F2FP.F16.F32.PACK_AB R0, RZ, R0 ;  /* 0x00000000ff00723e */ /* 0x001fe200000000ff */
[----:B------:R-:W-:Y:S06]  /*10c30*/  BRA `(.L_x_1272) ;  /* 0x00000000000c7947 */ /* 0x000fec0003800000 */
.L_x_1295:
[----:B------:R-:W2:Y:S02]  /*10c40*/  LDG.E R2, desc[UR36][R2.64] ;  /* 0x0000002402027981 */ /* 0x000ea4000c1e1900 */
[----:B--2---:R-:W-:-:S04]  /*10c50*/  I2FP.F32.U32 R0, R2 ;  /* 0x0000000200007245 */ /* 0x004fc80000201000 */
[----:B------:R-:W-:-:S07]  /*10c60*/  F2FP.F16.F32.PACK_AB R0, RZ, R0 ;  /* 0x00000000ff00723e */ /* 0x000fce00000000ff */
.L_x_1272:
[----:B-----5:R-:W-:Y:S01]  /*10c70*/  HADD2.F32 R0, -RZ, R0.H0_H0 ;  /* 0x20000000ff007230 */ /* 0x020fe20000004100 */
[----:B------:R-:W-:Y:S01]  /*10c80*/  UPRMT UR4, UR43, 0x9910, URZ ;  /* 0x000099102b047896 */ /* 0x000fe200080000ff */
[----:B------:R-:W-:-:S03]  /*10c90*/  HADD2.F32 R19, -RZ, R19.H0_H0 ;  /* 0x20000013ff137230 */ /* 0x000fc60000004100 */
[----:B------:R-:W-:Y:S01]  /*10ca0*/  FMUL.FTZ R0, R0, R0 ;  /* 0x0000000000007220 */ /* 0x000fe20000410000 */
[----:B------:R-:W-:-:S04]  /*10cb0*/  UISETP.GT.AND UP0, UPT, UR4, 0x9, UPT ;  /* 0x000000090400788c */ /* 0x000fc8000bf04270 */
[----:B------:R-:W-:-:S05]  /*10cc0*/  F2FP.F16.F32.PACK_AB R0, RZ, R0 ;  /* 0x00000000ff00723e */ /* 0x000fca00000000ff */
[----:B------:R-:W-:-:S05]  /*10cd0*/  HADD2.F32 R0, -RZ, R0.H0_H0 ;  /* 0x20000000ff007230 */ /* 0x000fca0000004100 */
[----:B------:R-:W-:-:S05]  /*10ce0*/  FADD.FTZ R0, -R0, 1 ;  /* 0x3f80000000007421 */ /* 0x000fca0000010100 */
        /* <DEDUP_REMOVED lines=14> */
[----:B01----:R-:W0:Y:S02]  /*10dd0*/  F2I.FTZ.TRUNC.NTZ R3, R0 ;  /* 0x0000000000037305 */ /* 0x003e24000021f100 */
[----:B0-----:R-:W-:Y:S01]  /*10de0*/  STG.E.U8 desc[UR36][R16.64], R3 ;  /* 0x0000000310007986 */ /* 0x001fe2000c101124 */
[----:B------:R-:W-:Y:S05]  /*10df0*/  EXIT ;  /* 0x000000000000794d */ /* 0x000fea0003800000 */
.L_x_1303:
[----:B01----:R-:W-:-:S06]  /*10e00*/  HADD2.F32 R3, -RZ, R0.H0_H0 ;  /* 0x20000000ff037230 */ /* 0x003fcc0000004100 */
[----:B------:R-:W0:Y:S02]  /*10e10*/  F2I.S64.TRUNC R2, R3 ;  /* 0x0000000300027311 */ /* 0x000e24000020d900 */
[----:B0-----:R-:W-:Y:S01]  /*10e20*/  STG.E.U8 desc[UR36][R16.64], R2 ;  /* 0x0000000210007986 */ /* 0x001fe2000c101124 */
[----:B------:R-:W-:Y:S05]  /*10e30*/  EXIT ;  /* 0x000000000000794d */ /* 0x000fea0003800000 */
.L_x_1302:
[----:B------:R-:W-:-:S09]  /*10e40*/  UISETP.NE.AND UP0, UPT, UR4, 0x2, UPT ;  /* 0x000000020400788c */ /* 0x000fd2000bf05270 */
[----:B------:R-:W-:Y:S05]  /*10e50*/  BRA.U !UP0, `(.L_x_1305) ;  /* 0x0000000108307547 */ /* 0x000fea000b800000 */
[----:B------:R-:W-:-:S09]  /*10e60*/  UISETP.NE.AND UP0, UPT, UR4, 0x3, UPT ;  /* 0x000000030400788c */ /* 0x000fd2000bf05270 */
[----:B------:R-:W-:Y:S05]  /*10e70*/  BRA.U !UP0, `(.L_x_1306) ;  /* 0x0000000108187547 */ /* 0x000fea000b800000 */
[----:B------:R-:W-:-:S09]  /*10e80*/  UISETP.NE.AND UP0, UPT, UR4, 0x4, UPT ;  /* 0x000000040400788c */ /* 0x000fd2000bf05270 */
[----:B------:R-:W-:Y:S05]  /*10e90*/  BRA.U UP0, `(.L_x_1304) ;  /* 0x0000000900707547 */ /* 0x000fea000b800000 */
[----:B01----:R-:W-:-:S06]  /*10ea0*/  HADD2.F32 R2, -RZ, R0.H0_H0 ;  /* 0x20000000ff027230 */ /* 0x003fcc0000004100 */
[----:B------:R-:W0:Y:S02]  /*10eb0*/  F2I.S64.TRUNC R2, R2 ;  /* 0x0000000200027311 */ /* 0x000e24000020d900 */
[----:B0-----:R-:W-:Y:S01]  /*10ec0*/  STG.E.64 desc[UR36][R16.64], R2 ;  /* 0x0000000210007986 */ /* 0x001fe2000c101b24 */
[----:B------:R-:W-:Y:S05]  /*10ed0*/  EXIT ;  /* 0x000000000000794d */ /* 0x000fea0003800000 */
.L_x_1306:
[----:B------:R-:W-:-:S04]  /*10ee0*/  HADD2.F32 R0, -RZ, R0.H0_H0 ;  /* 0x20000000ff007230 */ /* 0x000fc80000004100 */
[----:B01----:R-:W0:Y:S02]  /*10ef0*/  F2I.FTZ.TRUNC.NTZ R3, R0 ;  /* 0x0000000000037305 */ /* 0x003e24000021f100 */
[----:B0-----:R-:W-:Y:S01]  /*10f00*/  STG.E desc[UR36][R16.64], R3 ;  /* 0x0000000310007986 */ /* 0x001fe2000c101924 */
[----:B------:R-:W-:Y:S05]  /*10f10*/  EXIT ;  /* 0x000000000000794d */ /* 0x000fea0003800000 */
.L_x_1305:
[----:B------:R-:W-:-:S04]  /*10f20*/  HADD2.F32 R0, -RZ, R0.H0_H0 ;  /* 0x20000000ff007230 */ /* 0x000fc80000004100 */
[----:B01----:R-:W0:Y:S02]  /*10f30*/  F2I.FTZ.TRUNC.NTZ R3, R0 ;  /* 0x0000000000037305 */ /* 0x003e24000021f100 */
[----:B0-----:R-:W-:Y:S01]  /*10f40*/  STG.E.U16 desc[UR36][R16.64], R3 ;  /* 0x0000000310007986 */ /* 0x001fe2000c101524 */
[----:B------:R-:W-:Y:S05]  /*10f50*/  EXIT ;  /* 0x000000000000794d */ /* 0x000fea0003800000 */
.L_x_1301:
[----:B------:R-:W-:-:S09]  /*10f60*/  UISETP.GT.AND UP0, UPT, UR4, 0x6, UPT ;  /* 0x000000060400788c */ /* 0x000fd2000bf04270 */
[----:B------:R-:W-:Y:S05]  /*10f70*/  BRA.U UP0, `(.L_x_1307) ;  /* 0x0000000100247547 */ /* 0x000fea000b800000 */
[----:B------:R-:W-:-:S09]  /*10f80*/  UISETP.NE.AND UP0, UPT, UR4, 0x5, UPT ;  /* 0x000000050400788c */ /* 0x000fd2000bf05270 */
[----:B------:R-:W-:Y:S05]  /*10f90*/  BRA.U !UP0, `(.L_x_1308) ;  /* 0x0000000108147547 */ /* 0x000fea000b800000 */
[----:B------:R-:W-:-:S09]  /*10fa0*/  UISETP.NE.AND UP0, UPT, UR4, 0x6, UPT ;  /* 0x000000060400788c */ /* 0x000fd2000bf05270 */
[----:B------:R-:W-:Y:S05]  /*10fb0*/  BRA.U UP0, `(.L_x_1304) ;  /* 0x0000000900287547 */ /* 0x000fea000b800000 */
[----:B01----:R-:W-:-:S05]  /*10fc0*/  HADD2.F32 R3, -RZ, R0.H0_H0 ;  /* 0x20000000ff037230 */ /* 0x003fca0000004100 */
[----:B------:R-:W-:Y:S01]  /*10fd0*/  STG.E desc[UR36][R16.64], R3 ;  /* 0x0000000310007986 */ /* 0x000fe2000c101924 */
[----:B------:R-:W-:Y:S05]  /*10fe0*/  EXIT ;  /* 0x000000000000794d */ /* 0x000fea0003800000 */
.L_x_1308:
[----:B------:R-:W-:Y:S01]  /*10ff0*/  STG.E.U16 desc[UR36][R16.64], R0 ;  /* 0x0000000010007986 */ /* 0x000fe2000c101524 */
[----:B------:R-:W-:Y:S05]  /*11000*/  EXIT ;  /* 0x000000000000794d */ /* 0x000fea0003800000 */
.L_x_1307:
[----:B------:R-:W-:-:S09]  /*11010*/  UISETP.NE.AND UP0, UPT, UR4, 0x7, UPT ;  /* 0x000000070400788c */ /* 0x000fd2000bf05270 */
[----:B------:R-:W-:Y:S05]  /*11020*/  BRA.U !UP0, `(.L_x_1309) ;  /* 0x0000000108347547 */ /* 0x000fea000b800000 */
[----:B------:R-:W-:-:S09]  /*11030*/  UISETP.NE.AND UP0, UPT, UR4, 0x8, UPT ;  /* 0x000000080400788c */ /* 0x000fd2000bf05270 */
[----:B------:R-:W-:Y:S05]  /*11040*/  BRA.U !UP0, `(.L_x_1310) ;  /* 0x0000000108187547 */ /* 0x000fea000b800000 */
[----:B------:R-:W-:-:S09]  /*11050*/  UISETP.NE.AND UP0, UPT, UR4, 0x9, UPT ;  /* 0x000000090400788c */ /* 0x000fd2000bf05270 */
[----:B------:R-:W-:Y:S05]  /*11060*/  BRA.U UP0, `(.L_x_1304) ;  /* 0x0000000500fc7547 */ /* 0x000fea000b800000 */
[----:B01----:R-:W-:Y:S02]  /*11070*/  HADD2.F32 R2, -RZ, R0.H0_H0 ;  /* 0x20000000ff027230 */ /* 0x003fe40000004100 */
[----:B------:R-:W-:-:S05]  /*11080*/  IMAD.MOV.U32 R3, RZ, RZ, RZ ;  /* 0x000000ffff037224 */ /* 0x000fca00078e00ff */
[----:B------:R-:W-:Y:S01]  /*11090*/  STG.E.64 desc[UR36][R16.64], R2 ;  /* 0x0000000210007986 */ /* 0x000fe2000c101b24 */
[----:B------:R-:W-:Y:S05]  /*110a0*/  EXIT ;  /* 0x000000000000794d */ /* 0x000fea0003800000 */
.L_x_1310:
[----:B------:R-:W-:-:S05]  /*110b0*/  HADD2.F32 R0, -RZ, R0.H0_H0 ;  /* 0x20000000ff007230 */ /* 0x000fca0000004100 */
[----:B------:R-:W-:-:S04]  /*110c0*/  F2FP.F16.F32.PACK_AB R0, RZ, R0 ;  /* 0x00000000ff00723e */ /* 0x000fc800000000ff */
[----:B------:R-:W-:-:S05]  /*110d0*/  PRMT R0, R0, 0x5410, RZ ;  /* 0x0000541000007816 */ /* 0x000fca00000000ff */
[----:B------:R-:W-:Y:S01]  /*110e0*/  STG.E desc[UR36][R16.64], R0 ;  /* 0x0000000010007986 */ /* 0x000fe2000c101924 */
[----:B------:R-:W-:Y:S05]  /*110f0*/  EXIT ;  /* 0x000000000000794d */ /* 0x000fea0003800000 */
.L_x_1309:
[----:B01----:R-:W-:-:S05]  /*11100*/  HADD2.F32 R2, -RZ, R0.H0_H0 ;  /* 0x20000000ff027230 */ /* 0x003fca0000004100 */
[----:B------:R-:W-:-:S06]  /*11110*/  FMUL.FTZ R2, R2, 1 ;  /* 0x3f80000002027820 */ /* 0x000fcc0000410000 */
[----:B------:R-:W0:Y:S02]  /*11120*/  F2F.F64.F32 R2, R2 ;  /* 0x0000000200027310 */ /* 0x000e240000201800 */
[----:B0-----:R-:W-:Y:S01]  /*11130*/  STG.E.64 desc[UR36][R16.64], R2 ;  /* 0x0000000210007986 */ /* 0x001fe2000c101b24 */
[----:B------:R-:W-:Y:S05]  /*11140*/  EXIT ;  /* 0x000000000000794d */ /* 0x000fea0003800000 */
.L_x_1300:
        /* <DEDUP_REMOVED lines=10> */
[----:B01----:R-:W-:-:S06]  /*111f0*/  HADD2.F32 R3, -RZ, R0.H0_H0 ;  /* 0x20000000ff037230 */ /* 0x003fcc0000004100 */
[----:B------:R-:W0:Y:S02]  /*11200*/  F2I.FTZ.U32.TRUNC.NTZ R3, R3 ;  /* 0x0000000300037305 */ /* 0x000e24000021f000 */
[----:B0-----:R-:W-:Y:S01]  /*11210*/  STG.E.U16 desc[UR36][R16.64], R3 ;  /* 0x0000000310007986 */ /* 0x001fe2000c101524 */
[----:B------:R-:W-:Y:S05]  /*11220*/  EXIT ;  /* 0x000000000000794d */ /* 0x000fea0003800000 */
.L_x_1314:
[----:B01----:R-:W-:Y:S01]  /*11230*/  HADD2.F32 R3, -RZ, R0.H0_H0 ;  /* 0x20000000ff037230 */ /* 0x003fe20000004100 */
        /* <DEDUP_REMOVED lines=16> */
.L_x_1317:
[----:B------:R-:W-:-:S04]  /*11340*/  SHF.R.U32.HI R3, RZ, 0x18, R3 ;  /* 0x00000018ff037819 */ /* 0x000fc80000011603 */
[----:B------:R-:W-:-:S04]  /*11350*/  LOP3.LUT R0, R0, 0x80, R3, 0xf8, !PT ;  /* 0x0000008000007812 */ /* 0x000fc800078ef803 */
[----:B------:R-:W-:-:S07]  /*11360*/  PRMT R8, R0, 0x7610, R8 ;  /* 0x0000761000087816 */ /* 0x000fce0000000008 */
.L_x_1316:
[----:B------:R-:W-:Y:S05]  /*11370*/  BSYNC.RECONVERGENT B0 ;  /* 0x0000000000007941 */ /* 0x000fea0003800200 */
.L_x_1315:
[----:B------:R-:W-:Y:S01]  /*11380*/  STG.E.U8 desc[UR36][R16.64], R8 ;  /* 0x0000000810007986 */ /* 0x000fe2000c101124 */
[----:B------:R-:W-:Y:S05]  /*11390*/  EXIT ;  /* 0x000000000000794d */ /* 0x000fea0003800000 */
.L_x_1313:
        /* <DEDUP_REMOVED lines=17> */
.L_x_1320:
[----:B------:R-:W-:-:S04]  /*114b0*/  SHF.R.U32.HI R3, RZ, 0x18, R3 ;  /* 0x00000018ff037819 */ /* 0x000fc80000011603 */
[----:B------:R-:W-:-:S04]  /*114c0*/  LOP3.LUT R0, R0, 0x80, R3, 0xf8, !PT ;  /* 0x0000008000007812 */ /* 0x000fc800078ef803 */
[----:B------:R-:W-:-:S07]  /*114d0*/  PRMT R8, R0, 0x7610, R8 ;  /* 0x0000761000087816 */ /* 0x000fce0000000008 */
.L_x_1319:
[----:B------:R-:W-:Y:S05]  /*114e0*/  BSYNC.RECONVERGENT B0 ;  /* 0x0000000000007941 */ /* 0x000fea0003800200 */
.L_x_1318:
[----:B------:R-:W-:Y:S01]  /*114f0*/  STG.E.U8 desc[UR36][R16.64], R8 ;  /* 0x0000000810007986 */ /* 0x000fe2000c101124 */
[----:B------:R-:W-:Y:S05]  /*11500*/  EXIT ;  /* 0x000000000000794d */ /* 0x000fea0003800000 */
.L_x_1312:
[----:B------:R-:W-:-:S09]  /*11510*/  UISETP.NE.AND UP0, UPT, UR4, 0x1c, UPT ;  /* 0x0000001c0400788c */ /* 0x000fd2000bf05270 */
[----:B------:R-:W-:Y:S05]  /*11520*/  BRA.U !UP0, `(.L_x_1321) ;  /* 0x0000000108607547 */ /* 0x000fea000b800000 */
[----:B------:R-:W-:-:S09]  /*11530*/  UISETP.NE.AND UP0, UPT, UR4, 0x1d, UPT ;  /* 0x0000001d0400788c */ /* 0x000fd2000bf05270 */
[----:B------:R-:W-:Y:S05]  /*11540*/  BRA.U !UP0, `(.L_x_1322) ;  /* 0x0000000108487547 */ /* 0x000fea000b800000 */
[----:B------:R-:W-:-:S09]  /*11550*/  UISETP.NE.AND UP0, UPT, UR4, 0x2c, UPT ;  /* 0x0000002c0400788c */ /* 0x000fd2000bf05270 */
[----:B------:R-:W-:Y:S05]  /*11560*/  BRA.U UP0, `(.L_x_1304) ;  /* 0x0000000100bc7547 */ /* 0x000fea000b800000 */
[----:B01----:R-:W-:-:S05]  /*11570*/  HADD2.F32 R3, -RZ, R0.H0_H0 ;  /* 0x20000000ff037230 */ /* 0x003fca0000004100 */
        /* <DEDUP_REMOVED lines=15> */
.L_x_1322:
[----:B01----:R-:W-:-:S06]  /*11670*/  HADD2.F32 R2, -RZ, R0.H0_H0 ;  /* 0x20000000ff027230 */ /* 0x003fcc0000004100 */
[----:B------:R-:W0:Y:S02]  /*11680*/  F2I.U64.TRUNC R2, R2 ;  /* 0x0000000200027311 */ /* 0x000e24000020d800 */
[----:B0-----:R-:W-:Y:S01]  /*11690*/  STG.E.64 desc[UR36][R16.64], R2 ;  /* 0x0000000210007986 */ /* 0x001fe2000c101b24 */
[----:B------:R-:W-:Y:S05]  /*116a0*/  EXIT ;  /* 0x000000000000794d */ /* 0x000fea0003800000 */
.L_x_1321:
[----:B------:R-:W-:-:S04]  /*116b0*/  HADD2.F32 R0, -RZ, R0.H0_H0 ;  /* 0x20000000ff007230 */ /* 0x000fc80000004100 */
[----:B01----:R-:W0:Y:S02]  /*116c0*/  F2I.FTZ.U32.TRUNC.NTZ R3, R0 ;  /* 0x0000000000037305 */ /* 0x003e24000021f000 */
[----:B0-----:R-:W-:Y:S01]  /*116d0*/  STG.E desc[UR36][R16.64], R3 ;  /* 0x0000000310007986 */ /* 0x001fe2000c101924 */
[----:B------:R-:W-:Y:S05]  /*116e0*/  EXIT ;  /* 0x000000000000794d */ /* 0x000fea0003800000 */
.L_x_1311:
        /* <DEDUP_REMOVED lines=8> */
[----:B01----:R-:W-:-:S05]  /*11770*/  SEL R3, RZ, 0x1, !P0 ;  /* 0x00000001ff037807 */ /* 0x003fca0004000000 */
[----:B------:R-:W-:Y:S01]  /*11780*/  STG.E.U8 desc[UR36][R16.64], R3 ;  /* 0x0000000310007986 */ /* 0x000fe2000c101124 */
[----:B------:R-:W-:Y:S05]  /*11790*/  EXIT ;  /* 0x000000000000794d */ /* 0x000fea0003800000 */
.L_x_1324:
[----:B------:R-:W-:Y:S01]  /*117a0*/  HADD2.F32 R0, -RZ, R0.H0_H0 ;  /* 0x20000000ff007230 */ /* 0x000fe20000004100 */
[----:B------:R-:W-:-:S04]  /*117b0*/  CS2R R6, SRZ ;  /* 0x0000000000067805 */ /* 0x000fc8000001ff00 */
[----:B------:R-:W-:-:S04]  /*117c0*/  FMUL.FTZ R0, R0, 1 ;  /* 0x3f80000000007820 */ /* 0x000fc80000410000 */
[----:B------:R-:W2:Y:S02]  /*117d0*/  F2F.F64.F32 R4, R0 ;  /* 0x0000000000047310 */ /* 0x000ea40000201800 */
[----:B--2---:R-:W-:Y:S01]  /*117e0*/  STG.E.128 desc[UR36][R16.64], R4 ;  /* 0x0000000410007986 */ /* 0x004fe2000c101d24 */
[----:B------:R-:W-:Y:S05]  /*117f0*/  EXIT ;  /* 0x000000000000794d */ /* 0x000fea0003800000 */
.L_x_1323:
[----:B------:R-:W-:-:S09]  /*11800*/  UISETP.NE.AND UP0, UPT, UR4, 0xf, UPT ;  /* 0x0000000f0400788c */ /* 0x000fd2000bf05270 */
[----:B------:R-:W-:Y:S05]  /*11810*/  BRA.U !UP0, `(.L_x_1325) ;  /* 0x0000000108e87547 */ /* 0x000fea000b800000 */
[----:B------:R-:W-:-:S09]  /*11820*/  UISETP.NE.AND UP0, UPT, UR4, 0x17, UPT ;  /* 0x000000170400788c */ /* 0x000fd2000bf05270 */
[----:B------:R-:W-:Y:S05]  /*11830*/  BRA.U !UP0, `(.L_x_1326) ;  /* 0x0000000108907547 */ /* 0x000fea000b800000 */
[----:B------:R-:W-:-:S09]  /*11840*/  UISETP.NE.AND UP0, UPT, UR4, 0x18, UPT ;  /* 0x000000180400788c */ /* 0x000fd2000bf05270 */
[----:B------:R-:W-:Y:S05]  /*11850*/  BRA.U !UP0, `(.L_x_1327) ;  /* 0x0000000108447547 */ /* 0x000fea000b800000 */
.L_x_1304:
[----:B------:R-:W-:Y:S01]  /*11860*/  MOV R0, 0x0 ;  /* 0x0000000000007802 */ /* 0x000fe20000000f00 */
[----:B------:R-:W2:Y:S01]  /*11870*/  LDCU.64 UR4, c[0x4][0x128] ;  /* 0x01002500ff0477ac */ /* 0x000ea20008000a00 */
[----:B------:R-:W-:Y:S02]  /*11880*/  HFMA2 R13, -RZ, RZ, 0, 0 ;  /* 0x00000000ff0d7431 */ /* 0x000fe400000001ff */
[----:B------:R-:W-:Y:S01]  /*11890*/  IMAD.MOV.U32 R8, RZ, RZ, 0x65 ;  /* 0x00000065ff087424 */ /* 0x000fe200078e00ff */
[----:B01----:R0:W1:Y:S01]  /*118a0*/  LDC.64 R2, c[0x4][R0] ;  /* 0x0100000000027b82 */ /* 0x0030620000000a00 */
[----:B------:R-:W3:Y:S01]  /*118b0*/  LDCU.64 UR6, c[0x4][0x130] ;  /* 0x01002600ff0677ac */ /* 0x000ee20008000a00 */
[----:B------:R-:W-:Y:S01]  /*118c0*/  IMAD.MOV.U32 R12, RZ, RZ, 0x1 ;  /* 0x00000001ff0c7424 */ /* 0x000fe200078e00ff */
[----:B------:R-:W4:Y:S01]  /*118d0*/  LDCU.64 UR8, c[0x4][0x30] ;  /* 0x01000600ff0877ac */ /* 0x000f220008000a00 */
[----:B--2---:R-:W-:Y:S01]  /*118e0*/  MOV R4, UR4 ;  /* 0x0000000400047c02 */ /* 0x004fe20008000f00 */
[----:B------:R-:W-:-:S02]  /*118f0*/  IMAD.U32 R5, RZ, RZ, UR5 ;  /* 0x00000005ff057e24 */ /* 0x000fc4000f8e00ff */
[----:B---3--:R-:W-:Y:S02]  /*11900*/  IMAD.U32 R6, RZ, RZ, UR6 ;  /* 0x00000006ff067e24 */ /* 0x008fe4000f8e00ff */
[----:B------:R-:W-:Y:S01]  /*11910*/  IMAD.U32 R7, RZ, RZ, UR7 ;  /* 0x00000007ff077e24 */ /* 0x000fe2000f8e00ff */
[----:B----4-:R-:W-:Y:S01]  /*11920*/  MOV R10, UR8 ;  /* 0x00000008000a7c02 */ /* 0x010fe20008000f00 */
[----:B0-----:R-:W-:-:S07]  /*11930*/  IMAD.U32 R11, RZ, RZ, UR9 ;  /* 0x00000009ff0b7e24 */ /* 0x001fce000f8e00ff */
[----:B------:R-:W-:-:S07]  /*11940*/  LEPC R20, `(.L_x_1328) ;  /* 0x000000001014794e */ /* 0x000fce0000000000 */
[----:B-1----:R-:W-:Y:S05]  /*11950*/  CALL.ABS.NOINC R2 ;  /* 0x0000000002007343 */ /* 0x002fea0003c00000 */
.L_x_1328:
[----:B------:R-:W-:Y:S05]  /*11960*/  EXIT ;  /* 0x000000000000794d */ /* 0x000fea0003800000 */
.L_x_1327:
[----:B------:R-:W-:Y:S01]  /*11970*/  HADD2.F32 R5, -RZ, R0.H0_H0 ;  /* 0x20000000ff057230 */ /* 0x000fe20000004100 */
[----:B------:R-:W-:Y:S01]  /*11980*/  BSSY.RECONVERGENT B0, `(.L_x_1329) ;  /* 0x000000c000007945 */ /* 0x000fe20003800200 */
[----:B------:R-:W-:-:S03]  /*11990*/  IMAD.MOV.U32 R0, RZ, RZ, 0x7f ;  /* 0x0000007fff007424 */ /* 0x000fc600078e00ff */
[----:B01----:R-:W-:Y:S02]  /*119a0*/  LOP3.LUT R2, R5, 0x7fffffff, RZ, 0xc0, !PT ;  /* 0x7fffffff05027812 */ /* 0x003fe400078ec0ff */
        /* <DEDUP_REMOVED lines=9> */
.L_x_1330:
[----:B------:R-:W-:Y:S05]  /*11a40*/  BSYNC.RECONVERGENT B0 ;  /* 0x0000000000007941 */ /* 0x000fea0003800200 */
.L_x_1329:
[----:B------:R-:W-:-:S05]  /*11a50*/  LOP3.LUT R3, R0, 0x80, R3, 0xf8, !PT ;  /* 0x0000008000037812 */ /* 0x000fca00078ef803 */
[----:B------:R-:W-:Y:S01]  /*11a60*/  STG.E.U8 desc[UR36][R16.64], R3 ;  /* 0x0000000310007986 */ /* 0x000fe2000c101124 */
[----:B------:R-:W-:Y:S05]  /*11a70*/  EXIT ;  /* 0x000000000000794d */ /* 0x000fea0003800000 */
.L_x_1326:
[----:B01----:R-:W-:Y:S01]  /*11a80*/  HADD2.F32 R3, -RZ, R0.H0_H0 ;  /* 0x20000000ff037230 */ /* 0x003fe20000004100 */
        /* <DEDUP_REMOVED lines=11> */
.L_x_1332:
[----:B------:R-:W-:Y:S01]  /*11b40*/  IMAD.MOV.U32 R0, RZ, RZ, 0x7f ;  /* 0x0000007fff007424 */ /* 0x000fe200078e00ff */
[----:B------:R-:W-:-:S04]  /*11b50*/  ISETP.GT.U32.AND P0, PT, R2, 0x7f800000, PT ;  /* 0x7f8000000200780c */ /* 0x000fc80003f04070 */
[----:B------:R-:W-:-:S09]  /*11b60*/  SEL R0, R0, 0x7c, P0 ;  /* 0x0000007c00007807 */ /* 0x000fd20000000000 */
.L_x_1333:
[----:B------:R-:W-:Y:S05]  /*11b70*/  BSYNC.RECONVERGENT B0 ;  /* 0x0000000000007941 */ /* 0x000fea0003800200 */
.L_x_1331:
[----:B------:R-:W-:-:S04]  /*11b80*/  SHF.R.U32.HI R3, RZ, 0x18, R3 ;  /* 0x00000018ff037819 */ /* 0x000fc80000011603 */
[----:B------:R-:W-:-:S05]  /*11b90*/  LOP3.LUT R3, R0, 0x80, R3, 0xf8, !PT ;  /* 0x0000008000037812 */ /* 0x000fca00078ef803 */
[----:B------:R-:W-:Y:S01]  /*11ba0*/  STG.E.U8 desc[UR36][R16.64], R3 ;  /* 0x0000000310007986 */ /* 0x000fe2000c101124 */
[----:B------:R-:W-:Y:S05]  /*11bb0*/  EXIT ;  /* 0x000000000000794d */ /* 0x000fea0003800000 */
.L_x_1325:
[----:B------:R-:W-:-:S05]  /*11bc0*/  HADD2.F32 R0, -RZ, R0.H0_H0 ;  /* 0x20000000ff007230 */ /* 0x000fca0000004100 */
[----:B------:R-:W-:-:S05]  /*11bd0*/  F2FP.BF16.F32.PACK_AB R0, RZ, R0 ;  /* 0x00000000ff00723e */ /* 0x000fca00000010ff */
[----:B------:R-:W-:Y:S01]  /*11be0*/  STG.E.U16 desc[UR36][R16.64], R0 ;  /* 0x0000000010007986 */ /* 0x000fe2000c101524 */
[----:B------:R-:W-:Y:S05]  /*11bf0*/  EXIT ;  /* 0x000000000000794d */ /* 0x000fea0003800000 */
.L_x_1334:
        /* <DEDUP_REMOVED lines=16> */
.L_x_14169:


//--------------------- .text._ZN2at6native27unrolled_elementwise_kernelIZZZNS0_25tanh_backward_kernel_cudaERNS_18TensorIteratorBaseEENKUlvE0_clEvENKUlvE1_clEvEUlN3c104HalfES7_E_St5arrayIPcLm3EELi4E23TrivialOffsetCalculatorILi2EjESC_ILi1EjENS0_6memory12LoadWithCastILi2EEENSF_13StoreWithCastILi1EEEEEviT_T0_T2_T3_T4_T5_ --------------------------
	.section	.text._ZN2at6native27unrolled_elementwise_kernelIZZZNS0_25tanh_backward_kernel_cudaERNS_18TensorIteratorBaseEENKUlvE0_clEvENKUlvE1_clEvEUlN3c104HalfES7_E_St5arrayIPcLm3EELi4E23TrivialOffsetCalculatorILi2EjESC_ILi1EjENS0_6memory12LoadWithCastILi2EEENSF_13StoreWithCastILi1EEEEEviT_T0_T2_T3_T4_T5_,"ax",@progbits
	.align	128
        .global         _ZN2at6native27unrolled_elementwise_kernelIZZZNS0_25tanh_backward_kernel_cudaERNS_18TensorIteratorBaseEENKUlvE0_clEvENKUlvE1_clEvEUlN3c104HalfES7_E_St5arrayIPcLm3EELi4E23TrivialOffsetCalculatorILi2EjESC_ILi1EjENS0_6memory12LoadWithCastILi2EEENSF_13StoreWithCastILi1EEEEEviT_T0_T2_T3_T4_T5_
        .type           _ZN2at6native27unrolled_elementwise_kernelIZZZNS0_25tanh_backward_kernel_cudaERNS_18TensorIteratorBaseEENKUlvE0_clEvENKUlvE1_clEvEUlN3c104HalfES7_E_St5arrayIPcLm3EELi4E23TrivialOffsetCalculatorILi2EjESC_ILi1EjENS0_6memory12LoadWithCastILi2EEENSF_13StoreWithCastILi1EEEEEviT_T0_T2_T3_T4_T5_,@function
        .size           _ZN2at6native27unrolled_elementwise_kernelIZZZNS0_25tanh_backward_kernel_cudaERNS_18TensorIteratorBaseEENKUlvE0_clEvENKUlvE1_clEvEUlN3c104HalfES7_E_St5arrayIPcLm3EELi4E23TrivialOffsetCalculatorILi2EjESC_ILi1EjENS0_6memory12LoadWithCastILi2EEENSF_13StoreWithCastILi1EEEEEviT_T0_T2_T3_T4_T5_,(.L_x_14170 - _ZN2at6native27unrolled_elementwise_kernelIZZZNS0_25tanh_backward_kernel_cudaERNS_18TensorIteratorBaseEENKUlvE0_clEvENKUlvE1_clEvEUlN3c104HalfES7_E_St5arrayIPcLm3EELi4E23TrivialOffsetCalculatorILi2EjESC_ILi1EjENS0_6memory12LoadWithCastILi2EEENSF_13StoreWithCastILi1EEEEEviT_T0_T2_T3_T4_T5_)
        .other          _ZN2at6native27unrolled_elementwise_kernelIZZZNS0_25tanh_backward_kernel_cudaERNS_18TensorIteratorBaseEENKUlvE0_clEvENKUlvE1_clEvEUlN3c104HalfES7_E_St5arrayIPcLm3EELi4E23TrivialOffsetCalculatorILi2EjESC_ILi1EjENS0_6memory12LoadWithCastILi2EEENSF_13StoreWithCastILi1EEEEEviT_T0_T2_T3_T4_T5_,@"STO_CUDA_ENTRY STV_DEFAULT"
_ZN2at6native27unrolled_elementwise_kernelIZZZNS0_25tanh_backward_kernel_cudaERNS_18TensorIteratorBaseEENKUlvE0_clEvENKUlvE1_clEvEUlN3c104HalfES7_E_St5arrayIPcLm3EELi4E23TrivialOffsetCalculatorILi2EjESC_ILi1EjENS0_6memory12LoadWithCastILi2EEENSF_13StoreWithCastILi1EEEEEviT_T0_T2_T3_T4_T5_:
.text._ZN2at6native27unrolled_elementwise_kernelIZZZNS0_25tanh_backward_kernel_cudaERNS_18TensorIteratorBaseEENKUlvE0_clEvENKUlvE1_clEvEUlN3c104HalfES7_E_St5arrayIPcLm3EELi4E23TrivialOffsetCalculatorILi2EjESC_ILi1EjENS0_6memory12LoadWithCastILi2EEENSF_13StoreWithCastILi1EEEEEviT_T0_T2_T3_T4_T5_:
        /* <DEDUP_REMOVED lines=36> */
.L_x_1340:
[----:B------:R-:W2:Y:S02]  /*0240*/  LDG.E.U8 R4, desc[UR36][R4.64] ;  /* 0x0000002404047981 */ /* 0x000ea4000c1e1100 */
[----:B--2---:R-:W-:-:S04]  /*0250*/  I2FP.F32.U32 R0, R4 ;  /* 0x0000000400007245 */ /* 0x004fc80000201000 */
[----:B------:R-:W-:-:S04]  /*0260*/  F2FP.F16.F32.PACK_AB R0, RZ, R0 ;  /* 0x00000000ff00723e */ /* 0x000fc800000000ff */
[----:B------:R-:W-:Y:S01]  /*0270*/  PRMT R16, R0, 0x7610, R16 ;  /* 0x0000761000107816 */ /* 0x000fe20000000010 */
[----:B------:R-:W-:Y:S06]  /*0280*/  BRA `(.L_x_1342) ;  /* 0x0000000c00d87947 */ /* 0x000fec0003800000 */
.L_x_1339:
        /* <DEDUP_REMOVED lines=11> */
.L_x_1344:
[----:B------:R-:W2:Y:S02]  /*0340*/  LDG.E R4, desc[UR36][R4.64] ;  /* 0x0000002404047981 */ /* 0x000ea4000c1e1900 */
[----:B--2---:R-:W-:-:S04]  /*0350*/  I2FP.F32.S32 R0, R4 ;  /* 0x0000000400007245 */ /* 0x004fc80000201400 */
[----:B------:R-:W-:-:S04]  /*0360*/  F2FP.F16.F32.PACK_AB R0, RZ, R0 ;  /* 0x00000000ff00723e */ /* 0x000fc800000000ff */
[----:B------:R-:W-:Y:S01]  /*0370*/  PRMT R16, R0, 0x7610, R16 ;  /* 0x0000761000107816 */ /* 0x000fe20000000010 */
[----:B------:R-:W-:Y:S06]  /*0380*/  BRA `(.L_x_1342) ;  /* 0x0000000c00987947 */ /* 0x000fec0003800000 */
.L_x_1343:
[----:B------:R-:W2:Y:S02]  /*0390*/  LDG.E.U16 R4, desc[UR36][R4.64] ;  /* 0x0000002404047981 */ /* 0x000ea4000c1e1500 */
[----:B--2---:R-:W0:Y:S02]  /*03a0*/  I2F.S16 R0, R4 ;  /* 0x0000000400007306 */ /* 0x004e240000101400 */
[----:B0-----:R-:W-:-:S04]  /*03b0*/  F2FP.F16.F32.PACK_AB R0, RZ, R0 ;  /* 0x00000000ff00723e */ /* 0x001fc800000000ff */
[----:B------:R-:W-:Y:S01]  /*03c0*/  PRMT R16, R0, 0x7610, R16 ;  /* 0x0000761000107816 */ /* 0x000fe20000000010 */
[----:B------:R-:W-:Y:S06]  /*03d0*/  BRA `(.L_x_1342) ;  /* 0x0000000c00847947 */ /* 0x000fec0003800000 */
.L_x_1338:
        /* <DEDUP_REMOVED lines=9> */
.L_x_1346:
[----:B------:R1:W5:Y:S01]  /*0470*/  LDG.E.U16 R16, desc[UR36][R4.64] ;  /* 0x0000002404107981 */ /* 0x000362000c1e1500 */
[----:B------:R-:W-:Y:S05]  /*0480*/  BRA `(.L_x_1342) ;  /* 0x0000000c00587947 */ /* 0x000fea0003800000 */
.L_x_1345:
        /* <DEDUP_REMOVED lines=9> */
.L_x_1348:
[----:B------:R0:W5:Y:S01]  /*0520*/  LDG.E.U16 R16, desc[UR36][R4.64] ;  /* 0x0000002404107981 */ /* 0x000162000c1e1500 */
[----:B------:R-:W-:Y:S05]  /*0530*/  BRA `(.L_x_1342) ;  /* 0x0000000c002c7947 */ /* 0x000fea0003800000 */
.L_x_1347:
        /* <DEDUP_REMOVED lines=13> */
.L_x_1337:
        /* <DEDUP_REMOVED lines=14> */
.L_x_1351:
        /* <DEDUP_REMOVED lines=13> */
.L_x_1350:
        /* <DEDUP_REMOVED lines=27> */
.L_x_1353:
        /* <DEDUP_REMOVED lines=12> */
[----:B------:R-:W-:-:S04]  /*0a30*/  F2FP.F16.F32.PACK_AB R0, RZ, R0 ;  /* 0x00000000ff00723e */ /* 0x000fc800000000ff */
[----:B------:R-:W-:Y:S01]  /*0a40*/  PRMT R16, R0, 0x7610, R16 ;  /* 0x0000761000107816 */ /* 0x000fe20000000010 */
[----:B------:R-:W-:Y:S06]  /*0a50*/  BRA `(.L_x_1342) ;  /* 0x0000000400e47947 */ /* 0x000fec0003800000 */
.L_x_1352:
[----:B------:R-:W2:Y:S02]  /*0a60*/  LDG.E.U16 R0, desc[UR36][R4.64] ;  /* 0x0000002404007981 */ /* 0x000ea4000c1e1500 */
[----:B--2---:R-:W-:-:S05]  /*0a70*/  IMAD.U32 R0, R0, 0x10000, RZ ;  /* 0x0001000000007824 */ /* 0x004fca00078e00ff */
[----:B------:R-:W-:-:S04]  /*0a80*/  F2FP.F16.F32.PACK_AB R0, RZ, R0 ;  /* 0x00000000ff00723e */ /* 0x000fc800000000ff */
[----:B------:R-:W-:Y:S01]  /*0a90*/  PRMT R16, R0, 0x7610, R16 ;  /* 0x0000761000107816 */ /* 0x000fe20000000010 */
[----:B------:R-:W-:Y:S06]  /*0aa0*/  BRA `(.L_x_1342) ;  /* 0x0000000400d07947 */ /* 0x000fec0003800000 */
.L_x_1349:
        /* <DEDUP_REMOVED lines=13> */
.L_x_1356:
        /* <DEDUP_REMOVED lines=21> */
.L_x_1360:
[----:B------:R-:W-:Y:S05]  /*0cd0*/  BSYNC.RECONVERGENT B1 ;  /* 0x0000000000017941 */ /* 0x000fea0003800200 */
.L_x_1359:
[----:B------:R-:W-:Y:S01]  /*0ce0*/  IMAD.SHL.U32 R0, R0, 0x100000, RZ ;  /* 0x0010000000007824 */ /* 0x000fe200078e00ff */
[----:B------:R-:W-:-:S04]  /*0cf0*/  LEA R3, R3, 0x3b800000, 0x17 ;  /* 0x3b80000003037811 */ /* 0x000fc800078eb8ff */
[----:B------:R-:W-:-:S07]  /*0d00*/  LOP3.LUT R0, R3, R0, R7, 0xfe, !PT ;  /* 0x0000000003007212 */ /* 0x000fce00078efe07 */
.L_x_1358:
[----:B------:R-:W-:Y:S05]  /*0d10*/  BSYNC.RECONVERGENT B0 ;  /* 0x0000000000007941 */ /* 0x000fea0003800200 */
.L_x_1357:
[----:B------:R-:W-:-:S04]  /*0d20*/  F2FP.F16.F32.PACK_AB R0, RZ, R0 ;  /* 0x00000000ff00723e */ /* 0x000fc800000000ff */
[----:B------:R-:W-:Y:S01]  /*0d30*/  PRMT R16, R0, 0x7610, R16 ;  /* 0x0000761000107816 */ /* 0x000fe20000000010 */
[----:B------:R-:W-:Y:S06]  /*0d40*/  BRA `(.L_x_1342) ;  /* 0x0000000400287947 */ /* 0x000fec0003800000 */
.L_x_1355:
        /* <DEDUP_REMOVED lines=21> */
.L_x_1364:
[----:B------:R-:W-:Y:S05]  /*0ea0*/  BSYNC.RECONVERGENT B1 ;  /* 0x0000000000017941 */ /* 0x000fea0003800200 */
.L_x_1363:
[----:B------:R-:W-:Y:S01]  /*0eb0*/  IMAD.SHL.U32 R0, R0, 0x200000, RZ ;  /* 0x0020000000007824 */ /* 0x000fe200078e00ff */
[----:B------:R-:W-:-:S04]  /*0ec0*/  LEA R3, R3, 0x37800000, 0x17 ;  /* 0x3780000003037811 */ /* 0x000fc800078eb8ff */
[----:B------:R-:W-:-:S07]  /*0ed0*/  LOP3.LUT R0, R3, R0, R7, 0xfe, !PT ;  /* 0x0000000003007212 */ /* 0x000fce00078efe07 */
.L_x_1362:
[----:B------:R-:W-:Y:S05]  /*0ee0*/  BSYNC.RECONVERGENT B0 ;  /* 0x0000000000007941 */ /* 0x000fea0003800200 */
.L_x_1361:
[----:B------:R-:W-:-:S04]  /*0ef0*/  F2FP.F16.F32.PACK_AB R0, RZ, R0 ;  /* 0x00000000ff00723e */ /* 0x000fc800000000ff */
[----:B------:R-:W-:Y:S01]  /*0f00*/  PRMT R16, R0, 0x7610, R16 ;  /* 0x0000761000107816 */ /* 0x000fe20000000010 */
[----:B------:R-:W-:Y:S06]  /*0f10*/  BRA `(.L_x_1342) ;  /* 0x0000000000b47947 */ /* 0x000fec0003800000 */
.L_x_1354:
[----:B------:R-:W-:-:S09]  /*0f20*/  UISETP.NE.AND UP0, UPT, UR4, 0x1c, UPT ;  /* 0x0000001c0400788c */ /* 0x000fd2000bf05270 */
[----:B------:R-:W-:Y:S05]  /*0f30*/  BRA.U !UP0, `(.L_x_1365) ;  /* 0x00000001089c7547 */ /* 0x000fea000b800000 */
[----:B------:R-:W-:-:S09]  /*0f40*/  UISETP.NE.AND UP0, UPT, UR4, 0x1d, UPT ;  /* 0x0000001d0400788c */ /* 0x000fd2000bf05270 */
[----:B------:R-:W-:Y:S05]  /*0f50*/  BRA.U !UP0, `(.L_x_1366) ;  /* 0x0000000108807547 */ /* 0x000fea000b800000 */
[----:B------:R-:W-:-:S09]  /*0f60*/  UISETP.NE.AND UP0, UPT, UR4, 0x2c, UPT ;  /* 0x0000002c0400788c */ /* 0x000fd2000bf05270 */
[----:B------:R-:W-:Y:S05]  /*0f70*/  BRA.U !UP0, `(.L_x_1367) ;  /* 0x0000000108487547 */ /* 0x000fea000b800000 */
.L_x_1341:
        /* <DEDUP_REMOVED lines=16> */
.L_x_1368:
[----:B------:R-:W-:Y:S01]  /*1080*/  PRMT R16, RZ, 0x7610, R16 ;  /* 0x00007610ff107816 */ /* 0x000fe20000000010 */
[----:B------:R-:W-:Y:S06]  /*1090*/  BRA `(.L_x_1342) ;  /* 0x0000000000547947 */ /* 0x000fec0003800000 */
.L_x_1367:
        /* <DEDUP_REMOVED lines=8> */
.L_x_1370:
[----:B------:R-:W-:Y:S05]  /*1120*/  BSYNC.RECONVERGENT B0 ;  /* 0x0000000000007941 */ /* 0x000fea0003800200 */
.L_x_1369:
[----:B------:R-:W-:-:S04]  /*1130*/  F2FP.F16.F32.PACK_AB R0, RZ, R0 ;  /* 0x00000000ff00723e */ /* 0x000fc800000000ff */
[----:B------:R-:W-:Y:S01]  /*1140*/  PRMT R16, R0, 0x7610, R16 ;  /* 0x0000761000107816 */ /* 0x000fe20000000010 */
[----:B------:R-:W-:Y:S06]  /*1150*/  BRA `(.L_x_1342) ;  /* 0x0000000000247947 */ /* 0x000fec0003800000 */
.L_x_1366:
[----:B------:R-:W2:Y:S02]  /*1160*/  LDG.E.64 R4, desc[UR36][R4.64] ;  /* 0x0000002404047981 */ /* 0x000ea4000c1e1b00 */
[----:B--2---:R-:W0:Y:S02]  /*1170*/  I2F.U64 R0, R4 ;  /* 0x0000000400007312 */ /* 0x004e240000301000 */
[----:B0-----:R-:W-:-:S04]  /*1180*/  F2FP.F16.F32.PACK_AB R0, RZ, R0 ;  /* 0x00000000ff00723e */ /* 0x001fc800000000ff */
[----:B------:R-:W-:Y:S01]  /*1190*/  PRMT R16, R0, 0x7610, R16 ;  /* 0x0000761000107816 */ /* 0x000fe20000000010 */
[----:B------:R-:W-:Y:S06]  /*11a0*/  BRA `(.L_x_1342) ;  /* 0x0000000000107947 */ /* 0x000fec0003800000 */
.L_x_1365:
[----:B------:R-:W2:Y:S02]  /*11b0*/  LDG.E R4, desc[UR36][R4.64] ;  /* 0x0000002404047981 */ /* 0x000ea4000c1e1900 */
[----:B--2---:R-:W-:-:S04]  /*11c0*/  I2FP.F32.U32 R0, R4 ;  /* 0x0000000400007245 */ /* 0x004fc80000201000 */
[----:B------:R-:W-:-:S04]  /*11d0*/  F2FP.F16.F32.PACK_AB R0, RZ, R0 ;  /* 0x00000000ff00723e */ /* 0x000fc800000000ff */
[----:B------:R-:W-:-:S07]  /*11e0*/  PRMT R16, R0, 0x7610, R16 ;  /* 0x0000761000107816 */ /* 0x000fce0000000010 */
.L_x_1342:
[----:B01----:R-:W0:Y:S01]  /*11f0*/  LDC.64 R4, c[0x0][0x398] ;  /* 0x0000e600ff047b82 */ /* 0x003e220000000a00 */
        /* <DEDUP_REMOVED lines=20> */
.L_x_1374:
[----:B------:R-:W2:Y:S02]  /*1340*/  LDG.E.U8 R4, desc[UR36][R4.64] ;  /* 0x0000002404047981 */ /* 0x000ea4000c1e1100 */
[----:B--2---:R-:W-:-:S04]  /*1350*/  I2FP.F32.U32 R0, R4 ;  /* 0x0000000400007245 */ /* 0x004fc80000201000 */
[----:B------:R-:W-:-:S04]  /*1360*/  F2FP.F16.F32.PACK_AB R0, RZ, R0 ;  /* 0x00000000ff00723e */ /* 0x000fc800000000ff */
[----:B------:R-:W-:Y:S01]  /*1370*/  PRMT R17, R0, 0x7610, R17 ;  /* 0x0000761000117816 */ /* 0x000fe20000000011 */
[----:B------:R-:W-:Y:S06]  /*1380*/  BRA `(.L_x_1376) ;  /* 0x0000000c00d87947 */ /* 0x000fec0003800000 */
.L_x_1373:
        /* <DEDUP_REMOVED lines=11> */
.L_x_1378:
[----:B------:R-:W2:Y:S02]  /*1440*/  LDG.E R4, desc[UR36][R4.64] ;  /* 0x0000002404047981 */ /* 0x000ea4000c1e1900 */
[----:B--2---:R-:W-:-:S04]  /*1450*/  I2FP.F32.S32 R0, R4 ;  /* 0x0000000400007245 */ /* 0x004fc80000201400 */
[----:B------:R-:W-:-:S04]  /*1460*/  F2FP.F16.F32.PACK_AB R0, RZ, R0 ;  /* 0x00000000ff00723e */ /* 0x000fc800000000ff */
[----:B------:R-:W-:Y:S01]  /*1470*/  PRMT R17, R0, 0x7610, R17 ;  /* 0x0000761000117816 */ /* 0x000fe20000000011 */
[----:B------:R-:W-:Y:S06]  /*1480*/  BRA `(.L_x_1376) ;  /* 0x0000000c00987947 */ /* 0x000fec0003800000 */
.L_x_1377:
[----:B------:R-:W2:Y:S02]  /*1490*/  LDG.E.U16 R4, desc[UR36][R4.64] ;  /* 0x0000002404047981 */ /* 0x000ea4000c1e1500 */
[----:B--2---:R-:W0:Y:S02]  /*14a0*/  I2F.S16 R0, R4 ;  /* 0x0000000400007306 */ /* 0x004e240000101400 */
[----:B0-----:R-:W-:-:S04]  /*14b0*/  F2FP.F16.F32.PACK_AB R0, RZ, R0 ;  /* 0x00000000ff00723e */ /* 0x001fc800000000ff */
[----:B------:R-:W-:Y:S01]  /*14c0*/  PRMT R17, R0, 0x7610, R17 ;  /* 0x0000761000117816 */ /* 0x000fe20000000011 */
[----:B------:R-:W-:Y:S06]  /*14d0*/  BRA `(.L_x_1376) ;  /* 0x0000000c00847947 */ /* 0x000fec0003800000 */
.L_x_1372:
        /* <DEDUP_REMOVED lines=9> */
.L_x_1380:
[----:B------:R1:W5:Y:S01]  /*1570*/  LDG.E.U16 R17, desc[UR36][R4.64] ;  /* 0x0000002404117981 */ /* 0x000362000c1e1500 */
[----:B------:R-:W-:Y:S05]  /*1580*/  BRA `(.L_x_1376) ;  /* 0x0000000c00587947 */ /* 0x000fea0003800000 */
.L_x_1379:
        /* <DEDUP_REMOVED lines=9> */
.L_x_1382:
[----:B------:R0:W5:Y:S01]  /*1620*/  LDG.E.U16 R17, desc[UR36][R4.64] ;  /* 0x0000002404117981 */ /* 0x000162000c1e1500 */
[----:B------:R-:W-:Y:S05]  /*1630*/  BRA `(.L_x_1376) ;  /* 0x0000000c002c7947 */ /* 0x000fea0003800000 */
.L_x_1381:
        /* <DEDUP_REMOVED lines=13> */
.L_x_1371:
        /* <DEDUP_REMOVED lines=14> */
.L_x_1385:
        /* <DEDUP_REMOVED lines=13> */
.L_x_1384:
        /* <DEDUP_REMOVED lines=27> */
.L_x_1387:
        /* <DEDUP_REMOVED lines=15> */
.L_x_1386:
[----:B------:R-:W2:Y:S02]  /*1b60*/  LDG.E.U16 R0, desc[UR36][R4.64] ;  /* 0x0000002404007981 */ /* 0x000ea4000c1e1500 */
[----:B--2---:R-:W-:-:S05]  /*1b70*/  IMAD.U32 R0, R0, 0x10000, RZ ;  /* 0x0001000000007824 */ /* 0x004fca00078e00ff */
[----:B------:R-:W-:-:S04]  /*1b80*/  F2FP.F16.F32.PACK_AB R0, RZ, R0 ;  /* 0x00000000ff00723e */ /* 0x000fc800000000ff */
[----:B------:R-:W-:Y:S01]  /*1b90*/  PRMT R17, R0, 0x7610, R17 ;  /* 0x0000761000117816 */ /* 0x000fe20000000011 */
[----:B------:R-:W-:Y:S06]  /*1ba0*/  BRA `(.L_x_1376) ;  /* 0x0000000400d07947 */ /* 0x000fec0003800000 */
.L_x_1383:
        /* <DEDUP_REMOVED lines=13> */
.L_x_1390:
        /* <DEDUP_REMOVED lines=21> */
.L_x_1394:
[----:B------:R-:W-:Y:S05]  /*1dd0*/  BSYNC.RECONVERGENT B1 ;  /* 0x0000000000017941 */ /* 0x000fea0003800200 */
.L_x_1393:
[----:B------:R-:W-:Y:S01]  /*1de0*/  IMAD.SHL.U32 R0, R0, 0x100000, RZ ;  /* 0x0010000000007824 */ /* 0x000fe200078e00ff */
[----:B------:R-:W-:-:S04]  /*1df0*/  LEA R3, R3, 0x3b800000, 0x17 ;  /* 0x3b80000003037811 */ /* 0x000fc800078eb8ff */
[----:B------:R-:W-:-:S07]  /*1e00*/  LOP3.LUT R0, R3, R0, R7, 0xfe, !PT ;  /* 0x0000000003007212 */ /* 0x000fce00078efe07 */
.L_x_1392:
[----:B------:R-:W-:Y:S05]  /*1e10*/  BSYNC.RECONVERGENT B0 ;  /* 0x0000000000007941 */ /* 0x000fea0003800200 */
.L_x_1391:
[----:B------:R-:W-:-:S04]  /*1e20*/  F2FP.F16.F32.PACK_AB R0, RZ, R0 ;  /* 0x00000000ff00723e */ /* 0x000fc800000000ff */
[----:B------:R-:W-:Y:S01]  /*1e30*/  PRMT R17, R0, 0x7610, R17 ;  /* 0x0000761000117816 */ /* 0x000fe20000000011 */
[----:B------:R-:W-:Y:S06]  /*1e40*/  BRA `(.L_x_1376) ;  /* 0x0000000400287947 */ /* 0x000fec0003800000 */
.L_x_1389:
        /* <DEDUP_REMOVED lines=21> */
.L_x_1398:
[----:B------:R-:W-:Y:S05]  /*1fa0*/  BSYNC.RECONVERGENT B1 ;  /* 0x0000000000017941 */ /* 0x000fea0003800200 */
.L_x_1397:
[----:B------:R-:W-:Y:S01]  /*1fb0*/  IMAD.SHL.U32 R0, R0, 0x200000, RZ ;  /* 0x0020000000007824 */ /* 0x000fe200078e00ff */
[----:B------:R-:W-:-:S04]  /*1fc0*/  LEA R3, R3, 0x37800000, 0x17 ;  /* 0x3780000003037811 */ /* 0x000fc800078eb8ff */
[----:B------:R-:W-:-:S07]  /*1fd0*/  LOP3.LUT R0, R3, R0, R7, 0xfe, !PT ;  /* 0x0000000003007212 */ /* 0x000fce00078efe07 */
.L_x_1396:
[----:B------:R-:W-:Y:S05]  /*1fe0*/  BSYNC.RECONVERGENT B0 ;  /* 0x0000000000007941 */ /* 0x000fea0003800200 */
.L_x_1395:
[----:B------:R-:W-:-:S04]  /*1ff0*/  F2FP.F16.F32.PACK_AB R0, RZ, R0 ;  /* 0x00000000ff00723e */ /* 0x000fc800000000ff */
[----:B------:R-:W-:Y:S01]  /*2000*/  PRMT R17, R0, 0x7610, R17 ;  /* 0x0000761000117816 */ /* 0x000fe20000000011 */
[----:B------:R-:W-:Y:S06]  /*2010*/  BRA `(.L_x_1376) ;  /* 0x0000000000b47947 */ /* 0x000fec0003800000 */
.L_x_1388:
[----:B------:R-:W-:-:S09]  /*2020*/  UISETP.NE.AND UP0, UPT, UR4, 0x1c, UPT ;  /* 0x0000001c0400788c */ /* 0x000fd2000bf05270 */
[----:B------:R-:W-:Y:S05]  /*2030*/  BRA.U !UP0, `(.L_x_1399) ;  /* 0x00000001089c7547 */ /* 0x000fea000b800000 */
[----:B------:R-:W-:-:S09]  /*2040*/  UISETP.NE.AND UP0, UPT, UR4, 0x1d, UPT ;  /* 0x0000001d0400788c */ /* 0x000fd2000bf05270 */
[----:B------:R-:W-:Y:S05]  /*2050*/  BRA.U !UP0, `(.L_x_1400) ;  /* 0x0000000108807547 */ /* 0x000fea000b800000 */
[----:B------:R-:W-:-:S09]  /*2060*/  UISETP.NE.AND UP0, UPT, UR4, 0x2c, UPT ;  /* 0x0000002c0400788c */ /* 0x000fd2000bf05270 */
[----:B------:R-:W-:Y:S05]  /*2070*/  BRA.U !UP0, `(.L_x_1401) ;  /* 0x0000000108487547 */ /* 0x000fea000b800000 */
.L_x_1375:
        /* <DEDUP_REMOVED lines=16> */
.L_x_1402:
[----:B------:R-:W-:Y:S01]  /*2180*/  PRMT R17, RZ, 0x7610, R17 ;  /* 0x00007610ff117816 */ /* 0x000fe20000000011 */
[----:B------:R-:W-:Y:S06]  /*2190*/  BRA `(.L_x_1376) ;  /* 0x0000000000547947 */ /* 0x000fec0003800000 */
.L_x_1401:
        /* <DEDUP_REMOVED lines=8> */
.L_x_1404:
[----:B------:R-:W-:Y:S05]  /*2220*/  BSYNC.RECONVERGENT B0 ;  /* 0x0000000000007941 */ /* 0x000fea0003800200 */
.L_x_1403:
[----:B------:R-:W-:-:S04]  /*2230*/  F2FP.F16.F32.PACK_AB R0, RZ, R0 ;  /* 0x00000000ff00723e */ /* 0x000fc800000000ff */
[----:B------:R-:W-:Y:S01]  /*2240*/  PRMT R17, R0, 0x7610, R17 ;  /* 0x0000761000117816 */ /* 0x000fe20000000011 */
[----:B------:R-:W-:Y:S06]  /*2250*/  BRA `(.L_x_1376) ;  /* 0x0000000000247947 */ /* 0x000fec0003800000 */
.L_x_1400:
[----:B------:R-:W2:Y:S02]  /*2260*/  LDG.E.64 R4, desc[UR36][R4.64] ;  /* 0x0000002404047981 */ /* 0x000ea4000c1e1b00 */
[----:B--2---:R-:W0:Y:S02]  /*2270*/  I2F.U64 R0, R4 ;  /* 0x0000000400007312 */ /* 0x004e240000301000 */
[----:B0-----:R-:W-:-:S04]  /*2280*/  F2FP.F16.F32.PACK_AB R0, RZ, R0 ;  /* 0x00000000ff00723e */ /* 0x001fc800000000ff */
[----:B------:R-:W-:Y:S01]  /*2290*/  PRMT R17, R0, 0x7610, R17 ;  /* 0x0000761000117816 */ /* 0x000fe20000000011 */
[----:B------:R-:W-:Y:S06]  /*22a0*/  BRA `(.L_x_1376) ;  /* 0x0000000000107947 */ /* 0x000fec0003800000 */
.L_x_1399:
[----:B------:R-:W2:Y:S02]  /*22b0*/  LDG.E R4, desc[UR36][R4.64] ;  /* 0x0000002404047981 */ /* 0x000ea4000c1e1900 */
[----:B--2---:R-:W-:-:S04]  /*22c0*/  I2FP.F32.U32 R0, R4 ;  /* 0x0000000400007245 */ /* 0x004fc80000201000 */
[----:B------:R-:W-:-:S04]  /*22d0*/  F2FP.F16.F32.PACK_AB R0, RZ, R0 ;  /* 0x00000000ff00723e */ /* 0x000fc800000000ff */
[----:B------:R-:W-:-:S07]  /*22e0*/  PRMT R17, R0, 0x7610, R17 ;  /* 0x0000761000117816 */ /* 0x000fce0000000011 */
.L_x_1376:
[----:B------:R-:W-:-:S07]  /*22f0*/  VIADD R27, R19, 0x80 ;  /* 0x00000080131b7836 */ /* 0x000fce0000000000 */
.L_x_1336:
[----:B------:R-:W-:Y:S05]  /*2300*/  BSYNC.RECONVERGENT B6 ;  /* 0x0000000000067941 */ /* 0x000fea0003800200 */
.L_x_1335:
[----:B------:R-:W-:Y:S01]  /*2310*/  ISETP.GE.AND P0, PT, R27, R28, PT ;  /* 0x0000001c1b00720c */ /* 0x000fe20003f06270 */
[----:B------:R-:W-:Y:S01]  /*2320*/  BSSY.RECONVERGENT B6, `(.L_x_1405) ;  /* 0x0000226000067945 */ /* 0x000fe20003800200 */
[----:B------:R-:W-:Y:S02]  /*2330*/  PRMT R18, RZ, 0x7610, R18 ;  /* 0x00007610ff127816 */ /* 0x000fe40000000012 */
[----:B------:R-:W-:-:S09]  /*2340*/  PRMT R22, RZ, 0x7610, R22 ;  /* 0x00007610ff167816 */ /* 0x000fd20000000016 */
[----:B------:R-:W-:Y:S05]  /*2350*/  @P0 BRA `(.L_x_1406) ;  /* 0x0000002000880947 */ /* 0x000fea0003800000 */
[----:B01----:R-:W0:Y:S01]  /*2360*/  LDC.64 R4, c[0x0][0x390] ;  /* 0x0000e400ff047b82 */ /* 0x003e220000000a00 */
        /* <DEDUP_REMOVED lines=21> */
.L_x_1410:
[----:B------:R-:W2:Y:S02]  /*24c0*/  LDG.E.U8 R4, desc[UR36][R4.64] ;  /* 0x0000002404047981 */ /* 0x000ea4000c1e1100 */
[----:B--2---:R-:W-:-:S04]  /*24d0*/  I2FP.F32.U32 R0, R4 ;  /* 0x0000000400007245 */ /* 0x004fc80000201000 */
[----:B------:R-:W-:-:S04]  /*24e0*/  F2FP.F16.F32.PACK_AB R0, RZ, R0 ;  /* 0x00000000ff00723e */ /* 0x000fc800000000ff */
[----:B------:R-:W-:Y:S01]  /*24f0*/  PRMT R18, R0, 0x7610, R18 ;  /* 0x0000761000127816 */ /* 0x000fe20000000012 */
[----:B------:R-:W-:Y:S06]  /*2500*/  BRA `(.L_x_1412) ;  /* 0x0000000c00d87947 */ /* 0x000fec0003800000 */
.L_x_1409:
        /* <DEDUP_REMOVED lines=11> */
.L_x_1414:
[----:B------:R-:W2:Y:S02]  /*25c0*/  LDG.E R4, desc[UR36][R4.64] ;  /* 0x0000002404047981 */ /* 0x000ea4000c1e1900 */
[----:B--2---:R-:W-:-:S04]  /*25d0*/  I2FP.F32.S32 R0, R4 ;  /* 0x0000000400007245 */ /* 0x004fc80000201400 */
[----:B------:R-:W-:-:S04]  /*25e0*/  F2FP.F16.F32.PACK_AB R0, RZ, R0 ;  /* 0x00000000ff00723e */ /* 0x000fc800000000ff */
[----:B------:R-:W-:Y:S01]  /*25f0*/  PRMT R18, R0, 0x7610, R18 ;  /* 0x0000761000127816 */ /* 0x000fe20000000012 */
[----:B------:R-:W-:Y:S06]  /*2600*/  BRA `(.L_x_1412) ;  /* 0x0000000c00987947 */ /* 0x000fec0003800000 */
.L_x_1413:
[----:B------:R-:W2:Y:S02]  /*2610*/  LDG.E.U16 R4, desc[UR36][R4.64] ;  /* 0x0000002404047981 */ /* 0x000ea4000c1e1500 */
[----:B--2---:R-:W0:Y:S02]  /*2620*/  I2F.S16 R0, R4 ;  /* 0x0000000400007306 */ /* 0x004e240000101400 */
[----:B0-----:R-:W-:-:S04]  /*2630*/  F2FP.F16.F32.PACK_AB R0, RZ, R0 ;  /* 0x00000000ff00723e */ /* 0x001fc800000000ff */
[----:B------:R-:W-:Y:S01]  /*2640*/  PRMT R18, R0, 0x7610, R18 ;  /* 0x0000761000127816 */ /* 0x000fe20000000012 */
[----:B------:R-:W-:Y:S06]  /*2650*/  BRA `(.L_x_1412) ;  /* 0x0000000c00847947 */ /* 0x000fec0003800000 */
.L_x_1408:
        /* <DEDUP_REMOVED lines=9> */
.L_x_1416:
[----:B------:R1:W5:Y:S01]  /*26f0*/  LDG.E.U16 R18, desc[UR36][R4.64] ;  /* 0x0000002404127981 */ /* 0x000362000c1e1500 */
[----:B------:R-:W-:Y:S05]  /*2700*/  BRA `(.L_x_1412) ;  /* 0x0000000c00587947 */ /* 0x000fea0003800000 */
.L_x_1415:
        /* <DEDUP_REMOVED lines=9> */
.L_x_1418:
[----:B------:R0:W5:Y:S01]  /*27a0*/  LDG.E.U16 R18, desc[UR36][R4.64] ;  /* 0x0000002404127981 */ /* 0x000162000c1e1500 */
[----:B------:R-:W-:Y:S05]  /*27b0*/  BRA `(.L_x_1412) ;  /* 0x0000000c002c7947 */ /* 0x000fea0003800000 */
.L_x_1417:
        /* <DEDUP_REMOVED lines=13> */
.L_x_1407:
        /* <DEDUP_REMOVED lines=14> */
.L_x_1421:
        /* <DEDUP_REMOVED lines=13> */
.L_x_1420:
        /* <DEDUP_REMOVED lines=27> */
.L_x_1423:
        /* <DEDUP_REMOVED lines=12> */
[----:B------:R-:W-:-:S04]  /*2cb0*/  F2FP.F16.F32.PACK_AB R0, RZ, R0 ;  /* 0x00000000ff00723e */ /* 0x000fc800000000ff */
[----:B------:R-:W-:Y:S01]  /*2cc0*/  PRMT R18, R0, 0x7610, R18 ;  /* 0x0000761000127816 */ /* 0x000fe20000000012 */
[----:B------:R-:W-:Y:S06]  /*2cd0*/  BRA `(.L_x_1412) ;  /* 0x0000000400e47947 */ /* 0x000fec0003800000 */
.L_x_1422:
[----:B------:R-:W2:Y:S02]  /*2ce0*/  LDG.E.U16 R0, desc[UR36][R4.64] ;  /* 0x0000002404007981 */ /* 0x000ea4000c1e1500 */
[----:B--2---:R-:W-:-:S05]  /*2cf0*/  IMAD.U32 R0, R0, 0x10000, RZ ;  /* 0x0001000000007824 */ /* 0x004fca00078e00ff */
[----:B------:R-:W-:-:S04]  /*2d00*/  F2FP.F16.F32.PACK_AB R0, RZ, R0 ;  /* 0x00000000ff00723e */ /* 0x000fc800000000ff */
[----:B------:R-:W-:Y:S01]  /*2d10*/  PRMT R18, R0, 0x7610, R18 ;  /* 0x0000761000127816 */ /* 0x000fe20000000012 */
[----:B------:R-:W-:Y:S06]  /*2d20*/  BRA `(.L_x_1412) ;  /* 0x0000000400d07947 */ /* 0x000fec0003800000 */
.L_x_1419:
        /* <DEDUP_REMOVED lines=13> */
.L_x_1426:
        /* <DEDUP_REMOVED lines=21> */
.L_x_1430:
[----:B------:R-:W-:Y:S05]  /*2f50*/  BSYNC.RECONVERGENT B1 ;  /* 0x0000000000017941 */ /* 0x000fea0003800200 */
.L_x_1429:
[----:B------:R-:W-:Y:S01]  /*2f60*/  IMAD.SHL.U32 R0, R0, 0x100000, RZ ;  /* 0x0010000000007824 */ /* 0x000fe200078e00ff */
[----:B------:R-:W-:-:S04]  /*2f70*/  LEA R3, R3, 0x3b800000, 0x17 ;  /* 0x3b80000003037811 */ /* 0x000fc800078eb8ff */
[----:B------:R-:W-:-:S07]  /*2f80*/  LOP3.LUT R0, R3, R0, R7, 0xfe, !PT ;  /* 0x0000000003007212 */ /* 0x000fce00078efe07 */
.L_x_1428:
[----:B------:R-:W-:Y:S05]  /*2f90*/  BSYNC.RECONVERGENT B0 ;  /* 0x0000000000007941 */ /* 0x000fea0003800200 */
.L_x_1427:
[----:B------:R-:W-:-:S04]  /*2fa0*/  F2FP.F16.F32.PACK_AB R0, RZ, R0 ;  /* 0x00000000ff00723e */ /* 0x000fc800000000ff */
[----:B------:R-:W-:Y:S01]  /*2fb0*/  PRMT R18, R0, 0x7610, R18 ;  /* 0x0000761000127816 */ /* 0x000fe20000000012 */
[----:B------:R-:W-:Y:S06]  /*2fc0*/  BRA `(.L_x_1412) ;  /* 0x0000000400287947 */ /* 0x000fec0003800000 */
.L_x_1425:
        /* <DEDUP_REMOVED lines=21> */
.L_x_1434:
[----:B------:R-:W-:Y:S05]  /*3120*/  BSYNC.RECONVERGENT B1 ;  /* 0x0000000000017941 */ /* 0x000fea0003800200 */
.L_x_1433:
[----:B------:R-:W-:Y:S01]  /*3130*/  IMAD.SHL.U32 R0, R0, 0x200000, RZ ;  /* 0x0020000000007824 */ /* 0x000fe200078e00ff */
[----:B------:R-:W-:-:S04]  /*3140*/  LEA R3, R3, 0x37800000, 0x17 ;  /* 0x3780000003037811 */ /* 0x000fc800078eb8ff */
[----:B------:R-:W-:-:S07]  /*3150*/  LOP3.LUT R0, R3, R0, R7, 0xfe, !PT ;  /* 0x0000000003007212 */ /* 0x000fce00078efe07 */
.L_x_1432:
[----:B------:R-:W-:Y:S05]  /*3160*/  BSYNC.RECONVERGENT B0 ;  /* 0x0000000000007941 */ /* 0x000fea0003800200 */
.L_x_1431:
[----:B------:R-:W-:-:S04]  /*3170*/  F2FP.F16.F32.PACK_AB R0, RZ, R0 ;  /* 0x00000000ff00723e */ /* 0x000fc800000000ff */
[----:B------:R-:W-:Y:S01]  /*3180*/  PRMT R18, R0, 0x7610, R18 ;  /* 0x0000761000127816 */ /* 0x000fe20000000012 */
[----:B------:R-:W-:Y:S06]  /*3190*/  BRA `(.L_x_1412) ;  /* 0x0000000000b47947 */ /* 0x000fec0003800000 */
.L_x_1424:
        /* <DEDUP_REMOVED lines=14> */
.L_x_1438:
[----:B------:R-:W-:Y:S05]  /*3280*/  BSYNC.RECONVERGENT B0 ;  /* 0x0000000000007941 */ /* 0x000fea0003800200 */
.L_x_1437:
[----:B------:R-:W-:-:S04]  /*3290*/  F2FP.F16.F32.PACK_AB R0, RZ, R0 ;  /* 0x00000000ff00723e */ /* 0x000fc800000000ff */
[----:B------:R-:W-:Y:S01]  /*32a0*/  PRMT R18, R0, 0x7610, R18 ;  /* 0x0000761000127816 */ /* 0x000fe20000000012 */
[----:B------:R-:W-:Y:S06]  /*32b0*/  BRA `(.L_x_1412) ;  /* 0x00000000006c7947 */ /* 0x000fec0003800000 */
.L_x_1411:
        /* <DEDUP_REMOVED lines=16> */
.L_x_1439:
[----:B------:R-:W-:Y:S01]  /*33c0*/  PRMT R18, RZ, 0x7610, R18 ;  /* 0x00007610ff127816 */ /* 0x000fe20000000012 */
[----:B------:R-:W-:Y:S06]  /*33d0*/  BRA `(.L_x_1412) ;  /* 0x0000000000247947 */ /* 0x000fec0003800000 */
.L_x_1436:
[----:B------:R-:W2:Y:S02]  /*33e0*/  LDG.E.64 R4, desc[UR36][R4.64] ;  /* 0x0000002404047981 */ /* 0x000ea4000c1e1b00 */
[----:B--2---:R-:W0:Y:S02]  /*33f0*/  I2F.U64 R0, R4 ;  /* 0x0000000400007312 */ /* 0x004e240000301000 */
[----:B0-----:R-:W-:-:S04]  /*3400*/  F2FP.F16.F32.PACK_AB R0, RZ, R0 ;  /* 0x00000000ff00723e */ /* 0x001fc800000000ff */
[----:B------:R-:W-:Y:S01]  /*3410*/  PRMT R18, R0, 0x7610, R18 ;  /* 0x0000761000127816 */ /* 0x000fe20000000012 */
[----:B------:R-:W-:Y:S06]  /*3420*/  BRA `(.L_x_1412) ;  /* 0x0000000000107947 */ /* 0x000fec0003800000 */
.L_x_1435:
[----:B------:R-:W2:Y:S02]  /*3430*/  LDG.E R4, desc[UR36][R4.64] ;  /* 0x0000002404047981 */ /* 0x000ea4000c1e1900 */
[----:B--2---:R-:W-:-:S04]  /*3440*/  I2FP.F32.U32 R0, R4 ;  /* 0x0000000400007245 */ /* 0x004fc80000201000 */
[----:B------:R-:W-:-:S04]  /*3450*/  F2FP.F16.F32.PACK_AB R0, RZ, R0 ;  /* 0x00000000ff00723e */ /* 0x000fc800000000ff */
[----:B------:R-:W-:-:S07]  /*3460*/  PRMT R18, R0, 0x7610, R18 ;  /* 0x0000761000127816 */ /* 0x000fce0000000012 */
.L_x_1412:
        /* <DEDUP_REMOVED lines=21> */
.L_x_1443:
[----:B------:R-:W2:Y:S02]  /*35c0*/  LDG.E.U8 R4, desc[UR36][R4.64] ;  /* 0x0000002404047981 */ /* 0x000ea4000c1e1100 */
[----:B--2---:R-:W-:-:S04]  /*35d0*/  I2FP.F32.U32 R0, R4 ;  /* 0x0000000400007245 */ /* 0x004fc80000201000 */
[----:B------:R-:W-:-:S04]  /*35e0*/  F2FP.F16.F32.PACK_AB R0, RZ, R0 ;  /* 0x00000000ff00723e */ /* 0x000fc800000000ff */
[----:B------:R-:W-:Y:S01]  /*35f0*/  PRMT R22, R0, 0x7610, R22 ;  /* 0x0000761000167816 */ /* 0x000fe20000000016 */
[----:B------:R-:W-:Y:S06]  /*3600*/  BRA `(.L_x_1445) ;  /* 0x0000000c00d87947 */ /* 0x000fec0003800000 */
.L_x_1442:
        /* <DEDUP_REMOVED lines=11> */
.L_x_1447:
[----:B------:R-:W2:Y:S02]  /*36c0*/  LDG.E R4, desc[UR36][R4.64] ;  /* 0x0000002404047981 */ /* 0x000ea4000c1e1900 */
[----:B--2---:R-:W-:-:S04]  /*36d0*/  I2FP.F32.S32 R0, R4 ;  /* 0x0000000400007245 */ /* 0x004fc80000201400 */
[----:B------:R-:W-:-:S04]  /*36e0*/  F2FP.F16.F32.PACK_AB R0, RZ, R0 ;  /* 0x00000000ff00723e */ /* 0x000fc800000000ff */
[----:B------:R-:W-:Y:S01]  /*36f0*/  PRMT R22, R0, 0x7610, R22 ;  /* 0x0000761000167816 */ /* 0x000fe20000000016 */
[----:B------:R-:W-:Y:S06]  /*3700*/  BRA `(.L_x_1445) ;  /* 0x0000000c00987947 */ /* 0x000fec0003800000 */
.L_x_1446:
[----:B------:R-:W2:Y:S02]  /*3710*/  LDG.E.U16 R4, desc[UR36][R4.64] ;  /* 0x0000002404047981 */ /* 0x000ea4000c1e1500 */
[----:B--2---:R-:W0:Y:S02]  /*3720*/  I2F.S16 R0, R4 ;  /* 0x0000000400007306 */ /* 0x004e240000101400 */
[----:B0-----:R-:W-:-:S04]  /*3730*/  F2FP.F16.F32.PACK_AB R0, RZ, R0 ;  /* 0x00000000ff00723e */ /* 0x001fc800000000ff */
[----:B------:R-:W-:Y:S01]  /*3740*/  PRMT R22, R0, 0x7610, R22 ;  /* 0x0000761000167816 */ /* 0x000fe20000000016 */
[----:B------:R-:W-:Y:S06]  /*3750*/  BRA `(.L_x_1445) ;  /* 0x0000000c00847947 */ /* 0x000fec0003800000 */
.L_x_1441:
        /* <DEDUP_REMOVED lines=9> */
.L_x_1449:
[----:B------:R1:W5:Y:S01]  /*37f0*/  LDG.E.U16 R22, desc[UR36][R4.64] ;  /* 0x0000002404167981 */ /* 0x000362000c1e1500 */
[----:B------:R-:W-:Y:S05]  /*3800*/  BRA `(.L_x_1445) ;  /* 0x0000000c00587947 */ /* 0x000fea0003800000 */
.L_x_1448:
        /* <DEDUP_REMOVED lines=9> */
.L_x_1451:
[----:B------:R0:W5:Y:S01]  /*38a0*/  LDG.E.U16 R22, desc[UR36][R4.64] ;  /* 0x0000002404167981 */ /* 0x000162000c1e1500 */
[----:B------:R-:W-:Y:S05]  /*38b0*/  BRA `(.L_x_1445) ;  /* 0x0000000c002c7947 */ /* 0x000fea0003800000 */
.L_x_1450:
        /* <DEDUP_REMOVED lines=13> */
.L_x_1440:
        /* <DEDUP_REMOVED lines=14> */
.L_x_1454:
        /* <DEDUP_REMOVED lines=13> */
.L_x_1453:
        /* <DEDUP_REMOVED lines=27> */
.L_x_1456:
        /* <DEDUP_REMOVED lines=15> */
.L_x_1455:
[----:B------:R-:W2:Y:S02]  /*3de0*/  LDG.E.U16 R0, desc[UR36][R4.64] ;  /* 0x0000002404007981 */ /* 0x000ea4000c1e1500 */
[----:B--2---:R-:W-:-:S05]  /*3df0*/  IMAD.U32 R0, R0, 0x10000, RZ ;  /* 0x0001000000007824 */ /* 0x004fca00078e00ff */
[----:B------:R-:W-:-:S04]  /*3e00*/  F2FP.F16.F32.PACK_AB R0, RZ, R0 ;  /* 0x00000000ff00723e */ /* 0x000fc800000000ff */
[----:B------:R-:W-:Y:S01]  /*3e10*/  PRMT R22, R0, 0x7610, R22 ;  /* 0x0000761000167816 */ /* 0x000fe20000000016 */
[----:B------:R-:W-:Y:S06]  /*3e20*/  BRA `(.L_x_1445) ;  /* 0x0000000400d07947 */ /* 0x000fec0003800000 */
.L_x_1452:
        /* <DEDUP_REMOVED lines=13> */
.L_x_1459:
        /* <DEDUP_REMOVED lines=21> */
.L_x_1463:
[----:B------:R-:W-:Y:S05]  /*4050*/  BSYNC.RECONVERGENT B1 ;  /* 0x0000000000017941 */ /* 0x000fea0003800200 */
.L_x_1462:
[----:B------:R-:W-:Y:S01]  /*4060*/  IMAD.SHL.U32 R0, R0, 0x100000, RZ ;  /* 0x0010000000007824 */ /* 0x000fe200078e00ff */
[----:B------:R-:W-:-:S04]  /*4070*/  LEA R3, R3, 0x3b800000, 0x17 ;  /* 0x3b80000003037811 */ /* 0x000fc800078eb8ff */
[----:B------:R-:W-:-:S07]  /*4080*/  LOP3.LUT R0, R3, R0, R7, 0xfe, !PT ;  /* 0x0000000003007212 */ /* 0x000fce00078efe07 */
.L_x_1461:
[----:B------:R-:W-:Y:S05]  /*4090*/  BSYNC.RECONVERGENT B0 ;  /* 0x0000000000007941 */ /* 0x000fea0003800200 */
.L_x_1460:
[----:B------:R-:W-:-:S04]  /*40a0*/  F2FP.F16.F32.PACK_AB R0, RZ, R0 ;  /* 0x00000000ff00723e */ /* 0x000fc800000000ff */
[----:B------:R-:W-:Y:S01]  /*40b0*/  PRMT R22, R0, 0x7610, R22 ;  /* 0x0000761000167816 */ /* 0x000fe20000000016 */
[----:B------:R-:W-:Y:S06]  /*40c0*/  BRA `(.L_x_1445) ;  /* 0x0000000400287947 */ /* 0x000fec0003800000 */
.L_x_1458:
        /* <DEDUP_REMOVED lines=21> */
.L_x_1467:
[----:B------:R-:W-:Y:S05]  /*4220*/  BSYNC.RECONVERGENT B1 ;  /* 0x0000000000017941 */ /* 0x000fea0003800200 */
.L_x_1466:
[----:B------:R-:W-:Y:S01]  /*4230*/  IMAD.SHL.U32 R0, R0, 0x200000, RZ ;  /* 0x0020000000007824 */ /* 0x000fe200078e00ff */
[----:B------:R-:W-:-:S04]  /*4240*/  LEA R3, R3, 0x37800000, 0x17 ;  /* 0x3780000003037811 */ /* 0x000fc800078eb8ff */
[----:B------:R-:W-:-:S07]  /*4250*/  LOP3.LUT R0, R3, R0, R7, 0xfe, !PT ;  /* 0x0000000003007212 */ /* 0x000fce00078efe07 */
.L_x_1465:
[----:B------:R-:W-:Y:S05]  /*4260*/  BSYNC.RECONVERGENT B0 ;  /* 0x0000000000007941 */ /* 0x000fea0003800200 */
.L_x_1464:
[----:B------:R-:W-:-:S04]  /*4270*/  F2FP.F16.F32.PACK_AB R0, RZ, R0 ;  /* 0x00000000ff00723e */ /* 0x000fc800000000ff */
[----:B------:R-:W-:Y:S01]  /*4280*/  PRMT R22, R0, 0x7610, R22 ;  /* 0x0000761000167816 */ /* 0x000fe20000000016 */
[----:B------:R-:W-:Y:S06]  /*4290*/  BRA `(.L_x_1445) ;  /* 0x0000000000b47947 */ /* 0x000fec0003800000 */
.L_x_1457:
        /* <DEDUP_REMOVED lines=14> */
.L_x_1471:
[----:B------:R-:W-:Y:S05]  /*4380*/  BSYNC.RECONVERGENT B0 ;  /* 0x0000000000007941 */ /* 0x000fea0003800200 */
.L_x_1470:
[----:B------:R-:W-:-:S04]  /*4390*/  F2FP.F16.F32.PACK_AB R0, RZ, R0 ;  /* 0x00000000ff00723e */ /* 0x000fc800000000ff */
[----:B------:R-:W-:Y:S01]  /*43a0*/  PRMT R22, R0, 0x7610, R22 ;  /* 0x0000761000167816 */ /* 0x000fe20000000016 */
[----:B------:R-:W-:Y:S06]  /*43b0*/  BRA `(.L_x_1445) ;  /* 0x00000000006c7947 */ /* 0x000fec0003800000 */
.L_x_1444:
        /* <DEDUP_REMOVED lines=16> */
.L_x_1472:
[----:B------:R-:W-:Y:S01]  /*44c0*/  PRMT R22, RZ, 0x7610, R22 ;  /* 0x00007610ff167816 */ /* 0x000fe20000000016 */
[----:B------:R-:W-:Y:S06]  /*44d0*/  BRA `(.L_x_1445) ;  /* 0x0000000000247947 */ /* 0x000fec0003800000 */
.L_x_1469:
[----:B------:R-:W2:Y:S02]  /*44e0*/  LDG.E.64 R4, desc[UR36][R4.64] ;  /* 0x0000002404047981 */ /* 0x000ea4000c1e1b00 */
[----:B--2---:R-:W0:Y:S02]  /*44f0*/  I2F.U64 R0, R4 ;  /* 0x0000000400007312 */ /* 0x004e240000301000 */
[----:B0-----:R-:W-:-:S04]  /*4500*/  F2FP.F16.F32.PACK_AB R0, RZ, R0 ;  /* 0x00000000ff00723e */ /* 0x001fc800000000ff */
[----:B------:R-:W-:Y:S01]  /*4510*/  PRMT R22, R0, 0x7610, R22 ;  /* 0x0000761000167816 */ /* 0x000fe20000000016 */
[----:B------:R-:W-:Y:S06]  /*4520*/  BRA `(.L_x_1445) ;  /* 0x0000000000107947 */ /* 0x000fec0003800000 */
.L_x_1468:
[----:B------:R-:W2:Y:S02]  /*4530*/  LDG.E R4, desc[UR36][R4.64] ;  /* 0x0000002404047981 */ /* 0x000ea4000c1e1900 */
[----:B--2---:R-:W-:-:S04]  /*4540*/  I2FP.F32.U32 R0, R4 ;  /* 0x0000000400007245 */ /* 0x004fc80000201000 */
[----:B------:R-:W-:-:S04]  /*4550*/  F2FP.F16.F32.PACK_AB R0, RZ, R0 ;  /* 0x00000000ff00723e */ /* 0x000fc800000000ff */
[----:B------:R-:W-:-:S07]  /*4560*/  PRMT R22, R0, 0x7610, R22 ;  /* 0x0000761000167816 */ /* 0x000fce0000000016 */
.L_x_1445:
[----:B------:R-:W-:-:S07]  /*4570*/  VIADD R27, R27, 0x80 ;  /* 0x000000801b1b7836 */ /* 0x000fce0000000000 */
.L_x_1406:
[----:B------:R-:W-:Y:S05]  /*4580*/  BSYNC.RECONVERGENT B6 ;  /* 0x0000000000067941 */ /* 0x000fea0003800200 */
.L_x_1405:
        /* <DEDUP_REMOVED lines=27> */
.L_x_1478:
[----:B------:R-:W2:Y:S02]  /*4740*/  LDG.E.U8 R4, desc[UR36][R4.64] ;  /* 0x0000002404047981 */ /* 0x000ea4000c1e1100 */
[----:B--2---:R-:W-:-:S04]  /*4750*/  I2FP.F32.U32 R0, R4 ;  /* 0x0000000400007245 */ /* 0x004fc80000201000 */
[----:B------:R-:W-:-:S04]  /*4760*/  F2FP.F16.F32.PACK_AB R0, RZ, R0 ;  /* 0x00000000ff00723e */ /* 0x000fc800000000ff */
[----:B------:R-:W-:Y:S01]  /*4770*/  PRMT R23, R0, 0x7610, R23 ;  /* 0x0000761000177816 */ /* 0x000fe20000000017 */
[----:B------:R-:W-:Y:S06]  /*4780*/  BRA `(.L_x_1480) ;  /* 0x0000000c00d87947 */ /* 0x000fec0003800000 */
.L_x_1477:
        /* <DEDUP_REMOVED lines=11> */
.L_x_1482:
[----:B------:R-:W2:Y:S02]  /*4840*/  LDG.E R4, desc[UR36][R4.64] ;  /* 0x0000002404047981 */ /* 0x000ea4000c1e1900 */
[----:B--2---:R-:W-:-:S04]  /*4850*/  I2FP.F32.S32 R0, R4 ;  /* 0x0000000400007245 */ /* 0x004fc80000201400 */
[----:B------:R-:W-:-:S04]  /*4860*/  F2FP.F16.F32.PACK_AB R0, RZ, R0 ;  /* 0x00000000ff00723e */ /* 0x000fc800000000ff */
[----:B------:R-:W-:Y:S01]  /*4870*/  PRMT R23, R0, 0x7610, R23 ;  /* 0x0000761000177816 */ /* 0x000fe20000000017 */
[----:B------:R-:W-:Y:S06]  /*4880*/  BRA `(.L_x_1480) ;  /* 0x0000000c00987947 */ /* 0x000fec0003800000 */
.L_x_1481:
[----:B------:R-:W2:Y:S02]  /*4890*/  LDG.E.U16 R4, desc[UR36][R4.64] ;  /* 0x0000002404047981 */ /* 0x000ea4000c1e1500 */
[----:B--2---:R-:W0:Y:S02]  /*48a0*/  I2F.S16 R0, R4 ;  /* 0x0000000400007306 */ /* 0x004e240000101400 */
[----:B0-----:R-:W-:-:S04]  /*48b0*/  F2FP.F16.F32.PACK_AB R0, RZ, R0 ;  /* 0x00000000ff00723e */ /* 0x001fc800000000ff */
[----:B------:R-:W-:Y:S01]  /*48c0*/  PRMT R23, R0, 0x7610, R23 ;  /* 0x0000761000177816 */ /* 0x000fe20000000017 */
[----:B------:R-:W-:Y:S06]  /*48d0*/  BRA `(.L_x_1480) ;  /* 0x0000000c00847947 */ /* 0x000fec0003800000 */
.L_x_1476:
        /* <DEDUP_REMOVED lines=9> */
.L_x_1484:
[----:B------:R1:W5:Y:S01]  /*4970*/  LDG.E.U16 R23, desc[UR36][R4.64] ;  /* 0x0000002404177981 */ /* 0x000362000c1e1500 */
[----:B------:R-:W-:Y:S05]  /*4980*/  BRA `(.L_x_1480) ;  /* 0x0000000c00587947 */ /* 0x000fea0003800000 */
.L_x_1483:
        /* <DEDUP_REMOVED lines=9> */
.L_x_1486:
[----:B------:R0:W5:Y:S01]  /*4a20*/  LDG.E.U16 R23, desc[UR36][R4.64] ;  /* 0x0000002404177981 */ /* 0x000162000c1e1500 */
[----:B------:R-:W-:Y:S05]  /*4a30*/  BRA `(.L_x_1480) ;  /* 0x0000000c002c7947 */ /* 0x000fea0003800000 */
.L_x_1485:
        /* <DEDUP_REMOVED lines=13> */
.L_x_1475:
        /* <DEDUP_REMOVED lines=14> */
.L_x_1489:
        /* <DEDUP_REMOVED lines=13> */
.L_x_1488:
        /* <DEDUP_REMOVED lines=27> */
.L_x_1491:
        /* <DEDUP_REMOVED lines=15> */
.L_x_1490:
[----:B------:R-:W2:Y:S02]  /*4f60*/  LDG.E.U16 R0, desc[UR36][R4.64] ;  /* 0x0000002404007981 */ /* 0x000ea4000c1e1500 */
[----:B--2---:R-:W-:-:S05]  /*4f70*/  IMAD.U32 R0, R0, 0x10000, RZ ;  /* 0x0001000000007824 */ /* 0x004fca00078e00ff */
[----:B------:R-:W-:-:S04]  /*4f80*/  F2FP.F16.F32.PACK_AB R0, RZ, R0 ;  /* 0x00000000ff00723e */ /* 0x000fc800000000ff */
[----:B------:R-:W-:Y:S01]  /*4f90*/  PRMT R23, R0, 0x7610, R23 ;  /* 0x0000761000177816 */ /* 0x000fe20000000017 */
[----:B------:R-:W-:Y:S06]  /*4fa0*/  BRA `(.L_x_1480) ;  /* 0x0000000400d07947 */ /* 0x000fec0003800000 */
.L_x_1487:
        /* <DEDUP_REMOVED lines=13> */
.L_x_1494:
        /* <DEDUP_REMOVED lines=21> */
.L_x_1498:
[----:B------:R-:W-:Y:S05]  /*51d0*/  BSYNC.RECONVERGENT B1 ;  /* 0x0000000000017941 */ /* 0x000fea0003800200 */
.L_x_1497:
[----:B------:R-:W-:Y:S01]  /*51e0*/  IMAD.SHL.U32 R0, R0, 0x100000, RZ ;  /* 0x0010000000007824 */ /* 0x000fe200078e00ff */
[----:B------:R-:W-:-:S04]  /*51f0*/  LEA R3, R3, 0x3b800000, 0x17 ;  /* 0x3b80000003037811 */ /* 0x000fc800078eb8ff */
[----:B------:R-:W-:-:S07]  /*5200*/  LOP3.LUT R0, R3, R0, R7, 0xfe, !PT ;  /* 0x0000000003007212 */ /* 0x000fce00078efe07 */
.L_x_1496:
[----:B------:R-:W-:Y:S05]  /*5210*/  BSYNC.RECONVERGENT B0 ;  /* 0x0000000000007941 */ /* 0x000fea0003800200 */
.L_x_1495:
[----:B------:R-:W-:-:S04]  /*5220*/  F2FP.F16.F32.PACK_AB R0, RZ, R0 ;  /* 0x00000000ff00723e */ /* 0x000fc800000000ff */
[----:B------:R-:W-:Y:S01]  /*5230*/  PRMT R23, R0, 0x7610, R23 ;  /* 0x0000761000177816 */ /* 0x000fe20000000017 */
[----:B------:R-:W-:Y:S06]  /*5240*/  BRA `(.L_x_1480) ;  /* 0x0000000400287947 */ /* 0x000fec0003800000 */
.L_x_1493:
        /* <DEDUP_REMOVED lines=21> */
.L_x_1502:
[----:B------:R-:W-:Y:S05]  /*53a0*/  BSYNC.RECONVERGENT B1 ;  /* 0x0000000000017941 */ /* 0x000fea0003800200 */
.L_x_1501:
[----:B------:R-:W-:Y:S01]  /*53b0*/  IMAD.SHL.U32 R0, R0, 0x200000, RZ ;  /* 0x0020000000007824 */ /* 0x000fe200078e00ff */
[----:B------:R-:W-:-:S04]  /*53c0*/  LEA R3, R3, 0x37800000, 0x17 ;  /* 0x3780000003037811 */ /* 0x000fc800078eb8ff */
[----:B------:R-:W-:-:S07]  /*53d0*/  LOP3.LUT R0, R3, R0, R7, 0xfe, !PT ;  /* 0x0000000003007212 */ /* 0x000fce00078efe07 */
.L_x_1500:
[----:B------:R-:W-:Y:S05]  /*53e0*/  BSYNC.RECONVERGENT B0 ;  /* 0x0000000000007941 */ /* 0x000fea0003800200 */
.L_x_1499:
[----:B------:R-:W-:-:S04]  /*53f0*/  F2FP.F16.F32.PACK_AB R0, RZ, R0 ;  /* 0x00000000ff00723e */ /* 0x000fc800000000ff */
[----:B------:R-:W-:Y:S01]  /*5400*/  PRMT R23, R0, 0x7610, R23 ;  /* 0x0000761000177816 */ /* 0x000fe20000000017 */
[----:B------:R-:W-:Y:S06]  /*5410*/  BRA `(.L_x_1480) ;  /* 0x0000000000b47947 */ /* 0x000fec0003800000 */
.L_x_1492:
        /* <DEDUP_REMOVED lines=14> */
.L_x_1506:
[----:B------:R-:W-:Y:S05]  /*5500*/  BSYNC.RECONVERGENT B0 ;  /* 0x0000000000007941 */ /* 0x000fea0003800200 */
.L_x_1505:
[----:B------:R-:W-:-:S04]  /*5510*/  F2FP.F16.F32.PACK_AB R0, RZ, R0 ;  /* 0x00000000ff00723e */ /* 0x000fc800000000ff */
[----:B------:R-:W-:Y:S01]  /*5520*/  PRMT R23, R0, 0x7610, R23 ;  /* 0x0000761000177816 */ /* 0x000fe20000000017 */
[----:B------:R-:W-:Y:S06]  /*5530*/  BRA `(.L_x_1480) ;  /* 0x00000000006c7947 */ /* 0x000fec0003800000 */
.L_x_1479:
        /* <DEDUP_REMOVED lines=16> */
.L_x_1507:
[----:B------:R-:W-:Y:S01]  /*5640*/  PRMT R23, RZ, 0x7610, R23 ;  /* 0x00007610ff177816 */ /* 0x000fe20000000017 */
[----:B------:R-:W-:Y:S06]  /*5650*/  BRA `(.L_x_1480) ;  /* 0x0000000000247947 */ /* 0x000fec0003800000 */
.L_x_1504:
[----:B------:R-:W2:Y:S02]  /*5660*/  LDG.E.64 R4, desc[UR36][R4.64] ;  /* 0x0000002404047981 */ /* 0x000ea4000c1e1b00 */
[----:B--2---:R-:W0:Y:S02]  /*5670*/  I2F.U64 R0, R4 ;  /* 0x0000000400007312 */ /* 0x004e240000301000 */
[----:B0-----:R-:W-:-:S04]  /*5680*/  F2FP.F16.F32.PACK_AB R0, RZ, R0 ;  /* 0x00000000ff00723e */ /* 0x001fc800000000ff */
[----:B------:R-:W-:Y:S01]  /*5690*/  PRMT R23, R0, 0x7610, R23 ;  /* 0x0000761000177816 */ /* 0x000fe20000000017 */
[----:B------:R-:W-:Y:S06]  /*56a0*/  BRA `(.L_x_1480) ;  /* 0x0000000000107947 */ /* 0x000fec0003800000 */
.L_x_1503:
[----:B------:R-:W2:Y:S02]  /*56b0*/  LDG.E R4, desc[UR36][R4.64] ;  /* 0x0000002404047981 */ /* 0x000ea4000c1e1900 */
[----:B--2---:R-:W-:-:S04]  /*56c0*/  I2FP.F32.U32 R0, R4 ;  /* 0x0000000400007245 */ /* 0x004fc80000201000 */
[----:B------:R-:W-:-:S04]  /*56d0*/  F2FP.F16.F32.PACK_AB R0, RZ, R0 ;  /* 0x00000000ff00723e */ /* 0x000fc800000000ff */
[----:B------:R-:W-:-:S07]  /*56e0*/  PRMT R23, R0, 0x7610, R23 ;  /* 0x0000761000177816 */ /* 0x000fce0000000017 */
.L_x_1480:
[----:B------:R-:W2:Y:S01]  /*56f0*/  LDCU.U8 UR6, c[0x0][0x3a5] ;  /* 0x000074a0ff0677ac */ /* 0x000ea20008000000 */
[----:B01----:R-:W0:Y:S01]  /*5700*/  LDC.64 R4, c[0x0][0x398] ;  /* 0x0000e600ff047b82 */ /* 0x003e220000000a00 */
[----:B------:R-:W1:Y:S01]  /*5710*/  LDCU UR5, c[0x0][0x3ac] ;  /* 0x00007580ff0577ac */ /* 0x000e620008000800 */
[----:B--2---:R-:W-:-:S04]  /*5720*/  UPRMT UR4, UR6, 0x9910, URZ ;  /* 0x0000991006047896 */ /* 0x004fc800080000ff */
        /* <DEDUP_REMOVED lines=18> */
.L_x_1511:
[----:B------:R-:W2:Y:S02]  /*5850*/  LDG.E.U8 R4, desc[UR36][R4.64] ;  /* 0x0000002404047981 */ /* 0x000ea4000c1e1100 */
[----:B--2---:R-:W-:-:S04]  /*5860*/  I2FP.F32.U32 R0, R4 ;  /* 0x0000000400007245 */ /* 0x004fc80000201000 */
[----:B------:R-:W-:-:S04]  /*5870*/  F2FP.F16.F32.PACK_AB R0, RZ, R0 ;  /* 0x00000000ff00723e */ /* 0x000fc800000000ff */
[----:B------:R-:W-:Y:S01]  /*5880*/  PRMT R24, R0, 0x7610, R24 ;  /* 0x0000761000187816 */ /* 0x000fe20000000018 */
[----:B------:R-:W-:Y:S06]  /*5890*/  BRA `(.L_x_1513) ;  /* 0x0000000c00d87947 */ /* 0x000fec0003800000 */
.L_x_1510:
        /* <DEDUP_REMOVED lines=11> */
.L_x_1515:
[----:B------:R-:W2:Y:S02]  /*5950*/  LDG.E R4, desc[UR36][R4.64] ;  /* 0x0000002404047981 */ /* 0x000ea4000c1e1900 */
[----:B--2---:R-:W-:-:S04]  /*5960*/  I2FP.F32.S32 R0, R4 ;  /* 0x0000000400007245 */ /* 0x004fc80000201400 */
[----:B------:R-:W-:-:S04]  /*5970*/  F2FP.F16.F32.PACK_AB R0, RZ, R0 ;  /* 0x00000000ff00723e */ /* 0x000fc800000000ff */
[----:B------:R-:W-:Y:S01]  /*5980*/  PRMT R24, R0, 0x7610, R24 ;  /* 0x0000761000187816 */ /* 0x000fe20000000018 */
[----:B------:R-:W-:Y:S06]  /*5990*/  BRA `(.L_x_1513) ;  /* 0x0000000c00987947 */ /* 0x000fec0003800000 */
.L_x_1514:
[----:B------:R-:W2:Y:S02]  /*59a0*/  LDG.E.U16 R4, desc[UR36][R4.64] ;  /* 0x0000002404047981 */ /* 0x000ea4000c1e1500 */
[----:B--2---:R-:W0:Y:S02]  /*59b0*/  I2F.S16 R0, R4 ;  /* 0x0000000400007306 */ /* 0x004e240000101400 */
[----:B0-----:R-:W-:-:S04]  /*59c0*/  F2FP.F16.F32.PACK_AB R0, RZ, R0 ;  /* 0x00000000ff00723e */ /* 0x001fc800000000ff */
[----:B------:R-:W-:Y:S01]  /*59d0*/  PRMT R24, R0, 0x7610, R24 ;  /* 0x0000761000187816 */ /* 0x000fe20000000018 */
[----:B------:R-:W-:Y:S06]  /*59e0*/  BRA `(.L_x_1513) ;  /* 0x0000000c00847947 */ /* 0x000fec0003800000 */
.L_x_1509:
        /* <DEDUP_REMOVED lines=9> */
.L_x_1517:
[----:B------:R1:W5:Y:S01]  /*5a80*/  LDG.E.U16 R24, desc[UR36][R4.64] ;  /* 0x0000002404187981 */ /* 0x000362000c1e1500 */
[----:B------:R-:W-:Y:S05]  /*5a90*/  BRA `(.L_x_1513) ;  /* 0x0000000c00587947 */ /* 0x000fea0003800000 */
.L_x_1516:
        /* <DEDUP_REMOVED lines=9> */
.L_x_1519:
[----:B------:R0:W5:Y:S01]  /*5b30*/  LDG.E.U16 R24, desc[UR36][R4.64] ;  /* 0x0000002404187981 */ /* 0x000162000c1e1500 */
[----:B------:R-:W-:Y:S05]  /*5b40*/  BRA `(.L_x_1513) ;  /* 0x0000000c002c7947 */ /* 0x000fea0003800000 */
.L_x_1518:
        /* <DEDUP_REMOVED lines=13> */
.L_x_1508:
        /* <DEDUP_REMOVED lines=14> */
.L_x_1522:
        /* <DEDUP_REMOVED lines=13> */
.L_x_1521:
        /* <DEDUP_REMOVED lines=27> */
.L_x_1524:
        /* <DEDUP_REMOVED lines=15> */
.L_x_1523:
[----:B------:R-:W2:Y:S02]  /*6070*/  LDG.E.U16 R0, desc[UR36][R4.64] ;  /* 0x0000002404007981 */ /* 0x000ea4000c1e1500 */
[----:B--2---:R-:W-:-:S05]  /*6080*/  IMAD.U32 R0, R0, 0x10000, RZ ;  /* 0x0001000000007824 */ /* 0x004fca00078e00ff */
[----:B------:R-:W-:-:S04]  /*6090*/  F2FP.F16.F32.PACK_AB R0, RZ, R0 ;  /* 0x00000000ff00723e */ /* 0x000fc800000000ff */
[----:B------:R-:W-:Y:S01]  /*60a0*/  PRMT R24, R0, 0x7610, R24 ;  /* 0x0000761000187816 */ /* 0x000fe20000000018 */
[----:B------:R-:W-:Y:S06]  /*60b0*/  BRA `(.L_x_1513) ;  /* 0x0000000400d07947 */ /* 0x000fec0003800000 */
.L_x_1520:
        /* <DEDUP_REMOVED lines=13> */
.L_x_1527:
        /* <DEDUP_REMOVED lines=21> */
.L_x_1531:
[----:B------:R-:W-:Y:S05]  /*62e0*/  BSYNC.RECONVERGENT B1 ;  /* 0x0000000000017941 */ /* 0x000fea0003800200 */
.L_x_1530:
[----:B------:R-:W-:Y:S01]  /*62f0*/  IMAD.SHL.U32 R0, R0, 0x100000, RZ ;  /* 0x0010000000007824 */ /* 0x000fe200078e00ff */
[----:B------:R-:W-:-:S04]  /*6300*/  LEA R3, R3, 0x3b800000, 0x17 ;  /* 0x3b80000003037811 */ /* 0x000fc800078eb8ff */
[----:B------:R-:W-:-:S07]  /*6310*/  LOP3.LUT R0, R3, R0, R7, 0xfe, !PT ;  /* 0x0000000003007212 */ /* 0x000fce00078efe07 */
.L_x_1529:
[----:B------:R-:W-:Y:S05]  /*6320*/  BSYNC.RECONVERGENT B0 ;  /* 0x0000000000007941 */ /* 0x000fea0003800200 */
.L_x_1528:
[----:B------:R-:W-:-:S04]  /*6330*/  F2FP.F16.F32.PACK_AB R0, RZ, R0 ;  /* 0x00000000ff00723e */ /* 0x000fc800000000ff */
[----:B------:R-:W-:Y:S01]  /*6340*/  PRMT R24, R0, 0x7610, R24 ;  /* 0x0000761000187816 */ /* 0x000fe20000000018 */
[----:B------:R-:W-:Y:S06]  /*6350*/  BRA `(.L_x_1513) ;  /* 0x0000000400287947 */ /* 0x000fec0003800000 */
.L_x_1526:
        /* <DEDUP_REMOVED lines=21> */
.L_x_1535:
[----:B------:R-:W-:Y:S05]  /*64b0*/  BSYNC.RECONVERGENT B1 ;  /* 0x0000000000017941 */ /* 0x000fea0003800200 */
.L_x_1534:
[----:B------:R-:W-:Y:S01]  /*64c0*/  IMAD.SHL.U32 R0, R0, 0x200000, RZ ;  /* 0x0020000000007824 */ /* 0x000fe200078e00ff */
[----:B------:R-:W-:-:S04]  /*64d0*/  LEA R3, R3, 0x37800000, 0x17 ;  /* 0x3780000003037811 */ /* 0x000fc800078eb8ff */
[----:B------:R-:W-:-:S07]  /*64e0*/  LOP3.LUT R0, R3, R0, R7, 0xfe, !PT ;  /* 0x0000000003007212 */ /* 0x000fce00078efe07 */
.L_x_1533:
[----:B------:R-:W-:Y:S05]  /*64f0*/  BSYNC.RECONVERGENT B0 ;  /* 0x0000000000007941 */ /* 0x000fea0003800200 */
.L_x_1532:
[----:B------:R-:W-:-:S04]  /*6500*/  F2FP.F16.F32.PACK_AB R0, RZ, R0 ;  /* 0x00000000ff00723e */ /* 0x000fc800000000ff */
[----:B------:R-:W-:Y:S01]  /*6510*/  PRMT R24, R0, 0x7610, R24 ;  /* 0x0000761000187816 */ /* 0x000fe20000000018 */
[----:B------:R-:W-:Y:S06]  /*6520*/  BRA `(.L_x_1513) ;  /* 0x0000000000b47947 */ /* 0x000fec0003800000 */
.L_x_1525:
        /* <DEDUP_REMOVED lines=14> */
.L_x_1539:
[----:B------:R-:W-:Y:S05]  /*6610*/  BSYNC.RECONVERGENT B0 ;  /* 0x0000000000007941 */ /* 0x000fea0003800200 */
.L_x_1538:
[----:B------:R-:W-:-:S04]  /*6620*/  F2FP.F16.F32.PACK_AB R0, RZ, R0 ;  /* 0x00000000ff00723e */ /* 0x000fc800000000ff */
[----:B------:R-:W-:Y:S01]  /*6630*/  PRMT R24, R0, 0x7610, R24 ;  /* 0x0000761000187816 */ /* 0x000fe20000000018 */
[----:B------:R-:W-:Y:S06]  /*6640*/  BRA `(.L_x_1513) ;  /* 0x00000000006c7947 */ /* 0x000fec0003800000 */
.L_x_1512:
        /* <DEDUP_REMOVED lines=16> */
.L_x_1540:
[----:B------:R-:W-:Y:S01]  /*6750*/  PRMT R24, RZ, 0x7610, R24 ;  /* 0x00007610ff187816 */ /* 0x000fe20000000018 */
[----:B------:R-:W-:Y:S06]  /*6760*/  BRA `(.L_x_1513) ;  /* 0x0000000000247947 */ /* 0x000fec0003800000 */
.L_x_1537:
[----:B------:R-:W2:Y:S02]  /*6770*/  LDG.E.64 R4, desc[UR36][R4.64] ;  /* 0x0000002404047981 */ /* 0x000ea4000c1e1b00 */
[----:B--2---:R-:W0:Y:S02]  /*6780*/  I2F.U64 R0, R4 ;  /* 0x0000000400007312 */ /* 0x004e240000301000 */
[----:B0-----:R-:W-:-:S04]  /*6790*/  F2FP.F16.F32.PACK_AB R0, RZ, R0 ;  /* 0x00000000ff00723e */ /* 0x001fc800000000ff */
[----:B------:R-:W-:Y:S01]  /*67a0*/  PRMT R24, R0, 0x7610, R24 ;  /* 0x0000761000187816 */ /* 0x000fe20000000018 */
[----:B------:R-:W-:Y:S06]  /*67b0*/  BRA `(.L_x_1513) ;  /* 0x0000000000107947 */ /* 0x000fec0003800000 */
.L_x_1536:
[----:B------:R-:W2:Y:S02]  /*67c0*/  LDG.E R4, desc[UR36][R4.64] ;  /* 0x0000002404047981 */ /* 0x000ea4000c1e1900 */
[----:B--2---:R-:W-:-:S04]  /*67d0*/  I2FP.F32.U32 R0, R4 ;  /* 0x0000000400007245 */ /* 0x004fc80000201000 */
[----:B------:R-:W-:-:S04]  /*67e0*/  F2FP.F16.F32.PACK_AB R0, RZ, R0 ;  /* 0x00000000ff00723e */ /* 0x000fc800000000ff */
[----:B------:R-:W-:-:S07]  /*67f0*/  PRMT R24, R0, 0x7610, R24 ;  /* 0x0000761000187816 */ /* 0x000fce0000000018 */
.L_x_1513:
[----:B------:R-:W-:-:S07]  /*6800*/  VIADD R27, R27, 0x80 ;  /* 0x000000801b1b7836 */ /* 0x000fce0000000000 */
.L_x_1474:
[----:B------:R-:W-:Y:S05]  /*6810*/  BSYNC.RECONVERGENT B6 ;  /* 0x0000000000067941 */ /* 0x000fea0003800200 */
.L_x_1473:
        /* <DEDUP_REMOVED lines=27> */
.L_x_1546:
[----:B------:R-:W2:Y:S02]  /*69d0*/  LDG.E.U8 R4, desc[UR36][R4.64] ;  /* 0x0000002404047981 */ /* 0x000ea4000c1e1100 */
[----:B--2---:R-:W-:-:S04]  /*69e0*/  I2FP.F32.U32 R0, R4 ;  /* 0x0000000400007245 */ /* 0x004fc80000201000 */
[----:B------:R-:W-:-:S04]  /*69f0*/  F2FP.F16.F32.PACK_AB R0, RZ, R0 ;  /* 0x00000000ff00723e */ /* 0x000fc800000000ff */
[----:B------:R-:W-:Y:S01]  /*6a00*/  PRMT R25, R0, 0x7610, R25 ;  /* 0x0000761000197816 */ /* 0x000fe20000000019 */
[----:B------:R-:W-:Y:S06]  /*6a10*/  BRA `(.L_x_1548) ;  /* 0x0000000c00d87947 */ /* 0x000fec0003800000 */
.L_x_1545:
        /* <DEDUP_REMOVED lines=11> */
.L_x_1550:
[----:B------:R-:W2:Y:S02]  /*6ad0*/  LDG.E R4, desc[UR36][R4.64] ;  /* 0x0000002404047981 */ /* 0x000ea4000c1e1900 */
[----:B--2---:R-:W-:-:S04]  /*6ae0*/  I2FP.F32.S32 R0, R4 ;  /* 0x0000000400007245 */ /* 0x004fc80000201400 */
[----:B------:R-:W-:-:S04]  /*6af0*/  F2FP.F16.F32.PACK_AB R0, RZ, R0 ;  /* 0x00000000ff00723e */ /* 0x000fc800000000ff */
[----:B------:R-:W-:Y:S01]  /*6b00*/  PRMT R25, R0, 0x7610, R25 ;  /* 0x0000761000197816 */ /* 0x000fe20000000019 */
[----:B------:R-:W-:Y:S06]  /*6b10*/  BRA `(.L_x_1548) ;  /* 0x0000000c00987947 */ /* 0x000fec0003800000 */
.L_x_1549:
[----:B------:R-:W2:Y:S02]  /*6b20*/  LDG.E.U16 R4, desc[UR36][R4.64] ;  /* 0x0000002404047981 */ /* 0x000ea4000c1e1500 */
[----:B--2---:R-:W0:Y:S02]  /*6b30*/  I2F.S16 R0, R4 ;  /* 0x0000000400007306 */ /* 0x004e240000101400 */
[----:B0-----:R-:W-:-:S04]  /*6b40*/  F2FP.F16.F32.PACK_AB R0, RZ, R0 ;  /* 0x00000000ff00723e */ /* 0x001fc800000000ff */
[----:B------:R-:W-:Y:S01]  /*6b50*/  PRMT R25, R0, 0x7610, R25 ;  /* 0x0000761000197816 */ /* 0x000fe20000000019 */
[----:B------:R-:W-:Y:S06]  /*6b60*/  BRA `(.L_x_1548) ;  /* 0x0000000c00847947 */ /* 0x000fec0003800000 */
.L_x_1544:
        /* <DEDUP_REMOVED lines=9> */
.L_x_1552:
[----:B------:R0:W5:Y:S01]  /*6c00*/  LDG.E.U16 R25, desc[UR36][R4.64] ;  /* 0x0000002404197981 */ /* 0x000162000c1e1500 */
[----:B------:R-:W-:Y:S05]  /*6c10*/  BRA `(.L_x_1548) ;  /* 0x0000000c00587947 */ /* 0x000fea0003800000 */
.L_x_1551:
        /* <DEDUP_REMOVED lines=9> */
.L_x_1554:
[----:B------:R1:W5:Y:S01]  /*6cb0*/  LDG.E.U16 R25, desc[UR36][R4.64] ;  /* 0x0000002404197981 */ /* 0x000362000c1e1500 */
[----:B------:R-:W-:Y:S05]  /*6cc0*/  BRA `(.L_x_1548) ;  /* 0x0000000c002c7947 */ /* 0x000fea0003800000 */
.L_x_1553:
        /* <DEDUP_REMOVED lines=13> */
.L_x_1543:
        /* <DEDUP_REMOVED lines=14> */
.L_x_1557:
        /* <DEDUP_REMOVED lines=13> */
.L_x_1556:
        /* <DEDUP_REMOVED lines=27> */
.L_x_1559:
        /* <DEDUP_REMOVED lines=15> */
.L_x_1558:
[----:B------:R-:W2:Y:S02]  /*71f0*/  LDG.E.U16 R0, desc[UR36][R4.64] ;  /* 0x0000002404007981 */ /* 0x000ea4000c1e1500 */
[----:B--2---:R-:W-:-:S05]  /*7200*/  IMAD.U32 R0, R0, 0x10000, RZ ;  /* 0x0001000000007824 */ /* 0x004fca00078e00ff */
[----:B------:R-:W-:-:S04]  /*7210*/  F2FP.F16.F32.PACK_AB R0, RZ, R0 ;  /* 0x00000000ff00723e */ /* 0x000fc800000000ff */
[----:B------:R-:W-:Y:S01]  /*7220*/  PRMT R25, R0, 0x7610, R25 ;  /* 0x0000761000197816 */ /* 0x000fe20000000019 */
[----:B------:R-:W-:Y:S06]  /*7230*/  BRA `(.L_x_1548) ;  /* 0x0000000400d07947 */ /* 0x000fec0003800000 */
.L_x_1555:
        /* <DEDUP_REMOVED lines=13> */
.L_x_1562:
        /* <DEDUP_REMOVED lines=21> */
.L_x_1566:
[----:B------:R-:W-:Y:S05]  /*7460*/  BSYNC.RECONVERGENT B1 ;  /* 0x0000000000017941 */ /* 0x000fea0003800200 */
.L_x_1565:
[----:B------:R-:W-:Y:S01]  /*7470*/  IMAD.SHL.U32 R0, R0, 0x100000, RZ ;  /* 0x0010000000007824 */ /* 0x000fe200078e00ff */
[----:B------:R-:W-:-:S04]  /*7480*/  LEA R3, R3, 0x3b800000, 0x17 ;  /* 0x3b80000003037811 */ /* 0x000fc800078eb8ff */
[----:B------:R-:W-:-:S07]  /*7490*/  LOP3.LUT R0, R3, R0, R7, 0xfe, !PT ;  /* 0x0000000003007212 */ /* 0x000fce00078efe07 */
.L_x_1564:
[----:B------:R-:W-:Y:S05]  /*74a0*/  BSYNC.RECONVERGENT B0 ;  /* 0x0000000000007941 */ /* 0x000fea0003800200 */
.L_x_1563:
[----:B------:R-:W-:-:S04]  /*74b0*/  F2FP.F16.F32.PACK_AB R0, RZ, R0 ;  /* 0x00000000ff00723e */ /* 0x000fc800000000ff */
[----:B------:R-:W-:Y:S01]  /*74c0*/  PRMT R25, R0, 0x7610, R25 ;  /* 0x0000761000197816 */ /* 0x000fe20000000019 */
[----:B------:R-:W-:Y:S06]  /*74d0*/  BRA `(.L_x_1548) ;  /* 0x0000000400287947 */ /* 0x000fec0003800000 */
.L_x_1561:
        /* <DEDUP_REMOVED lines=21> */
.L_x_1570:
[----:B------:R-:W-:Y:S05]  /*7630*/  BSYNC.RECONVERGENT B1 ;  /* 0x0000000000017941 */ /* 0x000fea0003800200 */
.L_x_1569:
[----:B------:R-:W-:Y:S01]  /*7640*/  IMAD.SHL.U32 R0, R0, 0x200000, RZ ;  /* 0x0020000000007824 */ /* 0x000fe200078e00ff */
[----:B------:R-:W-:-:S04]  /*7650*/  LEA R3, R3, 0x37800000, 0x17 ;  /* 0x3780000003037811 */ /* 0x000fc800078eb8ff */
[----:B------:R-:W-:-:S07]  /*7660*/  LOP3.LUT R0, R3, R0, R7, 0xfe, !PT ;  /* 0x0000000003007212 */ /* 0x000fce00078efe07 */
.L_x_1568:
[----:B------:R-:W-:Y:S05]  /*7670*/  BSYNC.RECONVERGENT B0 ;  /* 0x0000000000007941 */ /* 0x000fea0003800200 */
.L_x_1567:
[----:B------:R-:W-:-:S04]  /*7680*/  F2FP.F16.F32.PACK_AB R0, RZ, R0 ;  /* 0x00000000ff00723e */ /* 0x000fc800000000ff */
[----:B------:R-:W-:Y:S01]  /*7690*/  PRMT R25, R0, 0x7610, R25 ;  /* 0x0000761000197816 */ /* 0x000fe20000000019 */
[----:B------:R-:W-:Y:S06]  /*76a0*/  BRA `(.L_x_1548) ;  /* 0x0000000000b47947 */ /* 0x000fec0003800000 */
.L_x_1560:
        /* <DEDUP_REMOVED lines=14> */
.L_x_1574:
[----:B------:R-:W-:Y:S05]  /*7790*/  BSYNC.RECONVERGENT B0 ;  /* 0x0000000000007941 */ /* 0x000fea0003800200 */
.L_x_1573:
[----:B------:R-:W-:-:S04]  /*77a0*/  F2FP.F16.F32.PACK_AB R0, RZ, R0 ;  /* 0x00000000ff00723e */ /* 0x000fc800000000ff */
[----:B------:R-:W-:Y:S01]  /*77b0*/  PRMT R25, R0, 0x7610, R25 ;  /* 0x0000761000197816 */ /* 0x000fe20000000019 */
[----:B------:R-:W-:Y:S06]  /*77c0*/  BRA `(.L_x_1548) ;  /* 0x00000000006c7947 */ /* 0x000fec0003800000 */
.L_x_1547:
        /* <DEDUP_REMOVED lines=16> */
.L_x_1575:
[----:B------:R-:W-:Y:S01]  /*78d0*/  PRMT R25, RZ, 0x7610, R25 ;  /* 0x00007610ff197816 */ /* 0x000fe20000000019 */
[----:B------:R-:W-:Y:S06]  /*78e0*/  BRA `(.L_x_1548) ;  /* 0x0000000000247947 */ /* 0x000fec0003800000 */
.L_x_1572:
[----:B------:R-:W2:Y:S02]  /*78f0*/  LDG.E.64 R4, desc[UR36][R4.64] ;  /* 0x0000002404047981 */ /* 0x000ea4000c1e1b00 */
[----:B--2---:R-:W0:Y:S02]  /*7900*/  I2F.U64 R0, R4 ;  /* 0x0000000400007312 */ /* 0x004e240000301000 */
[----:B0-----:R-:W-:-:S04]  /*7910*/  F2FP.F16.F32.PACK_AB R0, RZ, R0 ;  /* 0x00000000ff00723e */ /* 0x001fc800000000ff */
[----:B------:R-:W-:Y:S01]  /*7920*/  PRMT R25, R0, 0x7610, R25 ;  /* 0x0000761000197816 */ /* 0x000fe20000000019 */
[----:B------:R-:W-:Y:S06]  /*7930*/  BRA `(.L_x_1548) ;  /* 0x0000000000107947 */ /* 0x000fec0003800000 */
.L_x_1571:
[----:B------:R-:W2:Y:S02]  /*7940*/  LDG.E R4, desc[UR36][R4.64] ;  /* 0x0000002404047981 */ /* 0x000ea4000c1e1900 */
[----:B--2---:R-:W-:-:S04]  /*7950*/  I2FP.F32.U32 R0, R4 ;  /* 0x0000000400007245 */ /* 0x004fc80000201000 */
[----:B------:R-:W-:-:S04]  /*7960*/  F2FP.F16.F32.PACK_AB R0, RZ, R0 ;  /* 0x00000000ff00723e */ /* 0x000fc800000000ff */
[----:B------:R-:W-:-:S07]  /*7970*/  PRMT R25, R0, 0x7610, R25 ;  /* 0x0000761000197816 */ /* 0x000fce0000000019 */
.L_x_1548:
        /* <DEDUP_REMOVED lines=21> */
.L_x_1579:
[----:B------:R-:W2:Y:S02]  /*7ad0*/  LDG.E.U8 R4, desc[UR36][R4.64] ;  /* 0x0000002404047981 */ /* 0x000ea4000c1e1100 */
[----:B--2---:R-:W-:-:S04]  /*7ae0*/  I2FP.F32.U32 R0, R4 ;  /* 0x0000000400007245 */ /* 0x004fc80000201000 */
[----:B------:R-:W-:Y:S01]  /*7af0*/  F2FP.F16.F32.PACK_AB R0, RZ, R0 ;  /* 0x00000000ff00723e */ /* 0x000fe200000000ff */
[----:B------:R-:W-:Y:S06]  /*7b00*/  BRA `(.L_x_1542) ;  /* 0x0000000c00a07947 */ /* 0x000fec0003800000 */
.L_x_1578:
        /* <DEDUP_REMOVED lines=10> */
.L_x_1582:
[----:B------:R-:W2:Y:S02]  /*7bb0*/  LDG.E R4, desc[UR36][R4.64] ;  /* 0x0000002404047981 */ /* 0x000ea4000c1e1900 */
[----:B--2---:R-:W-:-:S04]  /*7bc0*/  I2FP.F32.S32 R0, R4 ;  /* 0x0000000400007245 */ /* 0x004fc80000201400 */
[----:B------:R-:W-:Y:S01]  /*7bd0*/  F2FP.F16.F32.PACK_AB R0, RZ, R0 ;  /* 0x00000000ff00723e */ /* 0x000fe200000000ff */
[----:B------:R-:W-:Y:S06]  /*7be0*/  BRA `(.L_x_1542) ;  /* 0x0000000c00687947 */ /* 0x000fec0003800000 */
.L_x_1581:
[----:B------:R-:W2:Y:S02]  /*7bf0*/  LDG.E.U16 R4, desc[UR36][R4.64] ;  /* 0x0000002404047981 */ /* 0x000ea4000c1e1500 */
[----:B--2---:R-:W0:Y:S02]  /*7c00*/  I2F.S16 R0, R4 ;  /* 0x0000000400007306 */ /* 0x004e240000101400 */
[----:B0-----:R-:W-:Y:S01]  /*7c10*/  F2FP.F16.F32.PACK_AB R0, RZ, R0 ;  /* 0x00000000ff00723e */ /* 0x001fe200000000ff */
[----:B------:R-:W-:Y:S06]  /*7c20*/  BRA `(.L_x_1542) ;  /* 0x0000000c00587947 */ /* 0x000fec0003800000 */
.L_x_1577:
        /* <DEDUP_REMOVED lines=9> */
.L_x_1584:
[----:B------:R2:W5:Y:S01]  /*7cc0*/  LDG.E.U16 R0, desc[UR36][R4.64] ;  /* 0x0000002404007981 */ /* 0x000562000c1e1500 */
[----:B------:R-:W-:Y:S05]  /*7cd0*/  BRA `(.L_x_1542) ;  /* 0x0000000c002c7947 */ /* 0x000fea0003800000 */
.L_x_1583:
        /* <DEDUP_REMOVED lines=9> */
.L_x_1586:
[----:B------:R3:W5:Y:S01]  /*7d70*/  LDG.E.U16 R0, desc[UR36][R4.64] ;  /* 0x0000002404007981 */ /* 0x000762000c1e1500 */
[----:B------:R-:W-:Y:S05]  /*7d80*/  BRA `(.L_x_1542) ;  /* 0x0000000c00007947 */ /* 0x000fea0003800000 */
.L_x_1585:
        /* <DEDUP_REMOVED lines=12> */
.L_x_1576:
        /* <DEDUP_REMOVED lines=13> */
.L_x_1589:
        /* <DEDUP_REMOVED lines=12> */
.L_x_1588:
        /* <DEDUP_REMOVED lines=27> */
.L_x_1591:
        /* <DEDUP_REMOVED lines=12> */
[----:B------:R-:W-:Y:S01]  /*8250*/  F2FP.F16.F32.PACK_AB R0, RZ, R0 ;  /* 0x00000000ff00723e */ /* 0x000fe200000000ff */
[----:B------:R-:W-:Y:S06]  /*8260*/  BRA `(.L_x_1542) ;  /* 0x0000000400c87947 */ /* 0x000fec0003800000 */
.L_x_1590:
[----:B------:R-:W2:Y:S02]  /*8270*/  LDG.E.U16 R0, desc[UR36][R4.64] ;  /* 0x0000002404007981 */ /* 0x000ea4000c1e1500 */
[----:B--2---:R-:W-:-:S05]  /*8280*/  IMAD.U32 R0, R0, 0x10000, RZ ;  /* 0x0001000000007824 */ /* 0x004fca00078e00ff */
[----:B------:R-:W-:Y:S01]  /*8290*/  F2FP.F16.F32.PACK_AB R0, RZ, R0 ;  /* 0x00000000ff00723e */ /* 0x000fe200000000ff */
[----:B------:R-:W-:Y:S06]  /*82a0*/  BRA `(.L_x_1542) ;  /* 0x0000000400b87947 */ /* 0x000fec0003800000 */
.L_x_1587:
        /* <DEDUP_REMOVED lines=12> */
.L_x_1594:
        /* <DEDUP_REMOVED lines=21> */
.L_x_1598:
[----:B------:R-:W-:Y:S05]  /*84c0*/  BSYNC.RECONVERGENT B1 ;  /* 0x0000000000017941 */ /* 0x000fea0003800200 */
.L_x_1597:
[----:B------:R-:W-:Y:S01]  /*84d0*/  IMAD.SHL.U32 R0, R0, 0x100000, RZ ;  /* 0x0010000000007824 */ /* 0x000fe200078e00ff */
[----:B------:R-:W-:-:S04]  /*84e0*/  LEA R3, R3, 0x3b800000, 0x17 ;  /* 0x3b80000003037811 */ /* 0x000fc800078eb8ff */
[----:B------:R-:W-:-:S07]  /*84f0*/  LOP3.LUT R0, R3, R0, R7, 0xfe, !PT ;  /* 0x0000000003007212 */ /* 0x000fce00078efe07 */
.L_x_1596:
[----:B------:R-:W-:Y:S05]  /*8500*/  BSYNC.RECONVERGENT B0 ;  /* 0x0000000000007941 */ /* 0x000fea0003800200 */
.L_x_1595:
[----:B------:R-:W-:Y:S01]  /*8510*/  F2FP.F16.F32.PACK_AB R0, RZ, R0 ;  /* 0x00000000ff00723e */ /* 0x000fe200000000ff */
[----:B------:R-:W-:Y:S06]  /*8520*/  BRA `(.L_x_1542) ;  /* 0x0000000400187947 */ /* 0x000fec0003800000 */
.L_x_1593:
        /* <DEDUP_REMOVED lines=21> */
.L_x_1602:
[----:B------:R-:W-:Y:S05]  /*8680*/  BSYNC.RECONVERGENT B1 ;  /* 0x0000000000017941 */ /* 0x000fea0003800200 */
.L_x_1601:
[----:B------:R-:W-:Y:S01]  /*8690*/  IMAD.SHL.U32 R0, R0, 0x200000, RZ ;  /* 0x0020000000007824 */ /* 0x000fe200078e00ff */
[----:B------:R-:W-:-:S04]  /*86a0*/  LEA R3, R3, 0x37800000, 0x17 ;  /* 0x3780000003037811 */ /* 0x000fc800078eb8ff */
[----:B------:R-:W-:-:S07]  /*86b0*/  LOP3.LUT R0, R3, R0, R7, 0xfe, !PT ;  /* 0x0000000003007212 */ /* 0x000fce00078efe07 */
.L_x_1600:
[----:B------:R-:W-:Y:S05]  /*86c0*/  BSYNC.RECONVERGENT B0 ;  /* 0x0000000000007941 */ /* 0x000fea0003800200 */
.L_x_1599:
[----:B------:R-:W-:Y:S01]  /*86d0*/  F2FP.F16.F32.PACK_AB R0, RZ, R0 ;  /* 0x00000000ff00723e */ /* 0x000fe200000000ff */
[----:B------:R-:W-:Y:S06]  /*86e0*/  BRA `(.L_x_1542) ;  /* 0x0000000000a87947 */ /* 0x000fec0003800000 */
.L_x_1592:
        /* <DEDUP_REMOVED lines=14> */
.L_x_1606:
[----:B------:R-:W-:Y:S05]  /*87d0*/  BSYNC.RECONVERGENT B0 ;  /* 0x0000000000007941 */ /* 0x000fea0003800200 */
.L_x_1605:
[----:B------:R-:W-:Y:S01]  /*87e0*/  F2FP.F16.F32.PACK_AB R0, RZ, R0 ;  /* 0x00000000ff00723e */ /* 0x000fe200000000ff */
[----:B------:R-:W-:Y:S06]  /*87f0*/  BRA `(.L_x_1542) ;  /* 0x0000000000647947 */ /* 0x000fec0003800000 */
.L_x_1580:
        /* <DEDUP_REMOVED lines=16> */
.L_x_1607:
[----:B------:R-:W-:Y:S01]  /*8900*/  PRMT R0, RZ, 0x7610, R0 ;  /* 0x00007610ff007816 */ /* 0x000fe20000000000 */
[----:B------:R-:W-:Y:S06]  /*8910*/  BRA `(.L_x_1542) ;  /* 0x00000000001c7947 */ /* 0x000fec0003800000 */
.L_x_1604:
[----:B------:R-:W2:Y:S02]  /*8920*/  LDG.E.64 R4, desc[UR36][R4.64] ;  /* 0x0000002404047981 */ /* 0x000ea4000c1e1b00 */
[----:B--2---:R-:W0:Y:S02]  /*8930*/  I2F.U64 R0, R4 ;  /* 0x0000000400007312 */ /* 0x004e240000301000 */
[----:B0-----:R-:W-:Y:S01]  /*8940*/  F2FP.F16.F32.PACK_AB R0, RZ, R0 ;  /* 0x00000000ff00723e */ /* 0x001fe200000000ff */
[----:B------:R-:W-:Y:S06]  /*8950*/  BRA `(.L_x_1542) ;  /* 0x00000000000c7947 */ /* 0x000fec0003800000 */
.L_x_1603:
[----:B------:R-:W2:Y:S02]  /*8960*/  LDG.E R4, desc[UR36][R4.64] ;  /* 0x0000002404047981 */ /* 0x000ea4000c1e1900 */
[----:B--2---:R-:W-:-:S04]  /*8970*/  I2FP.F32.U32 R0, R4 ;  /* 0x0000000400007245 */ /* 0x004fc80000201000 */
[----:B------:R-:W-:-:S07]  /*8980*/  F2FP.F16.F32.PACK_AB R0, RZ, R0 ;  /* 0x00000000ff00723e */ /* 0x000fce00000000ff */
.L_x_1542:
[----:B------:R-:W-:Y:S05]  /*8990*/  BSYNC.RECONVERGENT B6 ;  /* 0x0000000000067941 */ /* 0x000fea0003800200 */
.L_x_1541:
[----:B------:R-:W4:Y:S01]  /*89a0*/  LDC.U8 R26, c[0x0][0x3b0] ;  /* 0x0000ec00ff1a7b82 */ /* 0x000f220000000000 */
[CC--:B------:R-:W-:Y:S01]  /*89b0*/  ISETP.GE.AND P0, PT, R19.reuse, R28.reuse, PT ;  /* 0x0000001c1300720c */ /* 0x0c0fe20003f06270 */
[C---:B------:R-:W-:Y:S01]  /*89c0*/  VIADD R3, R19.reuse, 0x100 ;  /* 0x0000010013037836 */ /* 0x040fe20000000000 */
[----:B------:R-:W-:Y:S01]  /*89d0*/  BSSY.RECONVERGENT B0, `(.L_x_1608) ;  /* 0x0000011000007945 */ /* 0x000fe20003800200 */
[C---:B0123--:R-:W-:Y:S02]  /*89e0*/  VIADD R5, R19.reuse, 0x180 ;  /* 0x0000018013057836 */ /* 0x04ffe40000000000 */
[----:B------:R-:W-:Y:S01]  /*89f0*/  VIADD R27, R19, 0x80 ;  /* 0x00000080131b7836 */ /* 0x000fe20000000000 */
[-C--:B------:R-:W-:Y:S02]  /*8a00*/  ISETP.GE.AND P2, PT, R3, R28.reuse, PT ;  /* 0x0000001c0300720c */ /* 0x080fe40003f46270 */
[-C--:B------:R-:W-:Y:S02]  /*8a10*/  ISETP.GE.AND P3, PT, R5, R28.reuse, PT ;  /* 0x0000001c0500720c */ /* 0x080fe40003f66270 */
[----:B------:R-:W-:-:S03]  /*8a20*/  ISETP.GE.AND P1, PT, R27, R28, PT ;  /* 0x0000001c1b00720c */ /* 0x000fc60003f26270 */
[----:B------:R-:W-:Y:S10]  /*8a30*/  @P0 BRA `(.L_x_1609) ;  /* 0x0000000000280947 */ /* 0x000ff40003800000 */
[----:B-----5:R-:W-:Y:S02]  /*8a40*/  HADD2.F32 R17, -RZ, R17.H0_H0 ;  /* 0x20000011ff117230 */ /* 0x020fe40000004100 */
[----:B------:R-:W-:-:S03]  /*8a50*/  HADD2.F32 R16, -RZ, R16.H0_H0 ;  /* 0x20000010ff107230 */ /* 0x000fc60000004100 */
[----:B------:R-:W-:-:S05]  /*8a60*/  FMUL.FTZ R17, R17, R17 ;  /* 0x0000001111117220 */ /* 0x000fca0000410000 */
[----:B------:R-:W-:-:S05]  /*8a70*/  F2FP.F16.F32.PACK_AB R17, RZ, R17 ;  /* 0x00000011ff11723e */ /* 0x000fca00000000ff */
[----:B------:R-:W-:-:S05]  /*8a80*/  HADD2.F32 R17, -RZ, R17.H0_H0 ;  /* 0x20000011ff117230 */ /* 0x000fca0000004100 */
[----:B------:R-:W-:-:S05]  /*8a90*/  FADD.FTZ R17, -R17, 1 ;  /* 0x3f80000011117421 */ /* 0x000fca0000010100 */
[----:B------:R-:W-:-:S05]  /*8aa0*/  F2FP.F16.F32.PACK_AB R17, RZ, R17 ;  /* 0x00000011ff11723e */ /* 0x000fca00000000ff */
[----:B------:R-:W-:-:S05]  /*8ab0*/  HADD2.F32 R17, -RZ, R17.H0_H0 ;  /* 0x20000011ff117230 */ /* 0x000fca0000004100 */
[----:B------:R-:W-:-:S05]  /*8ac0*/  FMUL.FTZ R3, R16, R17 ;  /* 0x0000001110037220 */ /* 0x000fca0000410000 */
[----:B------:R-:W-:-:S07]  /*8ad0*/  F2FP.F16.F32.PACK_AB R3, RZ, R3 ;  /* 0x00000003ff03723e */ /* 0x000fce00000000ff */
.L_x_1609:
[----:B------:R-:W-:Y:S05]  /*8ae0*/  BSYNC.RECONVERGENT B0 ;  /* 0x0000000000007941 */ /* 0x000fea0003800200 */
.L_x_1608:
[----:B------:R-:W-:Y:S04]  /*8af0*/  BSSY.RECONVERGENT B0, `(.L_x_1610) ;  /* 0x000000c000007945 */ /* 0x000fe80003800200 */
[----:B------:R-:W-:Y:S05]  /*8b00*/  @P1 BRA `(.L_x_1611) ;  /* 0x0000000000281947 */ /* 0x000fea0003800000 */
        /* <DEDUP_REMOVED lines=10> */
.L_x_1611:
[----:B------:R-:W-:Y:S05]  /*8bb0*/  BSYNC.RECONVERGENT B0 ;  /* 0x0000000000007941 */ /* 0x000fea0003800200 */
.L_x_1610:
        /* <DEDUP_REMOVED lines=12> */
.L_x_1613:
[----:B------:R-:W-:Y:S05]  /*8c80*/  BSYNC.RECONVERGENT B0 ;  /* 0x0000000000007941 */ /* 0x000fea0003800200 */
.L_x_1612:
        /* <DEDUP_REMOVED lines=12> */
.L_x_1615:
[----:B------:R-:W-:Y:S05]  /*8d50*/  BSYNC.RECONVERGENT B0 ;  /* 0x0000000000007941 */ /* 0x000fea0003800200 */
.L_x_1614:
[----:B------:R-:W-:Y:S04]  /*8d60*/  BSSY.RECONVERGENT B6, `(.L_x_1616) ;  /* 0x000010e000067945 */ /* 0x000fe80003800200 */
[----:B------:R-:W-:Y:S05]  /*8d70*/  @P0 BRA `(.L_x_1617) ;  /* 0x0000001000300947 */ /* 0x000fea0003800000 */
[----:B------:R-:W0:Y:S01]  /*8d80*/  LDCU UR4, c[0x0][0x3b4] ;  /* 0x00007680ff0477ac */ /* 0x000e220008000800 */
[----:B------:R-:W1:Y:S01]  /*8d90*/  LDC.64 R8, c[0x0][0x388] ;  /* 0x0000e200ff087b82 */ /* 0x000e620000000a00 */
[----:B-----5:R-:W-:Y:S01]  /*8da0*/  IMAD R0, R2, 0x200, R19 ;  /* 0x0000020002007824 */ /* 0x020fe200078e0213 */
[----:B----4-:R-:W-:-:S03]  /*8db0*/  PRMT R4, R26, 0x9910, RZ ;  /* 0x000099101a047816 */ /* 0x010fc600000000ff */
[----:B0-----:R-:W-:Y:S02]  /*8dc0*/  IMAD R5, R0, UR4, RZ ;  /* 0x0000000400057c24 */ /* 0x001fe4000f8e02ff */
[----:B------:R-:W-:-:S05]  /*8dd0*/  IMAD.MOV.U32 R0, RZ, RZ, R4 ;  /* 0x000000ffff007224 */ /* 0x000fca00078e0004 */
[----:B------:R-:W-:Y:S02]  /*8de0*/  ISETP.GT.AND P0, PT, R0, 0x9, PT ;  /* 0x000000090000780c */ /* 0x000fe40003f04270 */
[----:B-1----:R-:W-:-:S05]  /*8df0*/  IADD3 R8, P1, PT, R5, R8, RZ ;  /* 0x0000000805087210 */ /* 0x002fca0007f3e0ff */
        /* <DEDUP_REMOVED lines=10> */
[----:B------:R-:W-:Y:S02]  /*8ea0*/  HADD2.F32 R3, -RZ, R3.H0_H0 ;  /* 0x20000003ff037230 */ /* 0x000fe40000004100 */
[----:B------:R-:W-:-:S04]  /*8eb0*/  IMAD.MOV.U32 R19, RZ, RZ, R27 ;  /* 0x000000ffff137224 */ /* 0x000fc800078e001b */
[----:B------:R-:W0:Y:S02]  /*8ec0*/  F2I.FTZ.TRUNC.NTZ R3, R3 ;  /* 0x0000000300037305 */ /* 0x000e24000021f100 */
[----:B0-----:R0:W-:Y:S01]  /*8ed0*/  STG.E.U8 desc[UR36][R8.64], R3 ;  /* 0x0000000308007986 */ /* 0x0011e2000c101124 */
[----:B------:R-:W-:Y:S05]  /*8ee0*/  BRA `(.L_x_1617) ;  /* 0x0000000c00d47947 */ /* 0x000fea0003800000 */
.L_x_1621:
[----:B------:R-:W-:Y:S02]  /*8ef0*/  HADD2.F32 R5, -RZ, R3.H0_H0 ;  /* 0x20000003ff057230 */ /* 0x000fe40000004100 */
[----:B------:R-:W-:-:S04]  /*8f00*/  IMAD.MOV.U32 R19, RZ, RZ, R27 ;  /* 0x000000ffff137224 */ /* 0x000fc800078e001b */
[----:B------:R-:W0:Y:S02]  /*8f10*/  F2I.S64.TRUNC R4, R5 ;  /* 0x0000000500047311 */ /* 0x000e24000020d900 */
[----:B0-----:R0:W-:Y:S01]  /*8f20*/  STG.E.U8 desc[UR36][R8.64], R4 ;  /* 0x0000000408007986 */ /* 0x0011e2000c101124 */
[----:B------:R-:W-:Y:S05]  /*8f30*/  BRA `(.L_x_1617) ;  /* 0x0000000c00c07947 */ /* 0x000fea0003800000 */
.L_x_1620:
[----:B------:R-:W-:-:S13]  /*8f40*/  ISETP.NE.AND P0, PT, R0, 0x2, PT ;  /* 0x000000020000780c */ /* 0x000fda0003f05270 */
[----:B------:R-:W-:Y:S05]  /*8f50*/  @!P0 BRA `(.L_x_1623) ;  /* 0x0000000000388947 */ /* 0x000fea0003800000 */
[----:B------:R-:W-:-:S13]  /*8f60*/  ISETP.NE.AND P0, PT, R0, 0x3, PT ;  /* 0x000000030000780c */ /* 0x000fda0003f05270 */
[----:B------:R-:W-:Y:S05]  /*8f70*/  @!P0 BRA `(.L_x_1624) ;  /* 0x00000000001c8947 */ /* 0x000fea0003800000 */
[----:B------:R-:W-:-:S13]  /*8f80*/  ISETP.NE.AND P0, PT, R0, 0x4, PT ;  /* 0x000000040000780c */ /* 0x000fda0003f05270 */
[----:B------:R-:W-:Y:S05]  /*8f90*/  @P0 BRA `(.L_x_1622) ;  /* 0x0000000800f80947 */ /* 0x000fea0003800000 */
[----:B------:R-:W-:Y:S02]  /*8fa0*/  HADD2.F32 R4, -RZ, R3.H0_H0 ;  /* 0x20000003ff047230 */ /* 0x000fe40000004100 */
[----:B------:R-:W-:-:S04]  /*8fb0*/  IMAD.MOV.U32 R19, RZ, RZ, R27 ;  /* 0x000000ffff137224 */ /* 0x000fc800078e001b */
[----:B------:R-:W0:Y:S02]  /*8fc0*/  F2I.S64.TRUNC R4, R4 ;  /* 0x0000000400047311 */ /* 0x000e24000020d900 */
[----:B0-----:R0:W-:Y:S01]  /*8fd0*/  STG.E.64 desc[UR36][R8.64], R4 ;  /* 0x0000000408007986 */ /* 0x0011e2000c101b24 */
[----:B------:R-:W-:Y:S05]  /*8fe0*/  BRA `(.L_x_1617) ;  /* 0x0000000c00947947 */ /* 0x000fea0003800000 */
.L_x_1624:
[----:B------:R-:W-:Y:S02]  /*8ff0*/  HADD2.F32 R3, -RZ, R3.H0_H0 ;  /* 0x20000003ff037230 */ /* 0x000fe40000004100 */
[----:B------:R-:W-:-:S04]  /*9000*/  IMAD.MOV.U32 R19, RZ, RZ, R27 ;  /* 0x000000ffff137224 */ /* 0x000fc800078e001b */
[----:B------:R-:W0:Y:S02]  /*9010*/  F2I.FTZ.TRUNC.NTZ R3, R3 ;  /* 0x0000000300037305 */ /* 0x000e24000021f100 */
[----:B0-----:R0:W-:Y:S01]  /*9020*/  STG.E desc[UR36][R8.64], R3 ;  /* 0x0000000308007986 */ /* 0x0011e2000c101924 */
[----:B------:R-:W-:Y:S05]  /*9030*/  BRA `(.L_x_1617) ;  /* 0x0000000c00807947 */ /* 0x000fea0003800000 */
.L_x_1623:
[----:B------:R-:W-:Y:S02]  /*9040*/  HADD2.F32 R3, -RZ, R3.H0_H0 ;  /* 0x20000003ff037230 */ /* 0x000fe40000004100 */
[----:B------:R-:W-:-:S04]  /*9050*/  IMAD.MOV.U32 R19, RZ, RZ, R27 ;  /* 0x000000ffff137224 */ /* 0x000fc800078e001b */
[----:B------:R-:W0:Y:S02]  /*9060*/  F2I.FTZ.TRUNC.NTZ R3, R3 ;  /* 0x0000000300037305 */ /* 0x000e24000021f100 */
[----:B0-----:R0:W-:Y:S01]  /*9070*/  STG.E.U16 desc[UR36][R8.64], R3 ;  /* 0x0000000308007986 */ /* 0x0011e2000c101524 */
[----:B------:R-:W-:Y:S05]  /*9080*/  BRA `(.L_x_1617) ;  /* 0x0000000c006c7947 */ /* 0x000fea0003800000 */
.L_x_1619:
[----:B------:R-:W-:-:S13]  /*9090*/  ISETP.GT.AND P0, PT, R0, 0x6, PT ;  /* 0x000000060000780c */ /* 0x000fda0003f04270 */
[----:B------:R-:W-:Y:S05]  /*90a0*/  @P0 BRA `(.L_x_1625) ;  /* 0x00000000002c0947 */ /* 0x000fea0003800000 */
[----:B------:R-:W-:-:S13]  /*90b0*/  ISETP.NE.AND P0, PT, R0, 0x5, PT ;  /* 0x000000050000780c */ /* 0x000fda0003f05270 */
[----:B------:R-:W-:Y:S05]  /*90c0*/  @!P0 BRA `(.L_x_1626) ;  /* 0x0000000000188947 */ /* 0x000fea0003800000 */
[----:B------:R-:W-:-:S13]  /*90d0*/  ISETP.NE.AND P0, PT, R0, 0x6, PT ;  /* 0x000000060000780c */ /* 0x000fda0003f05270 */
[----:B------:R-:W-:Y:S05]  /*90e0*/  @P0 BRA `(.L_x_1622) ;  /* 0x0000000800a40947 */ /* 0x000fea0003800000 */
[----:B------:R-:W-:Y:S02]  /*90f0*/  HADD2.F32 R3, -RZ, R3.H0_H0 ;  /* 0x20000003ff037230 */ /* 0x000fe40000004100 */
[----:B------:R-:W-:-:S03]  /*9100*/  IMAD.MOV.U32 R19, RZ, RZ, R27 ;  /* 0x000000ffff137224 */ /* 0x000fc600078e001b */
[----:B------:R0:W-:Y:S01]  /*9110*/  STG.E desc[UR36][R8.64], R3 ;  /* 0x0000000308007986 */ /* 0x0001e2000c101924 */
[----:B------:R-:W-:Y:S05]  /*9120*/  BRA `(.L_x_1617) ;  /* 0x0000000c00447947 */ /* 0x000fea0003800000 */
.L_x_1626:
[----:B------:R0:W-:Y:S01]  /*9130*/  STG.E.U16 desc[UR36][R8.64], R3 ;  /* 0x0000000308007986 */ /* 0x0001e2000c101524 */
[----:B------:R-:W-:Y:S01]  /*9140*/  IMAD.MOV.U32 R19, RZ, RZ, R27 ;  /* 0x000000ffff137224 */ /* 0x000fe200078e001b */
[----:B------:R-:W-:Y:S06]  /*9150*/  BRA `(.L_x_1617) ;  /* 0x0000000c00387947 */ /* 0x000fec0003800000 */
.L_x_1625:
[----:B------:R-:W-:-:S13]  /*9160*/  ISETP.NE.AND P0, PT, R0, 0x7, PT ;  /* 0x000000070000780c */ /* 0x000fda0003f05270 */
[----:B------:R-:W-:Y:S05]  /*9170*/  @!P0 BRA `(.L_x_1627) ;  /* 0x00000000003c8947 */ /* 0x000fea0003800000 */
[----:B------:R-:W-:-:S13]  /*9180*/  ISETP.NE.AND P0, PT, R0, 0x8, PT ;  /* 0x000000080000780c */ /* 0x000fda0003f05270 */
[----:B------:R-:W-:Y:S05]  /*9190*/  @!P0 BRA `(.L_x_1628) ;  /* 0x00000000001c8947 */ /* 0x000fea0003800000 */
[----:B------:R-:W-:-:S13]  /*91a0*/  ISETP.NE.AND P0, PT, R0, 0x9, PT ;  /* 0x000000090000780c */ /* 0x000fda0003f05270 */
[----:B------:R-:W-:Y:S05]  /*91b0*/  @P0 BRA `(.L_x_1622) ;  /* 0x0000000800700947 */ /* 0x000fea0003800000 */
[----:B------:R-:W-:Y:S02]  /*91c0*/  HADD2.F32 R4, -RZ, R3.H0_H0 ;  /* 0x20000003ff047230 */ /* 0x000fe40000004100 */
[----:B------:R-:W-:Y:S02]  /*91d0*/  IMAD.MOV.U32 R5, RZ, RZ, RZ ;  /* 0x000000ffff057224 */ /* 0x000fe400078e00ff */
[----:B------:R-:W-:-:S03]  /*91e0*/  IMAD.MOV.U32 R19, RZ, RZ, R27 ;  /* 0x000000ffff137224 */ /* 0x000fc600078e001b */
[----:B------:R0:W-:Y:S01]  /*91f0*/  STG.E.64 desc[UR36][R8.64], R4 ;  /* 0x0000000408007986 */ /* 0x0001e2000c101b24 */
[----:B------:R-:W-:Y:S05]  /*9200*/  BRA `(.L_x_1617) ;  /* 0x0000000c000c7947 */ /* 0x000fea0003800000 */
.L_x_1628:
[----:B------:R-:W-:Y:S02]  /*9210*/  HADD2.F32 R0, -RZ, R3.H0_H0 ;  /* 0x20000003ff007230 */ /* 0x000fe40000004100 */
[----:B------:R-:W-:-:S03]  /*9220*/  IMAD.MOV.U32 R19, RZ, RZ, R27 ;  /* 0x000000ffff137224 */ /* 0x000fc600078e001b */
[----:B------:R-:W-:-:S04]  /*9230*/  F2FP.F16.F32.PACK_AB R0, RZ, R0 ;  /* 0x00000000ff00723e */ /* 0x000fc800000000ff */
[----:B------:R-:W-:-:S05]  /*9240*/  PRMT R0, R0, 0x5410, RZ ;  /* 0x0000541000007816 */ /* 0x000fca00000000ff */
[----:B------:R0:W-:Y:S01]  /*9250*/  STG.E desc[UR36][R8.64], R0 ;  /* 0x0000000008007986 */ /* 0x0001e2000c101924 */
[----:B------:R-:W-:Y:S05]  /*9260*/  BRA `(.L_x_1617) ;  /* 0x0000000800f47947 */ /* 0x000fea0003800000 */
.L_x_1627:
[----:B------:R-:W-:Y:S02]  /*9270*/  HADD2.F32 R4, -RZ, R3.H0_H0 ;  /* 0x20000003ff047230 */ /* 0x000fe40000004100 */
[----:B------:R-:W-:-:S03]  /*9280*/  IMAD.MOV.U32 R19, RZ, RZ, R27 ;  /* 0x000000ffff137224 */ /* 0x000fc600078e001b */
[----:B------:R-:W-:-:S06]  /*9290*/  FMUL.FTZ R4, R4, 1 ;  /* 0x3f80000004047820 */ /* 0x000fcc0000410000 */
[----:B------:R-:W0:Y:S02]  /*92a0*/  F2F.F64.F32 R4, R4 ;  /* 0x0000000400047310 */ /* 0x000e240000201800 */
[----:B0-----:R0:W-:Y:S01]  /*92b0*/  STG.E.64 desc[UR36][R8.64], R4 ;  /* 0x0000000408007986 */ /* 0x0011e2000c101b24 */
[----:B------:R-:W-:Y:S05]  /*92c0*/  BRA `(.L_x_1617) ;  /* 0x0000000800dc7947 */ /* 0x000fea0003800000 */
.L_x_1618:
        /* <DEDUP_REMOVED lines=10> */
[----:B------:R-:W-:-:S04]  /*9370*/  FSETP.NEU.FTZ.AND P0, PT, R3, RZ, PT ;  /* 0x000000ff0300720b */ /* 0x000fc80003f1d000 */
[----:B------:R-:W-:-:S05]  /*9380*/  SEL R3, RZ, 0x1, !P0 ;  /* 0x00000001ff037807 */ /* 0x000fca0004000000 */
[----:B------:R0:W-:Y:S01]  /*9390*/  STG.E.U8 desc[UR36][R8.64], R3 ;  /* 0x0000000308007986 */ /* 0x0001e2000c101124 */
[----:B------:R-:W-:Y:S05]  /*93a0*/  BRA `(.L_x_1617) ;  /* 0x0000000800a47947 */ /* 0x000fea0003800000 */
.L_x_1631:
[----:B------:R-:W-:Y:S01]  /*93b0*/  HADD2.F32 R3, -RZ, R3.H0_H0 ;  /* 0x20000003ff037230 */ /* 0x000fe20000004100 */
[----:B------:R-:W-:Y:S01]  /*93c0*/  CS2R R6, SRZ ;  /* 0x0000000000067805 */ /* 0x000fe2000001ff00 */
[----:B------:R-:W-:-:S03]  /*93d0*/  IMAD.MOV.U32 R19, RZ, RZ, R27 ;  /* 0x000000ffff137224 */ /* 0x000fc600078e001b */
[----:B------:R-:W-:-:S04]  /*93e0*/  FMUL.FTZ R3, R3, 1 ;  /* 0x3f80000003037820 */ /* 0x000fc80000410000 */
[----:B------:R-:W0:Y:S02]  /*93f0*/  F2F.F64.F32 R4, R3 ;  /* 0x0000000300047310 */ /* 0x000e240000201800 */
[----:B0-----:R0:W-:Y:S01]  /*9400*/  STG.E.128 desc[UR36][R8.64], R4 ;  /* 0x0000000408007986 */ /* 0x0011e2000c101d24 */
[----:B------:R-:W-:Y:S05]  /*9410*/  BRA `(.L_x_1617) ;  /* 0x0000000800887947 */ /* 0x000fea0003800000 */
.L_x_1630:
[----:B------:R-:W-:-:S13]  /*9420*/  ISETP.NE.AND P0, PT, R0, 0xf, PT ;  /* 0x0000000f0000780c */ /* 0x000fda0003f05270 */
[----:B------:R-:W-:Y:S05]  /*9430*/  @!P0 BRA `(.L_x_1632) ;  /* 0x0000000000a88947 */ /* 0x000fea0003800000 */
[----:B------:R-:W-:-:S13]  /*9440*/  ISETP.NE.AND P0, PT, R0, 0x17, PT ;  /* 0x000000170000780c */ /* 0x000fda0003f05270 */
[----:B------:R-:W-:Y:S05]  /*9450*/  @!P0 BRA `(.L_x_1633) ;  /* 0x0000000000508947 */ /* 0x000fea0003800000 */
[----:B------:R-:W-:-:S13]  /*9460*/  ISETP.NE.AND P0, PT, R0, 0x18, PT ;  /* 0x000000180000780c */ /* 0x000fda0003f05270 */
[----:B------:R-:W-:Y:S05]  /*9470*/  @P0 BRA `(.L_x_1622) ;  /* 0x0000000400c00947 */ /* 0x000fea0003800000 */
        /* <DEDUP_REMOVED lines=13> */
.L_x_1635:
[----:B------:R-:W-:Y:S05]  /*9550*/  BSYNC.RECONVERGENT B0 ;  /* 0x0000000000007941 */ /* 0x000fea0003800200 */
.L_x_1634:
[----:B------:R-:W-:Y:S01]  /*9560*/  LOP3.LUT R5, R0, 0x80, R5, 0xf8, !PT ;  /* 0x0000008000057812 */ /* 0x000fe200078ef805 */
[----:B------:R-:W-:-:S04]  /*9570*/  IMAD.MOV.U32 R19, RZ, RZ, R27 ;  /* 0x000000ffff137224 */ /* 0x000fc800078e001b */
[----:B------:R0:W-:Y:S01]  /*9580*/  STG.E.U8 desc[UR36][R8.64], R5 ;  /* 0x0000000508007986 */ /* 0x0001e2000c101124 */
[----:B------:R-:W-:Y:S05]  /*9590*/  BRA `(.L_x_1617) ;  /* 0x0000000800287947 */ /* 0x000fea0003800000 */
.L_x_1633:
        /* <DEDUP_REMOVED lines=15> */
.L_x_1637:
[----:B------:R-:W-:Y:S05]  /*9690*/  BSYNC.RECONVERGENT B0 ;  /* 0x0000000000007941 */ /* 0x000fea0003800200 */
.L_x_1636:
[----:B------:R-:W-:Y:S01]  /*96a0*/  LOP3.LUT R5, R0, 0x80, R5, 0xf8, !PT ;  /* 0x0000008000057812 */ /* 0x000fe200078ef805 */
[----:B------:R-:W-:-:S04]  /*96b0*/  IMAD.MOV.U32 R19, RZ, RZ, R27 ;  /* 0x000000ffff137224 */ /* 0x000fc800078e001b */
[----:B------:R0:W-:Y:S01]  /*96c0*/  STG.E.U8 desc[UR36][R8.64], R5 ;  /* 0x0000000508007986 */ /* 0x0001e2000c101124 */
[----:B------:R-:W-:Y:S05]  /*96d0*/  BRA `(.L_x_1617) ;  /* 0x0000000400d87947 */ /* 0x000fea0003800000 */
.L_x_1632:
[----:B------:R-:W-:Y:S02]  /*96e0*/  HADD2.F32 R0, -RZ, R3.H0_H0 ;  /* 0x20000003ff007230 */ /* 0x000fe40000004100 */
[----:B------:R-:W-:-:S03]  /*96f0*/  IMAD.MOV.U32 R19, RZ, RZ, R27 ;  /* 0x000000ffff137224 */ /* 0x000fc600078e001b */
[----:B------:R-:W-:-:S05]  /*9700*/  F2FP.BF16.F32.PACK_AB R0, RZ, R0 ;  /* 0x00000000ff00723e */ /* 0x000fca00000010ff */
[----:B------:R0:W-:Y:S01]  /*9710*/  STG.E.U16 desc[UR36][R8.64], R0 ;  /* 0x0000000008007986 */ /* 0x0001e2000c101524 */
[----:B------:R-:W-:Y:S05]  /*9720*/  BRA `(.L_x_1617) ;  /* 0x0000000400c47947 */ /* 0x000fea0003800000 */
.L_x_1629:
        /* <DEDUP_REMOVED lines=10> */
[----:B------:R-:W0:Y:S02]  /*97d0*/  F2I.FTZ.U32.TRUNC.NTZ R3, R3 ;  /* 0x0000000300037305 */ /* 0x000e24000021f000 */
[----:B0-----:R0:W-:Y:S01]  /*97e0*/  STG.E.U16 desc[UR36][R8.64], R3 ;  /* 0x0000000308007986 */ /* 0x0011e2000c101524 */
[----:B------:R-:W-:Y:S05]  /*97f0*/  BRA `(.L_x_1617) ;  /* 0x0000000400907947 */ /* 0x000fea0003800000 */
.L_x_1640:
        /* <DEDUP_REMOVED lines=13> */
.L_x_1643:
[----:B------:R-:W-:-:S04]  /*98d0*/  SHF.R.U32.HI R0, RZ, 0x14, R3 ;  /* 0x00000014ff007819 */ /* 0x000fc80000011603 */
[----:B------:R-:W-:-:S04]  /*98e0*/  LOP3.LUT R0, R0, 0x1, RZ, 0xc0, !PT ;  /* 0x0000000100007812 */ /* 0x000fc800078ec0ff */
[----:B------:R-:W-:-:S04]  /*98f0*/  IADD3 R0, PT, PT, R3, 0x487ffff, R0 ;  /* 0x0487ffff03007810 */ /* 0x000fc80007ffe000 */
[----:B------:R-:W-:-:S04]  /*9900*/  SHF.R.U32.HI R0, RZ, 0x14, R0 ;  /* 0x00000014ff007819 */ /* 0x000fc80000011600 */
[----:B------:R-:W-:-:S07]  /*9910*/  LOP3.LUT R0, R0, 0xff, RZ, 0xc0, !PT ;  /* 0x000000ff00007812 */ /* 0x000fce00078ec0ff */
.L_x_1644:
[----:B------:R-:W-:-:S04]  /*9920*/  SHF.R.U32.HI R3, RZ, 0x18, R3 ;  /* 0x00000018ff037819 */ /* 0x000fc80000011603 */
[----:B------:R-:W-:-:S04]  /*9930*/  LOP3.LUT R0, R0, 0x80, R3, 0xf8, !PT ;  /* 0x0000008000007812 */ /* 0x000fc800078ef803 */
[----:B------:R-:W-:-:S07]  /*9940*/  PRMT R4, R0, 0x7610, R4 ;  /* 0x0000761000047816 */ /* 0x000fce0000000004 */
.L_x_1642:
[----:B------:R-:W-:Y:S05]  /*9950*/  BSYNC.RECONVERGENT B0 ;  /* 0x0000000000007941 */ /* 0x000fea0003800200 */
.L_x_1641:
[----:B------:R0:W-:Y:S01]  /*9960*/  STG.E.U8 desc[UR36][R8.64], R4 ;  /* 0x0000000408007986 */ /* 0x0001e2000c101124 */
[----:B------:R-:W-:Y:S01]  /*9970*/  IMAD.MOV.U32 R19, RZ, RZ, R27 ;  /* 0x000000ffff137224 */ /* 0x000fe200078e001b */
[----:B------:R-:W-:Y:S06]  /*9980*/  BRA `(.L_x_1617) ;  /* 0x00000004002c7947 */ /* 0x000fec0003800000 */
.L_x_1639:
        /* <DEDUP_REMOVED lines=13> */
.L_x_1647:
[----:B------:R-:W-:-:S04]  /*9a60*/  SHF.R.U32.HI R0, RZ, 0x15, R3 ;  /* 0x00000015ff007819 */ /* 0x000fc80000011603 */
[----:B------:R-:W-:-:S04]  /*9a70*/  LOP3.LUT R0, R0, 0x1, RZ, 0xc0, !PT ;  /* 0x0000000100007812 */ /* 0x000fc800078ec0ff */
[----:B------:R-:W-:-:S04]  /*9a80*/  IADD3 R0, PT, PT, R3, 0x88fffff, R0 ;  /* 0x088fffff03007810 */ /* 0x000fc80007ffe000 */
[----:B------:R-:W-:-:S04]  /*9a90*/  SHF.R.U32.HI R0, RZ, 0x15, R0 ;  /* 0x00000015ff007819 */ /* 0x000fc80000011600 */
[----:B------:R-:W-:-:S07]  /*9aa0*/  LOP3.LUT R0, R0, 0xff, RZ, 0xc0, !PT ;  /* 0x000000ff00007812 */ /* 0x000fce00078ec0ff */
.L_x_1648:
[----:B------:R-:W-:-:S04]  /*9ab0*/  SHF.R.U32.HI R3, RZ, 0x18, R3 ;  /* 0x00000018ff037819 */ /* 0x000fc80000011603 */
[----:B------:R-:W-:-:S04]  /*9ac0*/  LOP3.LUT R0, R0, 0x80, R3, 0xf8, !PT ;  /* 0x0000008000007812 */ /* 0x000fc800078ef803 */
[----:B------:R-:W-:-:S07]  /*9ad0*/  PRMT R4, R0, 0x7610, R4 ;  /* 0x0000761000047816 */ /* 0x000fce0000000004 */
.L_x_1646:
[----:B------:R-:W-:Y:S05]  /*9ae0*/  BSYNC.RECONVERGENT B0 ;  /* 0x0000000000007941 */ /* 0x000fea0003800200 */
.L_x_1645:
[----:B------:R3:W-:Y:S01]  /*9af0*/  STG.E.U8 desc[UR36][R8.64], R4 ;  /* 0x0000000408007986 */ /* 0x0007e2000c101124 */
[----:B------:R-:W-:Y:S01]  /*9b00*/  IMAD.MOV.U32 R19, RZ, RZ, R27 ;  /* 0x000000ffff137224 */ /* 0x000fe200078e001b */
[----:B------:R-:W-:Y:S06]  /*9b10*/  BRA `(.L_x_1617) ;  /* 0x0000000000c87947 */ /* 0x000fec0003800000 */
.L_x_1638:
[----:B------:R-:W-:-:S13]  /*9b20*/  ISETP.NE.AND P0, PT, R0, 0x1c, PT ;  /* 0x0000001c0000780c */ /* 0x000fda0003f05270 */
[----:B------:R-:W-:Y:S05]  /*9b30*/  @!P0 BRA `(.L_x_1649) ;  /* 0x0000000000b08947 */ /* 0x000fea0003800000 */
[----:B------:R-:W-:-:S13]  /*9b40*/  ISETP.NE.AND P0, PT, R0, 0x1d, PT ;  /* 0x0000001d0000780c */ /* 0x000fda0003f05270 */
[----:B------:R-:W-:Y:S05]  /*9b50*/  @!P0 BRA `(.L_x_1650) ;  /* 0x0000000000948947 */ /* 0x000fea0003800000 */
[----:B------:R-:W-:-:S13]  /*9b60*/  ISETP.NE.AND P0, PT, R0, 0x2c, PT ;  /* 0x0000002c0000780c */ /* 0x000fda0003f05270 */
[----:B------:R-:W-:Y:S05]  /*9b70*/  @!P0 BRA `(.L_x_1651) ;  /* 0x0000000000488947 */ /* 0x000fea0003800000 */
.L_x_1622:
        /* <DEDUP_REMOVED lines=16> */
.L_x_1652:
[----:B------:R-:W-:Y:S01]  /*9c80*/  IMAD.MOV.U32 R19, RZ, RZ, R27 ;  /* 0x000000ffff137224 */ /* 0x000fe200078e001b */
[----:B------:R-:W-:Y:S06]  /*9c90*/  BRA `(.L_x_1617) ;  /* 0x0000000000687947 */ /* 0x000fec0003800000 */
.L_x_1651:
[----:B------:R-:W-:Y:S02]  /*9ca0*/  HADD2.F32 R4, -RZ, R3.H0_H0 ;  /* 0x20000003ff047230 */ /* 0x000fe40000004100 */
        /* <DEDUP_REMOVED lines=16> */
.L_x_1650:
[----:B------:R-:W-:Y:S02]  /*9db0*/  HADD2.F32 R4, -RZ, R3.H0_H0 ;  /* 0x20000003ff047230 */ /* 0x000fe40000004100 */
[----:B------:R-:W-:-:S04]  /*9dc0*/  IMAD.MOV.U32 R19, RZ, RZ, R27 ;  /* 0x000000ffff137224 */ /* 0x000fc800078e001b */
[----:B------:R-:W0:Y:S02]  /*9dd0*/  F2I.U64.TRUNC R4, R4 ;  /* 0x0000000400047311 */ /* 0x000e24000020d800 */
[----:B0-----:R1:W-:Y:S01]  /*9de0*/  STG.E.64 desc[UR36][R8.64], R4 ;  /* 0x0000000408007986 */ /* 0x0013e2000c101b24 */
[----:B------:R-:W-:Y:S05]  /*9df0*/  BRA `(.L_x_1617) ;  /* 0x0000000000107947 */ /* 0x000fea0003800000 */
.L_x_1649:
[----:B------:R-:W-:Y:S02]  /*9e00*/  HADD2.F32 R3, -RZ, R3.H0_H0 ;  /* 0x20000003ff037230 */ /* 0x000fe40000004100 */
[----:B------:R-:W-:-:S04]  /*9e10*/  IMAD.MOV.U32 R19, RZ, RZ, R27 ;  /* 0x000000ffff137224 */ /* 0x000fc800078e001b */
[----:B------:R-:W0:Y:S02]  /*9e20*/  F2I.FTZ.U32.TRUNC.NTZ R3, R3 ;  /* 0x0000000300037305 */ /* 0x000e24000021f000 */
[----:B0-----:R0:W-:Y:S02]  /*9e30*/  STG.E desc[UR36][R8.64], R3 ;  /* 0x0000000308007986 */ /* 0x0011e4000c101924 */
.L_x_1617:
[----:B------:R-:W-:Y:S05]  /*9e40*/  BSYNC.RECONVERGENT B6 ;  /* 0x0000000000067941 */ /* 0x000fea0003800200 */
.L_x_1616:
[----:B------:R-:W-:Y:S01]  /*9e50*/  ISETP.GE.AND P0, PT, R19, R28, PT ;  /* 0x0000001c1300720c */ /* 0x000fe20003f06270 */
[----:B------:R-:W-:-:S12]  /*9e60*/  BSSY.RECONVERGENT B6, `(.L_x_1653) ;  /* 0x00001f0000067945 */ /* 0x000fd80003800200 */
[----:B------:R-:W-:Y:S05]  /*9e70*/  @P0 BRA `(.L_x_1654) ;  /* 0x0000001c00b80947 */ /* 0x000fea0003800000 */
[----:B------:R-:W4:Y:S01]  /*9e80*/  LDCU UR4, c[0x0][0x3b4] ;  /* 0x00007680ff0477ac */ /* 0x000f220008000800 */
[----:B0123--:R-:W0:Y:S01]  /*9e90*/  LDC.64 R8, c[0x0][0x388] ;  /* 0x0000e200ff087b82 */ /* 0x00fe220000000a00 */
[----:B-----5:R-:W-:Y:S01]  /*9ea0*/  IMAD R0, R2, 0x200, R19 ;  /* 0x0000020002007824 */ /* 0x020fe200078e0213 */
[----:B----4-:R-:W-:-:S03]  /*9eb0*/  PRMT R4, R26, 0x9910, RZ ;  /* 0x000099101a047816 */ /* 0x010fc600000000ff */
[----:B------:R-:W-:Y:S02]  /*9ec0*/  IMAD R3, R0, UR4, RZ ;  /* 0x0000000400037c24 */ /* 0x000fe4000f8e02ff */
        /* <DEDUP_REMOVED lines=13> */
[----:B------:R-:W-:-:S04]  /*9fa0*/  HADD2.F32 R18, -RZ, R18.H0_H0 ;  /* 0x20000012ff127230 */ /* 0x000fc80000004100 */
[----:B------:R-:W0:Y:S02]  /*9fb0*/  F2I.FTZ.TRUNC.NTZ R3, R18 ;  /* 0x0000001200037305 */ /* 0x000e24000021f100 */
[----:B0-----:R0:W-:Y:S01]  /*9fc0*/  STG.E.U8 desc[UR36][R8.64], R3 ;  /* 0x0000000308007986 */ /* 0x0011e2000c101124 */
[----:B------:R-:W-:Y:S05]  /*9fd0*/  BRA `(.L_x_1660) ;  /* 0x0000000c007c7947 */ /* 0x000fea0003800000 */
.L_x_1658:
[----:B------:R-:W-:-:S06]  /*9fe0*/  HADD2.F32 R5, -RZ, R18.H0_H0 ;  /* 0x20000012ff057230 */ /* 0x000fcc0000004100 */
[----:B------:R-:W0:Y:S02]  /*9ff0*/  F2I.S64.TRUNC R4, R5 ;  /* 0x0000000500047311 */ /* 0x000e24000020d900 */
[----:B0-----:R0:W-:Y:S01]  /*a000*/  STG.E.U8 desc[UR36][R8.64], R4 ;  /* 0x0000000408007986 */ /* 0x0011e2000c101124 */
[----:B------:R-:W-:Y:S05]  /*a010*/  BRA `(.L_x_1660) ;  /* 0x0000000c006c7947 */ /* 0x000fea0003800000 */
.L_x_1657:
[----:B------:R-:W-:-:S13]  /*a020*/  ISETP.NE.AND P0, PT, R0, 0x2, PT ;  /* 0x000000020000780c */ /* 0x000fda0003f05270 */
[----:B------:R-:W-:Y:S05]  /*a030*/  @!P0 BRA `(.L_x_1661) ;  /* 0x0000000000308947 */ /* 0x000fea0003800000 */
[----:B------:R-:W-:-:S13]  /*a040*/  ISETP.NE.AND P0, PT, R0, 0x3, PT ;  /* 0x000000030000780c */ /* 0x000fda0003f05270 */
[----:B------:R-:W-:Y:S05]  /*a050*/  @!P0 BRA `(.L_x_1662) ;  /* 0x0000000000188947 */ /* 0x000fea0003800000 */
[----:B------:R-:W-:-:S13]  /*a060*/  ISETP.NE.AND P0, PT, R0, 0x4, PT ;  /* 0x000000040000780c */ /* 0x000fda0003f05270 */
[----:B------:R-:W-:Y:S05]  /*a070*/  @P0 BRA `(.L_x_1659) ;  /* 0x0000000800700947 */ /* 0x000fea0003800000 */
[----:B------:R-:W-:-:S06]  /*a080*/  HADD2.F32 R4, -RZ, R18.H0_H0 ;  /* 0x20000012ff047230 */ /* 0x000fcc0000004100 */
[----:B------:R-:W0:Y:S02]  /*a090*/  F2I.S64.TRUNC R4, R4 ;  /* 0x0000000400047311 */ /* 0x000e24000020d900 */
[----:B0-----:R0:W-:Y:S01]  /*a0a0*/  STG.E.64 desc[UR36][R8.64], R4 ;  /* 0x0000000408007986 */ /* 0x0011e2000c101b24 */
[----:B------:R-:W-:Y:S05]  /*a0b0*/  BRA `(.L_x_1660) ;  /* 0x0000000c00447947 */ /* 0x000fea0003800000 */
.L_x_1662:
[----:B------:R-:W-:-:S04]  /*a0c0*/  HADD2.F32 R18, -RZ, R18.H0_H0 ;  /* 0x20000012ff127230 */ /* 0x000fc80000004100 */
[----:B------:R-:W0:Y:S02]  /*a0d0*/  F2I.FTZ.TRUNC.NTZ R3, R18 ;  /* 0x0000001200037305 */ /* 0x000e24000021f100 */
[----:B0-----:R0:W-:Y:S01]  /*a0e0*/  STG.E desc[UR36][R8.64], R3 ;  /* 0x0000000308007986 */ /* 0x0011e2000c101924 */
[----:B------:R-:W-:Y:S05]  /*a0f0*/  BRA `(.L_x_1660) ;  /* 0x0000000c00347947 */ /* 0x000fea0003800000 */
.L_x_1661:
[----:B------:R-:W-:-:S04]  /*a100*/  HADD2.F32 R18, -RZ, R18.H0_H0 ;  /* 0x20000012ff127230 */ /* 0x000fc80000004100 */
[----:B------:R-:W0:Y:S02]  /*a110*/  F2I.FTZ.TRUNC.NTZ R3, R18 ;  /* 0x0000001200037305 */ /* 0x000e24000021f100 */
[----:B0-----:R0:W-:Y:S01]  /*a120*/  STG.E.U16 desc[UR36][R8.64], R3 ;  /* 0x0000000308007986 */ /* 0x0011e2000c101524 */
[----:B------:R-:W-:Y:S05]  /*a130*/  BRA `(.L_x_1660) ;  /* 0x0000000c00247947 */ /* 0x000fea0003800000 */
.L_x_1656:
[----:B------:R-:W-:-:S13]  /*a140*/  ISETP.GT.AND P0, PT, R0, 0x6, PT ;  /* 0x000000060000780c */ /* 0x000fda0003f04270 */
[----:B------:R-:W-:Y:S05]  /*a150*/  @P0 BRA `(.L_x_1663) ;  /* 0x0000000000240947 */ /* 0x000fea0003800000 */
[----:B------:R-:W-:-:S13]  /*a160*/  ISETP.NE.AND P0, PT, R0, 0x5, PT ;  /* 0x000000050000780c */ /* 0x000fda0003f05270 */
[----:B------:R-:W-:Y:S05]  /*a170*/  @!P0 BRA `(.L_x_1664) ;  /* 0x0000000000148947 */ /* 0x000fea0003800000 */
[----:B------:R-:W-:-:S13]  /*a180*/  ISETP.NE.AND P0, PT, R0, 0x6, PT ;  /* 0x000000060000780c */ /* 0x000fda0003f05270 */
[----:B------:R-:W-:Y:S05]  /*a190*/  @P0 BRA `(.L_x_1659) ;  /* 0x0000000800280947 */ /* 0x000fea0003800000 */
[----:B------:R-:W-:-:S05]  /*a1a0*/  HADD2.F32 R3, -RZ, R18.H0_H0 ;  /* 0x20000012ff037230 */ /* 0x000fca0000004100 */
[----:B------:R3:W-:Y:S01]  /*a1b0*/  STG.E desc[UR36][R8.64], R3 ;  /* 0x0000000308007986 */ /* 0x0007e2000c101924 */
[----:B------:R-:W-:Y:S05]  /*a1c0*/  BRA `(.L_x_1660) ;  /* 0x0000000c00007947 */ /* 0x000fea0003800000 */
.L_x_1664:
[----:B------:R4:W-:Y:S01]  /*a1d0*/  STG.E.U16 desc[UR36][R8.64], R18 ;  /* 0x0000001208007986 */ /* 0x0009e2000c101524 */
[----:B------:R-:W-:Y:S05]  /*a1e0*/  BRA `(.L_x_1660) ;  /* 0x0000000800f87947 */ /* 0x000fea0003800000 */
.L_x_1663:
[----:B------:R-:W-:-:S13]  /*a1f0*/  ISETP.NE.AND P0, PT, R0, 0x7, PT ;  /* 0x000000070000780c */ /* 0x000fda0003f05270 */
[----:B------:R-:W-:Y:S05]  /*a200*/  @!P0 BRA `(.L_x_1665) ;  /* 0x0000000000348947 */ /* 0x000fea0003800000 */
[----:B------:R-:W-:-:S13]  /*a210*/  ISETP.NE.AND P0, PT, R0, 0x8, PT ;  /* 0x000000080000780c */ /* 0x000fda0003f05270 */
[----:B------:R-:W-:Y:S05]  /*a220*/  @!P0 BRA `(.L_x_1666) ;  /* 0x0000000000188947 */ /* 0x000fea0003800000 */
[----:B------:R-:W-:-:S13]  /*a230*/  ISETP.NE.AND P0, PT, R0, 0x9, PT ;  /* 0x000000090000780c */ /* 0x000fda0003f05270 */
[----:B------:R-:W-:Y:S05]  /*a240*/  @P0 BRA `(.L_x_1659) ;  /* 0x0000000400fc0947 */ /* 0x000fea0003800000 */
[----:B------:R-:W-:Y:S02]  /*a250*/  HADD2.F32 R4, -RZ, R18.H0_H0 ;  /* 0x20000012ff047230 */ /* 0x000fe40000004100 */
[----:B------:R-:W-:-:S05]  /*a260*/  IMAD.MOV.U32 R5, RZ, RZ, RZ ;  /* 0x000000ffff057224 */ /* 0x000fca00078e00ff */
[----:B------:R1:W-:Y:S01]  /*a270*/  STG.E.64 desc[UR36][R8.64], R4 ;  /* 0x0000000408007986 */ /* 0x0003e2000c101b24 */
[----:B------:R-:W-:Y:S05]  /*a280*/  BRA `(.L_x_1660) ;  /* 0x0000000800d07947 */ /* 0x000fea0003800000 */
.L_x_1666:
[----:B------:R-:W-:-:S05]  /*a290*/  HADD2.F32 R0, -RZ, R18.H0_H0 ;  /* 0x20000012ff007230 */ /* 0x000fca0000004100 */
[----:B------:R-:W-:-:S04]  /*a2a0*/  F2FP.F16.F32.PACK_AB R0, RZ, R0 ;  /* 0x00000000ff00723e */ /* 0x000fc800000000ff */
[----:B------:R-:W-:-:S05]  /*a2b0*/  PRMT R0, R0, 0x5410, RZ ;  /* 0x0000541000007816 */ /* 0x000fca00000000ff */
[----:B------:R2:W-:Y:S01]  /*a2c0*/  STG.E desc[UR36][R8.64], R0 ;  /* 0x0000000008007986 */ /* 0x0005e2000c101924 */
[----:B------:R-:W-:Y:S05]  /*a2d0*/  BRA `(.L_x_1660) ;  /* 0x0000000800bc7947 */ /* 0x000fea0003800000 */
.L_x_1665:
[----:B------:R-:W-:-:S05]  /*a2e0*/  HADD2.F32 R4, -RZ, R18.H0_H0 ;  /* 0x20000012ff047230 */ /* 0x000fca0000004100 */
[----:B------:R-:W-:-:S06]  /*a2f0*/  FMUL.FTZ R4, R4, 1 ;  /* 0x3f80000004047820 */ /* 0x000fcc0000410000 */
[----:B------:R-:W0:Y:S02]  /*a300*/  F2F.F64.F32 R4, R4 ;  /* 0x0000000400047310 */ /* 0x000e240000201800 */
[----:B0-----:R0:W-:Y:S01]  /*a310*/  STG.E.64 desc[UR36][R8.64], R4 ;  /* 0x0000000408007986 */ /* 0x0011e2000c101b24 */
[----:B------:R-:W-:Y:S05]  /*a320*/  BRA `(.L_x_1660) ;  /* 0x0000000800a87947 */ /* 0x000fea0003800000 */
.L_x_1655:
        /* <DEDUP_REMOVED lines=10> */
[----:B------:R-:W-:-:S06]  /*a3d0*/  HADD2.F32 R3, -RZ, R18.H0_H0 ;  /* 0x20000012ff037230 */ /* 0x000fcc0000004100 */
[----:B------:R-:W0:Y:S02]  /*a3e0*/  F2I.FTZ.U32.TRUNC.NTZ R3, R3 ;  /* 0x0000000300037305 */ /* 0x000e24000021f000 */
[----:B0-----:R0:W-:Y:S01]  /*a3f0*/  STG.E.U16 desc[UR36][R8.64], R3 ;  /* 0x0000000308007986 */ /* 0x0011e2000c101524 */
[----:B------:R-:W-:Y:S05]  /*a400*/  BRA `(.L_x_1660) ;  /* 0x0000000800707947 */ /* 0x000fea0003800000 */
.L_x_1670:
        /* <DEDUP_REMOVED lines=17> */
.L_x_1673:
[----:B------:R-:W-:-:S04]  /*a520*/  SHF.R.U32.HI R3, RZ, 0x18, R5 ;  /* 0x00000018ff037819 */ /* 0x000fc80000011605 */
[----:B------:R-:W-:-:S04]  /*a530*/  LOP3.LUT R0, R0, 0x80, R3, 0xf8, !PT ;  /* 0x0000008000007812 */ /* 0x000fc800078ef803 */
[----:B------:R-:W-:-:S07]  /*a540*/  PRMT R4, R0, 0x7610, R4 ;  /* 0x0000761000047816 */ /* 0x000fce0000000004 */
.L_x_1672:
[----:B------:R-:W-:Y:S05]  /*a550*/  BSYNC.RECONVERGENT B0 ;  /* 0x0000000000007941 */ /* 0x000fea0003800200 */
.L_x_1671:
[----:B------:R0:W-:Y:S01]  /*a560*/  STG.E.U8 desc[UR36][R8.64], R4 ;  /* 0x0000000408007986 */ /* 0x0001e2000c101124 */
[----:B------:R-:W-:Y:S05]  /*a570*/  BRA `(.L_x_1660) ;  /* 0x0000000800147947 */ /* 0x000fea0003800000 */
.L_x_1669:
        /* <DEDUP_REMOVED lines=17> */
.L_x_1676:
[----:B------:R-:W-:-:S04]  /*a690*/  SHF.R.U32.HI R3, RZ, 0x18, R5 ;  /* 0x00000018ff037819 */ /* 0x000fc80000011605 */
[----:B------:R-:W-:-:S04]  /*a6a0*/  LOP3.LUT R0, R0, 0x80, R3, 0xf8, !PT ;  /* 0x0000008000007812 */ /* 0x000fc800078ef803 */
[----:B------:R-:W-:-:S07]  /*a6b0*/  PRMT R4, R0, 0x7610, R4 ;  /* 0x0000761000047816 */ /* 0x000fce0000000004 */
.L_x_1675:
[----:B------:R-:W-:Y:S05]  /*a6c0*/  BSYNC.RECONVERGENT B0 ;  /* 0x0000000000007941 */ /* 0x000fea0003800200 */
.L_x_1674:
[----:B------:R0:W-:Y:S01]  /*a6d0*/  STG.E.U8 desc[UR36][R8.64], R4 ;  /* 0x0000000408007986 */ /* 0x0001e2000c101124 */
[----:B------:R-:W-:Y:S05]  /*a6e0*/  BRA `(.L_x_1660) ;  /* 0x0000000400b87947 */ /* 0x000fea0003800000 */
.L_x_1668:
[----:B------:R-:W-:-:S13]  /*a6f0*/  ISETP.NE.AND P0, PT, R0, 0x1c, PT ;  /* 0x0000001c0000780c */ /* 0x000fda0003f05270 */
[----:B------:R-:W-:Y:S05]  /*a700*/  @!P0 BRA `(.L_x_1677) ;  /* 0x0000000000608947 */ /* 0x000fea0003800000 */
[----:B------:R-:W-:-:S13]  /*a710*/  ISETP.NE.AND P0, PT, R0, 0x1d, PT ;  /* 0x0000001d0000780c */ /* 0x000fda0003f05270 */
[----:B------:R-:W-:Y:S05]  /*a720*/  @!P0 BRA `(.L_x_1678) ;  /* 0x0000000000488947 */ /* 0x000fea0003800000 */
[----:B------:R-:W-:-:S13]  /*a730*/  ISETP.NE.AND P0, PT, R0, 0x2c, PT ;  /* 0x0000002c0000780c */ /* 0x000fda0003f05270 */
[----:B------:R-:W-:Y:S05]  /*a740*/  @P0 BRA `(.L_x_1659) ;  /* 0x0000000000bc0947 */ /* 0x000fea0003800000 */
        /* <DEDUP_REMOVED lines=16> */
.L_x_1678:
[----:B------:R-:W-:-:S06]  /*a850*/  HADD2.F32 R4, -RZ, R18.H0_H0 ;  /* 0x20000012ff047230 */ /* 0x000fcc0000004100 */
[----:B------:R-:W0:Y:S02]  /*a860*/  F2I.U64.TRUNC R4, R4 ;  /* 0x0000000400047311 */ /* 0x000e24000020d800 */
[----:B0-----:R0:W-:Y:S01]  /*a870*/  STG.E.64 desc[UR36][R8.64], R4 ;  /* 0x0000000408007986 */ /* 0x0011e2000c101b24 */
[----:B------:R-:W-:Y:S05]  /*a880*/  BRA `(.L_x_1660) ;  /* 0x0000000400507947 */ /* 0x000fea0003800000 */
.L_x_1677:
[----:B------:R-:W-:-:S04]  /*a890*/  HADD2.F32 R18, -RZ, R18.H0_H0 ;  /* 0x20000012ff127230 */ /* 0x000fc80000004100 */
[----:B------:R-:W0:Y:S02]  /*a8a0*/  F2I.FTZ.U32.TRUNC.NTZ R3, R18 ;  /* 0x0000001200037305 */ /* 0x000e24000021f000 */
[----:B0-----:R0:W-:Y:S01]  /*a8b0*/  STG.E desc[UR36][R8.64], R3 ;  /* 0x0000000308007986 */ /* 0x0011e2000c101924 */
[----:B------:R-:W-:Y:S05]  /*a8c0*/  BRA `(.L_x_1660) ;  /* 0x0000000400407947 */ /* 0x000fea0003800000 */
.L_x_1667:
[----:B------:R-:W-:-:S13]  /*a8d0*/  ISETP.GT.AND P0, PT, R0, 0xe, PT ;  /* 0x0000000e0000780c */ /* 0x000fda0003f04270 */
[----:B------:R-:W-:Y:S05]  /*a8e0*/  @P0 BRA `(.L_x_1679) ;  /* 0x00000000003c0947 */ /* 0x000fea0003800000 */
[----:B------:R-:W-:-:S13]  /*a8f0*/  ISETP.NE.AND P0, PT, R0, 0xa, PT ;  /* 0x0000000a0000780c */ /* 0x000fda0003f05270 */
[----:B------:R-:W-:Y:S05]  /*a900*/  @!P0 BRA `(.L_x_1680) ;  /* 0x00000000001c8947 */ /* 0x000fea0003800000 */
[----:B------:R-:W-:-:S13]  /*a910*/  ISETP.NE.AND P0, PT, R0, 0xb, PT ;  /* 0x0000000b0000780c */ /* 0x000fda0003f05270 */
[----:B------:R-:W-:Y:S05]  /*a920*/  @P0 BRA `(.L_x_1659) ;  /* 0x0000000000440947 */ /* 0x000fea0003800000 */
[----:B------:R-:W-:-:S05]  /*a930*/  HADD2.F32 R18, -RZ, R18.H0_H0 ;  /* 0x20000012ff127230 */ /* 0x000fca0000004100 */
[----:B------:R-:W-:-:S04]  /*a940*/  FSETP.NEU.FTZ.AND P0, PT, R18, RZ, PT ;  /* 0x000000ff1200720b */ /* 0x000fc80003f1d000 */
[----:B------:R-:W-:-:S05]  /*a950*/  SEL R3, RZ, 0x1, !P0 ;  /* 0x00000001ff037807 */ /* 0x000fca0004000000 */
[----:B------:R0:W-:Y:S01]  /*a960*/  STG.E.U8 desc[UR36][R8.64], R3 ;  /* 0x0000000308007986 */ /* 0x0001e2000c101124 */
[----:B------:R-:W-:Y:S05]  /*a970*/  BRA `(.L_x_1660) ;  /* 0x0000000400147947 */ /* 0x000fea0003800000 */
.L_x_1680:
[----:B------:R-:W-:Y:S01]  /*a980*/  HADD2.F32 R18, -RZ, R18.H0_H0 ;  /* 0x20000012ff127230 */ /* 0x000fe20000004100 */
[----:B------:R-:W-:-:S04]  /*a990*/  CS2R R6, SRZ ;  /* 0x0000000000067805 */ /* 0x000fc8000001ff00 */
[----:B------:R-:W-:-:S06]  /*a9a0*/  FMUL.FTZ R4, R18, 1 ;  /* 0x3f80000012047820 */ /* 0x000fcc0000410000 */
[----:B------:R-:W0:Y:S02]  /*a9b0*/  F2F.F64.F32 R4, R4 ;  /* 0x0000000400047310 */ /* 0x000e240000201800 */
[----:B0-----:R0:W-:Y:S01]  /*a9c0*/  STG.E.128 desc[UR36][R8.64], R4 ;  /* 0x0000000408007986 */ /* 0x0011e2000c101d24 */
[----:B------:R-:W-:Y:S05]  /*a9d0*/  BRA `(.L_x_1660) ;  /* 0x0000000000fc7947 */ /* 0x000fea0003800000 */
.L_x_1679:
[----:B------:R-:W-:-:S13]  /*a9e0*/  ISETP.NE.AND P0, PT, R0, 0xf, PT ;  /* 0x0000000f0000780c */ /* 0x000fda0003f05270 */
[----:B------:R-:W-:Y:S05]  /*a9f0*/  @!P0 BRA `(.L_x_1681) ;  /* 0x0000000000e88947 */ /* 0x000fea0003800000 */
[----:B------:R-:W-:-:S13]  /*aa00*/  ISETP.NE.AND P0, PT, R0, 0x17, PT ;  /* 0x000000170000780c */ /* 0x000fda0003f05270 */
[----:B------:R-:W-:Y:S05]  /*aa10*/  @!P0 BRA `(.L_x_1682) ;  /* 0x0000000000908947 */ /* 0x000fea0003800000 */
[----:B------:R-:W-:-:S13]  /*aa20*/  ISETP.NE.AND P0, PT, R0, 0x18, PT ;  /* 0x000000180000780c */ /* 0x000fda0003f05270 */
[----:B------:R-:W-:Y:S05]  /*aa30*/  @!P0 BRA `(.L_x_1683) ;  /* 0x0000000000448947 */ /* 0x000fea0003800000 */
.L_x_1659:
        /* <DEDUP_REMOVED lines=16> */
.L_x_1684:
[----:B------:R-:W-:Y:S05]  /*ab40*/  BRA `(.L_x_1660) ;  /* 0x0000000000a07947 */ /* 0x000fea0003800000 */
.L_x_1683:
        /* <DEDUP_REMOVED lines=13> */
.L_x_1686:
[----:B------:R-:W-:Y:S05]  /*ac20*/  BSYNC.RECONVERGENT B0 ;  /* 0x0000000000007941 */ /* 0x000fea0003800200 */
.L_x_1685:
[----:B------:R-:W-:-:S05]  /*ac30*/  LOP3.LUT R3, R0, 0x80, R3, 0xf8, !PT ;  /* 0x0000008000037812 */ /* 0x000fca00078ef803 */
[----:B------:R0:W-:Y:S01]  /*ac40*/  STG.E.U8 desc[UR36][R8.64], R3 ;  /* 0x0000000308007986 */ /* 0x0001e2000c101124 */
[----:B------:R-:W-:Y:S05]  /*ac50*/  BRA `(.L_x_1660) ;  /* 0x00000000005c7947 */ /* 0x000fea0003800000 */
.L_x_1682:
        /* <DEDUP_REMOVED lines=12> */
.L_x_1688:
[----:B------:R-:W-:Y:S01]  /*ad20*/  IMAD.MOV.U32 R0, RZ, RZ, 0x7f ;  /* 0x0000007fff007424 */ /* 0x000fe200078e00ff */
[----:B------:R-:W-:-:S04]  /*ad30*/  ISETP.GT.U32.AND P0, PT, R4, 0x7f800000, PT ;  /* 0x7f8000000400780c */ /* 0x000fc80003f04070 */
[----:B------:R-:W-:-:S09]  /*ad40*/  SEL R0, R0, 0x7c, P0 ;  /* 0x0000007c00007807 */ /* 0x000fd20000000000 */
.L_x_1689:
[----:B------:R-:W-:Y:S05]  /*ad50*/  BSYNC.RECONVERGENT B0 ;  /* 0x0000000000007941 */ /* 0x000fea0003800200 */
.L_x_1687:
[----:B------:R-:W-:-:S04]  /*ad60*/  SHF.R.U32.HI R3, RZ, 0x18, R3 ;  /* 0x00000018ff037819 */ /* 0x000fc80000011603 */
[----:B------:R-:W-:-:S05]  /*ad70*/  LOP3.LUT R3, R0, 0x80, R3, 0xf8, !PT ;  /* 0x0000008000037812 */ /* 0x000fca00078ef803 */
[----:B------:R0:W-:Y:S01]  /*ad80*/  STG.E.U8 desc[UR36][R8.64], R3 ;  /* 0x0000000308007986 */ /* 0x0001e2000c101124 */
[----:B------:R-:W-:Y:S05]  /*ad90*/  BRA `(.L_x_1660) ;  /* 0x00000000000c7947 */ /* 0x000fea0003800000 */
.L_x_1681:
[----:B------:R-:W-:-:S05]  /*ada0*/  HADD2.F32 R0, -RZ, R18.H0_H0 ;  /* 0x20000012ff007230 */ /* 0x000fca0000004100 */
[----:B------:R-:W-:-:S05]  /*adb0*/  F2FP.BF16.F32.PACK_AB R0, RZ, R0 ;  /* 0x00000000ff00723e */ /* 0x000fca00000010ff */
[----:B------:R0:W-:Y:S02]  /*adc0*/  STG.E.U16 desc[UR36][R8.64], R0 ;  /* 0x0000000008007986 */ /* 0x0001e4000c101524 */
.L_x_1660:
[----:B------:R-:W-:-:S05]  /*add0*/  VIADD R19, R19, 0x80 ;  /* 0x0000008013137836 */ /* 0x000fca0000000000 */
[----:B------:R-:W-:-:S13]  /*ade0*/  ISETP.GE.AND P0, PT, R19, R28, PT ;  /* 0x0000001c1300720c */ /* 0x000fda0003f06270 */
[----:B------:R-:W-:Y:S05]  /*adf0*/  @P0 BRA `(.L_x_1654) ;  /* 0x0000000c00d80947 */ /* 0x000fea0003800000 */
[----:B------:R-:W5:Y:S01]  /*ae00*/  LDCU UR4, c[0x0][0x3b4] ;  /* 0x00007680ff0477ac */ /* 0x000f620008000800 */
[----:B01234-:R-:W0:Y:S01]  /*ae10*/  LDC.64 R8, c[0x0][0x388] ;  /* 0x0000e200ff087b82 */ /* 0x01fe220000000a00 */
        /* <DEDUP_REMOVED lines=20> */
.L_x_1693:
[----:B------:R-:W-:-:S06]  /*af60*/  HADD2.F32 R5, -RZ, R16.H0_H0 ;  /* 0x20000010ff057230 */ /* 0x000fcc0000004100 */
[----:B------:R-:W0:Y:S02]  /*af70*/  F2I.S64.TRUNC R4, R5 ;  /* 0x0000000500047311 */ /* 0x000e24000020d900 */
[----:B0-----:R0:W-:Y:S01]  /*af80*/  STG.E.U8 desc[UR36][R8.64], R4 ;  /* 0x0000000408007986 */ /* 0x0011e2000c101124 */
[----:B------:R-:W-:Y:S05]  /*af90*/  BRA `(.L_x_1695) ;  /* 0x0000000c006c7947 */ /* 0x000fea0003800000 */
.L_x_1692:
        /* <DEDUP_REMOVED lines=10> */
.L_x_1697:
[----:B------:R-:W-:-:S04]  /*b040*/  HADD2.F32 R16, -RZ, R16.H0_H0 ;  /* 0x20000010ff107230 */ /* 0x000fc80000004100 */
[----:B------:R-:W0:Y:S02]  /*b050*/  F2I.FTZ.TRUNC.NTZ R3, R16 ;  /* 0x0000001000037305 */ /* 0x000e24000021f100 */
[----:B0-----:R0:W-:Y:S01]  /*b060*/  STG.E desc[UR36][R8.64], R3 ;  /* 0x0000000308007986 */ /* 0x0011e2000c101924 */
[----:B------:R-:W-:Y:S05]  /*b070*/  BRA `(.L_x_1695) ;  /* 0x0000000c00347947 */ /* 0x000fea0003800000 */
.L_x_1696:
[----:B------:R-:W-:-:S04]  /*b080*/  HADD2.F32 R16, -RZ, R16.H0_H0 ;  /* 0x20000010ff107230 */ /* 0x000fc80000004100 */
[----:B------:R-:W0:Y:S02]  /*b090*/  F2I.FTZ.TRUNC.NTZ R3, R16 ;  /* 0x0000001000037305 */ /* 0x000e24000021f100 */
[----:B0-----:R0:W-:Y:S01]  /*b0a0*/  STG.E.U16 desc[UR36][R8.64], R3 ;  /* 0x0000000308007986 */ /* 0x0011e2000c101524 */
[----:B------:R-:W-:Y:S05]  /*b0b0*/  BRA `(.L_x_1695) ;  /* 0x0000000c00247947 */ /* 0x000fea0003800000 */
.L_x_1691:
        /* <DEDUP_REMOVED lines=9> */
.L_x_1699:
[----:B------:R0:W-:Y:S01]  /*b150*/  STG.E.U16 desc[UR36][R8.64], R16 ;  /* 0x0000001008007986 */ /* 0x0001e2000c101524 */
[----:B------:R-:W-:Y:S05]  /*b160*/  BRA `(.L_x_1695) ;  /* 0x0000000800f87947 */ /* 0x000fea0003800000 */
.L_x_1698:
        /* <DEDUP_REMOVED lines=10> */
.L_x_1701:
[----:B------:R-:W-:-:S05]  /*b210*/  HADD2.F32 R0, -RZ, R16.H0_H0 ;  /* 0x20000010ff007230 */ /* 0x000fca0000004100 */
[----:B------:R-:W-:-:S04]  /*b220*/  F2FP.F16.F32.PACK_AB R0, RZ, R0 ;  /* 0x00000000ff00723e */ /* 0x000fc800000000ff */
[----:B------:R-:W-:-:S05]  /*b230*/  PRMT R0, R0, 0x5410, RZ ;  /* 0x0000541000007816 */ /* 0x000fca00000000ff */
[----:B------:R0:W-:Y:S01]  /*b240*/  STG.E desc[UR36][R8.64], R0 ;  /* 0x0000000008007986 */ /* 0x0001e2000c101924 */
[----:B------:R-:W-:Y:S05]  /*b250*/  BRA `(.L_x_1695) ;  /* 0x0000000800bc7947 */ /* 0x000fea0003800000 */
.L_x_1700:
[----:B------:R-:W-:-:S05]  /*b260*/  HADD2.F32 R4, -RZ, R16.H0_H0 ;  /* 0x20000010ff047230 */ /* 0x000fca0000004100 */
[----:B------:R-:W-:-:S06]  /*b270*/  FMUL.FTZ R4, R4, 1 ;  /* 0x3f80000004047820 */ /* 0x000fcc0000410000 */
[----:B------:R-:W0:Y:S02]  /*b280*/  F2F.F64.F32 R4, R4 ;  /* 0x0000000400047310 */ /* 0x000e240000201800 */
[----:B0-----:R0:W-:Y:S01]  /*b290*/  STG.E.64 desc[UR36][R8.64], R4 ;  /* 0x0000000408007986 */ /* 0x0011e2000c101b24 */
[----:B------:R-:W-:Y:S05]  /*b2a0*/  BRA `(.L_x_1695) ;  /* 0x0000000800a87947 */ /* 0x000fea0003800000 */
.L_x_1690:
        /* <DEDUP_REMOVED lines=14> */
.L_x_1705:
        /* <DEDUP_REMOVED lines=17> */
.L_x_1708:
[----:B------:R-:W-:-:S04]  /*b4a0*/  SHF.R.U32.HI R3, RZ, 0x18, R5 ;  /* 0x00000018ff037819 */ /* 0x000fc80000011605 */
[----:B------:R-:W-:-:S04]  /*b4b0*/  LOP3.LUT R0, R0, 0x80, R3, 0xf8, !PT ;  /* 0x0000008000007812 */ /* 0x000fc800078ef803 */
[----:B------:R-:W-:-:S07]  /*b4c0*/  PRMT R4, R0, 0x7610, R4 ;  /* 0x0000761000047816 */ /* 0x000fce0000000004 */
.L_x_1707:
[----:B------:R-:W-:Y:S05]  /*b4d0*/  BSYNC.RECONVERGENT B0 ;  /* 0x0000000000007941 */ /* 0x000fea0003800200 */
.L_x_1706:
[----:B------:R0:W-:Y:S01]  /*b4e0*/  STG.E.U8 desc[UR36][R8.64], R4 ;  /* 0x0000000408007986 */ /* 0x0001e2000c101124 */
[----:B------:R-:W-:Y:S05]  /*b4f0*/  BRA `(.L_x_1695) ;  /* 0x0000000800147947 */ /* 0x000fea0003800000 */
.L_x_1704:
        /* <DEDUP_REMOVED lines=17> */
.L_x_1711:
[----:B------:R-:W-:-:S04]  /*b610*/  SHF.R.U32.HI R3, RZ, 0x18, R5 ;  /* 0x00000018ff037819 */ /* 0x000fc80000011605 */
[----:B------:R-:W-:-:S04]  /*b620*/  LOP3.LUT R0, R0, 0x80, R3, 0xf8, !PT ;  /* 0x0000008000007812 */ /* 0x000fc800078ef803 */
[----:B------:R-:W-:-:S07]  /*b630*/  PRMT R4, R0, 0x7610, R4 ;  /* 0x0000761000047816 */ /* 0x000fce0000000004 */
.L_x_1710:
[----:B------:R-:W-:Y:S05]  /*b640*/  BSYNC.RECONVERGENT B0 ;  /* 0x0000000000007941 */ /* 0x000fea0003800200 */
.L_x_1709:
[----:B------:R0:W-:Y:S01]  /*b650*/  STG.E.U8 desc[UR36][R8.64], R4 ;  /* 0x0000000408007986 */ /* 0x0001e2000c101124 */
[----:B------:R-:W-:Y:S05]  /*b660*/  BRA `(.L_x_1695) ;  /* 0x0000000400b87947 */ /* 0x000fea0003800000 */
.L_x_1703:
        /* <DEDUP_REMOVED lines=22> */
.L_x_1713:
[----:B------:R-:W-:-:S06]  /*b7d0*/  HADD2.F32 R4, -RZ, R16.H0_H0 ;  /* 0x20000010ff047230 */ /* 0x000fcc0000004100 */
[----:B------:R-:W0:Y:S02]  /*b7e0*/  F2I.U64.TRUNC R4, R4 ;  /* 0x0000000400047311 */ /* 0x000e24000020d800 */
[----:B0-----:R0:W-:Y:S01]  /*b7f0*/  STG.E.64 desc[UR36][R8.64], R4 ;  /* 0x0000000408007986 */ /* 0x0011e2000c101b24 */
[----:B------:R-:W-:Y:S05]  /*b800*/  BRA `(.L_x_1695) ;  /* 0x0000000400507947 */ /* 0x000fea0003800000 */
.L_x_1712:
[----:B------:R-:W-:-:S04]  /*b810*/  HADD2.F32 R16, -RZ, R16.H0_H0 ;  /* 0x20000010ff107230 */ /* 0x000fc80000004100 */
[----:B------:R-:W0:Y:S02]  /*b820*/  F2I.FTZ.U32.TRUNC.NTZ R3, R16 ;  /* 0x0000001000037305 */ /* 0x000e24000021f000 */
[----:B0-----:R0:W-:Y:S01]  /*b830*/  STG.E desc[UR36][R8.64], R3 ;  /* 0x0000000308007986 */ /* 0x0011e2000c101924 */
[----:B------:R-:W-:Y:S05]  /*b840*/  BRA `(.L_x_1695) ;  /* 0x0000000400407947 */ /* 0x000fea0003800000 */
.L_x_1702:
        /* <DEDUP_REMOVED lines=11> */
.L_x_1715:
[----:B------:R-:W-:Y:S01]  /*b900*/  HADD2.F32 R16, -RZ, R16.H0_H0 ;  /* 0x20000010ff107230 */ /* 0x000fe20000004100 */
[----:B------:R-:W-:-:S04]  /*b910*/  CS2R R6, SRZ ;  /* 0x0000000000067805 */ /* 0x000fc8000001ff00 */
[----:B------:R-:W-:-:S06]  /*b920*/  FMUL.FTZ R4, R16, 1 ;  /* 0x3f80000010047820 */ /* 0x000fcc0000410000 */
[----:B------:R-:W0:Y:S02]  /*b930*/  F2F.F64.F32 R4, R4 ;  /* 0x0000000400047310 */ /* 0x000e240000201800 */
[----:B0-----:R3:W-:Y:S01]  /*b940*/  STG.E.128 desc[UR36][R8.64], R4 ;  /* 0x0000000408007986 */ /* 0x0017e2000c101d24 */
[----:B------:R-:W-:Y:S05]  /*b950*/  BRA `(.L_x_1695) ;  /* 0x0000000000fc7947 */ /* 0x000fea0003800000 */
.L_x_1714:
[----:B------:R-:W-:-:S13]  /*b960*/  ISETP.NE.AND P0, PT, R0, 0xf, PT ;  /* 0x0000000f0000780c */ /* 0x000fda0003f05270 */
[----:B------:R-:W-:Y:S05]  /*b970*/  @!P0 BRA `(.L_x_1716) ;  /* 0x0000000000e88947 */ /* 0x000fea0003800000 */
[----:B------:R-:W-:-:S13]  /*b980*/  ISETP.NE.AND P0, PT, R0, 0x17, PT ;  /* 0x000000170000780c */ /* 0x000fda0003f05270 */
[----:B------:R-:W-:Y:S05]  /*b990*/  @!P0 BRA `(.L_x_1717) ;  /* 0x0000000000908947 */ /* 0x000fea0003800000 */
[----:B------:R-:W-:-:S13]  /*b9a0*/  ISETP.NE.AND P0, PT, R0, 0x18, PT ;  /* 0x000000180000780c */ /* 0x000fda0003f05270 */
[----:B------:R-:W-:Y:S05]  /*b9b0*/  @!P0 BRA `(.L_x_1718) ;  /* 0x0000000000448947 */ /* 0x000fea0003800000 */
.L_x_1694:
        /* <DEDUP_REMOVED lines=16> */
.L_x_1719:
[----:B------:R-:W-:Y:S05]  /*bac0*/  BRA `(.L_x_1695) ;  /* 0x0000000000a07947 */ /* 0x000fea0003800000 */
.L_x_1718:
        /* <DEDUP_REMOVED lines=13> */
.L_x_1721:
[----:B------:R-:W-:Y:S05]  /*bba0*/  BSYNC.RECONVERGENT B0 ;  /* 0x0000000000007941 */ /* 0x000fea0003800200 */
.L_x_1720:
[----:B------:R-:W-:-:S05]  /*bbb0*/  LOP3.LUT R3, R0, 0x80, R3, 0xf8, !PT ;  /* 0x0000008000037812 */ /* 0x000fca00078ef803 */
[----:B------:R1:W-:Y:S01]  /*bbc0*/  STG.E.U8 desc[UR36][R8.64], R3 ;  /* 0x0000000308007986 */ /* 0x0003e2000c101124 */
[----:B------:R-:W-:Y:S05]  /*bbd0*/  BRA `(.L_x_1695) ;  /* 0x00000000005c7947 */ /* 0x000fea0003800000 */
.L_x_1717:
        /* <DEDUP_REMOVED lines=12> */
.L_x_1723:
[----:B------:R-:W-:Y:S01]  /*bca0*/  IMAD.MOV.U32 R0, RZ, RZ, 0x7f ;  /* 0x0000007fff007424 */ /* 0x000fe200078e00ff */
[----:B------:R-:W-:-:S04]  /*bcb0*/  ISETP.GT.U32.AND P0, PT, R4, 0x7f800000, PT ;  /* 0x7f8000000400780c */ /* 0x000fc80003f04070 */
[----:B------:R-:W-:-:S09]  /*bcc0*/  SEL R0, R0, 0x7c, P0 ;  /* 0x0000007c00007807 */ /* 0x000fd20000000000 */
.L_x_1724:
[----:B------:R-:W-:Y:S05]  /*bcd0*/  BSYNC.RECONVERGENT B0 ;  /* 0x0000000000007941 */ /* 0x000fea0003800200 */
.L_x_1722:
[----:B------:R-:W-:-:S04]  /*bce0*/  SHF.R.U32.HI R3, RZ, 0x18, R3 ;  /* 0x00000018ff037819 */ /* 0x000fc80000011603 */
[----:B------:R-:W-:-:S05]  /*bcf0*/  LOP3.LUT R3, R0, 0x80, R3, 0xf8, !PT ;  /* 0x0000008000037812 */ /* 0x000fca00078ef803 */
[----:B------:R2:W-:Y:S01]  /*bd00*/  STG.E.U8 desc[UR36][R8.64], R3 ;  /* 0x0000000308007986 */ /* 0x0005e2000c101124 */
[----:B------:R-:W-:Y:S05]  /*bd10*/  BRA `(.L_x_1695) ;  /* 0x00000000000c7947 */ /* 0x000fea0003800000 */
.L_x_1716:
[----:B------:R-:W-:-:S05]  /*bd20*/  HADD2.F32 R0, -RZ, R16.H0_H0 ;  /* 0x20000010ff007230 */ /* 0x000fca0000004100 */
[----:B------:R-:W-:-:S05]  /*bd30*/  F2FP.BF16.F32.PACK_AB R0, RZ, R0 ;  /* 0x00000000ff00723e */ /* 0x000fca00000010ff */
[----:B------:R0:W-:Y:S02]  /*bd40*/  STG.E.U16 desc[UR36][R8.64], R0 ;  /* 0x0000000008007986 */ /* 0x0001e4000c101524 */
.L_x_1695:
[----:B------:R-:W-:-:S07]  /*bd50*/  VIADD R19, R19, 0x80 ;  /* 0x0000008013137836 */ /* 0x000fce0000000000 */
.L_x_1654:
[----:B------:R-:W-:Y:S05]  /*bd60*/  BSYNC.RECONVERGENT B6 ;  /* 0x0000000000067941 */ /* 0x000fea0003800200 */
.L_x_1653:
[----:B------:R-:W-:-:S13]  /*bd70*/  ISETP.GE.AND P0, PT, R19, R28, PT ;  /* 0x0000001c1300720c */ /* 0x000fda0003f06270 */
[----:B------:R-:W-:Y:S05]  /*bd80*/  @P0 EXIT ;  /* 0x000000000000094d */ /* 0x000fea0003800000 */
[----:B01-3--:R-:W0:Y:S01]  /*bd90*/  LDC.64 R4, c[0x0][0x388] ;  /* 0x0000e200ff047b82 */ /* 0x00be220000000a00 */
[----:B------:R-:W1:Y:S01]  /*bda0*/  LDCU UR4, c[0x0][0x3b4] ;  /* 0x00007680ff0477ac */ /* 0x000e620008000800 */
[----:B--2-45:R-:W-:Y:S01]  /*bdb0*/  PRMT R0, R26, 0x9910, RZ ;  /* 0x000099101a007816 */ /* 0x034fe200000000ff */
[----:B------:R-:W-:-:S03]  /*bdc0*/  IMAD R2, R2, 0x200, R19 ;  /* 0x0000020002027824 */ /* 0x000fc600078e0213 */
[----:B------:R-:W-:Y:S01]  /*bdd0*/  ISETP.GT.AND P1, PT, R0, 0x9, PT ;  /* 0x000000090000780c */ /* 0x000fe20003f24270 */
[----:B-1----:R-:W-:-:S05]  /*bde0*/  IMAD R3, R2, UR4, RZ ;  /* 0x0000000402037c24 */ /* 0x002fca000f8e02ff */
        /* <DEDUP_REMOVED lines=11> */
[----:B------:R-:W-:-:S06]  /*bea0*/  HADD2.F32 R17, -RZ, R17.H0_H0 ;  /* 0x20000011ff117230 */ /* 0x000fcc0000004100 */
[----:B------:R-:W0:Y:S02]  /*beb0*/  F2I.FTZ.TRUNC.NTZ R17, R17 ;  /* 0x0000001100117305 */ /* 0x000e24000021f100 */
[----:B0-----:R-:W-:Y:S01]  /*bec0*/  STG.E.U8 desc[UR36][R2.64], R17 ;  /* 0x0000001102007986 */ /* 0x001fe2000c101124 */
[----:B------:R-:W-:Y:S05]  /*bed0*/  EXIT ;  /* 0x000000000000794d */ /* 0x000fea0003800000 */
.L_x_1728:
[----:B------:R-:W-:-:S06]  /*bee0*/  HADD2.F32 R5, -RZ, R17.H0_H0 ;  /* 0x20000011ff057230 */ /* 0x000fcc0000004100 */
[----:B------:R-:W0:Y:S02]  /*bef0*/  F2I.S64.TRUNC R4, R5 ;  /* 0x0000000500047311 */ /* 0x000e24000020d900 */
[----:B0-----:R-:W-:Y:S01]  /*bf00*/  STG.E.U8 desc[UR36][R2.64], R4 ;  /* 0x0000000402007986 */ /* 0x001fe2000c101124 */
[----:B------:R-:W-:Y:S05]  /*bf10*/  EXIT ;  /* 0x000000000000794d */ /* 0x000fea0003800000 */
.L_x_1727:
        /* <DEDUP_REMOVED lines=8> */
[----:B0-----:R-:W-:Y:S01]  /*bfa0*/  STG.E.64 desc[UR36][R2.64], R4 ;  /* 0x0000000402007986 */ /* 0x001fe2000c101b24 */
[----:B------:R-:W-:Y:S05]  /*bfb0*/  EXIT ;  /* 0x000000000000794d */ /* 0x000fea0003800000 */
.L_x_1731:
[----:B------:R-:W-:-:S06]  /*bfc0*/  HADD2.F32 R17, -RZ, R17.H0_H0 ;  /* 0x20000011ff117230 */ /* 0x000fcc0000004100 */
[----:B------:R-:W0:Y:S02]  /*bfd0*/  F2I.FTZ.TRUNC.NTZ R17, R17 ;  /* 0x0000001100117305 */ /* 0x000e24000021f100 */
[----:B0-----:R-:W-:Y:S01]  /*bfe0*/  STG.E desc[UR36][R2.64], R17 ;  /* 0x0000001102007986 */ /* 0x001fe2000c101924 */
[----:B------:R-:W-:Y:S05]  /*bff0*/  EXIT ;  /* 0x000000000000794d */ /* 0x000fea0003800000 */
.L_x_1730:
[----:B------:R-:W-:-:S06]  /*c000*/  HADD2.F32 R17, -RZ, R17.H0_H0 ;  /* 0x20000011ff117230 */ /* 0x000fcc0000004100 */
[----:B------:R-:W0:Y:S02]  /*c010*/  F2I.FTZ.TRUNC.NTZ R17, R17 ;  /* 0x0000001100117305 */ /* 0x000e24000021f100 */
[----:B0-----:R-:W-:Y:S01]  /*c020*/  STG.E.U16 desc[UR36][R2.64], R17 ;  /* 0x0000001102007986 */ /* 0x001fe2000c101524 */
[----:B------:R-:W-:Y:S05]  /*c030*/  EXIT ;  /* 0x000000000000794d */ /* 0x000fea0003800000 */
.L_x_1726:
[----:B------:R-:W-:-:S13]  /*c040*/  ISETP.GT.AND P0, PT, R0, 0x6, PT ;  /* 0x000000060000780c */ /* 0x000fda0003f04270 */
[----:B------:R-:W-:Y:S05]  /*c050*/  @P0 BRA `(.L_x_1732) ;  /* 0x0000000000240947 */ /* 0x000fea0003800000 */
[----:B------:R-:W-:-:S13]  /*c060*/  ISETP.NE.AND P0, PT, R0, 0x5, PT ;  /* 0x000000050000780c */ /* 0x000fda0003f05270 */
[----:B------:R-:W-:Y:S05]  /*c070*/  @!P0 BRA `(.L_x_1733) ;  /* 0x0000000000148947 */ /* 0x000fea0003800000 */
[----:B------:R-:W-:-:S13]  /*c080*/  ISETP.NE.AND P0, PT, R0, 0x6, PT ;  /* 0x000000060000780c */ /* 0x000fda0003f05270 */
[----:B------:R-:W-:Y:S05]  /*c090*/  @P0 BRA `(.L_x_1729) ;  /* 0x0000000800280947 */ /* 0x000fea0003800000 */
[----:B------:R-:W-:-:S05]  /*c0a0*/  HADD2.F32 R17, -RZ, R17.H0_H0 ;  /* 0x20000011ff117230 */ /* 0x000fca0000004100 */
[----:B------:R-:W-:Y:S01]  /*c0b0*/  STG.E desc[UR36][R2.64], R17 ;  /* 0x0000001102007986 */ /* 0x000fe2000c101924 */
[----:B------:R-:W-:Y:S05]  /*c0c0*/  EXIT ;  /* 0x000000000000794d */ /* 0x000fea0003800000 */
.L_x_1733:
[----:B------:R-:W-:Y:S01]  /*c0d0*/  STG.E.U16 desc[UR36][R2.64], R17 ;  /* 0x0000001102007986 */ /* 0x000fe2000c101524 */
[----:B------:R-:W-:Y:S05]  /*c0e0*/  EXIT ;  /* 0x000000000000794d */ /* 0x000fea0003800000 */
.L_x_1732:
        /* <DEDUP_REMOVED lines=8> */
[----:B------:R-:W-:Y:S01]  /*c170*/  STG.E.64 desc[UR36][R2.64], R4 ;  /* 0x0000000402007986 */ /* 0x000fe2000c101b24 */
[----:B------:R-:W-:Y:S05]  /*c180*/  EXIT ;  /* 0x000000000000794d */ /* 0x000fea0003800000 */
.L_x_1735:
[----:B------:R-:W-:-:S05]  /*c190*/  HADD2.F32 R0, -RZ, R17.H0_H0 ;  /* 0x20000011ff007230 */ /* 0x000fca0000004100 */
[----:B------:R-:W-:-:S04]  /*c1a0*/  F2FP.F16.F32.PACK_AB R0, RZ, R0 ;  /* 0x00000000ff00723e */ /* 0x000fc800000000ff */
[----:B------:R-:W-:-:S05]  /*c1b0*/  PRMT R0, R0, 0x5410, RZ ;  /* 0x0000541000007816 */ /* 0x000fca00000000ff */
[----:B------:R-:W-:Y:S01]  /*c1c0*/  STG.E desc[UR36][R2.64], R0 ;  /* 0x0000000002007986 */ /* 0x000fe2000c101924 */
[----:B------:R-:W-:Y:S05]  /*c1d0*/  EXIT ;  /* 0x000000000000794d */ /* 0x000fea0003800000 */
.L_x_1734:
[----:B------:R-:W-:-:S05]  /*c1e0*/  HADD2.F32 R4, -RZ, R17.H0_H0 ;  /* 0x20000011ff047230 */ /* 0x000fca0000004100 */
[----:B------:R-:W-:-:S06]  /*c1f0*/  FMUL.FTZ R4, R4, 1 ;  /* 0x3f80000004047820 */ /* 0x000fcc0000410000 */
[----:B------:R-:W0:Y:S02]  /*c200*/  F2F.F64.F32 R4, R4 ;  /* 0x0000000400047310 */ /* 0x000e240000201800 */
[----:B0-----:R-:W-:Y:S01]  /*c210*/  STG.E.64 desc[UR36][R2.64], R4 ;  /* 0x0000000402007986 */ /* 0x001fe2000c101b24 */
[----:B------:R-:W-:Y:S05]  /*c220*/  EXIT ;  /* 0x000000000000794d */ /* 0x000fea0003800000 */
.L_x_1725:
        /* <DEDUP_REMOVED lines=12> */
[----:B0-----:R-:W-:Y:S01]  /*c2f0*/  STG.E.U16 desc[UR36][R2.64], R5 ;  /* 0x0000000502007986 */ /* 0x001fe2000c101524 */
[----:B------:R-:W-:Y:S05]  /*c300*/  EXIT ;  /* 0x000000000000794d */ /* 0x000fea0003800000 */
.L_x_1739:
        /* <DEDUP_REMOVED lines=18> */
.L_x_1742:
[----:B------:R-:W-:-:S04]  /*c430*/  SHF.R.U32.HI R5, RZ, 0x18, R5 ;  /* 0x00000018ff057819 */ /* 0x000fc80000011605 */
[----:B------:R-:W-:-:S07]  /*c440*/  LOP3.LUT R0, R0, 0x80, R5, 0xf8, !PT ;  /* 0x0000008000007812 */ /* 0x000fce00078ef805 */
.L_x_1741:
[----:B------:R-:W-:Y:S05]  /*c450*/  BSYNC.RECONVERGENT B0 ;  /* 0x0000000000007941 */ /* 0x000fea0003800200 */
.L_x_1740:
[----:B------:R-:W-:Y:S01]  /*c460*/  STG.E.U8 desc[UR36][R2.64], R0 ;  /* 0x0000000002007986 */ /* 0x000fe2000c101124 */
[----:B------:R-:W-:Y:S05]  /*c470*/  EXIT ;  /* 0x000000000000794d */ /* 0x000fea0003800000 */
.L_x_1738:
        /* <DEDUP_REMOVED lines=18> */
.L_x_1745:
[----:B------:R-:W-:-:S04]  /*c5a0*/  SHF.R.U32.HI R5, RZ, 0x18, R5 ;  /* 0x00000018ff057819 */ /* 0x000fc80000011605 */
[----:B------:R-:W-:-:S07]  /*c5b0*/  LOP3.LUT R0, R0, 0x80, R5, 0xf8, !PT ;  /* 0x0000008000007812 */ /* 0x000fce00078ef805 */
.L_x_1744:
[----:B------:R-:W-:Y:S05]  /*c5c0*/  BSYNC.RECONVERGENT B0 ;  /* 0x0000000000007941 */ /* 0x000fea0003800200 */
.L_x_1743:
[----:B------:R-:W-:Y:S01]  /*c5d0*/  STG.E.U8 desc[UR36][R2.64], R0 ;  /* 0x0000000002007986 */ /* 0x000fe2000c101124 */
[----:B------:R-:W-:Y:S05]  /*c5e0*/  EXIT ;  /* 0x000000000000794d */ /* 0x000fea0003800000 */
.L_x_1737:
[----:B------:R-:W-:-:S13]  /*c5f0*/  ISETP.NE.AND P0, PT, R0, 0x1c, PT ;  /* 0x0000001c0000780c */ /* 0x000fda0003f05270 */
[----:B------:R-:W-:Y:S05]  /*c600*/  @!P0 BRA `(.L_x_1746) ;  /* 0x0000000000608947 */ /* 0x000fea0003800000 */
[----:B------:R-:W-:-:S13]  /*c610*/  ISETP.NE.AND P0, PT, R0, 0x1d, PT ;  /* 0x0000001d0000780c */ /* 0x000fda0003f05270 */
[----:B------:R-:W-:Y:S05]  /*c620*/  @!P0 BRA `(.L_x_1747) ;  /* 0x0000000000488947 */ /* 0x000fea0003800000 */
[----:B------:R-:W-:-:S13]  /*c630*/  ISETP.NE.AND P0, PT, R0, 0x2c, PT ;  /* 0x0000002c0000780c */ /* 0x000fda0003f05270 */
[----:B------:R-:W-:Y:S05]  /*c640*/  @P0 BRA `(.L_x_1729) ;  /* 0x0000000000bc0947 */ /* 0x000fea0003800000 */
[----:B------:R-:W-:Y:S02]  /*c650*/  HADD2.F32 R17, -RZ, R17.H0_H0 ;  /* 0x20000011ff117230 */ /* 0x000fe40000004100 */
        /* <DEDUP_REMOVED lines=15> */
.L_x_1747:
[----:B------:R-:W-:-:S06]  /*c750*/  HADD2.F32 R4, -RZ, R17.H0_H0 ;  /* 0x20000011ff047230 */ /* 0x000fcc0000004100 */
[----:B------:R-:W0:Y:S02]  /*c760*/  F2I.U64.TRUNC R4, R4 ;  /* 0x0000000400047311 */ /* 0x000e24000020d800 */
[----:B0-----:R-:W-:Y:S01]  /*c770*/  STG.E.64 desc[UR36][R2.64], R4 ;  /* 0x0000000402007986 */ /* 0x001fe2000c101b24 */
[----:B------:R-:W-:Y:S05]  /*c780*/  EXIT ;  /* 0x000000000000794d */ /* 0x000fea0003800000 */
.L_x_1746:
[----:B------:R-:W-:-:S06]  /*c790*/  HADD2.F32 R17, -RZ, R17.H0_H0 ;  /* 0x20000011ff117230 */ /* 0x000fcc0000004100 */
[----:B------:R-:W0:Y:S02]  /*c7a0*/  F2I.FTZ.U32.TRUNC.NTZ R17, R17 ;  /* 0x0000001100117305 */ /* 0x000e24000021f000 */
[----:B0-----:R-:W-:Y:S01]  /*c7b0*/  STG.E desc[UR36][R2.64], R17 ;  /* 0x0000001102007986 */ /* 0x001fe2000c101924 */
[----:B------:R-:W-:Y:S05]  /*c7c0*/  EXIT ;  /* 0x000000000000794d */ /* 0x000fea0003800000 */
.L_x_1736:
        /* <DEDUP_REMOVED lines=9> */
[----:B------:R-:W-:Y:S01]  /*c860*/  STG.E.U8 desc[UR36][R2.64], R5 ;  /* 0x0000000502007986 */ /* 0x000fe2000c101124 */
[----:B------:R-:W-:Y:S05]  /*c870*/  EXIT ;  /* 0x000000000000794d */ /* 0x000fea0003800000 */
.L_x_1749:
[----:B------:R-:W-:Y:S01]  /*c880*/  HADD2.F32 R17, -RZ, R17.H0_H0 ;  /* 0x20000011ff117230 */ /* 0x000fe20000004100 */
[----:B------:R-:W-:-:S04]  /*c890*/  CS2R R6, SRZ ;  /* 0x0000000000067805 */ /* 0x000fc8000001ff00 */
[----:B------:R-:W-:-:S06]  /*c8a0*/  FMUL.FTZ R4, R17, 1 ;  /* 0x3f80000011047820 */ /* 0x000fcc0000410000 */
[----:B------:R-:W0:Y:S02]  /*c8b0*/  F2F.F64.F32 R4, R4 ;  /* 0x0000000400047310 */ /* 0x000e240000201800 */
[----:B0-----:R-:W-:Y:S01]  /*c8c0*/  STG.E.128 desc[UR36][R2.64], R4 ;  /* 0x0000000402007986 */ /* 0x001fe2000c101d24 */
[----:B------:R-:W-:Y:S05]  /*c8d0*/  EXIT ;  /* 0x000000000000794d */ /* 0x000fea0003800000 */
.L_x_1748:
[----:B------:R-:W-:-:S13]  /*c8e0*/  ISETP.NE.AND P0, PT, R0, 0xf, PT ;  /* 0x0000000f0000780c */ /* 0x000fda0003f05270 */
[----:B------:R-:W-:Y:S05]  /*c8f0*/  @!P0 BRA `(.L_x_1750) ;  /* 0x0000000000e88947 */ /* 0x000fea0003800000 */
[----:B------:R-:W-:-:S13]  /*c900*/  ISETP.NE.AND P0, PT, R0, 0x17, PT ;  /* 0x000000170000780c */ /* 0x000fda0003f05270 */
[----:B------:R-:W-:Y:S05]  /*c910*/  @!P0 BRA `(.L_x_1751) ;  /* 0x0000000000908947 */ /* 0x000fea0003800000 */
[----:B------:R-:W-:-:S13]  /*c920*/  ISETP.NE.AND P0, PT, R0, 0x18, PT ;  /* 0x000000180000780c */ /* 0x000fda0003f05270 */
[----:B------:R-:W-:Y:S05]  /*c930*/  @!P0 BRA `(.L_x_1752) ;  /* 0x0000000000448947 */ /* 0x000fea0003800000 */
.L_x_1729:
        /* <DEDUP_REMOVED lines=16> */
.L_x_1753:
[----:B------:R-:W-:Y:S05]  /*ca40*/  EXIT ;  /* 0x000000000000794d */ /* 0x000fea0003800000 */
.L_x_1752:
        /* <DEDUP_REMOVED lines=13> */
.L_x_1755:
[----:B------:R-:W-:Y:S05]  /*cb20*/  BSYNC.RECONVERGENT B0 ;  /* 0x0000000000007941 */ /* 0x000fea0003800200 */
.L_x_1754:
[----:B------:R-:W-:-:S05]  /*cb30*/  LOP3.LUT R5, R0, 0x80, R5, 0xf8, !PT ;  /* 0x0000008000057812 */ /* 0x000fca00078ef805 */
[----:B------:R-:W-:Y:S01]  /*cb40*/  STG.E.U8 desc[UR36][R2.64], R5 ;  /* 0x0000000502007986 */ /* 0x000fe2000c101124 */
[----:B------:R-:W-:Y:S05]  /*cb50*/  EXIT ;  /* 0x000000000000794d */ /* 0x000fea0003800000 */
.L_x_1751:
        /* <DEDUP_REMOVED lines=12> */
.L_x_1757:
[----:B------:R-:W-:Y:S01]  /*cc20*/  IMAD.MOV.U32 R0, RZ, RZ, 0x7f ;  /* 0x0000007fff007424 */ /* 0x000fe200078e00ff */
[----:B------:R-:W-:-:S04]  /*cc30*/  ISETP.GT.U32.AND P0, PT, R4, 0x7f800000, PT ;  /* 0x7f8000000400780c */ /* 0x000fc80003f04070 */
[----:B------:R-:W-:-:S09]  /*cc40*/  SEL R0, R0, 0x7c, P0 ;  /* 0x0000007c00007807 */ /* 0x000fd20000000000 */
.L_x_1758:
[----:B------:R-:W-:Y:S05]  /*cc50*/  BSYNC.RECONVERGENT B0 ;  /* 0x0000000000007941 */ /* 0x000fea0003800200 */
.L_x_1756:
[----:B------:R-:W-:-:S04]  /*cc60*/  SHF.R.U32.HI R5, RZ, 0x18, R5 ;  /* 0x00000018ff057819 */ /* 0x000fc80000011605 */
[----:B------:R-:W-:-:S05]  /*cc70*/  LOP3.LUT R5, R0, 0x80, R5, 0xf8, !PT ;  /* 0x0000008000057812 */ /* 0x000fca00078ef805 */
[----:B------:R-:W-:Y:S01]  /*cc80*/  STG.E.U8 desc[UR36][R2.64], R5 ;  /* 0x0000000502007986 */ /* 0x000fe2000c101124 */
[----:B------:R-:W-:Y:S05]  /*cc90*/  EXIT ;  /* 0x000000000000794d */ /* 0x000fea0003800000 */
.L_x_1750:
[----:B------:R-:W-:-:S05]  /*cca0*/  HADD2.F32 R0, -RZ, R17.H0_H0 ;  /* 0x20000011ff007230 */ /* 0x000fca0000004100 */
[----:B------:R-:W-:-:S05]  /*ccb0*/  F2FP.BF16.F32.PACK_AB R0, RZ, R0 ;  /* 0x00000000ff00723e */ /* 0x000fca00000010ff */
[----:B------:R-:W-:Y:S01]  /*ccc0*/  STG.E.U16 desc[UR36][R2.64], R0 ;  /* 0x0000000002007986 */ /* 0x000fe2000c101524 */
[----:B------:R-:W-:Y:S05]  /*ccd0*/  EXIT ;  /* 0x000000000000794d */ /* 0x000fea0003800000 */
.L_x_1759:
        /* <DEDUP_REMOVED lines=10> */
.L_x_14170:


//--------------------- .text._ZN2at6native18elementwise_kernelILi128ELi4EZNS0_22gpu_kernel_impl_nocastIZZZNS0_25tanh_backward_kernel_cudaERNS_18TensorIteratorBaseEENKUlvE0_clEvENKUlvE1_clEvEUlN3c104HalfES8_E_EEvS4_RKT_EUliE_EEviT1_ --------------------------
	.section	.text._ZN2at6native18elementwise_kernelILi128ELi4EZNS0_22gpu_kernel_impl_nocastIZZZNS0_25tanh_backward_kernel_cudaERNS_18TensorIteratorBaseEENKUlvE0_clEvENKUlvE1_clEvEUlN3c104HalfES8_E_EEvS4_RKT_EUliE_EEviT1_,"ax",@progbits
	.align	128
        .global         _ZN2at6native18elementwise_kernelILi128ELi4EZNS0_22gpu_kernel_impl_nocastIZZZNS0_25tanh_backward_kernel_cudaERNS_18TensorIteratorBaseEENKUlvE0_clEvENKUlvE1_clEvEUlN3c104HalfES8_E_EEvS4_RKT_EUliE_EEviT1_
        .type           _ZN2at6native18elementwise_kernelILi128ELi4EZNS0_22gpu_kernel_impl_nocastIZZZNS0_25tanh_backward_kernel_cudaERNS_18TensorIteratorBaseEENKUlvE0_clEvENKUlvE1_clEvEUlN3c104HalfES8_E_EEvS4_RKT_EUliE_EEviT1_,@function
        .size           _ZN2at6native18elementwise_kernelILi128ELi4EZNS0_22gpu_kernel_impl_nocastIZZZNS0_25tanh_backward_kernel_cudaERNS_18TensorIteratorBaseEENKUlvE0_clEvENKUlvE1_clEvEUlN3c104HalfES8_E_EEvS4_RKT_EUliE_EEviT1_,(.L_x_14171 - _ZN2at6native18elementwise_kernelILi128ELi4EZNS0_22gpu_kernel_impl_nocastIZZZNS0_25tanh_backward_kernel_cudaERNS_18TensorIteratorBaseEENKUlvE0_clEvENKUlvE1_clEvEUlN3c104HalfES8_E_EEvS4_RKT_EUliE_EEviT1_)
        .other          _ZN2at6native18elementwise_kernelILi128ELi4EZNS0_22gpu_kernel_impl_nocastIZZZNS0_25tanh_backward_kernel_cudaERNS_18TensorIteratorBaseEENKUlvE0_clEvENKUlvE1_clEvEUlN3c104HalfES8_E_EEvS4_RKT_EUliE_EEviT1_,@"STO_CUDA_ENTRY STV_DEFAULT"
_ZN2at6native18elementwise_kernelILi128ELi4EZNS0_22gpu_kernel_impl_nocastIZZZNS0_25tanh_backward_kernel_cudaERNS_18TensorIteratorBaseEENKUlvE0_clEvENKUlvE1_clEvEUlN3c104HalfES8_E_EEvS4_RKT_EUliE_EEviT1_:
.text._ZN2at6native18elementwise_kernelILi128ELi4EZNS0_22gpu_kernel_impl_nocastIZZZNS0_25tanh_backward_kernel_cudaERNS_18TensorIteratorBaseEENKUlvE0_clEvENKUlvE1_clEvEUlN3c104HalfES8_E_EEvS4_RKT_EUliE_EEviT1_:
        /* <DEDUP_REMOVED lines=14> */
[----:B------:R-:W0:Y:S08]  /*00e0*/  LDC.64 R6, c[0x0][0x5f8] ;  /* 0x00017e00ff067b82 */ /* 0x000e300000000a00 */
[----:B------:R-:W1:Y:S01]  /*00f0*/  LDC.64 R4, c[0x0][0x5f0] ;  /* 0x00017c00ff047b82 */ /* 0x000e620000000a00 */
[----:B0-----:R-:W2:Y:S04]  /*0100*/  LDG.E.U16 R6, desc[UR6][R6.64] ;  /* 0x0000000606067981 */ /* 0x001ea8000c1e1500 */
[----:B-1----:R-:W3:Y:S03]  /*0110*/  LDG.E.U16 R4, desc[UR6][R4.64] ;  /* 0x0000000604047981 */ /* 0x002ee6000c1e1500 */
[----:B------:R-:W0:Y:S01]  /*0120*/  LDC.64 R8, c[0x0][0x5e8] ;  /* 0x00017a00ff087b82 */ /* 0x000e220000000a00 */
[----:B------:R-:W-:-:S04]  /*0130*/  IADD3 R3, PT, PT, R3, 0x80, RZ ;  /* 0x0000008003037810 */ /* 0x000fc80007ffe0ff */
[----:B------:R-:W-:-:S13]  /*0140*/  ISETP.GE.AND P0, PT, R3, UR4, PT ;  /* 0x0000000403007c0c */ /* 0x000fda000bf06270 */
[----:B------:R-:W-:Y:S05]  /*0150*/  @P0 BREAK.RELIABLE B1 ;  /* 0x0000000000010942 */ /* 0x000fea0003800100 */
[----:B--2---:R-:W-:-:S05]  /*0160*/  HADD2.F32 R0, -RZ, R6.H0_H0 ;  /* 0x20000006ff007230 */ /* 0x004fca0000004100 */
[----:B------:R-:W-:Y:S01]  /*0170*/  FMUL.FTZ R0, R0, R0 ;  /* 0x0000000000007220 */ /* 0x000fe20000410000 */
[----:B---3--:R-:W-:-:S04]  /*0180*/  HADD2.F32 R2, -RZ, R4.H0_H0 ;  /* 0x20000004ff027230 */ /* 0x008fc80000004100 */
[----:B------:R-:W-:-:S05]  /*0190*/  F2FP.F16.F32.PACK_AB R0, RZ, R0 ;  /* 0x00000000ff00723e */ /* 0x000fca00000000ff */
[----:B------:R-:W-:-:S05]  /*01a0*/  HADD2.F32 R0, -RZ, R0.H0_H0 ;  /* 0x20000000ff007230 */ /* 0x000fca0000004100 */
[----:B------:R-:W-:-:S05]  /*01b0*/  FADD.FTZ R0, -R0, 1 ;  /* 0x3f80000000007421 */ /* 0x000fca0000010100 */
[----:B------:R-:W-:-:S05]  /*01c0*/  F2FP.F16.F32.PACK_AB R0, RZ, R0 ;  /* 0x00000000ff00723e */ /* 0x000fca00000000ff */
[----:B------:R-:W-:-:S05]  /*01d0*/  HADD2.F32 R7, -RZ, R0.H0_H0 ;  /* 0x20000000ff077230 */ /* 0x000fca0000004100 */
[----:B------:R-:W-:-:S05]  /*01e0*/  FMUL.FTZ R2, R2, R7 ;  /* 0x0000000702027220 */ /* 0x000fca0000410000 */
[----:B------:R-:W-:-:S05]  /*01f0*/  F2FP.F16.F32.PACK_AB R2, RZ, R2 ;  /* 0x00000002ff02723e */ /* 0x000fca00000000ff */
[----:B0-----:R0:W-:Y:S01]  /*0200*/  STG.E.U16 desc[UR6][R8.64], R2 ;  /* 0x0000000208007986 */ /* 0x0011e2000c101506 */
[----:B------:R-:W-:Y:S05]  /*0210*/  @P0 BRA `(.L_x_1764) ;  /* 0x0000000000980947 */ /* 0x000fea0003800000 */
[----:B------:R-:W1:Y:S08]  /*0220*/  LDC.64 R6, c[0x0][0x5f8] ;  /* 0x00017e00ff067b82 */ /* 0x000e700000000a00 */
[----:B------:R-:W2:Y:S01]  /*0230*/  LDC.64 R4, c[0x0][0x5f0] ;  /* 0x00017c00ff047b82 */ /* 0x000ea20000000a00 */
[----:B-1----:R-:W3:Y:S04]  /*0240*/  LDG.E.U16 R6, desc[UR6][R6.64] ;  /* 0x0000000606067981 */ /* 0x002ee8000c1e1500 */
[----:B--2---:R-:W2:Y:S03]  /*0250*/  LDG.E.U16 R4, desc[UR6][R4.64] ;  /* 0x0000000604047981 */ /* 0x004ea6000c1e1500 */
[----:B0-----:R-:W0:Y:S01]  /*0260*/  LDC.64 R8, c[0x0][0x5e8] ;  /* 0x00017a00ff087b82 */ /* 0x001e220000000a00 */
[----:B------:R-:W-:Y:S01]  /*0270*/  IADD3 R3, PT, PT, R3, 0x80, RZ ;  /* 0x0000008003037810 */ /* 0x000fe20007ffe0ff */
[----:B---3--:R-:W-:-:S05]  /*0280*/  HADD2.F32 R0, -RZ, R6.H0_H0 ;  /* 0x20000006ff007230 */ /* 0x008fca0000004100 */
[----:B------:R-:W-:Y:S01]  /*0290*/  FMUL.FTZ R0, R0, R0 ;  /* 0x0000000000007220 */ /* 0x000fe20000410000 */
[----:B--2---:R-:W-:-:S04]  /*02a0*/  HADD2.F32 R2, -RZ, R4.H0_H0 ;  /* 0x20000004ff027230 */ /* 0x004fc80000004100 */
[----:B------:R-:W-:-:S05]  /*02b0*/  F2FP.F16.F32.PACK_AB R0, RZ, R0 ;  /* 0x00000000ff00723e */ /* 0x000fca00000000ff */
[----:B------:R-:W-:-:S05]  /*02c0*/  HADD2.F32 R0, -RZ, R0.H0_H0 ;  /* 0x20000000ff007230 */ /* 0x000fca0000004100 */
[----:B------:R-:W-:-:S05]  /*02d0*/  FADD.FTZ R0, -R0, 1 ;  /* 0x3f80000000007421 */ /* 0x000fca0000010100 */
[----:B------:R-:W-:-:S05]  /*02e0*/  F2FP.F16.F32.PACK_AB R0, RZ, R0 ;  /* 0x00000000ff00723e */ /* 0x000fca00000000ff */
[----:B------:R-:W-:-:S05]  /*02f0*/  HADD2.F32 R7, -RZ, R0.H0_H0 ;  /* 0x20000000ff077230 */ /* 0x000fca0000004100 */
[----:B------:R-:W-:-:S05]  /*0300*/  FMUL.FTZ R2, R2, R7 ;  /* 0x0000000702027220 */ /* 0x000fca0000410000 */
[----:B------:R-:W-:-:S05]  /*0310*/  F2FP.F16.F32.PACK_AB R2, RZ, R2 ;  /* 0x00000002ff02723e */ /* 0x000fca00000000ff */
[----:B0-----:R0:W-:Y:S02]  /*0320*/  STG.E.U16 desc[UR6][R8.64], R2 ;  /* 0x0000000208007986 */ /* 0x0011e4000c101506 */
.L_x_1763:
[----:B------:R-:W-:-:S13]  /*0330*/  ISETP.GE.AND P0, PT, R3, UR4, PT ;  /* 0x0000000403007c0c */ /* 0x000fda000bf06270 */
[----:B------:R-:W-:Y:S05]  /*0340*/  @P0 BREAK.RELIABLE B1 ;  /* 0x0000000000010942 */ /* 0x000fea0003800100 */
[----:B------:R-:W-:Y:S05]  /*0350*/  @P0 BRA `(.L_x_1764) ;  /* 0x0000000000480947 */ /* 0x000fea0003800000 */
[----:B------:R-:W-:Y:S05]  /*0360*/  BSYNC.RELIABLE B1 ;  /* 0x0000000000017941 */ /* 0x000fea0003800100 */
.L_x_1762:
        /* <DEDUP_REMOVED lines=17> */
.L_x_1764:
[----:B------:R-:W-:Y:S05]  /*0480*/  BSYNC.RECONVERGENT B0 ;  /* 0x0000000000007941 */ /* 0x000fea0003800200 */
.L_x_1761:
[----:B------:R-:W-:Y:S05]  /*0490*/  WARPSYNC.ALL ;  /* 0x0000000000007948 */ /* 0x000fea0003800000 */
[----:B------:R-:W-:-:S13]  /*04a0*/  ISETP.GE.AND P0, PT, R3, UR4, PT ;  /* 0x0000000403007c0c */ /* 0x000fda000bf06270 */
[----:B------:R-:W-:Y:S05]  /*04b0*/  @P0 EXIT ;  /* 0x000000000000094d */ /* 0x000fea0003800000 */
[----:B------:R-:W2:Y:S08]  /*04c0*/  LDC.64 R4, c[0x0][0x5f8] ;  /* 0x00017e00ff047b82 */ /* 0x000eb00000000a00 */
[----:B01----:R-:W0:Y:S01]  /*04d0*/  LDC.64 R2, c[0x0][0x5f0] ;  /* 0x00017c00ff027b82 */ /* 0x003e220000000a00 */
[----:B--2---:R-:W2:Y:S04]  /*04e0*/  LDG.E.U16 R4, desc[UR6][R4.64] ;  /* 0x0000000604047981 */ /* 0x004ea8000c1e1500 */
[----:B0-----:R-:W3:Y:S03]  /*04f0*/  LDG.E.U16 R2, desc[UR6][R2.64] ;  /* 0x0000000602027981 */ /* 0x001ee6000c1e1500 */
[----:B------:R-:W0:Y:S01]  /*0500*/  LDC.64 R6, c[0x0][0x5e8] ;  /* 0x00017a00ff067b82 */ /* 0x000e220000000a00 */
        /* <DEDUP_REMOVED lines=10> */
[----:B0-----:R-:W-:Y:S01]  /*05b0*/  STG.E.U16 desc[UR6][R6.64], R5 ;  /* 0x0000000506007986 */ /* 0x001fe2000c101506 */
[----:B------:R-:W-:Y:S05]  /*05c0*/  EXIT ;  /* 0x000000000000794d */ /* 0x000fea0003800000 */
.L_x_1760:
        /* <DEDUP_REMOVED lines=356> */
.L_x_1768:
        /* <DEDUP_REMOVED lines=8> */
[----:B------:R-:W-:Y:S01]  /*1c90*/  IADD3 R3, PT, PT, R3, 0x80, RZ ;  /* 0x0000008003037810 */ /* 0x000fe20007ffe0ff */
[----:B--2---:R-:W-:-:S05]  /*1ca0*/  HADD2.F32 R4, -RZ, R8.H0_H0 ;  /* 0x20000008ff047230 */ /* 0x004fca0000004100 */
[----:B------:R-:W-:-:S05]  /*1cb0*/  FMUL.FTZ R4, R4, R4 ;  /* 0x0000000404047220 */ /* 0x000fca0000410000 */
[----:B------:R-:W-:Y:S01]  /*1cc0*/  F2FP.F16.F32.PACK_AB R4, RZ, R4 ;  /* 0x00000004ff04723e */ /* 0x000fe200000000ff */
[----:B---3--:R-:W-:-:S04]  /*1cd0*/  HADD2.F32 R8, -RZ, R6.H0_H0 ;  /* 0x20000006ff087230 */ /* 0x008fc80000004100 */
[----:B------:R-:W-:-:S05]  /*1ce0*/  HADD2.F32 R4, -RZ, R4.H0_H0 ;  /* 0x20000004ff047230 */ /* 0x000fca0000004100 */
[----:B------:R-:W-:-:S05]  /*1cf0*/  FADD.FTZ R4, -R4, 1 ;  /* 0x3f80000004047421 */ /* 0x000fca0000010100 */
[----:B------:R-:W-:-:S05]  /*1d00*/  F2FP.F16.F32.PACK_AB R4, RZ, R4 ;  /* 0x00000004ff04723e */ /* 0x000fca00000000ff */
[----:B------:R-:W-:Y:S01]  /*1d10*/  HADD2.F32 R9, -RZ, R4.H0_H0 ;  /* 0x20000004ff097230 */ /* 0x000fe20000004100 */
[----:B0-----:R-:W-:-:S04]  /*1d20*/  IADD3 R4, P0, PT, R5, UR8, RZ ;  /* 0x0000000805047c10 */ /* 0x001fc8000ff1e0ff */
[----:B------:R-:W-:Y:S01]  /*1d30*/  FMUL.FTZ R8, R8, R9 ;  /* 0x0000000908087220 */ /* 0x000fe20000410000 */
[----:B------:R-:W-:Y:S02]  /*1d40*/  IADD3.X R5, PT, PT, RZ, UR9, RZ, P0, !PT ;  /* 0x00000009ff057c10 */ /* 0x000fe400087fe4ff */
[----:B------:R-:W-:Y:S02]  /*1d50*/  ISETP.GE.AND P0, PT, R3, UR4, PT ;  /* 0x0000000403007c0c */ /* 0x000fe4000bf06270 */
[----:B------:R-:W-:-:S05]  /*1d60*/  F2FP.F16.F32.PACK_AB R8, RZ, R8 ;  /* 0x00000008ff08723e */ /* 0x000fca00000000ff */
[----:B------:R0:W-:Y:S06]  /*1d70*/  STG.E.U16 desc[UR6][R4.64], R8 ;  /* 0x0000000804007986 */ /* 0x0001ec000c101506 */
        /* <DEDUP_REMOVED lines=350> */
.L_x_1770:
        /* <DEDUP_REMOVED lines=19> */
[----:B------:R-:W-:-:S04]  /*3490*/  IADD3.X R5, PT, PT, RZ, UR9, RZ, P0, !PT ;  /* 0x00000009ff057c10 */ /* 0x000fc800087fe4ff */
[----:B------:R-:W-:-:S05]  /*34a0*/  F2FP.F16.F32.PACK_AB R8, RZ, R8 ;  /* 0x00000008ff08723e */ /* 0x000fca00000000ff */
[----:B------:R0:W-:Y:S02]  /*34b0*/  STG.E.U16 desc[UR6][R4.64], R8 ;  /* 0x0000000804007986 */ /* 0x0001e4000c101506 */
.L_x_1767:
[----:B------:R-:W-:-:S13]  /*34c0*/  ISETP.GE.AND P0, PT, R3, UR4, PT ;  /* 0x0000000403007c0c */ /* 0x000fda000bf06270 */
[----:B------:R-:W-:Y:S05]  /*34d0*/  @P0 BREAK.RELIABLE B1 ;  /* 0x0000000000010942 */ /* 0x000fea0003800100 */
[----:B------:R-:W-:Y:S05]  /*34e0*/  @P0 BRA `(.L_x_1769) ;  /* 0x0000001400cc0947 */ /* 0x000fea0003800000 */
[----:B------:R-:W-:Y:S05]  /*34f0*/  BSYNC.RELIABLE B1 ;  /* 0x0000000000017941 */ /* 0x000fea0003800100 */
.L_x_1766:
        /* <DEDUP_REMOVED lines=348> */
.L_x_1771:
        /* <DEDUP_REMOVED lines=22> */
.L_x_1769:
[----:B------:R-:W-:Y:S05]  /*4c20*/  BSYNC.RECONVERGENT B0 ;  /* 0x0000000000007941 */ /* 0x000fea0003800200 */
.L_x_1765:
        /* <DEDUP_REMOVED lines=351> */
.L_x_1772:
        /* <DEDUP_REMOVED lines=8> */
[----:B--2---:R-:W-:-:S05]  /*62a0*/  HADD2.F32 R0, -RZ, R6.H0_H0 ;  /* 0x20000006ff007230 */ /* 0x004fca0000004100 */
[----:B------:R-:W-:-:S05]  /*62b0*/  FMUL.FTZ R0, R0, R0 ;  /* 0x0000000000007220 */ /* 0x000fca0000410000 */
[----:B------:R-:W-:Y:S01]  /*62c0*/  F2FP.F16.F32.PACK_AB R0, RZ, R0 ;  /* 0x00000000ff00723e */ /* 0x000fe200000000ff */
[----:B---3--:R-:W-:-:S04]  /*62d0*/  HADD2.F32 R2, -RZ, R4.H0_H0 ;  /* 0x20000004ff027230 */ /* 0x008fc80000004100 */
[----:B------:R-:W-:-:S05]  /*62e0*/  HADD2.F32 R0, -RZ, R0.H0_H0 ;  /* 0x20000000ff007230 */ /* 0x000fca0000004100 */
[----:B------:R-:W-:-:S05]  /*62f0*/  FADD.FTZ R0, -R0, 1 ;  /* 0x3f80000000007421 */ /* 0x000fca0000010100 */
[----:B------:R-:W-:-:S05]  /*6300*/  F2FP.F16.F32.PACK_AB R0, RZ, R0 ;  /* 0x00000000ff00723e */ /* 0x000fca00000000ff */
[----:B------:R-:W-:-:S05]  /*6310*/  HADD2.F32 R7, -RZ, R0.H0_H0 ;  /* 0x20000000ff077230 */ /* 0x000fca0000004100 */
[----:B------:R-:W-:Y:S01]  /*6320*/  FMUL.FTZ R7, R2, R7 ;  /* 0x0000000702077220 */ /* 0x000fe20000410000 */
[----:B-1----:R-:W-:-:S04]  /*6330*/  IADD3 R2, P0, PT, R3, UR4, RZ ;  /* 0x0000000403027c10 */ /* 0x002fc8000ff1e0ff */
[----:B------:R-:W-:Y:S02]  /*6340*/  F2FP.F16.F32.PACK_AB R7, RZ, R7 ;  /* 0x00000007ff07723e */ /* 0x000fe400000000ff */
[----:B------:R-:W-:-:S05]  /*6350*/  IADD3.X R3, PT, PT, RZ, UR5, RZ, P0, !PT ;  /* 0x00000005ff037c10 */ /* 0x000fca00087fe4ff */
[----:B------:R-:W-:Y:S01]  /*6360*/  STG.E.U16 desc[UR6][R2.64], R7 ;  /* 0x0000000702007986 */ /* 0x000fe2000c101506 */
[----:B------:R-:W-:Y:S05]  /*6370*/  EXIT ;  /* 0x000000000000794d */ /* 0x000fea0003800000 */
.L_x_1773:
        /* <DEDUP_REMOVED lines=16> */
.L_x_14171:


//--------------------- .text._ZN2at6native27unrolled_elementwise_kernelIZZZNS0_25tanh_backward_kernel_cudaERNS_18TensorIteratorBaseEENKUlvE0_clEvENKUlvE1_clEvEUlN3c104HalfES7_E_St5arrayIPcLm3EELi4E23TrivialOffsetCalculatorILi2EjESC_ILi1EjENS0_6memory15LoadWithoutCastENSF_16StoreWithoutCastEEEviT_T0_T2_T3_T4_T5_ --------------------------
	.section	.text._ZN2at6native27unrolled_elementwise_kernelIZZZNS0_25tanh_backward_kernel_cudaERNS_18TensorIteratorBaseEENKUlvE0_clEvENKUlvE1_clEvEUlN3c104HalfES7_E_St5arrayIPcLm3EELi4E23TrivialOffsetCalculatorILi2EjESC_ILi1EjENS0_6memory15LoadWithoutCastENSF_16StoreWithoutCastEEEviT_T0_T2_T3_T4_T5_,"ax",@progbits
	.align	128
        .global         _ZN2at6native27unrolled_elementwise_kernelIZZZNS0_25tanh_backward_kernel_cudaERNS_18TensorIteratorBaseEENKUlvE0_clEvENKUlvE1_clEvEUlN3c104HalfES7_E_St5arrayIPcLm3EELi4E23TrivialOffsetCalculatorILi2EjESC_ILi1EjENS0_6memory15LoadWithoutCastENSF_16StoreWithoutCastEEEviT_T0_T2_T3_T4_T5_
        .type           _ZN2at6native27unrolled_elementwise_kernelIZZZNS0_25tanh_backward_kernel_cudaERNS_18TensorIteratorBaseEENKUlvE0_clEvENKUlvE1_clEvEUlN3c104HalfES7_E_St5arrayIPcLm3EELi4E23TrivialOffsetCalculatorILi2EjESC_ILi1EjENS0_6memory15LoadWithoutCastENSF_16StoreWithoutCastEEEviT_T0_T2_T3_T4_T5_,@function
        .size           _ZN2at6native27unrolled_elementwise_kernelIZZZNS0_25tanh_backward_kernel_cudaERNS_18TensorIteratorBaseEENKUlvE0_clEvENKUlvE1_clEvEUlN3c104HalfES7_E_St5arrayIPcLm3EELi4E23TrivialOffsetCalculatorILi2EjESC_ILi1EjENS0_6memory15LoadWithoutCastENSF_16StoreWithoutCastEEEviT_T0_T2_T3_T4_T5_,(.L_x_14172 - _ZN2at6native27unrolled_elementwise_kernelIZZZNS0_25tanh_backward_kernel_cudaERNS_18TensorIteratorBaseEENKUlvE0_clEvENKUlvE1_clEvEUlN3c104HalfES7_E_St5arrayIPcLm3EELi4E23TrivialOffsetCalculatorILi2EjESC_ILi1EjENS0_6memory15LoadWithoutCastENSF_16StoreWithoutCastEEEviT_T0_T2_T3_T4_T5_)
        .other          _ZN2at6native27unrolled_elementwise_kernelIZZZNS0_25tanh_backward_kernel_cudaERNS_18TensorIteratorBaseEENKUlvE0_clEvENKUlvE1_clEvEUlN3c104HalfES7_E_St5arrayIPcLm3EELi4E23TrivialOffsetCalculatorILi2EjESC_ILi1EjENS0_6memory15LoadWithoutCastENSF_16StoreWithoutCastEEEviT_T0_T2_T3_T4_T5_,@"STO_CUDA_ENTRY STV_DEFAULT"
_ZN2at6native27unrolled_elementwise_kernelIZZZNS0_25tanh_backward_kernel_cudaERNS_18TensorIteratorBaseEENKUlvE0_clEvENKUlvE1_clEvEUlN3c104HalfES7_E_St5arrayIPcLm3EELi4E23TrivialOffsetCalculatorILi2EjESC_ILi1EjENS0_6memory15LoadWithoutCastENSF_16StoreWithoutCastEEEviT_T0_T2_T3_T4_T5_:
.text._ZN2at6native27unrolled_elementwise_kernelIZZZNS0_25tanh_backward_kernel_cudaERNS_18TensorIteratorBaseEENKUlvE0_clEvENKUlvE1_clEvEUlN3c104HalfES7_E_St5arrayIPcLm3EELi4E23TrivialOffsetCalculatorILi2EjESC_ILi1EjENS0_6memory15LoadWithoutCastENSF_16StoreWithoutCastEEEviT_T0_T2_T3_T4_T5_:
        /* <DEDUP_REMOVED lines=15> */
[----:B------:R-:W-:-:S04]  /*00f0*/  @!P0 IADD3 R10, PT, PT, R8, 0x80, RZ ;  /* 0x00000080080a8810 */ /* 0x000fc80007ffe0ff */
        /* <DEDUP_REMOVED lines=8> */
[----:B------:R-:W-:-:S03]  /*0180*/  @!P3 IADD3 R10, PT, PT, R10, 0x80, RZ ;  /* 0x000000800a0ab810 */ /* 0x000fc60007ffe0ff */
[----:B----4-:R-:W-:Y:S01]  /*0190*/  @!P3 IMAD.WIDE.U32 R4, R21, 0x2, R4 ;  /* 0x000000021504b825 */ /* 0x010fe200078e0004 */
[----:B------:R-:W-:-:S03]  /*01a0*/  ISETP.GE.AND P2, PT, R10, R9, PT ;  /* 0x000000090a00720c */ /* 0x000fc60003f46270 */
[----:B------:R-:W-:Y:S02]  /*01b0*/  @!P3 IMAD.WIDE.U32 R6, R21, 0x2, R6 ;  /* 0x000000021506b825 */ /* 0x000fe400078e0006 */
[----:B------:R-:W3:Y:S01]  /*01c0*/  LDC.64 R20, c[0x0][0x398] ;  /* 0x0000e600ff147b82 */ /* 0x000ee20000000a00 */
[----:B------:R-:W-:Y:S02]  /*01d0*/  @!P0 LEA R25, R11, R8, 0x9 ;  /* 0x000000080b198211 */ /* 0x000fe400078e48ff */
[----:B------:R-:W-:-:S05]  /*01e0*/  PRMT R24, RZ, 0x7610, R24 ;  /* 0x00007610ff187816 */ /* 0x000fca0000000018 */
[----:B------:R-:W-:Y:S02]  /*01f0*/  @!P2 IMAD R23, R11, 0x200, R10 ;  /* 0x000002000b17a824 */ /* 0x000fe400078e020a */
        /* <DEDUP_REMOVED lines=22> */
[C---:B--2---:R-:W-:Y:S02]  /*0360*/  IADD3 R4, PT, PT, R8.reuse, 0x100, RZ ;  /* 0x0000010008047810 */ /* 0x044fe40007ffe0ff */
[----:B------:R-:W-:Y:S01]  /*0370*/  @!P0 LEA R5, R11, R8, 0x9 ;  /* 0x000000080b058211 */ /* 0x000fe200078e48ff */
[----:B---3--:R-:W-:Y:S01]  /*0380*/  VIADD R6, R8, 0x180 ;  /* 0x0000018008067836 */ /* 0x008fe20000000000 */
[----:B------:R-:W-:Y:S02]  /*0390*/  @!P0 MOV R8, R14 ;  /* 0x0000000e00088202 */ /* 0x000fe40000000f00 */
[-C--:B------:R-:W-:Y:S02]  /*03a0*/  ISETP.GE.AND P1, PT, R14, R9.reuse, PT ;  /* 0x000000090e00720c */ /* 0x080fe40003f26270 */
[-C--:B------:R-:W-:Y:S02]  /*03b0*/  ISETP.GE.AND P2, PT, R4, R9.reuse, PT ;  /* 0x000000090400720c */ /* 0x080fe40003f46270 */
[-C--:B------:R-:W-:Y:S01]  /*03c0*/  ISETP.GE.AND P3, PT, R6, R9.reuse, PT ;  /* 0x000000090600720c */ /* 0x080fe20003f66270 */
[----:B0-----:R-:W-:Y:S01]  /*03d0*/  @!P0 IMAD.WIDE.U32 R2, R5, 0x2, R2 ;  /* 0x0000000205028825 */ /* 0x001fe200078e0002 */
[----:B------:R-:W-:Y:S01]  /*03e0*/  ISETP.GE.AND P4, PT, R8, R9, PT ;  /* 0x000000090800720c */ /* 0x000fe20003f86270 */
[----:B-1----:R-:W-:-:S12]  /*03f0*/  @P0 BRA `(.L_x_1775) ;  /* 0x0000000000280947 */ /* 0x002fd80003800000 */
        /* <DEDUP_REMOVED lines=10> */
.L_x_1775:
[----:B------:R-:W-:Y:S05]  /*04a0*/  BSYNC.RECONVERGENT B0 ;  /* 0x0000000000007941 */ /* 0x000fea0003800200 */
.L_x_1774:
        /* <DEDUP_REMOVED lines=12> */
.L_x_1777:
[----:B------:R-:W-:Y:S05]  /*0570*/  BSYNC.RECONVERGENT B0 ;  /* 0x0000000000007941 */ /* 0x000fea0003800200 */
.L_x_1776:
        /* <DEDUP_REMOVED lines=12> */
.L_x_1779:
[----:B------:R-:W-:Y:S05]  /*0640*/  BSYNC.RECONVERGENT B0 ;  /* 0x0000000000007941 */ /* 0x000fea0003800200 */
.L_x_1778:
        /* <DEDUP_REMOVED lines=12> */
.L_x_1781:
[----:B------:R-:W-:Y:S05]  /*0710*/  BSYNC.RECONVERGENT B0 ;  /* 0x0000000000007941 */ /* 0x000fea0003800200 */
.L_x_1780:
[----:B------:R0:W-:Y:S01]  /*0720*/  @!P0 STG.E.U16 desc[UR4][R2.64], R4 ;  /* 0x0000000402008986 */ /* 0x0001e2000c101504 */
[----:B------:R-:W-:Y:S04]  /*0730*/  BSSY.RECONVERGENT B0, `(.L_x_1782) ;  /* 0x000000c000007945 */ /* 0x000fe80003800200 */
[----:B------:R-:W-:Y:S05]  /*0740*/  @P4 BRA `(.L_x_1783) ;  /* 0x0000000000284947 */ /* 0x000fea0003800000 */
[----:B0-----:R-:W0:Y:S01]  /*0750*/  LDC.64 R2, c[0x0][0x388] ;  /* 0x0000e200ff027b82 */ /* 0x001e220000000a00 */
[----:B------:R-:W-:Y:S01]  /*0760*/  LEA R7, R11, R8, 0x9 ;  /* 0x000000080b077211 */ /* 0x000fe200078e48ff */
[----:B------:R-:W-:-:S05]  /*0770*/  VIADD R8, R8, 0x80 ;  /* 0x0000008008087836 */ /* 0x000fca0000000000 */
[----:B------:R-:W-:-:S13]  /*0780*/  ISETP.GE.AND P0, PT, R8, R9, PT ;  /* 0x000000090800720c */ /* 0x000fda0003f06270 */
[----:B-----5:R-:W-:Y:S02]  /*0790*/  @!P0 LEA R13, R11, R8, 0x9 ;  /* 0x000000080b0d8211 */ /* 0x020fe400078e48ff */
[----:B------:R-:W-:Y:S01]  /*07a0*/  @!P0 IADD3 R8, PT, PT, R8, 0x80, RZ ;  /* 0x0000008008088810 */ /* 0x000fe20007ffe0ff */
[----:B0-----:R-:W-:-:S04]  /*07b0*/  IMAD.WIDE.U32 R6, R7, 0x2, R2 ;  /* 0x0000000207067825 */ /* 0x001fc800078e0002 */
[----:B------:R-:W-:Y:S01]  /*07c0*/  @!P0 IMAD.WIDE.U32 R2, R13, 0x2, R2 ;  /* 0x000000020d028825 */ /* 0x000fe200078e0002 */
[----:B------:R1:W-:Y:S04]  /*07d0*/  STG.E.U16 desc[UR4][R6.64], R0 ;  /* 0x0000000006007986 */ /* 0x0003e8000c101504 */
[----:B------:R1:W-:Y:S02]  /*07e0*/  @!P0 STG.E.U16 desc[UR4][R2.64], R5 ;  /* 0x0000000502008986 */ /* 0x0003e4000c101504 */
.L_x_1783:
[----:B------:R-:W-:Y:S05]  /*07f0*/  BSYNC.RECONVERGENT B0 ;  /* 0x0000000000007941 */ /* 0x000fea0003800200 */
.L_x_1782:
[----:B------:R-:W-:-:S13]  /*0800*/  ISETP.GE.AND P0, PT, R8, R9, PT ;  /* 0x000000090800720c */ /* 0x000fda0003f06270 */
[----:B------:R-:W-:Y:S05]  /*0810*/  @P0 EXIT ;  /* 0x000000000000094d */ /* 0x000fea0003800000 */
[----:B01----:R-:W0:Y:S01]  /*0820*/  LDC.64 R2, c[0x0][0x388] ;  /* 0x0000e200ff027b82 */ /* 0x003e220000000a00 */
[----:B------:R-:W-:-:S05]  /*0830*/  LEA R11, R11, R8, 0x9 ;  /* 0x000000080b0b7211 */ /* 0x000fca00078e48ff */
[----:B0-----:R-:W-:-:S05]  /*0840*/  IMAD.WIDE.U32 R2, R11, 0x2, R2 ;  /* 0x000000020b027825 */ /* 0x001fca00078e0002 */
[----:B-----5:R-:W-:Y:S01]  /*0850*/  STG.E.U16 desc[UR4][R2.64], R10 ;  /* 0x0000000a02007986 */ /* 0x020fe2000c101504 */
[----:B------:R-:W-:Y:S05]  /*0860*/  EXIT ;  /* 0x000000000000794d */ /* 0x000fea0003800000 */
.L_x_1784:
        /* <DEDUP_REMOVED lines=9> */
.L_x_14172:


//--------------------- .text._ZN2at6native29vectorized_elementwise_kernelILi2EZZZNS0_25tanh_backward_kernel_cudaERNS_18TensorIteratorBaseEENKUlvE0_clEvENKUlvE1_clEvEUlN3c104HalfES7_E_St5arrayIPcLm3EEEEviT0_T1_ --------------------------
	.section	.text._ZN2at6native29vectorized_elementwise_kernelILi2EZZZNS0_25tanh_backward_kernel_cudaERNS_18TensorIteratorBaseEENKUlvE0_clEvENKUlvE1_clEvEUlN3c104HalfES7_E_St5arrayIPcLm3EEEEviT0_T1_,"ax",@progbits
	.align	128
        .global         _ZN2at6native29vectorized_elementwise_kernelILi2EZZZNS0_25tanh_backward_kernel_cudaERNS_18TensorIteratorBaseEENKUlvE0_clEvENKUlvE1_clEvEUlN3c104HalfES7_E_St5arrayIPcLm3EEEEviT0_T1_
        .type           _ZN2at6native29vectorized_elementwise_kernelILi2EZZZNS0_25tanh_backward_kernel_cudaERNS_18TensorIteratorBaseEENKUlvE0_clEvENKUlvE1_clEvEUlN3c104HalfES7_E_St5arrayIPcLm3EEEEviT0_T1_,@function
        .size           _ZN2at6native29vectorized_elementwise_kernelILi2EZZZNS0_25tanh_backward_kernel_cudaERNS_18TensorIteratorBaseEENKUlvE0_clEvENKUlvE1_clEvEUlN3c104HalfES7_E_St5arrayIPcLm3EEEEviT0_T1_,(.L_x_14173 - _ZN2at6native29vectorized_elementwise_kernelILi2EZZZNS0_25tanh_backward_kernel_cudaERNS_18TensorIteratorBaseEENKUlvE0_clEvENKUlvE1_clEvEUlN3c104HalfES7_E_St5arrayIPcLm3EEEEviT0_T1_)
        .other          _ZN2at6native29vectorized_elementwise_kernelILi2EZZZNS0_25tanh_backward_kernel_cudaERNS_18TensorIteratorBaseEENKUlvE0_clEvENKUlvE1_clEvEUlN3c104HalfES7_E_St5arrayIPcLm3EEEEviT0_T1_,@"STO_CUDA_ENTRY STV_DEFAULT"
_ZN2at6native29vectorized_elementwise_kernelILi2EZZZNS0_25tanh_backward_kernel_cudaERNS_18TensorIteratorBaseEENKUlvE0_clEvENKUlvE1_clEvEUlN3c104HalfES7_E_St5arrayIPcLm3EEEEviT0_T1_:
.text._ZN2at6native29vectorized_elementwise_kernelILi2EZZZNS0_25tanh_backward_kernel_cudaERNS_18TensorIteratorBaseEENKUlvE0_clEvENKUlvE1_clEvEUlN3c104HalfES7_E_St5arrayIPcLm3EEEEviT0_T1_:
        /* <DEDUP_REMOVED lines=14> */
[----:B0-----:R-:W-:-:S07]  /*00e0*/  ISETP.GE.U32.AND P0, PT, R21, R2, PT ;  /* 0x000000021500720c */ /* 0x001fce0003f06070 */
[----:B------:R-:W0:Y:S01]  /*00f0*/  LDC.64 R18, c[0x0][0x390] ;  /* 0x0000e400ff127b82 */ /* 0x000e220000000a00 */
[----:B------:R-:W-:-:S07]  /*0100*/  MOV R3, R21 ;  /* 0x0000001500037202 */ /* 0x000fce0000000f00 */
[----:B------:R-:W0:Y:S01]  /*0110*/  LDC.64 R16, c[0x0][0x398] ;  /* 0x0000e600ff107b82 */ /* 0x000e220000000a00 */
[----:B------:R-:W-:-:S04]  /*0120*/  @!P0 IADD3 R21, PT, PT, R3, 0x80, RZ ;  /* 0x0000008003158810 */ /* 0x000fc80007ffe0ff */
[----:B------:R-:W-:-:S03]  /*0130*/  ISETP.GE.U32.AND P1, PT, R21, R2, PT ;  /* 0x000000021500720c */ /* 0x000fc60003f26070 */
[----:B------:R-:W0:Y:S08]  /*0140*/  LDC.64 R14, c[0x0][0x390] ;  /* 0x0000e400ff0e7b82 */ /* 0x000e300000000a00 */
[----:B------:R-:W0:Y:S02]  /*0150*/  LDC.64 R28, c[0x0][0x390] ;  /* 0x0000e400ff1c7b82 */ /* 0x000e240000000a00 */
[----:B------:R-:W-:-:S02]  /*0160*/  @!P1 IADD3 R5, PT, PT, R0, R21, RZ ;  /* 0x0000001500059210 */ /* 0x000fc40007ffe0ff */
[----:B------:R-:W-:-:S03]  /*0170*/  @!P1 IADD3 R21, PT, PT, R21, 0x80, RZ ;  /* 0x0000008015159810 */ /* 0x000fc60007ffe0ff */
[----:B-1----:R-:W-:Y:S01]  /*0180*/  @!P1 IMAD.WIDE.U32 R12, R5, 0x2, R12 ;  /* 0x00000002050c9825 */ /* 0x002fe200078e000c */
[----:B------:R-:W-:-:S03]  /*0190*/  ISETP.GE.U32.AND P2, PT, R21, R2, PT ;  /* 0x000000021500720c */ /* 0x000fc60003f46070 */
[----:B--2---:R-:W-:Y:S01]  /*01a0*/  @!P1 IMAD.WIDE.U32 R24, R5, 0x2, R24 ;  /* 0x0000000205189825 */ /* 0x004fe200078e0018 */
[----:B------:R1:W5:Y:S09]  /*01b0*/  @!P1 LDG.E.U16 R4, desc[UR4][R12.64] ;  /* 0x000000040c049981 */ /* 0x000372000c1e1500 */
[----:B------:R-:W-:Y:S01]  /*01c0*/  @!P2 IADD3 R11, PT, PT, R0, R21, RZ ;  /* 0x00000015000ba210 */ /* 0x000fe20007ffe0ff */
[----:B-1----:R-:W1:Y:S01]  /*01d0*/  LDC.64 R12, c[0x0][0x398] ;  /* 0x0000e600ff0c7b82 */ /* 0x002e620000000a00 */
[----:B------:R-:W-:-:S04]  /*01e0*/  @!P2 IADD3 R21, PT, PT, R21, 0x80, RZ ;  /* 0x000000801515a810 */ /* 0x000fc80007ffe0ff */
[----:B------:R-:W-:-:S13]  /*01f0*/  ISETP.GE.U32.AND P3, PT, R21, R2, PT ;  /* 0x000000021500720c */ /* 0x000fda0003f66070 */
[----:B------:R-:W-:Y:S02]  /*0200*/  @!P3 IADD3 R9, PT, PT, R0, R21, RZ ;  /* 0x000000150009b210 */ /* 0x000fe40007ffe0ff */
[----:B------:R-:W-:-:S04]  /*0210*/  @!P3 IADD3 R21, PT, PT, R21, 0x80, RZ ;  /* 0x000000801515b810 */ /* 0x000fc80007ffe0ff */
[----:B------:R-:W-:Y:S01]  /*0220*/  ISETP.GE.U32.AND P4, PT, R21, R2, PT ;  /* 0x000000021500720c */ /* 0x000fe20003f86070 */
[----:B---3--:R-:W-:Y:S01]  /*0230*/  @!P2 IMAD.WIDE.U32 R26, R11, 0x2, R6 ;  /* 0x000000020b1aa825 */ /* 0x008fe200078e0006 */
[----:B------:R-:W-:-:S03]  /*0240*/  PRMT R5, RZ, 0x7610, R5 ;  /* 0x00007610ff057816 */ /* 0x000fc60000000005 */
[----:B----4-:R-:W-:-:S03]  /*0250*/  @!P2 IMAD.WIDE.U32 R22, R11, 0x2, R22 ;  /* 0x000000020b16a825 */ /* 0x010fc600078e0016 */
[----:B------:R2:W5:Y:S05]  /*0260*/  @!P1 LDG.E.U16 R5, desc[UR4][R24.64] ;  /* 0x0000000418059981 */ /* 0x00056a000c1e1500 */
[----:B------:R-:W-:Y:S02]  /*0270*/  @!P4 IADD3 R11, PT, PT, R0, R21, RZ ;  /* 0x00000015000bc210 */ /* 0x000fe40007ffe0ff */
[----:B------:R-:W-:Y:S01]  /*0280*/  @!P4 IADD3 R21, PT, PT, R21, 0x80, RZ ;  /* 0x000000801515c810 */ /* 0x000fe20007ffe0ff */
[----:B--2---:R-:W2:Y:S03]  /*0290*/  LDC.64 R24, c[0x0][0x398] ;  /* 0x0000e600ff187b82 */ /* 0x004ea60000000a00 */
[----:B------:R-:W-:-:S02]  /*02a0*/  ISETP.GE.U32.AND P1, PT, R21, R2, PT ;  /* 0x000000021500720c */ /* 0x000fc40003f26070 */
[----:B------:R-:W-:Y:S02]  /*02b0*/  PRMT R6, RZ, 0x7610, R6 ;  /* 0x00007610ff067816 */ /* 0x000fe40000000006 */
[----:B------:R-:W-:Y:S01]  /*02c0*/  PRMT R7, RZ, 0x7610, R7 ;  /* 0x00007610ff077816 */ /* 0x000fe20000000007 */
[----:B0-----:R-:W-:-:S03]  /*02d0*/  @!P3 IMAD.WIDE.U32 R18, R9, 0x2, R18 ;  /* 0x000000020912b825 */ /* 0x001fc600078e0012 */
[----:B------:R-:W5:Y:S01]  /*02e0*/  @!P2 LDG.E.U16 R6, desc[UR4][R26.64] ;  /* 0x000000041a06a981 */ /* 0x000f62000c1e1500 */
[----:B------:R-:W-:-:S04]  /*02f0*/  @!P3 IMAD.WIDE.U32 R16, R9, 0x2, R16 ;  /* 0x000000020910b825 */ /* 0x000fc800078e0010 */
[----:B------:R-:W-:Y:S01]  /*0300*/  @!P1 IADD3 R20, PT, PT, R0, R21, RZ ;  /* 0x0000001500149210 */ /* 0x000fe20007ffe0ff */
[----:B------:R0:W5:Y:S01]  /*0310*/  @!P2 LDG.E.U16 R7, desc[UR4][R22.64] ;  /* 0x000000041607a981 */ /* 0x000162000c1e1500 */
[----:B------:R-:W-:Y:S02]  /*0320*/  @!P1 IADD3 R21, PT, PT, R21, 0x80, RZ ;  /* 0x0000008015159810 */ /* 0x000fe40007ffe0ff */
[----:B------:R-:W-:Y:S02]  /*0330*/  PRMT R9, RZ, 0x7610, R9 ;  /* 0x00007610ff097816 */ /* 0x000fe40000000009 */
[----:B------:R-:W-:Y:S02]  /*0340*/  ISETP.GE.U32.AND P2, PT, R21, R2, PT ;  /* 0x000000021500720c */ /* 0x000fe40003f46070 */
[----:B------:R-:W-:Y:S01]  /*0350*/  PRMT R8, RZ, 0x7610, R8 ;  /* 0x00007610ff087816 */ /* 0x000fe20000000008 */
[----:B------:R-:W-:Y:S01]  /*0360*/  @!P4 IMAD.WIDE.U32 R14, R11, 0x2, R14 ;  /* 0x000000020b0ec825 */ /* 0x000fe200078e000e */
[----:B------:R-:W-:Y:S01]  /*0370*/  PRMT R10, RZ, 0x7610, R10 ;  /* 0x00007610ff0a7816 */ /* 0x000fe2000000000a */
[----:B------:R3:W5:Y:S01]  /*0380*/  @!P3 LDG.E.U16 R9, desc[UR4][R16.64] ;  /* 0x000000041009b981 */ /* 0x000762000c1e1500 */
[----:B0-----:R-:W0:Y:S01]  /*0390*/  LDC.64 R22, c[0x0][0x390] ;  /* 0x0000e400ff167b82 */ /* 0x001e220000000a00 */
[----:B------:R-:W-:-:S02]  /*03a0*/  @!P1 IMAD.WIDE.U32 R28, R20, 0x2, R28 ;  /* 0x00000002141c9825 */ /* 0x000fc400078e001c */
[----:B------:R4:W5:Y:S02]  /*03b0*/  @!P3 LDG.E.U16 R8, desc[UR4][R18.64] ;  /* 0x000000041208b981 */ /* 0x000964000c1e1500 */
[----:B--2---:R-:W-:Y:S02]  /*03c0*/  @!P1 IMAD.WIDE.U32 R24, R20, 0x2, R24 ;  /* 0x0000000214189825 */ /* 0x004fe400078e0018 */
[----:B------:R2:W5:Y:S01]  /*03d0*/  @!P4 LDG.E.U16 R10, desc[UR4][R14.64] ;  /* 0x000000040e0ac981 */ /* 0x000562000c1e1500 */
[----:B---3--:R-:W3:Y:S01]  /*03e0*/  LDC.64 R16, c[0x0][0x398] ;  /* 0x0000e600ff107b82 */ /* 0x008ee20000000a00 */
[----:B------:R-:W-:Y:S02]  /*03f0*/  @!P2 IADD3 R27, PT, PT, R0, R21, RZ ;  /* 0x00000015001ba210 */ /* 0x000fe40007ffe0ff */
[----:B----4-:R-:W-:Y:S02]  /*0400*/  PRMT R18, RZ, 0x7610, R18 ;  /* 0x00007610ff127816 */ /* 0x010fe40000000012 */
[----:B------:R-:W-:-:S03]  /*0410*/  PRMT R19, RZ, 0x7610, R19 ;  /* 0x00007610ff137816 */ /* 0x000fc60000000013 */
[----:B--2---:R-:W2:Y:S01]  /*0420*/  LDC.64 R14, c[0x0][0x398] ;  /* 0x0000e600ff0e7b82 */ /* 0x004ea20000000a00 */
[----:B------:R-:W-:Y:S01]  /*0430*/  @!P2 IADD3 R21, PT, PT, R21, 0x80, RZ ;  /* 0x000000801515a810 */ /* 0x000fe20007ffe0ff */
[----:B------:R-:W5:Y:S04]  /*0440*/  @!P1 LDG.E.U16 R18, desc[UR4][R28.64] ;  /* 0x000000041c129981 */ /* 0x000f68000c1e1500 */
[----:B------:R4:W5:Y:S01]  /*0450*/  @!P1 LDG.E.U16 R19, desc[UR4][R24.64] ;  /* 0x0000000418139981 */ /* 0x000962000c1e1500 */
[----:B------:R-:W-:Y:S01]  /*0460*/  ISETP.GE.U32.AND P1, PT, R21, R2, PT ;  /* 0x000000021500720c */ /* 0x000fe20003f26070 */
[----:B0-----:R-:W-:-:S04]  /*0470*/  @!P2 IMAD.WIDE.U32 R22, R27, 0x2, R22 ;  /* 0x000000021b16a825 */ /* 0x001fc800078e0016 */
[----:B---3--:R-:W-:-:S08]  /*0480*/  @!P2 IMAD.WIDE.U32 R16, R27, 0x2, R16 ;  /* 0x000000021b10a825 */ /* 0x008fd000078e0010 */
[----:B------:R-:W-:Y:S02]  /*0490*/  @!P1 IADD3 R27, PT, PT, R0, R21, RZ ;  /* 0x00000015001b9210 */ /* 0x000fe40007ffe0ff */
[----:B----4-:R-:W-:-:S03]  /*04a0*/  PRMT R25, RZ, 0x7610, R25 ;  /* 0x00007610ff197816 */ /* 0x010fc60000000019 */
[----:B--2---:R-:W-:-:S05]  /*04b0*/  @!P1 IMAD.WIDE.U32 R14, R27, 0x2, R14 ;  /* 0x000000021b0e9825 */ /* 0x004fca00078e000e */
[----:B------:R-:W5:Y:S01]  /*04c0*/  @!P1 LDG.E.U16 R25, desc[UR4][R14.64] ;  /* 0x000000040e199981 */ /* 0x000f62000c1e1500 */
[----:B-1----:R-:W-:Y:S01]  /*04d0*/  @!P4 IMAD.WIDE.U32 R12, R11, 0x2, R12 ;  /* 0x000000020b0cc825 */ /* 0x002fe200078e000c */
        /* <DEDUP_REMOVED lines=33> */
.L_x_1787:
[----:B------:R-:W-:Y:S05]  /*06f0*/  BSYNC.RECONVERGENT B0 ;  /* 0x0000000000007941 */ /* 0x000fea0003800200 */
.L_x_1786:
[C---:B------:R-:W-:Y:S01]  /*0700*/  IADD3 R15, PT, PT, R3.reuse, 0x100, RZ ;  /* 0x00000100030f7810 */ /* 0x040fe20007ffe0ff */
[----:B------:R-:W-:Y:S01]  /*0710*/  BSSY.RECONVERGENT B0, `(.L_x_1788) ;  /* 0x000001c000007945 */ /* 0x000fe20003800200 */
[----:B------:R-:W-:Y:S02]  /*0720*/  IADD3 R23, PT, PT, R3, 0x200, RZ ;  /* 0x0000020003177810 */ /* 0x000fe40007ffe0ff */
[-C--:B------:R-:W-:Y:S02]  /*0730*/  ISETP.GE.U32.AND P1, PT, R15, R2.reuse, PT ;  /* 0x000000020f00720c */ /* 0x080fe40003f26070 */
[----:B------:R-:W-:Y:S02]  /*0740*/  IADD3 R15, PT, PT, R3, 0x180, RZ ;  /* 0x00000180030f7810 */ /* 0x000fe40007ffe0ff */
[----:B------:R-:W-:Y:S02]  /*0750*/  P2R R17, PR, RZ, 0x2 ;  /* 0x00000002ff117803 */ /* 0x000fe40000000000 */
[----:B------:R-:W-:-:S02]  /*0760*/  ISETP.GE.U32.AND P1, PT, R15, R2, PT ;  /* 0x000000020f00720c */ /* 0x000fc40003f26070 */
[----:B------:R-:W-:Y:S02]  /*0770*/  IADD3 R15, PT, PT, R3, 0x280, RZ ;  /* 0x00000280030f7810 */ /* 0x000fe40007ffe0ff */
[-C--:B------:R-:W-:Y:S02]  /*0780*/  ISETP.GE.U32.AND P2, PT, R23, R2.reuse, PT ;  /* 0x000000021700720c */ /* 0x080fe40003f46070 */
[-C--:B------:R-:W-:Y:S02]  /*0790*/  ISETP.GE.U32.AND P3, PT, R15, R2.reuse, PT ;  /* 0x000000020f00720c */ /* 0x080fe40003f66070 */
[C---:B------:R-:W-:Y:S02]  /*07a0*/  IADD3 R15, PT, PT, R3.reuse, 0x80, RZ ;  /* 0x00000080030f7810 */ /* 0x040fe40007ffe0ff */
[----:B------:R-:W-:Y:S02]  /*07b0*/  IADD3 R23, PT, PT, R3, 0x300, RZ ;  /* 0x0000030003177810 */ /* 0x000fe40007ffe0ff */
[----:B------:R-:W-:-:S02]  /*07c0*/  ISETP.GE.U32.AND P6, PT, R15, R2, PT ;  /* 0x000000020f00720c */ /* 0x000fc40003fc6070 */
[----:B-----5:R-:W-:Y:S02]  /*07d0*/  @!P0 IADD3 R27, PT, PT, R0, R3, RZ ;  /* 0x00000003001b8210 */ /* 0x020fe40007ffe0ff */
[----:B------:R-:W-:Y:S02]  /*07e0*/  ISETP.GE.U32.AND P4, PT, R23, R2, PT ;  /* 0x000000021700720c */ /* 0x000fe40003f86070 */
[----:B------:R-:W-:Y:S01]  /*07f0*/  IADD3 R23, PT, PT, R3, 0x380, RZ ;  /* 0x0000038003177810 */ /* 0x000fe20007ffe0ff */
[----:B0-----:R-:W-:-:S03]  /*0800*/  @!P0 IMAD.WIDE.U32 R12, R27, 0x2, R12 ;  /* 0x000000021b0c8825 */ /* 0x001fc600078e000c */
[----:B------:R-:W-:-:S03]  /*0810*/  ISETP.GE.U32.AND P5, PT, R23, R2, PT ;  /* 0x000000021700720c */ /* 0x000fc60003fa6070 */
[----:B------:R-:W-:Y:S10]  /*0820*/  @P6 BRA `(.L_x_1789) ;  /* 0x0000000000286947 */ /* 0x000ff40003800000 */
[----:B------:R-:W-:Y:S02]  /*0830*/  HADD2.F32 R5, -RZ, R5.H0_H0 ;  /* 0x20000005ff057230 */ /* 0x000fe40000004100 */
        /* <DEDUP_REMOVED lines=9> */
.L_x_1789:
[----:B------:R-:W-:Y:S05]  /*08d0*/  BSYNC.RECONVERGENT B0 ;  /* 0x0000000000007941 */ /* 0x000fea0003800200 */
.L_x_1788:
[----:B------:R-:W-:Y:S01]  /*08e0*/  ISETP.NE.AND P6, PT, R17, RZ, PT ;  /* 0x000000ff1100720c */ /* 0x000fe20003fc5270 */
[----:B------:R-:W-:-:S12]  /*08f0*/  BSSY.RECONVERGENT B0, `(.L_x_1790) ;  /* 0x000000c000007945 */ /* 0x000fd80003800200 */
[----:B------:R-:W-:Y:S05]  /*0900*/  @P6 BRA `(.L_x_1791) ;  /* 0x0000000000286947 */ /* 0x000fea0003800000 */
        /* <DEDUP_REMOVED lines=10> */
.L_x_1791:
[----:B------:R-:W-:Y:S05]  /*09b0*/  BSYNC.RECONVERGENT B0 ;  /* 0x0000000000007941 */ /* 0x000fea0003800200 */
.L_x_1790:
[----:B------:R-:W-:Y:S04]  /*09c0*/  BSSY.RECONVERGENT B0, `(.L_x_1792) ;  /* 0x000000c000007945 */ /* 0x000fe80003800200 */
        /* <DEDUP_REMOVED lines=11> */
.L_x_1793:
[----:B------:R-:W-:Y:S05]  /*0a80*/  BSYNC.RECONVERGENT B0 ;  /* 0x0000000000007941 */ /* 0x000fea0003800200 */
.L_x_1792:
        /* <DEDUP_REMOVED lines=12> */
.L_x_1795:
[----:B------:R-:W-:Y:S05]  /*0b50*/  BSYNC.RECONVERGENT B0 ;  /* 0x0000000000007941 */ /* 0x000fea0003800200 */
.L_x_1794:
        /* <DEDUP_REMOVED lines=12> */
.L_x_1797:
[----:B------:R-:W-:Y:S05]  /*0c20*/  BSYNC.RECONVERGENT B0 ;  /* 0x0000000000007941 */ /* 0x000fea0003800200 */
.L_x_1796:
        /* <DEDUP_REMOVED lines=12> */
.L_x_1799:
[----:B------:R-:W-:Y:S05]  /*0cf0*/  BSYNC.RECONVERGENT B0 ;  /* 0x0000000000007941 */ /* 0x000fea0003800200 */
.L_x_1798:
        /* <DEDUP_REMOVED lines=12> */
.L_x_1801:
[----:B------:R-:W-:Y:S05]  /*0dc0*/  BSYNC.RECONVERGENT B0 ;  /* 0x0000000000007941 */ /* 0x000fea0003800200 */
.L_x_1800:
[----:B------:R-:W-:Y:S01]  /*0dd0*/  @!P0 MOV R3, R15 ;  /* 0x0000000f00038202 */ /* 0x000fe20000000f00 */
[----:B------:R0:W-:Y:S01]  /*0de0*/  @!P0 STG.E.U16 desc[UR4][R12.64], R14 ;  /* 0x0000000e0c008986 */ /* 0x0001e2000c101504 */
[----:B------:R-:W-:Y:S04]  /*0df0*/  BSSY.RECONVERGENT B0, `(.L_x_1802) ;  /* 0x000002d000007945 */ /* 0x000fe80003800200 */
[----:B------:R-:W-:Y:S01]  /*0e00*/  BSSY.RELIABLE B1, `(.L_x_1803) ;  /* 0x0000025000017945 */ /* 0x000fe20003800100 */
[----:B------:R-:W-:-:S13]  /*0e10*/  ISETP.GE.U32.AND P0, PT, R3, R2, PT ;  /* 0x000000020300720c */ /* 0x000fda0003f06070 */
[----:B0-----:R-:W-:Y:S05]  /*0e20*/  @P0 BRA `(.L_x_1804) ;  /* 0x0000000000300947 */ /* 0x001fea0003800000 */
[----:B------:R-:W0:Y:S01]  /*0e30*/  LDC.64 R10, c[0x0][0x388] ;  /* 0x0000e200ff0a7b82 */ /* 0x000e220000000a00 */
[----:B------:R-:W-:Y:S02]  /*0e40*/  IADD3 R13, PT, PT, R0, R3, RZ ;  /* 0x00000003000d7210 */ /* 0x000fe40007ffe0ff */
[----:B------:R-:W-:-:S04]  /*0e50*/  IADD3 R3, PT, PT, R3, 0x80, RZ ;  /* 0x0000008003037810 */ /* 0x000fc80007ffe0ff */
[----:B------:R-:W-:Y:S01]  /*0e60*/  ISETP.GE.U32.AND P0, PT, R3, R2, PT ;  /* 0x000000020300720c */ /* 0x000fe20003f06070 */
[----:B0-----:R-:W-:-:S05]  /*0e70*/  IMAD.WIDE.U32 R10, R13, 0x2, R10 ;  /* 0x000000020d0a7825 */ /* 0x001fca00078e000a */
[----:B------:R0:W-:Y:S07]  /*0e80*/  STG.E.U16 desc[UR4][R10.64], R16 ;  /* 0x000000100a007986 */ /* 0x0001ee000c101504 */
[----:B------:R-:W-:Y:S05]  /*0e90*/  @P0 BRA `(.L_x_1805) ;  /* 0x0000000000300947 */ /* 0x000fea0003800000 */
[----:B0-----:R-:W0:Y:S01]  /*0ea0*/  LDC.64 R10, c[0x0][0x388] ;  /* 0x0000e200ff0a7b82 */ /* 0x001e220000000a00 */
[----:B------:R-:W-:Y:S02]  /*0eb0*/  IADD3 R13, PT, PT, R0, R3, RZ ;  /* 0x00000003000d7210 */ /* 0x000fe40007ffe0ff */
[----:B------:R-:W-:-:S03]  /*0ec0*/  IADD3 R3, PT, PT, R3, 0x80, RZ ;  /* 0x0000008003037810 */ /* 0x000fc60007ffe0ff */
[----:B0-----:R-:W-:-:S05]  /*0ed0*/  IMAD.WIDE.U32 R10, R13, 0x2, R10 ;  /* 0x000000020d0a7825 */ /* 0x001fca00078e000a */
[----:B------:R0:W-:Y:S02]  /*0ee0*/  STG.E.U16 desc[UR4][R10.64], R4 ;  /* 0x000000040a007986 */ /* 0x0001e4000c101504 */
.L_x_1804:
[----:B------:R-:W-:-:S13]  /*0ef0*/  ISETP.GE.U32.AND P0, PT, R3, R2, PT ;  /* 0x000000020300720c */ /* 0x000fda0003f06070 */
[----:B------:R-:W-:Y:S05]  /*0f00*/  @P0 BRA `(.L_x_1806) ;  /* 0x0000000000300947 */ /* 0x000fea0003800000 */
[----:B0-----:R-:W0:Y:S01]  /*0f10*/  LDC.64 R10, c[0x0][0x388] ;  /* 0x0000e200ff0a7b82 */ /* 0x001e220000000a00 */
[----:B------:R-:W-:Y:S02]  /*0f20*/  IADD3 R13, PT, PT, R0, R3, RZ ;  /* 0x00000003000d7210 */ /* 0x000fe40007ffe0ff */
[----:B------:R-:W-:-:S03]  /*0f30*/  IADD3 R3, PT, PT, R3, 0x80, RZ ;  /* 0x0000008003037810 */ /* 0x000fc60007ffe0ff */
[----:B0-----:R-:W-:-:S05]  /*0f40*/  IMAD.WIDE.U32 R10, R13, 0x2, R10 ;  /* 0x000000020d0a7825 */ /* 0x001fca00078e000a */
[----:B------:R1:W-:Y:S02]  /*0f50*/  STG.E.U16 desc[UR4][R10.64], R5 ;  /* 0x000000050a007986 */ /* 0x0003e4000c101504 */
.L_x_1805:
[----:B------:R-:W-:-:S13]  /*0f60*/  ISETP.GE.U32.AND P0, PT, R3, R2, PT ;  /* 0x000000020300720c */ /* 0x000fda0003f06070 */
[----:B------:R-:W-:Y:S05]  /*0f70*/  @P0 BRA `(.L_x_1807) ;  /* 0x0000000000340947 */ /* 0x000fea0003800000 */
[----:B-1----:R-:W1:Y:S01]  /*0f80*/  LDC.64 R4, c[0x0][0x388] ;  /* 0x0000e200ff047b82 */ /* 0x002e620000000a00 */
[----:B0-----:R-:W-:Y:S02]  /*0f90*/  IADD3 R11, PT, PT, R0, R3, RZ ;  /* 0x00000003000b7210 */ /* 0x001fe40007ffe0ff */
[----:B------:R-:W-:-:S03]  /*0fa0*/  IADD3 R3, PT, PT, R3, 0x80, RZ ;  /* 0x0000008003037810 */ /* 0x000fc60007ffe0ff */
[----:B-1----:R-:W-:-:S05]  /*0fb0*/  IMAD.WIDE.U32 R4, R11, 0x2, R4 ;  /* 0x000000020b047825 */ /* 0x002fca00078e0004 */
[----:B------:R1:W-:Y:S02]  /*0fc0*/  STG.E.U16 desc[UR4][R4.64], R6 ;  /* 0x0000000604007986 */ /* 0x0003e4000c101504 */
.L_x_1806:
[----:B------:R-:W-:-:S13]  /*0fd0*/  ISETP.GE.U32.AND P0, PT, R3, R2, PT ;  /* 0x000000020300720c */ /* 0x000fda0003f06070 */
[----:B------:R-:W-:Y:S05]  /*0fe0*/  @P0 BREAK.RELIABLE B1 ;  /* 0x0000000000010942 */ /* 0x000fea0003800100 */
[----:B------:R-:W-:Y:S05]  /*0ff0*/  @P0 BRA `(.L_x_1808) ;  /* 0x0000000000300947 */ /* 0x000fea0003800000 */
[----:B01----:R-:W0:Y:S01]  /*1000*/  LDC.64 R4, c[0x0][0x388] ;  /* 0x0000e200ff047b82 */ /* 0x003e220000000a00 */
[----:B------:R-:W-:Y:S02]  /*1010*/  IADD3 R11, PT, PT, R0, R3, RZ ;  /* 0x00000003000b7210 */ /* 0x000fe40007ffe0ff */
[----:B------:R-:W-:-:S03]  /*1020*/  IADD3 R3, PT, PT, R3, 0x80, RZ ;  /* 0x0000008003037810 */ /* 0x000fc60007ffe0ff */
[----:B0-----:R-:W-:-:S05]  /*1030*/  IMAD.WIDE.U32 R4, R11, 0x2, R4 ;  /* 0x000000020b047825 */ /* 0x001fca00078e0004 */
[----:B------:R2:W-:Y:S02]  /*1040*/  STG.E.U16 desc[UR4][R4.64], R7 ;  /* 0x0000000704007986 */ /* 0x0005e4000c101504 */
.L_x_1807:
[----:B------:R-:W-:Y:S05]  /*1050*/  BSYNC.RELIABLE B1 ;  /* 0x0000000000017941 */ /* 0x000fea0003800100 */
.L_x_1803:
[----:B------:R-:W-:-:S13]  /*1060*/  ISETP.GE.U32.AND P0, PT, R3, R2, PT ;  /* 0x000000020300720c */ /* 0x000fda0003f06070 */
[----:B-12---:R-:W1:Y:S01]  /*1070*/  @!P0 LDC.64 R4, c[0x0][0x388] ;  /* 0x0000e200ff048b82 */ /* 0x006e620000000a00 */
[----:B------:R-:W-:Y:S02]  /*1080*/  @!P0 IADD3 R7, PT, PT, R0, R3, RZ ;  /* 0x0000000300078210 */ /* 0x000fe40007ffe0ff */
[----:B------:R-:W-:-:S03]  /*1090*/  @!P0 IADD3 R3, PT, PT, R3, 0x80, RZ ;  /* 0x0000008003038810 */ /* 0x000fc60007ffe0ff */
[----:B-1----:R-:W-:-:S05]  /*10a0*/  @!P0 IMAD.WIDE.U32 R4, R7, 0x2, R4 ;  /* 0x0000000207048825 */ /* 0x002fca00078e0004 */
[----:B------:R2:W-:Y:S02]  /*10b0*/  @!P0 STG.E.U16 desc[UR4][R4.64], R8 ;  /* 0x0000000804008986 */ /* 0x0005e4000c101504 */
.L_x_1808:
[----:B------:R-:W-:Y:S05]  /*10c0*/  BSYNC.RECONVERGENT B0 ;  /* 0x0000000000007941 */ /* 0x000fea0003800200 */
.L_x_1802:
[----:B------:R-:W-:Y:S05]  /*10d0*/  WARPSYNC.ALL ;  /* 0x0000000000007948 */ /* 0x000fea0003800000 */
[----:B------:R-:W-:-:S13]  /*10e0*/  ISETP.GE.U32.AND P0, PT, R3, R2, PT ;  /* 0x000000020300720c */ /* 0x000fda0003f06070 */
[----:B------:R-:W-:Y:S05]  /*10f0*/  @P0 EXIT ;  /* 0x000000000000094d */ /* 0x000fea0003800000 */
[----:B012---:R-:W0:Y:S01]  /*1100*/  LDC.64 R4, c[0x0][0x388] ;  /* 0x0000e200ff047b82 */ /* 0x007e220000000a00 */
[----:B------:R-:W-:-:S05]  /*1110*/  IADD3 R3, PT, PT, R0, R3, RZ ;  /* 0x0000000300037210 */ /* 0x000fca0007ffe0ff */
[----:B0-----:R-:W-:-:S05]  /*1120*/  IMAD.WIDE.U32 R2, R3, 0x2, R4 ;  /* 0x0000000203027825 */ /* 0x001fca00078e0004 */
[----:B------:R-:W-:Y:S01]  /*1130*/  STG.E.U16 desc[UR4][R2.64], R9 ;  /* 0x0000000902007986 */ /* 0x000fe2000c101504 */
[----:B------:R-:W-:Y:S05]  /*1140*/  EXIT ;  /* 0x000000000000794d */ /* 0x000fea0003800000 */
.L_x_1785:
[----:B------:R-:W0:Y:S01]  /*1150*/  S2R R2, SR_TID.X ;  /* 0x0000000000027919 */ /* 0x000e220000002100 */
[----:B------:R-:W1:Y:S02]  /*1160*/  LDC.64 R4, c[0x0][0x398] ;  /* 0x0000e600ff047b82 */ /* 0x000e640000000a00 */
[----:B-1----:R-:W-:-:S04]  /*1170*/  IMAD.WIDE.U32 R4, R0, 0x2, R4 ;  /* 0x0000000200047825 */ /* 0x002fc800078e0004 */
[----:B0-----:R-:W-:Y:S02]  /*1180*/  IMAD.WIDE.U32 R12, R2, 0x4, R4 ;  /* 0x00000004020c7825 */ /* 0x001fe400078e0004 */
[----:B------:R-:W0:Y:S03]  /*1190*/  LDC.64 R4, c[0x0][0x390] ;  /* 0x0000e400ff047b82 */ /* 0x000e260000000a00 */
[----:B------:R-:W2:Y:S04]  /*11a0*/  LDG.E R14, desc[UR4][R12.64] ;  /* 0x000000040c0e7981 */ /* 0x000ea8000c1e1900 */
[----:B------:R-:W3:Y:S04]  /*11b0*/  LDG.E R7, desc[UR4][R12.64+0x200] ;  /* 0x000200040c077981 */ /* 0x000ee8000c1e1900 */
[----:B------:R-:W4:Y:S01]  /*11c0*/  LDG.E R8, desc[UR4][R12.64+0x600] ;  /* 0x000600040c087981 */ /* 0x000f22000c1e1900 */
[----:B0-----:R-:W-:-:S04]  /*11d0*/  IMAD.WIDE.U32 R4, R0, 0x2, R4 ;  /* 0x0000000200047825 */ /* 0x001fc800078e0004 */
[----:B------:R-:W-:Y:S02]  /*11e0*/  IMAD.WIDE.U32 R10, R2, 0x4, R4 ;  /* 0x00000004020a7825 */ /* 0x000fe400078e0004 */
[----:B------:R0:W5:Y:S04]  /*11f0*/  LDG.E R5, desc[UR4][R12.64+0x400] ;  /* 0x000400040c057981 */ /* 0x000168000c1e1900 */
[----:B------:R-:W4:Y:S04]  /*1200*/  LDG.E R9, desc[UR4][R10.64] ;  /* 0x000000040a097981 */ /* 0x000f28000c1e1900 */
[----:B------:R-:W5:Y:S04]  /*1210*/  LDG.E R3, desc[UR4][R10.64+0x200] ;  /* 0x000200040a037981 */ /* 0x000f68000c1e1900 */
[----:B------:R-:W5:Y:S04]  /*1220*/  LDG.E R4, desc[UR4][R10.64+0x400] ;  /* 0x000400040a047981 */ /* 0x000f68000c1e1900 */
[----:B------:R1:W5:Y:S01]  /*1230*/  LDG.E R6, desc[UR4][R10.64+0x600] ;  /* 0x000600040a067981 */ /* 0x000362000c1e1900 */
[----:B--2---:R-:W-:-:S02]  /*1240*/  HADD2.F32 R15, -RZ, R14.H0_H0 ;  /* 0x2000000eff0f7230 */ /* 0x004fc40000004100 */
[----:B------:R-:W-:-:S03]  /*1250*/  HADD2.F32 R14, -RZ, R14.H1_H1 ;  /* 0x3000000eff0e7230 */ /* 0x000fc60000004100 */
[----:B------:R-:W-:Y:S02]  /*1260*/  FMUL.FTZ R15, R15, R15 ;  /* 0x0000000f0f0f7220 */ /* 0x000fe40000410000 */
[----:B------:R-:W-:Y:S01]  /*1270*/  FMUL.FTZ R14, R14, R14 ;  /* 0x0000000e0e0e7220 */ /* 0x000fe20000410000 */
[----:B---3--:R-:W-:Y:S02]  /*1280*/  HADD2.F32 R16, -RZ, R7.H0_H0 ;  /* 0x20000007ff107230 */ /* 0x008fe40000004100 */
[----:B------:R-:W-:Y:S02]  /*1290*/  F2FP.F16.F32.PACK_AB R15, RZ, R15 ;  /* 0x0000000fff0f723e */ /* 0x000fe400000000ff */
[----:B------:R-:W-:Y:S01]  /*12a0*/  F2FP.F16.F32.PACK_AB R14, RZ, R14 ;  /* 0x0000000eff0e723e */ /* 0x000fe200000000ff */
[----:B------:R-:W-:Y:S02]  /*12b0*/  FMUL.FTZ R16, R16, R16 ;  /* 0x0000001010107220 */ /* 0x000fe40000410000 */
[----:B------:R-:W-:-:S02]  /*12c0*/  HADD2.F32 R15, -RZ, R15.H0_H0 ;  /* 0x2000000fff0f7230 */ /* 0x000fc40000004100 */
[----:B------:R-:W-:Y:S01]  /*12d0*/  HADD2.F32 R14, -RZ, R14.H0_H0 ;  /* 0x2000000eff0e7230 */ /* 0x000fe20000004100 */
[----:B------:R-:W-:Y:S02]  /*12e0*/  F2FP.F16.F32.PACK_AB R16, RZ, R16 ;  /* 0x00000010ff10723e */ /* 0x000fe400000000ff */
[----:B------:R-:W-:Y:S02]  /*12f0*/  FADD.FTZ R15, -R15, 1 ;  /* 0x3f8000000f0f7421 */ /* 0x000fe40000010100 */
[----:B------:R-:W-:Y:S01]  /*1300*/  FADD.FTZ R14, -R14, 1 ;  /* 0x3f8000000e0e7421 */ /* 0x000fe20000010100 */
[----:B------:R-:W-:Y:S02]  /*1310*/  HADD2.F32 R16, -RZ, R16.H0_H0 ;  /* 0x20000010ff107230 */ /* 0x000fe40000004100 */
[----:B------:R-:W-:Y:S01]  /*1320*/  HADD2.F32 R7, -RZ, R7.H1_H1 ;  /* 0x30000007ff077230 */ /* 0x000fe20000004100 */
[----:B------:R-:W-:Y:S02]  /*1330*/  F2FP.F16.F32.PACK_AB R15, RZ, R15 ;  /* 0x0000000fff0f723e */ /* 0x000fe400000000ff */
[----:B------:R-:W-:Y:S01]  /*1340*/  F2FP.F16.F32.PACK_AB R14, RZ, R14 ;  /* 0x0000000eff0e723e */ /* 0x000fe200000000ff */
[----:B------:R-:W-:Y:S01]  /*1350*/  FADD.FTZ R16, -R16, 1 ;  /* 0x3f80000010107421 */ /* 0x000fe20000010100 */
[----:B0-----:R-:W-:Y:S01]  /*1360*/  FMUL.FTZ R12, R7, R7 ;  /* 0x00000007070c7220 */ /* 0x001fe20000410000 */
[----:B-1----:R-:W-:-:S02]  /*1370*/  HADD2.F32 R10, -RZ, R15.H0_H0 ;  /* 0x2000000fff0a7230 */ /* 0x002fc40000004100 */
[--C-:B----4-:R-:W-:Y:S02]  /*1380*/  HADD2.F32 R7, -RZ, R9.reuse.H0_H0 ;  /* 0x20000009ff077230 */ /* 0x110fe40000004100 */
[----:B------:R-:W-:Y:S02]  /*1390*/  HADD2.F32 R14, -RZ, R14.H0_H0 ;  /* 0x2000000eff0e7230 */ /* 0x000fe40000004100 */
[----:B------:R-:W-:Y:S01]  /*13a0*/  HADD2.F32 R9, -RZ, R9.H1_H1 ;  /* 0x30000009ff097230 */ /* 0x000fe20000004100 */
[----:B------:R-:W-:Y:S01]  /*13b0*/  F2FP.F16.F32.PACK_AB R16, RZ, R16 ;  /* 0x00000010ff10723e */ /* 0x000fe200000000ff */
[----:B------:R-:W-:-:S03]  /*13c0*/  FMUL.FTZ R7, R7, R10 ;  /* 0x0000000a07077220 */ /* 0x000fc60000410000 */
[----:B------:R-:W-:Y:S01]  /*13d0*/  FMUL.FTZ R10, R9, R14 ;  /* 0x0000000e090a7220 */ /* 0x000fe20000410000 */
[--C-:B-----5:R-:W-:Y:S02]  /*13e0*/  HADD2.F32 R9, -RZ, R5.reuse.H0_H0 ;  /* 0x20000005ff097230 */ /* 0x120fe40000004100 */
[----:B------:R-:W-:Y:S02]  /*13f0*/  HADD2.F32 R5, -RZ, R5.H1_H1 ;  /* 0x30000005ff057230 */ /* 0x000fe40000004100 */
[----:B------:R-:W-:Y:S02]  /*1400*/  HADD2.F32 R16, -RZ, R16.H0_H0 ;  /* 0x20000010ff107230 */ /* 0x000fe40000004100 */
[----:B------:R-:W-:Y:S01]  /*1410*/  HADD2.F32 R11, -RZ, R3.H0_H0 ;  /* 0x20000003ff0b7230 */ /* 0x000fe20000004100 */
[----:B------:R-:W-:Y:S01]  /*1420*/  F2FP.F16.F32.PACK_AB R12, RZ, R12 ;  /* 0x0000000cff0c723e */ /* 0x000fe200000000ff */
[--C-:B------:R-:W-:Y:S02]  /*1430*/  HADD2.F32 R13, -RZ, R8.reuse.H0_H0 ;  /* 0x20000008ff0d7230 */ /* 0x100fe40000004100 */
[----:B------:R-:W-:-:S02]  /*1440*/  HADD2.F32 R14, -RZ, R8.H1_H1 ;  /* 0x30000008ff0e7230 */ /* 0x000fc40000004100 */
[----:B------:R-:W-:Y:S01]  /*1450*/  FMUL.FTZ R9, R9, R9 ;  /* 0x0000000909097220 */ /* 0x000fe20000410000 */
[----:B------:R-:W-:Y:S01]  /*1460*/  FMUL.FTZ R8, R5, R5 ;  /* 0x0000000505087220 */ /* 0x000fe20000410000 */
[----:B------:R-:W-:Y:S01]  /*1470*/  FMUL.FTZ R11, R11, R16 ;  /* 0x000000100b0b7220 */ /* 0x000fe20000410000 */
[----:B------:R-:W-:Y:S01]  /*1480*/  FMUL.FTZ R13, R13, R13 ;  /* 0x0000000d0d0d7220 */ /* 0x000fe20000410000 */
[----:B------:R-:W-:Y:S01]  /*1490*/  FMUL.FTZ R16, R14, R14 ;  /* 0x0000000e0e107220 */ /* 0x000fe20000410000 */
[----:B------:R-:W-:Y:S01]  /*14a0*/  HADD2.F32 R12, -RZ, R12.H0_H0 ;  /* 0x2000000cff0c7230 */ /* 0x000fe20000004100 */
[----:B------:R-:W-:Y:S02]  /*14b0*/  F2FP.F16.F32.PACK_AB R5, RZ, R9 ;  /* 0x00000009ff05723e */ /* 0x000fe400000000ff */
[----:B------:R-:W-:Y:S02]  /*14c0*/  F2FP.F16.F32.PACK_AB R14, RZ, R8 ;  /* 0x00000008ff0e723e */ /* 0x000fe400000000ff */
[----:B------:R-:W-:Y:S01]  /*14d0*/  F2FP.F16.F32.PACK_AB R15, RZ, R13 ;  /* 0x0000000dff0f723e */ /* 0x000fe200000000ff */
[----:B------:R-:W0:Y:S01]  /*14e0*/  LDC.64 R8, c[0x0][0x388] ;  /* 0x0000e200ff087b82 */ /* 0x000e220000000a00 */
[----:B------:R-:W-:Y:S01]  /*14f0*/  F2FP.F16.F32.PACK_AB R16, RZ, R16 ;  /* 0x00000010ff10723e */ /* 0x000fe200000000ff */
[----:B------:R-:W-:Y:S01]  /*1500*/  FADD.FTZ R12, -R12, 1 ;  /* 0x3f8000000c0c7421 */ /* 0x000fe20000010100 */
[----:B------:R-:W-:-:S02]  /*1510*/  HADD2.F32 R13, -RZ, R5.H0_H0 ;  /* 0x20000005ff0d7230 */ /* 0x000fc40000004100 */
[----:B------:R-:W-:Y:S02]  /*1520*/  HADD2.F32 R14, -RZ, R14.H0_H0 ;  /* 0x2000000eff0e7230 */ /* 0x000fe40000004100 */
[----:B------:R-:W-:Y:S01]  /*1530*/  HADD2.F32 R15, -RZ, R15.H0_H0 ;  /* 0x2000000fff0f7230 */ /* 0x000fe20000004100 */
[----:B------:R-:W-:Y:S01]  /*1540*/  F2FP.F16.F32.PACK_AB R12, RZ, R12 ;  /* 0x0000000cff0c723e */ /* 0x000fe200000000ff */
[----:B------:R-:W-:Y:S02]  /*1550*/  HADD2.F32 R16, -RZ, R16.H0_H0 ;  /* 0x20000010ff107230 */ /* 0x000fe40000004100 */
[----:B------:R-:W-:Y:S01]  /*1560*/  FADD.FTZ R13, -R13, 1 ;  /* 0x3f8000000d0d7421 */ /* 0x000fe20000010100 */
[----:B------:R-:W-:Y:S01]  /*1570*/  FADD.FTZ R14, -R14, 1 ;  /* 0x3f8000000e0e7421 */ /* 0x000fe20000010100 */
[----:B------:R-:W-:Y:S01]  /*1580*/  FADD.FTZ R15, -R15, 1 ;  /* 0x3f8000000f0f7421 */ /* 0x000fe20000010100 */
[----:B------:R-:W-:Y:S02]  /*1590*/  HADD2.F32 R5, -RZ, R12.H0_H0 ;  /* 0x2000000cff057230 */ /* 0x000fe40000004100 */
[----:B------:R-:W-:Y:S01]  /*15a0*/  FADD.FTZ R16, -R16, 1 ;  /* 0x3f80000010107421 */ /* 0x000fe20000010100 */
[----:B------:R-:W-:Y:S01]  /*15b0*/  HADD2.F32 R12, -RZ, R3.H1_H1 ;  /* 0x30000003ff0c7230 */ /* 0x000fe20000004100 */
[----:B------:R-:W-:-:S02]  /*15c0*/  F2FP.F16.F32.PACK_AB R13, RZ, R13 ;  /* 0x0000000dff0d723e */ /* 0x000fc400000000ff */
[----:B------:R-:W-:Y:S02]  /*15d0*/  F2FP.F16.F32.PACK_AB R3, RZ, R14 ;  /* 0x0000000eff03723e */ /* 0x000fe400000000ff */
[----:B------:R-:W-:Y:S02]  /*15e0*/  F2FP.F16.F32.PACK_AB R15, RZ, R15 ;  /* 0x0000000fff0f723e */ /* 0x000fe400000000ff */
[----:B------:R-:W-:Y:S01]  /*15f0*/  F2FP.F16.F32.PACK_AB R17, RZ, R16 ;  /* 0x00000010ff11723e */ /* 0x000fe200000000ff */
[----:B------:R-:W-:Y:S01]  /*1600*/  FMUL.FTZ R12, R12, R5 ;  /* 0x000000050c0c7220 */ /* 0x000fe20000410000 */
[----:B------:R-:W-:Y:S02]  /*1610*/  HADD2.F32 R14, -RZ, R13.H0_H0 ;  /* 0x2000000dff0e7230 */ /* 0x000fe40000004100 */
[----:B------:R-:W-:Y:S02]  /*1620*/  HADD2.F32 R5, -RZ, R3.H0_H0 ;  /* 0x20000003ff057230 */ /* 0x000fe40000004100 */
[----:B------:R-:W-:-:S02]  /*1630*/  HADD2.F32 R3, -RZ, R4.H0_H0 ;  /* 0x20000004ff037230 */ /* 0x000fc40000004100 */
[----:B------:R-:W-:Y:S02]  /*1640*/  HADD2.F32 R13, -RZ, R6.H0_H0 ;  /* 0x20000006ff0d7230 */ /* 0x000fe40000004100 */
[----:B------:R-:W-:Y:S02]  /*1650*/  HADD2.F32 R16, -RZ, R15.H0_H0 ;  /* 0x2000000fff107230 */ /* 0x000fe40000004100 */
[----:B------:R-:W-:Y:S02]  /*1660*/  HADD2.F32 R17, -RZ, R17.H0_H0 ;  /* 0x20000011ff117230 */ /* 0x000fe40000004100 */
[----:B------:R-:W-:Y:S02]  /*1670*/  HADD2.F32 R4, -RZ, R4.H1_H1 ;  /* 0x30000004ff047230 */ /* 0x000fe40000004100 */
[----:B------:R-:W-:Y:S02]  /*1680*/  HADD2.F32 R6, -RZ, R6.H1_H1 ;  /* 0x30000006ff067230 */ /* 0x000fe40000004100 */
[----:B------:R-:W-:Y:S01]  /*1690*/  FMUL.FTZ R3, R3, R14 ;  /* 0x0000000e03037220 */ /* 0x000fe20000410000 */
[----:B0-----:R-:W-:-:S04]  /*16a0*/  IMAD.WIDE.U32 R8, R0, 0x2, R8 ;  /* 0x0000000200087825 */ /* 0x001fc800078e0008 */
[----:B------:R-:W-:Y:S01]  /*16b0*/  FMUL.FTZ R4, R4, R5 ;  /* 0x0000000504047220 */ /* 0x000fe20000410000 */
[----:B------:R-:W-:Y:S01]  /*16c0*/  FMUL.FTZ R13, R13, R16 ;  /* 0x000000100d0d7220 */ /* 0x000fe20000410000 */
[----:B------:R-:W-:Y:S01]  /*16d0*/  FMUL.FTZ R6, R6, R17 ;  /* 0x0000001106067220 */ /* 0x000fe20000410000 */
[----:B------:R-:W-:Y:S01]  /*16e0*/  F2FP.F16.F32.PACK_AB R7, R10, R7 ;  /* 0x000000070a07723e */ /* 0x000fe200000000ff */
[----:B------:R-:W-:Y:S01]  /*16f0*/  IMAD.WIDE.U32 R8, R2, 0x4, R8 ;  /* 0x0000000402087825 */ /* 0x000fe200078e0008 */
[----:B------:R-:W-:Y:S02]  /*1700*/  F2FP.F16.F32.PACK_AB R11, R12, R11 ;  /* 0x0000000b0c0b723e */ /* 0x000fe400000000ff */
[----:B------:R-:W-:Y:S02]  /*1710*/  F2FP.F16.F32.PACK_AB R3, R4, R3 ;  /* 0x000000030403723e */ /* 0x000fe400000000ff */
[----:B------:R-:W-:Y:S01]  /*1720*/  F2FP.F16.F32.PACK_AB R13, R6, R13 ;  /* 0x0000000d060d723e */ /* 0x000fe200000000ff */
[----:B------:R-:W-:Y:S04]  /*1730*/  STG.E desc[UR4][R8.64], R7 ;  /* 0x0000000708007986 */ /* 0x000fe8000c101904 */
[----:B------:R-:W-:Y:S04]  /*1740*/  STG.E desc[UR4][R8.64+0x200], R11 ;  /* 0x0002000b08007986 */ /* 0x000fe8000c101904 */
[----:B------:R-:W-:Y:S04]  /*1750*/  STG.E desc[UR4][R8.64+0x400], R3 ;  /* 0x0004000308007986 */ /* 0x000fe8000c101904 */
[----:B------:R-:W-:Y:S01]  /*1760*/  STG.E desc[UR4][R8.64+0x600], R13 ;  /* 0x0006000d08007986 */ /* 0x000fe2000c101904 */
[----:B------:R-:W-:Y:S05]  /*1770*/  EXIT ;  /* 0x000000000000794d */ /* 0x000fea0003800000 */
.L_x_1809:
        /* <DEDUP_REMOVED lines=16> */
.L_x_14173:


//--------------------- .text._ZN2at6native29vectorized_elementwise_kernelILi4EZZZNS0_25tanh_backward_kernel_cudaERNS_18TensorIteratorBaseEENKUlvE0_clEvENKUlvE1_clEvEUlN3c104HalfES7_E_St5arrayIPcLm3EEEEviT0_T1_ --------------------------
	.section	.text._ZN2at6native29vectorized_elementwise_kernelILi4EZZZNS0_25tanh_backward_kernel_cudaERNS_18TensorIteratorBaseEENKUlvE0_clEvENKUlvE1_clEvEUlN3c104HalfES7_E_St5arrayIPcLm3EEEEviT0_T1_,"ax",@progbits
	.align	128
        .global         _ZN2at6native29vectorized_elementwise_kernelILi4EZZZNS0_25tanh_backward_kernel_cudaERNS_18TensorIteratorBaseEENKUlvE0_clEvENKUlvE1_clEvEUlN3c104HalfES7_E_St5arrayIPcLm3EEEEviT0_T1_
        .type           _ZN2at6native29vectorized_elementwise_kernelILi4EZZZNS0_25tanh_backward_kernel_cudaERNS_18TensorIteratorBaseEENKUlvE0_clEvENKUlvE1_clEvEUlN3c104HalfES7_E_St5arrayIPcLm3EEEEviT0_T1_,@function
        .size           _ZN2at6native29vectorized_elementwise_kernelILi4EZZZNS0_25tanh_backward_kernel_cudaERNS_18TensorIteratorBaseEENKUlvE0_clEvENKUlvE1_clEvEUlN3c104HalfES7_E_St5arrayIPcLm3EEEEviT0_T1_,(.L_x_14174 - _ZN2at6native29vectorized_elementwise_kernelILi4EZZZNS0_25tanh_backward_kernel_cudaERNS_18TensorIteratorBaseEENKUlvE0_clEvENKUlvE1_clEvEUlN3c104HalfES7_E_St5arrayIPcLm3EEEEviT0_T1_)
        .other          _ZN2at6native29vectorized_elementwise_kernelILi4EZZZNS0_25tanh_backward_kernel_cudaERNS_18TensorIteratorBaseEENKUlvE0_clEvENKUlvE1_clEvEUlN3c104HalfES7_E_St5arrayIPcLm3EEEEviT0_T1_,@"STO_CUDA_ENTRY STV_DEFAULT"
_ZN2at6native29vectorized_elementwise_kernelILi4EZZZNS0_25tanh_backward_kernel_cudaERNS_18TensorIteratorBaseEENKUlvE0_clEvENKUlvE1_clEvEUlN3c104HalfES7_E_St5arrayIPcLm3EEEEviT0_T1_:
.text._ZN2at6native29vectorized_elementwise_kernelILi4EZZZNS0_25tanh_backward_kernel_cudaERNS_18TensorIteratorBaseEENKUlvE0_clEvENKUlvE1_clEvEUlN3c104HalfES7_E_St5arrayIPcLm3EEEEviT0_T1_:
        /* <DEDUP_REMOVED lines=111> */
.L_x_1812:
[----:B------:R-:W-:Y:S05]  /*06f0*/  BSYNC.RECONVERGENT B0 ;  /* 0x0000000000007941 */ /* 0x000fea0003800200 */
.L_x_1811:
        /* <DEDUP_REMOVED lines=29> */
.L_x_1814:
[----:B------:R-:W-:Y:S05]  /*08d0*/  BSYNC.RECONVERGENT B0 ;  /* 0x0000000000007941 */ /* 0x000fea0003800200 */
.L_x_1813:
        /* <DEDUP_REMOVED lines=13> */
.L_x_1816:
[----:B------:R-:W-:Y:S05]  /*09b0*/  BSYNC.RECONVERGENT B0 ;  /* 0x0000000000007941 */ /* 0x000fea0003800200 */
.L_x_1815:
        /* <DEDUP_REMOVED lines=12> */
.L_x_1818:
[----:B------:R-:W-:Y:S05]  /*0a80*/  BSYNC.RECONVERGENT B0 ;  /* 0x0000000000007941 */ /* 0x000fea0003800200 */
.L_x_1817:
        /* <DEDUP_REMOVED lines=12> */
.L_x_1820:
[----:B------:R-:W-:Y:S05]  /*0b50*/  BSYNC.RECONVERGENT B0 ;  /* 0x0000000000007941 */ /* 0x000fea0003800200 */
.L_x_1819:
        /* <DEDUP_REMOVED lines=12> */
.L_x_1822:
[----:B------:R-:W-:Y:S05]  /*0c20*/  BSYNC.RECONVERGENT B0 ;  /* 0x0000000000007941 */ /* 0x000fea0003800200 */
.L_x_1821:
        /* <DEDUP_REMOVED lines=12> */
.L_x_1824:
[----:B------:R-:W-:Y:S05]  /*0cf0*/  BSYNC.RECONVERGENT B0 ;  /* 0x0000000000007941 */ /* 0x000fea0003800200 */
.L_x_1823:
        /* <DEDUP_REMOVED lines=12> */
.L_x_1826:
[----:B------:R-:W-:Y:S05]  /*0dc0*/  BSYNC.RECONVERGENT B0 ;  /* 0x0000000000007941 */ /* 0x000fea0003800200 */
.L_x_1825:
        /* <DEDUP_REMOVED lines=18> */
.L_x_1829:
[----:B------:R-:W-:-:S13]  /*0ef0*/  ISETP.GE.U32.AND P0, PT, R3, R2, PT ;  /* 0x000000020300720c */ /* 0x000fda0003f06070 */
[----:B------:R-:W-:Y:S05]  /*0f00*/  @P0 BRA `(.L_x_1831) ;  /* 0x0000000000300947 */ /* 0x000fea0003800000 */
[----:B0-----:R-:W0:Y:S01]  /*0f10*/  LDC.64 R10, c[0x0][0x388] ;  /* 0x0000e200ff0a7b82 */ /* 0x001e220000000a00 */
[----:B------:R-:W-:Y:S02]  /*0f20*/  IADD3 R13, PT, PT, R0, R3, RZ ;  /* 0x00000003000d7210 */ /* 0x000fe40007ffe0ff */
[----:B------:R-:W-:-:S03]  /*0f30*/  IADD3 R3, PT, PT, R3, 0x80, RZ ;  /* 0x0000008003037810 */ /* 0x000fc60007ffe0ff */
[----:B0-----:R-:W-:-:S05]  /*0f40*/  IMAD.WIDE.U32 R10, R13, 0x2, R10 ;  /* 0x000000020d0a7825 */ /* 0x001fca00078e000a */
[----:B------:R1:W-:Y:S02]  /*0f50*/  STG.E.U16 desc[UR4][R10.64], R5 ;  /* 0x000000050a007986 */ /* 0x0003e4000c101504 */
.L_x_1830:
[----:B------:R-:W-:-:S13]  /*0f60*/  ISETP.GE.U32.AND P0, PT, R3, R2, PT ;  /* 0x000000020300720c */ /* 0x000fda0003f06070 */
[----:B------:R-:W-:Y:S05]  /*0f70*/  @P0 BRA `(.L_x_1832) ;  /* 0x0000000000340947 */ /* 0x000fea0003800000 */
[----:B-1----:R-:W1:Y:S01]  /*0f80*/  LDC.64 R4, c[0x0][0x388] ;  /* 0x0000e200ff047b82 */ /* 0x002e620000000a00 */
[----:B0-----:R-:W-:Y:S02]  /*0f90*/  IADD3 R11, PT, PT, R0, R3, RZ ;  /* 0x00000003000b7210 */ /* 0x001fe40007ffe0ff */
[----:B------:R-:W-:-:S03]  /*0fa0*/  IADD3 R3, PT, PT, R3, 0x80, RZ ;  /* 0x0000008003037810 */ /* 0x000fc60007ffe0ff */
[----:B-1----:R-:W-:-:S05]  /*0fb0*/  IMAD.WIDE.U32 R4, R11, 0x2, R4 ;  /* 0x000000020b047825 */ /* 0x002fca00078e0004 */
[----:B------:R1:W-:Y:S02]  /*0fc0*/  STG.E.U16 desc[UR4][R4.64], R6 ;  /* 0x0000000604007986 */ /* 0x0003e4000c101504 */
.L_x_1831:
        /* <DEDUP_REMOVED lines=8> */
.L_x_1832:
[----:B------:R-:W-:Y:S05]  /*1050*/  BSYNC.RELIABLE B1 ;  /* 0x0000000000017941 */ /* 0x000fea0003800100 */
.L_x_1828:
[----:B------:R-:W-:-:S13]  /*1060*/  ISETP.GE.U32.AND P0, PT, R3, R2, PT ;  /* 0x000000020300720c */ /* 0x000fda0003f06070 */
[----:B-12---:R-:W1:Y:S01]  /*1070*/  @!P0 LDC.64 R4, c[0x0][0x388] ;  /* 0x0000e200ff048b82 */ /* 0x006e620000000a00 */
[----:B------:R-:W-:Y:S02]  /*1080*/  @!P0 IADD3 R7, PT, PT, R0, R3, RZ ;  /* 0x0000000300078210 */ /* 0x000fe40007ffe0ff */
[----:B------:R-:W-:-:S03]  /*1090*/  @!P0 IADD3 R3, PT, PT, R3, 0x80, RZ ;  /* 0x0000008003038810 */ /* 0x000fc60007ffe0ff */
[----:B-1----:R-:W-:-:S05]  /*10a0*/  @!P0 IMAD.WIDE.U32 R4, R7, 0x2, R4 ;  /* 0x0000000207048825 */ /* 0x002fca00078e0004 */
[----:B------:R2:W-:Y:S02]  /*10b0*/  @!P0 STG.E.U16 desc[UR4][R4.64], R8 ;  /* 0x0000000804008986 */ /* 0x0005e4000c101504 */
.L_x_1833:
[----:B------:R-:W-:Y:S05]  /*10c0*/  BSYNC.RECONVERGENT B0 ;  /* 0x0000000000007941 */ /* 0x000fea0003800200 */
.L_x_1827:
        /* <DEDUP_REMOVED lines=8> */
.L_x_1810:
[----:B------:R-:W0:Y:S01]  /*1150*/  S2R R8, SR_TID.X ;  /* 0x0000000000087919 */ /* 0x000e220000002100 */
[----:B------:R-:W1:Y:S02]  /*1160*/  LDC.64 R2, c[0x0][0x398] ;  /* 0x0000e600ff027b82 */ /* 0x000e640000000a00 */
[----:B-1----:R-:W-:-:S04]  /*1170*/  IMAD.WIDE.U32 R2, R0, 0x2, R2 ;  /* 0x0000000200027825 */ /* 0x002fc800078e0002 */
[----:B0-----:R-:W-:Y:S02]  /*1180*/  IMAD.WIDE.U32 R14, R8, 0x8, R2 ;  /* 0x00000008080e7825 */ /* 0x001fe400078e0002 */
[----:B------:R-:W0:Y:S03]  /*1190*/  LDC.64 R2, c[0x0][0x390] ;  /* 0x0000e400ff027b82 */ /* 0x000e260000000a00 */
[----:B------:R-:W2:Y:S01]  /*11a0*/  LDG.E.64 R4, desc[UR4][R14.64] ;  /* 0x000000040e047981 */ /* 0x000ea2000c1e1b00 */
[----:B0-----:R-:W-:-:S04]  /*11b0*/  IMAD.WIDE.U32 R2, R0, 0x2, R2 ;  /* 0x0000000200027825 */ /* 0x001fc800078e0002 */
[----:B------:R-:W-:Y:S02]  /*11c0*/  IMAD.WIDE.U32 R12, R8, 0x8, R2 ;  /* 0x00000008080c7825 */ /* 0x000fe400078e0002 */
[----:B------:R-:W3:Y:S04]  /*11d0*/  LDG.E.64 R2, desc[UR4][R14.64+0x400] ;  /* 0x000400040e027981 */ /* 0x000ee8000c1e1b00 */
[----:B------:R-:W4:Y:S04]  /*11e0*/  LDG.E.64 R10, desc[UR4][R12.64] ;  /* 0x000000040c0a7981 */ /* 0x000f28000c1e1b00 */
[----:B------:R0:W5:Y:S02]  /*11f0*/  LDG.E.64 R6, desc[UR4][R12.64+0x400] ;  /* 0x000400040c067981 */ /* 0x000164000c1e1b00 */
[----:B0-----:R-:W0:Y:S02]  /*1200*/  LDC.64 R12, c[0x0][0x388] ;  /* 0x0000e200ff0c7b82 */ /* 0x001e240000000a00 */
[----:B0-----:R-:W-:-:S04]  /*1210*/  IMAD.WIDE.U32 R12, R0, 0x2, R12 ;  /* 0x00000002000c7825 */ /* 0x001fc800078e000c */
[----:B------:R-:W-:-:S04]  /*1220*/  IMAD.WIDE.U32 R12, R8, 0x8, R12 ;  /* 0x00000008080c7825 */ /* 0x000fc800078e000c */
[--C-:B--2---:R-:W-:Y:S02]  /*1230*/  HADD2.F32 R9, -RZ, R4.reuse.H0_H0 ;  /* 0x20000004ff097230 */ /* 0x104fe40000004100 */
[----:B------:R-:W-:Y:S02]  /*1240*/  HADD2.F32 R4, -RZ, R4.H1_H1 ;  /* 0x30000004ff047230 */ /* 0x000fe40000004100 */
[----:B------:R-:W-:Y:S02]  /*1250*/  HADD2.F32 R16, -RZ, R5.H0_H0 ;  /* 0x20000005ff107230 */ /* 0x000fe40000004100 */
[----:B------:R-:W-:Y:S01]  /*1260*/  FMUL.FTZ R9, R9, R9 ;  /* 0x0000000909097220 */ /* 0x000fe20000410000 */
[----:B------:R-:W-:Y:S02]  /*1270*/  FMUL.FTZ R4, R4, R4 ;  /* 0x0000000404047220 */ /* 0x000fe40000410000 */
[----:B------:R-:W-:Y:S02]  /*1280*/  FMUL.FTZ R16, R16, R16 ;  /* 0x0000001010107220 */ /* 0x000fe40000410000 */
[----:B------:R-:W-:-:S02]  /*1290*/  F2FP.F16.F32.PACK_AB R9, RZ, R9 ;  /* 0x00000009ff09723e */ /* 0x000fc400000000ff */
[----:B------:R-:W-:Y:S02]  /*12a0*/  F2FP.F16.F32.PACK_AB R4, RZ, R4 ;  /* 0x00000004ff04723e */ /* 0x000fe400000000ff */
[----:B------:R-:W-:Y:S01]  /*12b0*/  F2FP.F16.F32.PACK_AB R16, RZ, R16 ;  /* 0x00000010ff10723e */ /* 0x000fe200000000ff */
[----:B------:R-:W-:Y:S02]  /*12c0*/  HADD2.F32 R9, -RZ, R9.H0_H0 ;  /* 0x20000009ff097230 */ /* 0x000fe40000004100 */
[----:B------:R-:W-:Y:S02]  /*12d0*/  HADD2.F32 R4, -RZ, R4.H0_H0 ;  /* 0x20000004ff047230 */ /* 0x000fe40000004100 */
[----:B------:R-:W-:Y:S02]  /*12e0*/  HADD2.F32 R16, -RZ, R16.H0_H0 ;  /* 0x20000010ff107230 */ /* 0x000fe40000004100 */
[----:B------:R-:W-:Y:S01]  /*12f0*/  FADD.FTZ R9, -R9, 1 ;  /* 0x3f80000009097421 */ /* 0x000fe20000010100 */
[----:B------:R-:W-:-:S02]  /*1300*/  FADD.FTZ R4, -R4, 1 ;  /* 0x3f80000004047421 */ /* 0x000fc40000010100 */
[----:B------:R-:W-:Y:S02]  /*1310*/  FADD.FTZ R16, -R16, 1 ;  /* 0x3f80000010107421 */ /* 0x000fe40000010100 */
[----:B------:R-:W-:Y:S02]  /*1320*/  F2FP.F16.F32.PACK_AB R9, RZ, R9 ;  /* 0x00000009ff09723e */ /* 0x000fe400000000ff */
[----:B------:R-:W-:Y:S02]  /*1330*/  F2FP.F16.F32.PACK_AB R4, RZ, R4 ;  /* 0x00000004ff04723e */ /* 0x000fe400000000ff */
[----:B------:R-:W-:Y:S01]  /*1340*/  F2FP.F16.F32.PACK_AB R16, RZ, R16 ;  /* 0x00000010ff10723e */ /* 0x000fe200000000ff */
[----:B------:R-:W-:Y:S02]  /*1350*/  HADD2.F32 R9, -RZ, R9.H0_H0 ;  /* 0x20000009ff097230 */ /* 0x000fe40000004100 */
[----:B------:R-:W-:Y:S02]  /*1360*/  HADD2.F32 R15, -RZ, R4.H0_H0 ;  /* 0x20000004ff0f7230 */ /* 0x000fe40000004100 */
[----:B----4-:R-:W-:-:S02]  /*1370*/  HADD2.F32 R4, -RZ, R10.H0_H0 ;  /* 0x2000000aff047230 */ /* 0x010fc40000004100 */
[----:B------:R-:W-:Y:S02]  /*1380*/  HADD2.F32 R10, -RZ, R10.H1_H1 ;  /* 0x3000000aff0a7230 */ /* 0x000fe40000004100 */
[----:B------:R-:W-:Y:S02]  /*1390*/  HADD2.F32 R17, -RZ, R16.H0_H0 ;  /* 0x20000010ff117230 */ /* 0x000fe40000004100 */
[----:B------:R-:W-:Y:S01]  /*13a0*/  FMUL.FTZ R4, R4, R9 ;  /* 0x0000000904047220 */ /* 0x000fe20000410000 */
[----:B---3--:R-:W-:Y:S02]  /*13b0*/  HADD2.F32 R16, -RZ, R3.H0_H0 ;  /* 0x20000003ff107230 */ /* 0x008fe40000004100 */
[----:B------:R-:W-:Y:S01]  /*13c0*/  FMUL.FTZ R9, R10, R15 ;  /* 0x0000000f0a097220 */ /* 0x000fe20000410000 */
[----:B------:R-:W-:Y:S02]  /*13d0*/  HADD2.F32 R15, -RZ, R2.H0_H0 ;  /* 0x20000002ff0f7230 */ /* 0x000fe40000004100 */
[----:B------:R-:W-:-:S02]  /*13e0*/  HADD2.F32 R5, -RZ, R5.H1_H1 ;  /* 0x30000005ff057230 */ /* 0x000fc40000004100 */
[----:B------:R-:W-:Y:S02]  /*13f0*/  HADD2.F32 R2, -RZ, R2.H1_H1 ;  /* 0x30000002ff027230 */ /* 0x000fe40000004100 */
[----:B------:R-:W-:Y:S02]  /*1400*/  HADD2.F32 R3, -RZ, R3.H1_H1 ;  /* 0x30000003ff037230 */ /* 0x000fe40000004100 */
[----:B------:R-:W-:Y:S01]  /*1410*/  FMUL.FTZ R16, R16, R16 ;  /* 0x0000001010107220 */ /* 0x000fe20000410000 */
[----:B------:R-:W-:Y:S01]  /*1420*/  FMUL.FTZ R5, R5, R5 ;  /* 0x0000000505057220 */ /* 0x000fe20000410000 */
[----:B------:R-:W-:Y:S01]  /*1430*/  FMUL.FTZ R15, R15, R15 ;  /* 0x0000000f0f0f7220 */ /* 0x000fe20000410000 */
[----:B------:R-:W-:Y:S01]  /*1440*/  FMUL.FTZ R2, R2, R2 ;  /* 0x0000000202027220 */ /* 0x000fe20000410000 */
[----:B------:R-:W-:Y:S01]  /*1450*/  FMUL.FTZ R3, R3, R3 ;  /* 0x0000000303037220 */ /* 0x000fe20000410000 */
[----:B------:R-:W-:Y:S02]  /*1460*/  F2FP.F16.F32.PACK_AB R16, RZ, R16 ;  /* 0x00000010ff10723e */ /* 0x000fe400000000ff */
[----:B------:R-:W-:-:S02]  /*1470*/  F2FP.F16.F32.PACK_AB R5, RZ, R5 ;  /* 0x00000005ff05723e */ /* 0x000fc400000000ff */
[----:B------:R-:W-:Y:S02]  /*1480*/  F2FP.F16.F32.PACK_AB R15, RZ, R15 ;  /* 0x0000000fff0f723e */ /* 0x000fe400000000ff */
[----:B------:R-:W-:Y:S02]  /*1490*/  F2FP.F16.F32.PACK_AB R2, RZ, R2 ;  /* 0x00000002ff02723e */ /* 0x000fe400000000ff */
[----:B------:R-:W-:Y:S01]  /*14a0*/  F2FP.F16.F32.PACK_AB R3, RZ, R3 ;  /* 0x00000003ff03723e */ /* 0x000fe200000000ff */
[----:B------:R-:W-:Y:S02]  /*14b0*/  HADD2.F32 R16, -RZ, R16.H0_H0 ;  /* 0x20000010ff107230 */ /* 0x000fe40000004100 */
[----:B------:R-:W-:Y:S02]  /*14c0*/  HADD2.F32 R5, -RZ, R5.H0_H0 ;  /* 0x20000005ff057230 */ /* 0x000fe40000004100 */
[----:B------:R-:W-:Y:S02]  /*14d0*/  HADD2.F32 R15, -RZ, R15.H0_H0 ;  /* 0x2000000fff0f7230 */ /* 0x000fe40000004100 */
[----:B------:R-:W-:-:S02]  /*14e0*/  HADD2.F32 R2, -RZ, R2.H0_H0 ;  /* 0x20000002ff027230 */ /* 0x000fc40000004100 */
[----:B------:R-:W-:Y:S02]  /*14f0*/  HADD2.F32 R3, -RZ, R3.H0_H0 ;  /* 0x20000003ff037230 */ /* 0x000fe40000004100 */
[----:B------:R-:W-:Y:S01]  /*1500*/  FADD.FTZ R16, -R16, 1 ;  /* 0x3f80000010107421 */ /* 0x000fe20000010100 */
[----:B------:R-:W-:Y:S02]  /*1510*/  HADD2.F32 R14, -RZ, R11.H0_H0 ;  /* 0x2000000bff0e7230 */ /* 0x000fe40000004100 */
[----:B------:R-:W-:Y:S01]  /*1520*/  FADD.FTZ R5, -R5, 1 ;  /* 0x3f80000005057421 */ /* 0x000fe20000010100 */
[----:B------:R-:W-:Y:S01]  /*1530*/  FADD.FTZ R15, -R15, 1 ;  /* 0x3f8000000f0f7421 */ /* 0x000fe20000010100 */
[----:B------:R-:W-:Y:S01]  /*1540*/  FADD.FTZ R2, -R2, 1 ;  /* 0x3f80000002027421 */ /* 0x000fe20000010100 */
[----:B------:R-:W-:Y:S01]  /*1550*/  FADD.FTZ R3, -R3, 1 ;  /* 0x3f80000003037421 */ /* 0x000fe20000010100 */
[----:B------:R-:W-:Y:S01]  /*1560*/  FMUL.FTZ R10, R14, R17 ;  /* 0x000000110e0a7220 */ /* 0x000fe20000410000 */
[----:B------:R-:W-:-:S02]  /*1570*/  F2FP.F16.F32.PACK_AB R16, RZ, R16 ;  /* 0x00000010ff10723e */ /* 0x000fc400000000ff */
[----:B------:R-:W-:Y:S02]  /*1580*/  F2FP.F16.F32.PACK_AB R5, RZ, R5 ;  /* 0x00000005ff05723e */ /* 0x000fe400000000ff */
[----:B------:R-:W-:Y:S02]  /*1590*/  F2FP.F16.F32.PACK_AB R15, RZ, R15 ;  /* 0x0000000fff0f723e */ /* 0x000fe400000000ff */
[----:B------:R-:W-:Y:S02]  /*15a0*/  F2FP.F16.F32.PACK_AB R2, RZ, R2 ;  /* 0x00000002ff02723e */ /* 0x000fe400000000ff */
[----:B------:R-:W-:Y:S01]  /*15b0*/  F2FP.F16.F32.PACK_AB R17, RZ, R3 ;  /* 0x00000003ff11723e */ /* 0x000fe200000000ff */
[----:B------:R-:W-:Y:S02]  /*15c0*/  HADD2.F32 R14, -RZ, R11.H1_H1 ;  /* 0x3000000bff0e7230 */ /* 0x000fe40000004100 */
[--C-:B-----5:R-:W-:Y:S02]  /*15d0*/  HADD2.F32 R0, -RZ, R6.reuse.H0_H0 ;  /* 0x20000006ff007230 */ /* 0x120fe40000004100 */
[----:B------:R-:W-:-:S02]  /*15e0*/  HADD2.F32 R11, -RZ, R6.H1_H1 ;  /* 0x30000006ff0b7230 */ /* 0x000fc40000004100 */
[--C-:B------:R-:W-:Y:S02]  /*15f0*/  HADD2.F32 R6, -RZ, R7.reuse.H0_H0 ;  /* 0x20000007ff067230 */ /* 0x100fe40000004100 */
[----:B------:R-:W-:Y:S02]  /*1600*/  HADD2.F32 R3, -RZ, R16.H0_H0 ;  /* 0x20000010ff037230 */ /* 0x000fe40000004100 */
[----:B------:R-:W-:Y:S02]  /*1610*/  HADD2.F32 R7, -RZ, R7.H1_H1 ;  /* 0x30000007ff077230 */ /* 0x000fe40000004100 */
[----:B------:R-:W-:Y:S02]  /*1620*/  HADD2.F32 R5, -RZ, R5.H0_H0 ;  /* 0x20000005ff057230 */ /* 0x000fe40000004100 */
[----:B------:R-:W-:Y:S02]  /*1630*/  HADD2.F32 R15, -RZ, R15.H0_H0 ;  /* 0x2000000fff0f7230 */ /* 0x000fe40000004100 */
[----:B------:R-:W-:-:S02]  /*1640*/  HADD2.F32 R2, -RZ, R2.H0_H0 ;  /* 0x20000002ff027230 */ /* 0x000fc40000004100 */
[----:B------:R-:W-:Y:S02]  /*1650*/  HADD2.F32 R16, -RZ, R17.H0_H0 ;  /* 0x20000011ff107230 */ /* 0x000fe40000004100 */
[----:B------:R-:W-:Y:S01]  /*1660*/  FMUL.FTZ R5, R14, R5 ;  /* 0x000000050e057220 */ /* 0x000fe20000410000 */
[----:B------:R-:W-:Y:S01]  /*1670*/  FMUL.FTZ R0, R0, R15 ;  /* 0x0000000f00007220 */ /* 0x000fe20000410000 */
[----:B------:R-:W-:Y:S01]  /*1680*/  FMUL.FTZ R11, R11, R2 ;  /* 0x000000020b0b7220 */ /* 0x000fe20000410000 */
[----:B------:R-:W-:Y:S01]  /*1690*/  FMUL.FTZ R3, R6, R3 ;  /* 0x0000000306037220 */ /* 0x000fe20000410000 */
[----:B------:R-:W-:Y:S01]  /*16a0*/  FMUL.FTZ R16, R7, R16 ;  /* 0x0000001007107220 */ /* 0x000fe20000410000 */
[----:B------:R-:W-:Y:S02]  /*16b0*/  F2FP.F16.F32.PACK_AB R4, R9, R4 ;  /* 0x000000040904723e */ /* 0x000fe400000000ff */
[----:B------:R-:W-:Y:S02]  /*16c0*/  F2FP.F16.F32.PACK_AB R5, R5, R10 ;  /* 0x0000000a0505723e */ /* 0x000fe400000000ff */
[----:B------:R-:W-:-:S02]  /*16d0*/  F2FP.F16.F32.PACK_AB R2, R11, R0 ;  /* 0x000000000b02723e */ /* 0x000fc400000000ff */
[----:B------:R-:W-:Y:S01]  /*16e0*/  F2FP.F16.F32.PACK_AB R3, R16, R3 ;  /* 0x000000031003723e */ /* 0x000fe200000000ff */
[----:B------:R-:W-:Y:S04]  /*16f0*/  STG.E.64 desc[UR4][R12.64], R4 ;  /* 0x000000040c007986 */ /* 0x000fe8000c101b04 */
[----:B------:R-:W-:Y:S01]  /*1700*/  STG.E.64 desc[UR4][R12.64+0x400], R2 ;  /* 0x000400020c007986 */ /* 0x000fe2000c101b04 */
[----:B------:R-:W-:Y:S05]  /*1710*/  EXIT ;  /* 0x000000000000794d */ /* 0x000fea0003800000 */
.L_x_1834:
        /* <DEDUP_REMOVED lines=14> */
.L_x_14174:


//--------------------- .text._ZN2at6native29vectorized_elementwise_kernelILi8EZZZNS0_25tanh_backward_kernel_cudaERNS_18TensorIteratorBaseEENKUlvE0_clEvENKUlvE1_clEvEUlN3c104HalfES7_E_St5arrayIPcLm3EEEEviT0_T1_ --------------------------
	.section	.text._ZN2at6native29vectorized_elementwise_kernelILi8EZZZNS0_25tanh_backward_kernel_cudaERNS_18TensorIteratorBaseEENKUlvE0_clEvENKUlvE1_clEvEUlN3c104HalfES7_E_St5arrayIPcLm3EEEEviT0_T1_,"ax",@progbits
	.align	128
        .global         _ZN2at6native29vectorized_elementwise_kernelILi8EZZZNS0_25tanh_backward_kernel_cudaERNS_18TensorIteratorBaseEENKUlvE0_clEvENKUlvE1_clEvEUlN3c104HalfES7_E_St5arrayIPcLm3EEEEviT0_T1_
        .type           _ZN2at6native29vectorized_elementwise_kernelILi8EZZZNS0_25tanh_backward_kernel_cudaERNS_18TensorIteratorBaseEENKUlvE0_clEvENKUlvE1_clEvEUlN3c104HalfES7_E_St5arrayIPcLm3EEEEviT0_T1_,@function
        .size           _ZN2at6native29vectorized_elementwise_kernelILi8EZZZNS0_25tanh_backward_kernel_cudaERNS_18TensorIteratorBaseEENKUlvE0_clEvENKUlvE1_clEvEUlN3c104HalfES7_E_St5arrayIPcLm3EEEEviT0_T1_,(.L_x_14175 - _ZN2at6native29vectorized_elementwise_kernelILi8EZZZNS0_25tanh_backward_kernel_cudaERNS_18TensorIteratorBaseEENKUlvE0_clEvENKUlvE1_clEvEUlN3c104HalfES7_E_St5arrayIPcLm3EEEEviT0_T1_)
        .other          _ZN2at6native29vectorized_elementwise_kernelILi8EZZZNS0_25tanh_backward_kernel_cudaERNS_18TensorIteratorBaseEENKUlvE0_clEvENKUlvE1_clEvEUlN3c104HalfES7_E_St5arrayIPcLm3EEEEviT0_T1_,@"STO_CUDA_ENTRY STV_DEFAULT"
_ZN2at6native29vectorized_elementwise_kernelILi8EZZZNS0_25tanh_backward_kernel_cudaERNS_18TensorIteratorBaseEENKUlvE0_clEvENKUlvE1_clEvEUlN3c104HalfES7_E_St5arrayIPcLm3EEEEviT0_T1_:
.text._ZN2at6native29vectorized_elementwise_kernelILi8EZZZNS0_25tanh_backward_kernel_cudaERNS_18TensorIteratorBaseEENKUlvE0_clEvENKUlvE1_clEvEUlN3c104HalfES7_E_St5arrayIPcLm3EEEEviT0_T1_:
[----:B------:R-:W-:Y:S01]  /*0000*/  LDC R1, c[0x0][0x37c] ;  /* 0x0000df00ff017b82 */ /* 0x000fe20000000800 */
[----:B------:R-:W-:Y:S05]  /*0010*/  EXIT ;  /* 0x000000000000794d */ /* 0x000fea0003800000 */
.L_x_1835:
        /* <DEDUP_REMOVED lines=14> */
.L_x_14175:


//--------------------- .text._ZN2at6native18elementwise_kernelILi128ELi4EZNS0_15gpu_kernel_implIZZZNS0_25tanh_backward_kernel_cudaERNS_18TensorIteratorBaseEENKUlvE0_clEvENKUlvE0_clEvEUlffE_EEvS4_RKT_EUliE_EEviT1_ --------------------------
	.section	.text._ZN2at6native18elementwise_kernelILi128ELi4EZNS0_15gpu_kernel_implIZZZNS0_25tanh_backward_kernel_cudaERNS_18TensorIteratorBaseEENKUlvE0_clEvENKUlvE0_clEvEUlffE_EEvS4_RKT_EUliE_EEviT1_,"ax",@progbits
	.align	128
        .global         _ZN2at6native18elementwise_kernelILi128ELi4EZNS0_15gpu_kernel_implIZZZNS0_25tanh_backward_kernel_cudaERNS_18TensorIteratorBaseEENKUlvE0_clEvENKUlvE0_clEvEUlffE_EEvS4_RKT_EUliE_EEviT1_
        .type           _ZN2at6native18elementwise_kernelILi128ELi4EZNS0_15gpu_kernel_implIZZZNS0_25tanh_backward_kernel_cudaERNS_18TensorIteratorBaseEENKUlvE0_clEvENKUlvE0_clEvEUlffE_EEvS4_RKT_EUliE_EEviT1_,@function
        .size           _ZN2at6native18elementwise_kernelILi128ELi4EZNS0_15gpu_kernel_implIZZZNS0_25tanh_backward_kernel_cudaERNS_18TensorIteratorBaseEENKUlvE0_clEvENKUlvE0_clEvEUlffE_EEvS4_RKT_EUliE_EEviT1_,(.L_x_14176 - _ZN2at6native18elementwise_kernelILi128ELi4EZNS0_15gpu_kernel_implIZZZNS0_25tanh_backward_kernel_cudaERNS_18TensorIteratorBaseEENKUlvE0_clEvENKUlvE0_clEvEUlffE_EEvS4_RKT_EUliE_EEviT1_)
        .other          _ZN2at6native18elementwise_kernelILi128ELi4EZNS0_15gpu_kernel_implIZZZNS0_25tanh_backward_kernel_cudaERNS_18TensorIteratorBaseEENKUlvE0_clEvENKUlvE0_clEvEUlffE_EEvS4_RKT_EUliE_EEviT1_,@"STO_CUDA_ENTRY STV_DEFAULT"
_ZN2at6native18elementwise_kernelILi128ELi4EZNS0_15gpu_kernel_implIZZZNS0_25tanh_backward_kernel_cudaERNS_18TensorIteratorBaseEENKUlvE0_clEvENKUlvE0_clEvEUlffE_EEvS4_RKT_EUliE_EEviT1_:
.text._ZN2at6native18elementwise_kernelILi128ELi4EZNS0_15gpu_kernel_implIZZZNS0_25tanh_backward_kernel_cudaERNS_18TensorIteratorBaseEENKUlvE0_clEvENKUlvE0_clEvEUlffE_EEvS4_RKT_EUliE_EEviT1_:
        /* <DEDUP_REMOVED lines=19> */
[----:B------:R-:W-:Y:S02]  /*0130*/  HFMA2 R16, -RZ, RZ, 0, 0 ;  /* 0x00000000ff107431 */ /* 0x000fe400000001ff */
        /* <DEDUP_REMOVED lines=351> */
.L_x_1838:
[----:B------:R-:W0:Y:S01]  /*1730*/  LDCU.64 UR6, c[0x0][0x5f0] ;  /* 0x0000be00ff0677ac */ /* 0x000e220008000a00 */
[----:B------:R-:W-:Y:S01]  /*1740*/  BSSY.RECONVERGENT B6, `(.L_x_1839) ;  /* 0x00000e5000067945 */ /* 0x000fe20003800200 */
        /* <DEDUP_REMOVED lines=14> */
[----:B--2---:R4:W0:Y:S01]  /*1830*/  I2F.S16 R19, R2 ;  /* 0x0000000200137306 */ /* 0x0048220000101400 */
[----:B------:R-:W-:Y:S05]  /*1840*/  BRA `(.L_x_1845) ;  /* 0x0000000c00507947 */ /* 0x000fea0003800000 */
.L_x_1843:
[----:B------:R-:W2:Y:S02]  /*1850*/  LDG.E.U8 R2, desc[UR36][R2.64] ;  /* 0x0000002402027981 */ /* 0x000ea4000c1e1100 */
[----:B--2---:R-:W-:Y:S01]  /*1860*/  I2FP.F32.U32 R19, R2 ;  /* 0x0000000200137245 */ /* 0x004fe20000201000 */
[----:B------:R-:W-:Y:S06]  /*1870*/  BRA `(.L_x_1845) ;  /* 0x0000000c00447947 */ /* 0x000fec0003800000 */
.L_x_1842:
[----:B------:R-:W-:-:S09]  /*1880*/  UISETP.NE.AND UP0, UPT, UR4, 0x2, UPT ;  /* 0x000000020400788c */ /* 0x000fd2000bf05270 */
[----:B------:R-:W-:Y:S05]  /*1890*/  BRA.U !UP0, `(.L_x_1846) ;  /* 0x0000000108287547 */ /* 0x000fea000b800000 */
[----:B------:R-:W-:-:S09]  /*18a0*/  UISETP.NE.AND UP0, UPT, UR4, 0x3, UPT ;  /* 0x000000030400788c */ /* 0x000fd2000bf05270 */
[----:B------:R-:W-:Y:S05]  /*18b0*/  BRA.U !UP0, `(.L_x_1847) ;  /* 0x0000000108147547 */ /* 0x000fea000b800000 */
[----:B------:R-:W-:-:S09]  /*18c0*/  UISETP.NE.AND UP0, UPT, UR4, 0x4, UPT ;  /* 0x000000040400788c */ /* 0x000fd2000bf05270 */
[----:B------:R-:W-:Y:S05]  /*18d0*/  BRA.U UP0, `(.L_x_1844) ;  /* 0x0000000900b07547 */ /* 0x000fea000b800000 */
[----:B------:R-:W2:Y:S02]  /*18e0*/  LDG.E.64 R2, desc[UR36][R2.64] ;  /* 0x0000002402027981 */ /* 0x000ea4000c1e1b00 */
[----:B--2---:R2:W3:Y:S02]  /*18f0*/  I2F.S64 R19, R2 ;  /* 0x0000000200137312 */ /* 0x0044e40000301400 */
[----:B--23--:R-:W-:Y:S05]  /*1900*/  BRA `(.L_x_1845) ;  /* 0x0000000c00207947 */ /* 0x00cfea0003800000 */
.L_x_1847:
[----:B------:R-:W2:Y:S02]  /*1910*/  LDG.E R2, desc[UR36][R2.64] ;  /* 0x0000002402027981 */ /* 0x000ea4000c1e1900 */
[----:B--2---:R-:W-:Y:S01]  /*1920*/  I2FP.F32.S32 R19, R2 ;  /* 0x0000000200137245 */ /* 0x004fe20000201400 */
[----:B------:R-:W-:Y:S06]  /*1930*/  BRA `(.L_x_1845) ;  /* 0x0000000c00147947 */ /* 0x000fec0003800000 */
.L_x_1846:
[----:B------:R-:W2:Y:S02]  /*1940*/  LDG.E.U16 R2, desc[UR36][R2.64] ;  /* 0x0000002402027981 */ /* 0x000ea4000c1e1500 */
[----:B--2---:R2:W3:Y:S01]  /*1950*/  I2F.S16 R19, R2 ;  /* 0x0000000200137306 */ /* 0x0044e20000101400 */
[----:B------:R-:W-:Y:S05]  /*1960*/  BRA `(.L_x_1845) ;  /* 0x0000000c00087947 */ /* 0x000fea0003800000 */
.L_x_1841:
[----:B------:R-:W-:-:S09]  /*1970*/  UISETP.GT.AND UP0, UPT, UR4, 0x6, UPT ;  /* 0x000000060400788c */ /* 0x000fd2000bf04270 */
[----:B------:R-:W-:Y:S05]  /*1980*/  BRA.U UP0, `(.L_x_1848) ;  /* 0x0000000100247547 */ /* 0x000fea000b800000 */
[----:B------:R-:W-:-:S09]  /*1990*/  UISETP.NE.AND UP0, UPT, UR4, 0x5, UPT ;  /* 0x000000050400788c */ /* 0x000fd2000bf05270 */
[----:B------:R-:W-:Y:S05]  /*19a0*/  BRA.U !UP0, `(.L_x_1849) ;  /* 0x0000000108107547 */ /* 0x000fea000b800000 */
[----:B------:R-:W-:-:S09]  /*19b0*/  UISETP.NE.AND UP0, UPT, UR4, 0x6, UPT ;  /* 0x000000060400788c */ /* 0x000fd2000bf05270 */
[----:B------:R-:W-:Y:S05]  /*19c0*/  BRA.U UP0, `(.L_x_1844) ;  /* 0x0000000900747547 */ /* 0x000fea000b800000 */
[----:B------:R0:W5:Y:S01]  /*19d0*/  LDG.E R19, desc[UR36][R2.64] ;  /* 0x0000002402137981 */ /* 0x000162000c1e1900 */
[----:B------:R-:W-:Y:S05]  /*19e0*/  BRA `(.L_x_1845) ;  /* 0x0000000800e87947 */ /* 0x000fea0003800000 */
.L_x_1849:
[----:B------:R-:W2:Y:S02]  /*19f0*/  LDG.E.U16 R2, desc[UR36][R2.64] ;  /* 0x0000002402027981 */ /* 0x000ea4000c1e1500 */
[----:B--2---:R-:W-:Y:S01]  /*1a00*/  HADD2.F32 R19, -RZ, R2.H0_H0 ;  /* 0x20000002ff137230 */ /* 0x004fe20000004100 */
[----:B------:R-:W-:Y:S06]  /*1a10*/  BRA `(.L_x_1845) ;  /* 0x0000000800dc7947 */ /* 0x000fec0003800000 */
.L_x_1848:
[----:B------:R-:W-:-:S09]  /*1a20*/  UISETP.NE.AND UP0, UPT, UR4, 0x7, UPT ;  /* 0x000000070400788c */ /* 0x000fd2000bf05270 */
[----:B------:R-:W-:Y:S05]  /*1a30*/  BRA.U !UP0, `(.L_x_1850) ;  /* 0x0000000108247547 */ /* 0x000fea000b800000 */
[----:B------:R-:W-:-:S09]  /*1a40*/  UISETP.NE.AND UP0, UPT, UR4, 0x8, UPT ;  /* 0x000000080400788c */ /* 0x000fd2000bf05270 */
[----:B------:R-:W-:Y:S05]  /*1a50*/  BRA.U !UP0, `(.L_x_1851) ;  /* 0x0000000108107547 */ /* 0x000fea000b800000 */
[----:B------:R-:W-:-:S09]  /*1a60*/  UISETP.NE.AND UP0, UPT, UR4, 0x9, UPT ;  /* 0x000000090400788c */ /* 0x000fd2000bf05270 */
[----:B------:R-:W-:Y:S05]  /*1a70*/  BRA.U UP0, `(.L_x_1844) ;  /* 0x0000000900487547 */ /* 0x000fea000b800000 */
[----:B------:R1:W5:Y:S01]  /*1a80*/  LDG.E R19, desc[UR36][R2.64] ;  /* 0x0000002402137981 */ /* 0x000362000c1e1900 */
[----:B------:R-:W-:Y:S05]  /*1a90*/  BRA `(.L_x_1845) ;  /* 0x0000000800bc7947 */ /* 0x000fea0003800000 */
.L_x_1851:
[----:B------:R-:W2:Y:S02]  /*1aa0*/  LDG.E.U16 R2, desc[UR36][R2.64] ;  /* 0x0000002402027981 */ /* 0x000ea4000c1e1500 */
[----:B--2---:R-:W-:Y:S01]  /*1ab0*/  HADD2.F32 R19, -RZ, R2.H0_H0 ;  /* 0x20000002ff137230 */ /* 0x004fe20000004100 */
[----:B------:R-:W-:Y:S06]  /*1ac0*/  BRA `(.L_x_1845) ;  /* 0x0000000800b07947 */ /* 0x000fec0003800000 */
.L_x_1850:
        /* <DEDUP_REMOVED lines=9> */
[----:B0-----:R-:W-:Y:S01]  /*1b60*/  @!P0 FMUL R19, R19, 1.175494350822287508e-38 ;  /* 0x0080000013138820 */ /* 0x001fe20000400000 */
[----:B------:R-:W-:Y:S06]  /*1b70*/  BRA `(.L_x_1845) ;  /* 0x0000000800847947 */ /* 0x000fec0003800000 */
.L_x_1840:
        /* <DEDUP_REMOVED lines=10> */
[----:B------:R-:W-:Y:S01]  /*1c20*/  FSEL R19, RZ, 1, !P0 ;  /* 0x3f800000ff137808 */ /* 0x000fe20004000000 */
[----:B------:R-:W-:Y:S08]  /*1c30*/  BRA `(.L_x_1845) ;  /* 0x0000000800547947 */ /* 0x000ff00003800000 */
.L_x_1854:
        /* <DEDUP_REMOVED lines=11> */
.L_x_1853:
        /* <DEDUP_REMOVED lines=14> */
[----:B------:R-:W-:Y:S01]  /*1dd0*/  VIADD R5, R4, 0xfffffffc ;  /* 0xfffffffc04057836 */ /* 0x000fe20000000000 */
[----:B------:R-:W-:-:S04]  /*1de0*/  IADD3 R4, PT, PT, R0, 0x1000000, RZ ;  /* 0x0100000000047810 */ /* 0x000fc80007ffe0ff */
[----:B------:R-:W-:Y:S01]  /*1df0*/  SHF.L.U32 R6, R0, R5, RZ ;  /* 0x0000000500067219 */ /* 0x000fe200000006ff */
[----:B------:R-:W-:Y:S01]  /*1e00*/  IMAD.SHL.U32 R5, R5, 0x800000, RZ ;  /* 0x0080000005057824 */ /* 0x000fe200078e00ff */
[----:B------:R-:W-:-:S04]  /*1e10*/  SHF.R.S32.HI R4, RZ, 0x8, R4 ;  /* 0x00000008ff047819 */ /* 0x000fc80000011404 */
[----:B------:R-:W-:-:S05]  /*1e20*/  LEA.HI R5, R6, -R5, RZ, 0x1c ;  /* 0x8000000506057211 */ /* 0x000fca00078fe0ff */
[----:B------:R-:W-:-:S05]  /*1e30*/  VIADD R5, R5, 0x3c000000 ;  /* 0x3c00000005057836 */ /* 0x000fca0000000000 */
[----:B------:R-:W-:-:S04]  /*1e40*/  LOP3.LUT R4, R5, 0x7f800000, R4, 0xf8, !PT ;  /* 0x7f80000005047812 */ /* 0x000fc800078ef804 */
[----:B------:R-:W-:-:S04]  /*1e50*/  SEL R4, R4, RZ, P0 ;  /* 0x000000ff04047207 */ /* 0x000fc80000000000 */
[----:B------:R-:W-:Y:S01]  /*1e60*/  LOP3.LUT R19, R4, 0x80000000, R19, 0xf8, !PT ;  /* 0x8000000004137812 */ /* 0x000fe200078ef813 */
[----:B------:R-:W-:Y:S06]  /*1e70*/  BRA `(.L_x_1845) ;  /* 0x0000000400c47947 */ /* 0x000fec0003800000 */
.L_x_1856:
[----:B------:R-:W2:Y:S02]  /*1e80*/  LDG.E.U8 R2, desc[UR36][R2.64] ;  /* 0x0000002402027981 */ /* 0x000ea4000c1e1100 */
[C---:B--2---:R-:W-:Y:S01]  /*1e90*/  IMAD.SHL.U32 R4, R2.reuse, 0x2000000, RZ ;  /* 0x0200000002047824 */ /* 0x044fe200078e00ff */
[----:B------:R-:W-:-:S04]  /*1ea0*/  SHF.L.U32 R5, R2, 0x8, RZ ;  /* 0x0000000802057819 */ /* 0x000fc800000006ff */
[----:B------:R-:W-:Y:S02]  /*1eb0*/  ISETP.GT.U32.AND P0, PT, R4, 0x7ffffff, PT ;  /* 0x07ffffff0400780c */ /* 0x000fe40003f04070 */
[----:B------:R-:W-:-:S11]  /*1ec0*/  PRMT R19, R5, 0x9910, RZ ;  /* 0x0000991005137816 */ /* 0x000fd600000000ff */
[----:B------:R-:W-:Y:S02]  /*1ed0*/  @!P0 LOP3.LUT R0, R5, 0x7f00, RZ, 0xc0, !PT ;  /* 0x00007f0005008812 */ /* 0x000fe400078ec0ff */
[----:B------:R-:W-:Y:S02]  /*1ee0*/  @P0 LEA.HI R4, R4, 0x70000000, RZ, 0x1c ;  /* 0x7000000004040811 */ /* 0x000fe400078fe0ff */
[----:B------:R-:W-:-:S05]  /*1ef0*/  @!P0 LOP3.LUT R0, R0, 0x3f000000, RZ, 0xfc, !PT ;  /* 0x3f00000000008812 */ /* 0x000fca00078efcff */
[----:B------:R-:W-:Y:S01]  /*1f00*/  @!P0 FADD.FTZ R0, R0, -0.5 ;  /* 0xbf00000000008421 */ /* 0x000fe20000010000 */
[----:B------:R-:W-:-:S05]  /*1f10*/  @P0 FMUL.FTZ R0, R4, 1.9259299443872358531e-34 ;  /* 0x0780000004000820 */ /* 0x000fca0000410000 */
[----:B------:R-:W-:Y:S01]  /*1f20*/  LOP3.LUT R19, R0, 0x80000000, R19, 0xf8, !PT ;  /* 0x8000000000137812 */ /* 0x000fe200078ef813 */
[----:B------:R-:W-:Y:S06]  /*1f30*/  BRA `(.L_x_1845) ;  /* 0x0000000400947947 */ /* 0x000fec0003800000 */
.L_x_1855:
[----:B------:R-:W2:Y:S02]  /*1f40*/  LDG.E.U16 R2, desc[UR36][R2.64] ;  /* 0x0000002402027981 */ /* 0x000ea4000c1e1500 */
[----:B--2---:R-:W-:Y:S01]  /*1f50*/  IMAD.U32 R19, R2, 0x10000, RZ ;  /* 0x0001000002137824 */ /* 0x004fe200078e00ff */
[----:B------:R-:W-:Y:S06]  /*1f60*/  BRA `(.L_x_1845) ;  /* 0x0000000400887947 */ /* 0x000fec0003800000 */
.L_x_1852:
        /* <DEDUP_REMOVED lines=9> */
[----:B--2---:R-:W-:Y:S01]  /*2000*/  I2FP.F32.U32 R19, R2 ;  /* 0x0000000200137245 */ /* 0x004fe20000201000 */
[----:B------:R-:W-:Y:S06]  /*2010*/  BRA `(.L_x_1845) ;  /* 0x00000004005c7947 */ /* 0x000fec0003800000 */
.L_x_1859:
[----:B------:R-:W2:Y:S01]  /*2020*/  LDG.E.U8 R3, desc[UR36][R2.64] ;  /* 0x0000002402037981 */ /* 0x000ea2000c1e1100 */
        /* <DEDUP_REMOVED lines=19> */
.L_x_1861:
[----:B------:R-:W-:Y:S05]  /*2160*/  BSYNC.RECONVERGENT B0 ;  /* 0x0000000000007941 */ /* 0x000fea0003800200 */
.L_x_1860:
[----:B------:R-:W-:Y:S02]  /*2170*/  SHF.L.U32 R0, R0, 0x14, RZ ;  /* 0x0000001400007819 */ /* 0x000fe400000006ff */
[----:B------:R-:W-:-:S04]  /*2180*/  LEA R2, R2, 0x3b800000, 0x17 ;  /* 0x3b80000002027811 */ /* 0x000fc800078eb8ff */
[----:B------:R-:W-:Y:S01]  /*2190*/  LOP3.LUT R19, R2, R0, R19, 0xfe, !PT ;  /* 0x0000000002137212 */ /* 0x000fe200078efe13 */
[----:B------:R-:W-:Y:S06]  /*21a0*/  BRA `(.L_x_1845) ;  /* 0x0000000000f87947 */ /* 0x000fec0003800000 */
.L_x_1858:
[----:B------:R-:W2:Y:S01]  /*21b0*/  LDG.E.U8 R3, desc[UR36][R2.64] ;  /* 0x0000002402037981 */ /* 0x000ea2000c1e1100 */
        /* <DEDUP_REMOVED lines=19> */
.L_x_1863:
[----:B------:R-:W-:Y:S05]  /*22f0*/  BSYNC.RECONVERGENT B0 ;  /* 0x0000000000007941 */ /* 0x000fea0003800200 */
.L_x_1862:
[----:B------:R-:W-:Y:S01]  /*2300*/  IMAD.SHL.U32 R0, R0, 0x200000, RZ ;  /* 0x0020000000007824 */ /* 0x000fe200078e00ff */
[----:B------:R-:W-:-:S04]  /*2310*/  LEA R2, R2, 0x37800000, 0x17 ;  /* 0x3780000002027811 */ /* 0x000fc800078eb8ff */
[----:B------:R-:W-:Y:S01]  /*2320*/  LOP3.LUT R19, R2, R0, R19, 0xfe, !PT ;  /* 0x0000000002137212 */ /* 0x000fe200078efe13 */
[----:B------:R-:W-:Y:S06]  /*2330*/  BRA `(.L_x_1845) ;  /* 0x0000000000947947 */ /* 0x000fec0003800000 */
.L_x_1857:
[----:B------:R-:W-:-:S09]  /*2340*/  UISETP.NE.AND UP0, UPT, UR4, 0x1c, UPT ;  /* 0x0000001c0400788c */ /* 0x000fd2000bf05270 */
[----:B------:R-:W-:Y:S05]  /*2350*/  BRA.U !UP0, `(.L_x_1864) ;  /* 0x0000000108847547 */ /* 0x000fea000b800000 */
[----:B------:R-:W-:-:S09]  /*2360*/  UISETP.NE.AND UP0, UPT, UR4, 0x1d, UPT ;  /* 0x0000001d0400788c */ /* 0x000fd2000bf05270 */
[----:B------:R-:W-:Y:S05]  /*2370*/  BRA.U !UP0, `(.L_x_1865) ;  /* 0x0000000108707547 */ /* 0x000fea000b800000 */
[----:B------:R-:W-:-:S09]  /*2380*/  UISETP.NE.AND UP0, UPT, UR4, 0x2c, UPT ;  /* 0x0000002c0400788c */ /* 0x000fd2000bf05270 */
[----:B------:R-:W-:Y:S05]  /*2390*/  BRA.U !UP0, `(.L_x_1866) ;  /* 0x0000000108487547 */ /* 0x000fea000b800000 */
.L_x_1844:
        /* <DEDUP_REMOVED lines=10> */
[----:B-1----:R-:W-:Y:S01]  /*2440*/  IMAD.U32 R6, RZ, RZ, UR6 ;  /* 0x00000006ff067e24 */ /* 0x002fe2000f8e00ff */
[----:B------:R-:W-:Y:S01]  /*2450*/  MOV R7, UR7 ;  /* 0x0000000700077c02 */ /* 0x000fe20008000f00 */
[----:B---3--:R-:W-:Y:S02]  /*2460*/  IMAD.U32 R10, RZ, RZ, UR8 ;  /* 0x00000008ff0a7e24 */ /* 0x008fe4000f8e00ff */
[----:B------:R-:W-:-:S07]  /*2470*/  IMAD.U32 R11, RZ, RZ, UR9 ;  /* 0x00000009ff0b7e24 */ /* 0x000fce000f8e00ff */
[----:B------:R-:W-:-:S07]  /*2480*/  LEPC R20, `(.L_x_1867) ;  /* 0x000000001014794e */ /* 0x000fce0000000000 */
[----:B--2---:R-:W-:Y:S05]  /*2490*/  CALL.ABS.NOINC R2 ;  /* 0x0000000002007343 */ /* 0x004fea0003c00000 */
.L_x_1867:
[----:B------:R-:W-:Y:S01]  /*24a0*/  MOV R19, RZ ;  /* 0x000000ff00137202 */ /* 0x000fe20000000f00 */
[----:B------:R-:W-:Y:S06]  /*24b0*/  BRA `(.L_x_1845) ;  /* 0x0000000000347947 */ /* 0x000fec0003800000 */
.L_x_1866:
[----:B------:R-:W2:Y:S01]  /*24c0*/  LDG.E.U8 R2, desc[UR36][R2.64] ;  /* 0x0000002402027981 */ /* 0x000ea2000c1e1100 */
[----:B------:R-:W-:Y:S01]  /*24d0*/  IMAD.MOV.U32 R19, RZ, RZ, 0x400000 ;  /* 0x00400000ff137424 */ /* 0x000fe200078e00ff */
[----:B--2---:R-:W-:-:S13]  /*24e0*/  ISETP.NE.AND P0, PT, R2, RZ, PT ;  /* 0x000000ff0200720c */ /* 0x004fda0003f05270 */
[----:B------:R-:W-:Y:S05]  /*24f0*/  @!P0 BRA `(.L_x_1845) ;  /* 0x0000000000248947 */ /* 0x000fea0003800000 */
[----:B------:R-:W-:-:S13]  /*2500*/  ISETP.NE.AND P0, PT, R2, 0xff, PT ;  /* 0x000000ff0200780c */ /* 0x000fda0003f05270 */
[----:B------:R-:W-:Y:S01]  /*2510*/  @!P0 IMAD.MOV.U32 R19, RZ, RZ, 0x7f800001 ;  /* 0x7f800001ff138424 */ /* 0x000fe200078e00ff */
[----:B------:R-:W-:Y:S01]  /*2520*/  @P0 SHF.L.U32 R19, R2, 0x17, RZ ;  /* 0x0000001702130819 */ /* 0x000fe200000006ff */
[----:B------:R-:W-:Y:S06]  /*2530*/  BRA `(.L_x_1845) ;  /* 0x0000000000147947 */ /* 0x000fec0003800000 */
.L_x_1865:
[----:B------:R-:W2:Y:S02]  /*2540*/  LDG.E.64 R2, desc[UR36][R2.64] ;  /* 0x0000002402027981 */ /* 0x000ea4000c1e1b00 */
[----:B--2---:R0:W1:Y:S02]  /*2550*/  I2F.U64 R19, R2 ;  /* 0x0000000200137312 */ /* 0x0040640000301000 */
[----:B01----:R-:W-:Y:S05]  /*2560*/  BRA `(.L_x_1845) ;  /* 0x0000000000087947 */ /* 0x003fea0003800000 */
.L_x_1864:
[----:B------:R-:W2:Y:S02]  /*2570*/  LDG.E R2, desc[UR36][R2.64] ;  /* 0x0000002402027981 */ /* 0x000ea4000c1e1900 */
[----:B--2---:R-:W-:-:S07]  /*2580*/  I2FP.F32.U32 R19, R2 ;  /* 0x0000000200137245 */ /* 0x004fce0000201000 */
.L_x_1845:
[----:B------:R-:W-:Y:S05]  /*2590*/  BSYNC.RECONVERGENT B6 ;  /* 0x0000000000067941 */ /* 0x000fea0003800200 */
.L_x_1839:
[----:B------:R-:W0:Y:S01]  /*25a0*/  LDCU.64 UR6, c[0x0][0x5f8] ;  /* 0x0000bf00ff0677ac */ /* 0x000e220008000a00 */
[----:B------:R-:W-:Y:S01]  /*25b0*/  BSSY.RECONVERGENT B6, `(.L_x_1868) ;  /* 0x00000e5000067945 */ /* 0x000fe20003800200 */
[----:B------:R-:W-:-:S04]  /*25c0*/  UPRMT UR4, UR42, 0x9910, URZ ;  /* 0x000099102a047896 */ /* 0x000fc800080000ff */
[----:B------:R-:W-:Y:S01]  /*25d0*/  UISETP.GT.AND UP0, UPT, UR4, 0x9, UPT ;  /* 0x000000090400788c */ /* 0x000fe2000bf04270 */
[----:B012-4-:R-:W-:-:S05]  /*25e0*/  IADD3 R2, P0, PT, R18, UR6, RZ ;  /* 0x0000000612027c10 */ /* 0x017fca000ff1e0ff */
        /* <DEDUP_REMOVED lines=13> */
.L_x_1872:
[----:B------:R-:W2:Y:S02]  /*26c0*/  LDG.E.U8 R0, desc[UR36][R2.64] ;  /* 0x0000002402007981 */ /* 0x000ea4000c1e1100 */
[----:B--2---:R-:W-:Y:S01]  /*26d0*/  I2FP.F32.U32 R0, R0 ;  /* 0x0000000000007245 */ /* 0x004fe20000201000 */
[----:B------:R-:W-:Y:S06]  /*26e0*/  BRA `(.L_x_1874) ;  /* 0x0000000c00447947 */ /* 0x000fec0003800000 */
.L_x_1871:
[----:B------:R-:W-:-:S09]  /*26f0*/  UISETP.NE.AND UP0, UPT, UR4, 0x2, UPT ;  /* 0x000000020400788c */ /* 0x000fd2000bf05270 */
[----:B------:R-:W-:Y:S05]  /*2700*/  BRA.U !UP0, `(.L_x_1875) ;  /* 0x0000000108287547 */ /* 0x000fea000b800000 */
[----:B------:R-:W-:-:S09]  /*2710*/  UISETP.NE.AND UP0, UPT, UR4, 0x3, UPT ;  /* 0x000000030400788c */ /* 0x000fd2000bf05270 */
[----:B------:R-:W-:Y:S05]  /*2720*/  BRA.U !UP0, `(.L_x_1876) ;  /* 0x0000000108147547 */ /* 0x000fea000b800000 */
[----:B------:R-:W-:-:S09]  /*2730*/  UISETP.NE.AND UP0, UPT, UR4, 0x4, UPT ;  /* 0x000000040400788c */ /* 0x000fd2000bf05270 */
[----:B------:R-:W-:Y:S05]  /*2740*/  BRA.U UP0, `(.L_x_1873) ;  /* 0x0000000900b07547 */ /* 0x000fea000b800000 */
[----:B------:R-:W2:Y:S02]  /*2750*/  LDG.E.64 R2, desc[UR36][R2.64] ;  /* 0x0000002402027981 */ /* 0x000ea4000c1e1b00 */
[----:B--2---:R4:W0:Y:S02]  /*2760*/  I2F.S64 R0, R2 ;  /* 0x0000000200007312 */ /* 0x0048240000301400 */
[----:B0---4-:R-:W-:Y:S05]  /*2770*/  BRA `(.L_x_1874) ;  /* 0x0000000c00207947 */ /* 0x011fea0003800000 */
.L_x_1876:
[----:B------:R-:W2:Y:S02]  /*2780*/  LDG.E R0, desc[UR36][R2.64] ;  /* 0x0000002402007981 */ /* 0x000ea4000c1e1900 */
[----:B--2---:R-:W-:Y:S01]  /*2790*/  I2FP.F32.S32 R0, R0 ;  /* 0x0000000000007245 */ /* 0x004fe20000201400 */
[----:B------:R-:W-:Y:S06]  /*27a0*/  BRA `(.L_x_1874) ;  /* 0x0000000c00147947 */ /* 0x000fec0003800000 */
.L_x_1875:
[----:B------:R-:W2:Y:S02]  /*27b0*/  LDG.E.U16 R0, desc[UR36][R2.64] ;  /* 0x0000002402007981 */ /* 0x000ea4000c1e1500 */
[----:B--2---:R-:W2:Y:S01]  /*27c0*/  I2F.S16 R0, R0 ;  /* 0x0000000000007306 */ /* 0x004ea20000101400 */
[----:B------:R-:W-:Y:S05]  /*27d0*/  BRA `(.L_x_1874) ;  /* 0x0000000c00087947 */ /* 0x000fea0003800000 */
.L_x_1870:
        /* <DEDUP_REMOVED lines=8> */
.L_x_1878:
[----:B------:R-:W2:Y:S02]  /*2860*/  LDG.E.U16 R0, desc[UR36][R2.64] ;  /* 0x0000002402007981 */ /* 0x000ea4000c1e1500 */
[----:B--2---:R-:W-:Y:S01]  /*2870*/  HADD2.F32 R0, -RZ, R0.H0_H0 ;  /* 0x20000000ff007230 */ /* 0x004fe20000004100 */
[----:B------:R-:W-:Y:S06]  /*2880*/  BRA `(.L_x_1874) ;  /* 0x0000000800dc7947 */ /* 0x000fec0003800000 */
.L_x_1877:
        /* <DEDUP_REMOVED lines=8> */
.L_x_1880:
[----:B------:R-:W2:Y:S02]  /*2910*/  LDG.E.U16 R0, desc[UR36][R2.64] ;  /* 0x0000002402007981 */ /* 0x000ea4000c1e1500 */
[----:B--2---:R-:W-:Y:S01]  /*2920*/  HADD2.F32 R0, -RZ, R0.H0_H0 ;  /* 0x20000000ff007230 */ /* 0x004fe20000004100 */
[----:B------:R-:W-:Y:S06]  /*2930*/  BRA `(.L_x_1874) ;  /* 0x0000000800b07947 */ /* 0x000fec0003800000 */
.L_x_1879:
        /* <DEDUP_REMOVED lines=11> */
.L_x_1869:
        /* <DEDUP_REMOVED lines=12> */
.L_x_1883:
        /* <DEDUP_REMOVED lines=11> */
.L_x_1882:
        /* <DEDUP_REMOVED lines=23> */
[----:B------:R-:W-:Y:S01]  /*2cd0*/  LOP3.LUT R0, R5, 0x80000000, R0, 0xf8, !PT ;  /* 0x8000000005007812 */ /* 0x000fe200078ef800 */
[----:B------:R-:W-:Y:S06]  /*2ce0*/  BRA `(.L_x_1874) ;  /* 0x0000000400c47947 */ /* 0x000fec0003800000 */
.L_x_1885:
        /* <DEDUP_REMOVED lines=10> */
[----:B------:R-:W-:Y:S01]  /*2d90*/  LOP3.LUT R0, R0, 0x80000000, R5, 0xf8, !PT ;  /* 0x8000000000007812 */ /* 0x000fe200078ef805 */
[----:B------:R-:W-:Y:S06]  /*2da0*/  BRA `(.L_x_1874) ;  /* 0x0000000400947947 */ /* 0x000fec0003800000 */
.L_x_1884:
[----:B------:R-:W2:Y:S02]  /*2db0*/  LDG.E.U16 R0, desc[UR36][R2.64] ;  /* 0x0000002402007981 */ /* 0x000ea4000c1e1500 */
[----:B--2---:R-:W-:Y:S01]  /*2dc0*/  IMAD.U32 R0, R0, 0x10000, RZ ;  /* 0x0001000000007824 */ /* 0x004fe200078e00ff */
[----:B------:R-:W-:Y:S06]  /*2dd0*/  BRA `(.L_x_1874) ;  /* 0x0000000400887947 */ /* 0x000fec0003800000 */
.L_x_1881:
        /* <DEDUP_REMOVED lines=11> */
.L_x_1888:
[----:B------:R-:W2:Y:S01]  /*2e90*/  LDG.E.U8 R3, desc[UR36][R2.64] ;  /* 0x0000002402037981 */ /* 0x000ea2000c1e1100 */
        /* <DEDUP_REMOVED lines=19> */
.L_x_1890:
[----:B------:R-:W-:Y:S05]  /*2fd0*/  BSYNC.RECONVERGENT B0 ;  /* 0x0000000000007941 */ /* 0x000fea0003800200 */
.L_x_1889:
[----:B------:R-:W-:Y:S01]  /*2fe0*/  IMAD.SHL.U32 R0, R0, 0x100000, RZ ;  /* 0x0010000000007824 */ /* 0x000fe200078e00ff */
[----:B------:R-:W-:-:S04]  /*2ff0*/  LEA R2, R2, 0x3b800000, 0x17 ;  /* 0x3b80000002027811 */ /* 0x000fc800078eb8ff */
[----:B------:R-:W-:Y:S01]  /*3000*/  LOP3.LUT R0, R2, R0, R7, 0xfe, !PT ;  /* 0x0000000002007212 */ /* 0x000fe200078efe07 */
[----:B------:R-:W-:Y:S06]  /*3010*/  BRA `(.L_x_1874) ;  /* 0x0000000000f87947 */ /* 0x000fec0003800000 */
.L_x_1887:
        /* <DEDUP_REMOVED lines=20> */
.L_x_1892:
[----:B------:R-:W-:Y:S05]  /*3160*/  BSYNC.RECONVERGENT B0 ;  /* 0x0000000000007941 */ /* 0x000fea0003800200 */
.L_x_1891:
[----:B------:R-:W-:Y:S02]  /*3170*/  SHF.L.U32 R0, R0, 0x15, RZ ;  /* 0x0000001500007819 */ /* 0x000fe400000006ff */
[----:B------:R-:W-:-:S04]  /*3180*/  LEA R2, R2, 0x37800000, 0x17 ;  /* 0x3780000002027811 */ /* 0x000fc800078eb8ff */
[----:B------:R-:W-:Y:S01]  /*3190*/  LOP3.LUT R0, R2, R0, R7, 0xfe, !PT ;  /* 0x0000000002007212 */ /* 0x000fe200078efe07 */
[----:B------:R-:W-:Y:S06]  /*31a0*/  BRA `(.L_x_1874) ;  /* 0x0000000000947947 */ /* 0x000fec0003800000 */
.L_x_1886:
[----:B------:R-:W-:-:S09]  /*31b0*/  UISETP.NE.AND UP0, UPT, UR4, 0x1c, UPT ;  /* 0x0000001c0400788c */ /* 0x000fd2000bf05270 */
[----:B------:R-:W-:Y:S05]  /*31c0*/  BRA.U !UP0, `(.L_x_1893) ;  /* 0x0000000108847547 */ /* 0x000fea000b800000 */
[----:B------:R-:W-:-:S09]  /*31d0*/  UISETP.NE.AND UP0, UPT, UR4, 0x1d, UPT ;  /* 0x0000001d0400788c */ /* 0x000fd2000bf05270 */
[----:B------:R-:W-:Y:S05]  /*31e0*/  BRA.U !UP0, `(.L_x_1894) ;  /* 0x0000000108707547 */ /* 0x000fea000b800000 */
[----:B------:R-:W-:-:S09]  /*31f0*/  UISETP.NE.AND UP0, UPT, UR4, 0x2c, UPT ;  /* 0x0000002c0400788c */ /* 0x000fd2000bf05270 */
[----:B------:R-:W-:Y:S05]  /*3200*/  BRA.U !UP0, `(.L_x_1895) ;  /* 0x0000000108487547 */ /* 0x000fea000b800000 */
.L_x_1873:
[----:B------:R-:W-:Y:S01]  /*3210*/  MOV R2, 0x0 ;  /* 0x0000000000027802 */ /* 0x000fe20000000f00 */
[----:B------:R-:W0:Y:S01]  /*3220*/  LDCU.64 UR4, c[0x4][0x128] ;  /* 0x01002500ff0477ac */ /* 0x000e220008000a00 */
[----:B------:R-:W-:Y:S02]  /*3230*/  HFMA2 R13, -RZ, RZ, 0, 0 ;  /* 0x00000000ff0d7431 */ /* 0x000fe400000001ff */
[----:B------:R-:W-:Y:S01]  /*3240*/  IMAD.MOV.U32 R8, RZ, RZ, 0x4e ;  /* 0x0000004eff087424 */ /* 0x000fe200078e00ff */
[----:B------:R-:W1:Y:S01]  /*3250*/  LDCU.64 UR6, c[0x4][0x130] ;  /* 0x01002600ff0677ac */ /* 0x000e620008000a00 */
[----:B------:R-:W2:Y:S01]  /*3260*/  LDC.64 R2, c[0x4][R2] ;  /* 0x0100000002027b82 */ /* 0x000ea20000000a00 */
[----:B------:R-:W-:Y:S01]  /*3270*/  IMAD.MOV.U32 R12, RZ, RZ, 0x1 ;  /* 0x00000001ff0c7424 */ /* 0x000fe200078e00ff */
[----:B------:R-:W4:Y:S01]  /*3280*/  LDCU.64 UR8, c[0x4][0x18] ;  /* 0x01000300ff0877ac */ /* 0x000f220008000a00 */
[----:B0-----:R-:W-:Y:S02]  /*3290*/  IMAD.U32 R4, RZ, RZ, UR4 ;  /* 0x00000004ff047e24 */ /* 0x001fe4000f8e00ff */
[----:B------:R-:W-:Y:S01]  /*32a0*/  IMAD.U32 R5, RZ, RZ, UR5 ;  /* 0x00000005ff057e24 */ /* 0x000fe2000f8e00ff */
[----:B-1----:R-:W-:Y:S01]  /*32b0*/  MOV R6, UR6 ;  /* 0x0000000600067c02 */ /* 0x002fe20008000f00 */
[----:B------:R-:W-:-:S02]  /*32c0*/  IMAD.U32 R7, RZ, RZ, UR7 ;  /* 0x00000007ff077e24 */ /* 0x000fc4000f8e00ff */
[----:B----4-:R-:W-:Y:S01]  /*32d0*/  IMAD.U32 R10, RZ, RZ, UR8 ;  /* 0x00000008ff0a7e24 */ /* 0x010fe2000f8e00ff */
[----:B------:R-:W-:-:S07]  /*32e0*/  MOV R11, UR9 ;  /* 0x00000009000b7c02 */ /* 0x000fce0008000f00 */
[----:B------:R-:W-:-:S07]  /*32f0*/  LEPC R20, `(.L_x_1896) ;  /* 0x000000001014794e */ /* 0x000fce0000000000 */
[----:B--23-5:R-:W-:Y:S05]  /*3300*/  CALL.ABS.NOINC R2 ;  /* 0x0000000002007343 */ /* 0x02cfea0003c00000 */
.L_x_1896:
[----:B------:R-:W-:Y:S01]  /*3310*/  IMAD.MOV.U32 R0, RZ, RZ, RZ ;  /* 0x000000ffff007224 */ /* 0x000fe200078e00ff */
[----:B------:R-:W-:Y:S06]  /*3320*/  BRA `(.L_x_1874) ;  /* 0x0000000000347947 */ /* 0x000fec0003800000 */
.L_x_1895:
[----:B------:R-:W2:Y:S01]  /*3330*/  LDG.E.U8 R2, desc[UR36][R2.64] ;  /* 0x0000002402027981 */ /* 0x000ea2000c1e1100 */
[----:B------:R-:W-:Y:S01]  /*3340*/  IMAD.MOV.U32 R0, RZ, RZ, 0x400000 ;  /* 0x00400000ff007424 */ /* 0x000fe200078e00ff */
[----:B--2---:R-:W-:-:S13]  /*3350*/  ISETP.NE.AND P0, PT, R2, RZ, PT ;  /* 0x000000ff0200720c */ /* 0x004fda0003f05270 */
[----:B------:R-:W-:Y:S05]  /*3360*/  @!P0 BRA `(.L_x_1874) ;  /* 0x0000000000248947 */ /* 0x000fea0003800000 */
[----:B------:R-:W-:-:S13]  /*3370*/  ISETP.NE.AND P0, PT, R2, 0xff, PT ;  /* 0x000000ff0200780c */ /* 0x000fda0003f05270 */
[----:B------:R-:W-:Y:S01]  /*3380*/  @!P0 MOV R0, 0x7f800001 ;  /* 0x7f80000100008802 */ /* 0x000fe20000000f00 */
[----:B------:R-:W-:Y:S01]  /*3390*/  @P0 IMAD.SHL.U32 R0, R2, 0x800000, RZ ;  /* 0x0080000002000824 */ /* 0x000fe200078e00ff */
[----:B------:R-:W-:Y:S06]  /*33a0*/  BRA `(.L_x_1874) ;  /* 0x0000000000147947 */ /* 0x000fec0003800000 */
.L_x_1894:
[----:B------:R-:W2:Y:S02]  /*33b0*/  LDG.E.64 R2, desc[UR36][R2.64] ;  /* 0x0000002402027981 */ /* 0x000ea4000c1e1b00 */
[----:B--2---:R0:W1:Y:S02]  /*33c0*/  I2F.U64 R0, R2 ;  /* 0x0000000200007312 */ /* 0x0040640000301000 */
[----:B01----:R-:W-:Y:S05]  /*33d0*/  BRA `(.L_x_1874) ;  /* 0x0000000000087947 */ /* 0x003fea0003800000 */
.L_x_1893:
[----:B------:R-:W2:Y:S02]  /*33e0*/  LDG.E R0, desc[UR36][R2.64] ;  /* 0x0000002402007981 */ /* 0x000ea4000c1e1900 */
[----:B--2---:R-:W-:-:S07]  /*33f0*/  I2FP.F32.U32 R0, R0 ;  /* 0x0000000000007245 */ /* 0x004fce0000201000 */
.L_x_1874:
[----:B------:R-:W-:Y:S05]  /*3400*/  BSYNC.RECONVERGENT B6 ;  /* 0x0000000000067941 */ /* 0x000fea0003800200 */
.L_x_1868:
[----:B------:R-:W1:Y:S01]  /*3410*/  LDCU.64 UR6, c[0x0][0x5e8] ;  /* 0x0000bd00ff0677ac */ /* 0x000e620008000a00 */
[----:B0-2--5:R-:W-:Y:S01]  /*3420*/  FFMA.FTZ R4, -R0, R0, 1 ;  /* 0x3f80000000047423 */ /* 0x025fe20000010100 */
[----:B------:R-:W-:-:S03]  /*3430*/  UPRMT UR4, UR43, 0x9910, URZ ;  /* 0x000099102b047896 */ /* 0x000fc600080000ff */
[----:B---3--:R-:W-:Y:S01]  /*3440*/  FMUL.FTZ R4, R4, R19 ;  /* 0x0000001304047220 */ /* 0x008fe20000410000 */
[----:B------:R-:W-:Y:S01]  /*3450*/  UISETP.GT.AND UP0, UPT, UR4, 0x9, UPT ;  /* 0x000000090400788c */ /* 0x000fe2000bf04270 */
[----:B-1--4-:R-:W-:-:S05]  /*3460*/  IADD3 R2, P0, PT, R16, UR6, RZ ;  /* 0x0000000610027c10 */ /* 0x012fca000ff1e0ff */
        /* <DEDUP_REMOVED lines=10> */
[----:B------:R-:W0:Y:S02]  /*3510*/  F2I.FTZ.TRUNC.NTZ R5, R4 ;  /* 0x0000000400057305 */ /* 0x000e24000021f100 */
[----:B0-----:R0:W-:Y:S01]  /*3520*/  STG.E.U8 desc[UR36][R2.64], R5 ;  /* 0x0000000502007986 */ /* 0x0011e2000c101124 */
[----:B------:R-:W-:Y:S05]  /*3530*/  BRA `(.L_x_1902) ;  /* 0x0000000c003c7947 */ /* 0x000fea0003800000 */
.L_x_1900:
[----:B------:R-:W0:Y:S02]  /*3540*/  F2I.S64.TRUNC R4, R4 ;  /* 0x0000000400047311 */ /* 0x000e24000020d900 */
[----:B0-----:R-:W-:-:S05]  /*3550*/  MOV R7, R4 ;  /* 0x0000000400077202 */ /* 0x001fca0000000f00 */
[----:B------:R0:W-:Y:S01]  /*3560*/  STG.E.U8 desc[UR36][R2.64], R7 ;  /* 0x0000000702007986 */ /* 0x0001e2000c101124 */
[----:B------:R-:W-:Y:S05]  /*3570*/  BRA `(.L_x_1902) ;  /* 0x0000000c002c7947 */ /* 0x000fea0003800000 */
.L_x_1899:
[----:B------:R-:W-:-:S09]  /*3580*/  UISETP.NE.AND UP0, UPT, UR4, 0x2, UPT ;  /* 0x000000020400788c */ /* 0x000fd2000bf05270 */
[----:B------:R-:W-:Y:S05]  /*3590*/  BRA.U !UP0, `(.L_x_1903) ;  /* 0x0000000108287547 */ /* 0x000fea000b800000 */
[----:B------:R-:W-:-:S09]  /*35a0*/  UISETP.NE.AND UP0, UPT, UR4, 0x3, UPT ;  /* 0x000000030400788c */ /* 0x000fd2000bf05270 */
[----:B------:R-:W-:Y:S05]  /*35b0*/  BRA.U !UP0, `(.L_x_1904) ;  /* 0x0000000108147547 */ /* 0x000fea000b800000 */
[----:B------:R-:W-:-:S09]  /*35c0*/  UISETP.NE.AND UP0, UPT, UR4, 0x4, UPT ;  /* 0x000000040400788c */ /* 0x000fd2000bf05270 */
[----:B------:R-:W-:Y:S05]  /*35d0*/  BRA.U UP0, `(.L_x_1901) ;  /* 0x0000000900807547 */ /* 0x000fea000b800000 */
[----:B------:R-:W0:Y:S02]  /*35e0*/  F2I.S64.TRUNC R4, R4 ;  /* 0x0000000400047311 */ /* 0x000e24000020d900 */
[----:B0-----:R0:W-:Y:S01]  /*35f0*/  STG.E.64 desc[UR36][R2.64], R4 ;  /* 0x0000000402007986 */ /* 0x0011e2000c101b24 */
[----:B------:R-:W-:Y:S05]  /*3600*/  BRA `(.L_x_1902) ;  /* 0x0000000c00087947 */ /* 0x000fea0003800000 */
.L_x_1904:
[----:B------:R-:W0:Y:S02]  /*3610*/  F2I.FTZ.TRUNC.NTZ R5, R4 ;  /* 0x0000000400057305 */ /* 0x000e24000021f100 */
[----:B0-----:R0:W-:Y:S01]  /*3620*/  STG.E desc[UR36][R2.64], R5 ;  /* 0x0000000502007986 */ /* 0x0011e2000c101924 */
[----:B------:R-:W-:Y:S05]  /*3630*/  BRA `(.L_x_1902) ;  /* 0x0000000800fc7947 */ /* 0x000fea0003800000 */
.L_x_1903:
[----:B------:R-:W0:Y:S02]  /*3640*/  F2I.FTZ.TRUNC.NTZ R5, R4 ;  /* 0x0000000400057305 */ /* 0x000e24000021f100 */
[----:B0-----:R0:W-:Y:S01]  /*3650*/  STG.E.U16 desc[UR36][R2.64], R5 ;  /* 0x0000000502007986 */ /* 0x0011e2000c101524 */
[----:B------:R-:W-:Y:S05]  /*3660*/  BRA `(.L_x_1902) ;  /* 0x0000000800f07947 */ /* 0x000fea0003800000 */
.L_x_1898:
[----:B------:R-:W-:-:S09]  /*3670*/  UISETP.GT.AND UP0, UPT, UR4, 0x6, UPT ;  /* 0x000000060400788c */ /* 0x000fd2000bf04270 */
[----:B------:R-:W-:Y:S05]  /*3680*/  BRA.U UP0, `(.L_x_1905) ;  /* 0x0000000100247547 */ /* 0x000fea000b800000 */
[----:B------:R-:W-:-:S09]  /*3690*/  UISETP.NE.AND UP0, UPT, UR4, 0x5, UPT ;  /* 0x000000050400788c */ /* 0x000fd2000bf05270 */
[----:B------:R-:W-:Y:S05]  /*36a0*/  BRA.U !UP0, `(.L_x_1906) ;  /* 0x0000000108107547 */ /* 0x000fea000b800000 */
[----:B------:R-:W-:-:S09]  /*36b0*/  UISETP.NE.AND UP0, UPT, UR4, 0x6, UPT ;  /* 0x000000060400788c */ /* 0x000fd2000bf05270 */
[----:B------:R-:W-:Y:S05]  /*36c0*/  BRA.U UP0, `(.L_x_1901) ;  /* 0x0000000900447547 */ /* 0x000fea000b800000 */
[----:B------:R1:W-:Y:S01]  /*36d0*/  STG.E desc[UR36][R2.64], R4 ;  /* 0x0000000402007986 */ /* 0x0003e2000c101924 */
[----:B------:R-:W-:Y:S05]  /*36e0*/  BRA `(.L_x_1902) ;  /* 0x0000000800d07947 */ /* 0x000fea0003800000 */
.L_x_1906:
[----:B------:R-:W-:-:S05]  /*36f0*/  F2FP.F16.F32.PACK_AB R4, RZ, R4 ;  /* 0x00000004ff04723e */ /* 0x000fca00000000ff */
[----:B------:R0:W-:Y:S01]  /*3700*/  STG.E.U16 desc[UR36][R2.64], R4 ;  /* 0x0000000402007986 */ /* 0x0001e2000c101524 */
[----:B------:R-:W-:Y:S05]  /*3710*/  BRA `(.L_x_1902) ;  /* 0x0000000800c47947 */ /* 0x000fea0003800000 */
.L_x_1905:
[----:B------:R-:W-:-:S09]  /*3720*/  UISETP.NE.AND UP0, UPT, UR4, 0x7, UPT ;  /* 0x000000070400788c */ /* 0x000fd2000bf05270 */
[----:B------:R-:W-:Y:S05]  /*3730*/  BRA.U !UP0, `(.L_x_1907) ;  /* 0x00000001082c7547 */ /* 0x000fea000b800000 */
[----:B------:R-:W-:-:S09]  /*3740*/  UISETP.NE.AND UP0, UPT, UR4, 0x8, UPT ;  /* 0x000000080400788c */ /* 0x000fd2000bf05270 */
[----:B------:R-:W-:Y:S05]  /*3750*/  BRA.U !UP0, `(.L_x_1908) ;  /* 0x0000000108147547 */ /* 0x000fea000b800000 */
[----:B------:R-:W-:-:S09]  /*3760*/  UISETP.NE.AND UP0, UPT, UR4, 0x9, UPT ;  /* 0x000000090400788c */ /* 0x000fd2000bf05270 */
[----:B------:R-:W-:Y:S05]  /*3770*/  BRA.U UP0, `(.L_x_1901) ;  /* 0x0000000900187547 */ /* 0x000fea000b800000 */
[----:B------:R-:W-:-:S05]  /*3780*/  IMAD.MOV.U32 R5, RZ, RZ, RZ ;  /* 0x000000ffff057224 */ /* 0x000fca00078e00ff */
[----:B------:R3:W-:Y:S01]  /*3790*/  STG.E.64 desc[UR36][R2.64], R4 ;  /* 0x0000000402007986 */ /* 0x0007e2000c101b24 */
[----:B------:R-:W-:Y:S05]  /*37a0*/  BRA `(.L_x_1902) ;  /* 0x0000000800a07947 */ /* 0x000fea0003800000 */
.L_x_1908:
[----:B------:R-:W-:-:S04]  /*37b0*/  F2FP.F16.F32.PACK_AB R5, RZ, R4 ;  /* 0x00000004ff05723e */ /* 0x000fc800000000ff */
[----:B------:R-:W-:-:S05]  /*37c0*/  PRMT R5, R5, 0x5410, RZ ;  /* 0x0000541005057816 */ /* 0x000fca00000000ff */
[----:B------:R2:W-:Y:S01]  /*37d0*/  STG.E desc[UR36][R2.64], R5 ;  /* 0x0000000502007986 */ /* 0x0005e2000c101924 */
[----:B------:R-:W-:Y:S05]  /*37e0*/  BRA `(.L_x_1902) ;  /* 0x0000000800907947 */ /* 0x000fea0003800000 */
.L_x_1907:
[----:B------:R-:W-:-:S06]  /*37f0*/  FMUL.FTZ R4, R4, 1 ;  /* 0x3f80000004047820 */ /* 0x000fcc0000410000 */
[----:B------:R-:W0:Y:S02]  /*3800*/  F2F.F64.F32 R4, R4 ;  /* 0x0000000400047310 */ /* 0x000e240000201800 */
[----:B0-----:R4:W-:Y:S01]  /*3810*/  STG.E.64 desc[UR36][R2.64], R4 ;  /* 0x0000000402007986 */ /* 0x0019e2000c101b24 */
[----:B------:R-:W-:Y:S05]  /*3820*/  BRA `(.L_x_1902) ;  /* 0x0000000800807947 */ /* 0x000fea0003800000 */
.L_x_1897:
        /* <DEDUP_REMOVED lines=8> */
[----:B------:R-:W-:-:S04]  /*38b0*/  FSETP.NEU.FTZ.AND P0, PT, R4, RZ, PT ;  /* 0x000000ff0400720b */ /* 0x000fc80003f1d000 */
[----:B------:R-:W-:-:S05]  /*38c0*/  SEL R5, RZ, 0x1, !P0 ;  /* 0x00000001ff057807 */ /* 0x000fca0004000000 */
[----:B------:R0:W-:Y:S01]  /*38d0*/  STG.E.U8 desc[UR36][R2.64], R5 ;  /* 0x0000000502007986 */ /* 0x0001e2000c101124 */
[----:B------:R-:W-:Y:S05]  /*38e0*/  BRA `(.L_x_1902) ;  /* 0x0000000800507947 */ /* 0x000fea0003800000 */
.L_x_1911:
[----:B------:R-:W-:Y:S01]  /*38f0*/  FMUL.FTZ R4, R4, 1 ;  /* 0x3f80000004047820 */ /* 0x000fe20000410000 */
[----:B------:R-:W-:-:S05]  /*3900*/  CS2R R6, SRZ ;  /* 0x0000000000067805 */ /* 0x000fca000001ff00 */
[----:B------:R-:W0:Y:S02]  /*3910*/  F2F.F64.F32 R4, R4 ;  /* 0x0000000400047310 */ /* 0x000e240000201800 */
[----:B0-----:R0:W-:Y:S01]  /*3920*/  STG.E.128 desc[UR36][R2.64], R4 ;  /* 0x0000000402007986 */ /* 0x0011e2000c101d24 */
[----:B------:R-:W-:Y:S05]  /*3930*/  BRA `(.L_x_1902) ;  /* 0x00000008003c7947 */ /* 0x000fea0003800000 */
.L_x_1910:
[----:B------:R-:W-:-:S09]  /*3940*/  UISETP.NE.AND UP0, UPT, UR4, 0xf, UPT ;  /* 0x0000000f0400788c */ /* 0x000fd2000bf05270 */
[----:B------:R-:W-:Y:S05]  /*3950*/  BRA.U !UP0, `(.L_x_1912) ;  /* 0x0000000108987547 */ /* 0x000fea000b800000 */
[----:B------:R-:W-:-:S09]  /*3960*/  UISETP.NE.AND UP0, UPT, UR4, 0x17, UPT ;  /* 0x000000170400788c */ /* 0x000fd2000bf05270 */
[----:B------:R-:W-:Y:S05]  /*3970*/  BRA.U !UP0, `(.L_x_1913) ;  /* 0x0000000108487547 */ /* 0x000fea000b800000 */
[----:B------:R-:W-:-:S09]  /*3980*/  UISETP.NE.AND UP0, UPT, UR4, 0x18, UPT ;  /* 0x000000180400788c */ /* 0x000fd2000bf05270 */
[----:B------:R-:W-:Y:S05]  /*3990*/  BRA.U UP0, `(.L_x_1901) ;  /* 0x0000000500907547 */ /* 0x000fea000b800000 */
[----:B------:R-:W-:Y:S01]  /*39a0*/  LOP3.LUT R6, R4, 0x7fffffff, RZ, 0xc0, !PT ;  /* 0x7fffffff04067812 */ /* 0x000fe200078ec0ff */
[----:B------:R-:W-:Y:S01]  /*39b0*/  BSSY.RECONVERGENT B0, `(.L_x_1914) ;  /* 0x000000b000007945 */ /* 0x000fe20003800200 */
[----:B------:R-:W-:Y:S01]  /*39c0*/  SHF.R.U32.HI R7, RZ, 0x18, R4 ;  /* 0x00000018ff077819 */ /* 0x000fe20000011604 */
[----:B------:R-:W-:Y:S01]  /*39d0*/  IMAD.MOV.U32 R0, RZ, RZ, 0x7f ;  /* 0x0000007fff007424 */ /* 0x000fe200078e00ff */
        /* <DEDUP_REMOVED lines=8> */
.L_x_1915:
[----:B------:R-:W-:Y:S05]  /*3a60*/  BSYNC.RECONVERGENT B0 ;  /* 0x0000000000007941 */ /* 0x000fea0003800200 */
.L_x_1914:
[----:B------:R-:W-:-:S05]  /*3a70*/  LOP3.LUT R7, R0, 0x80, R7, 0xf8, !PT ;  /* 0x0000008000077812 */ /* 0x000fca00078ef807 */
[----:B------:R0:W-:Y:S01]  /*3a80*/  STG.E.U8 desc[UR36][R2.64], R7 ;  /* 0x0000000702007986 */ /* 0x0001e2000c101124 */
[----:B------:R-:W-:Y:S05]  /*3a90*/  BRA `(.L_x_1902) ;  /* 0x0000000400e47947 */ /* 0x000fea0003800000 */
.L_x_1913:
[----:B------:R-:W-:Y:S01]  /*3aa0*/  LOP3.LUT R6, R4, 0x7fffffff, RZ, 0xc0, !PT ;  /* 0x7fffffff04067812 */ /* 0x000fe200078ec0ff */
[----:B------:R-:W-:Y:S01]  /*3ab0*/  BSSY.RECONVERGENT B0, `(.L_x_1916) ;  /* 0x000000d000007945 */ /* 0x000fe20003800200 */
[----:B------:R-:W-:Y:S02]  /*3ac0*/  SHF.R.U32.HI R7, RZ, 0x18, R4 ;  /* 0x00000018ff077819 */ /* 0x000fe40000011604 */
[----:B------:R-:W-:-:S13]  /*3ad0*/  ISETP.GE.U32.AND P1, PT, R6, 0x47800000, PT ;  /* 0x478000000600780c */ /* 0x000fda0003f26070 */
[----:B------:R-:W-:Y:S02]  /*3ae0*/  @P1 ISETP.GT.U32.AND P0, PT, R6, 0x7f800000, PT ;  /* 0x7f8000000600180c */ /* 0x000fe40003f04070 */
[----:B------:R-:W-:-:S04]  /*3af0*/  @P1 MOV R0, 0x7f ;  /* 0x0000007f00001802 */ /* 0x000fc80000000f00 */
[----:B------:R-:W-:Y:S01]  /*3b00*/  @P1 SEL R0, R0, 0x7c, P0 ;  /* 0x0000007c00001807 */ /* 0x000fe20000000000 */
[----:B------:R-:W-:Y:S06]  /*3b10*/  @P1 BRA `(.L_x_1917) ;  /* 0x0000000000181947 */ /* 0x000fec0003800000 */
[----:B------:R-:W-:-:S13]  /*3b20*/  ISETP.GT.U32.AND P0, PT, R6, 0x387fffff, PT ;  /* 0x387fffff0600780c */ /* 0x000fda0003f04070 */
[----:B------:R-:W-:-:S04]  /*3b30*/  @P0 SHF.R.U32.HI R0, RZ, 0x15, R4 ;  /* 0x00000015ff000819 */ /* 0x000fc80000011604 */
[----:B------:R-:W-:Y:S01]  /*3b40*/  @P0 LOP3.LUT R5, R0, 0x1, RZ, 0xc0, !PT ;  /* 0x0000000100050812 */ /* 0x000fe200078ec0ff */
[----:B------:R-:W-:-:S03]  /*3b50*/  @!P0 FADD.FTZ R0, R6, 128 ;  /* 0x4300000006008421 */ /* 0x000fc60000010000 */
[----:B------:R-:W-:-:S04]  /*3b60*/  @P0 IADD3 R5, PT, PT, R4, 0x80fffff, R5 ;  /* 0x080fffff04050810 */ /* 0x000fc80007ffe005 */
[----:B------:R-:W-:-:S07]  /*3b70*/  @P0 SHF.R.U32.HI R0, RZ, 0x15, R5 ;  /* 0x00000015ff000819 */ /* 0x000fce0000011605 */
.L_x_1917:
[----:B------:R-:W-:Y:S05]  /*3b80*/  BSYNC.RECONVERGENT B0 ;  /* 0x0000000000007941 */ /* 0x000fea0003800200 */
.L_x_1916:
[----:B------:R-:W-:-:S05]  /*3b90*/  LOP3.LUT R5, R0, 0x80, R7, 0xf8, !PT ;  /* 0x0000008000057812 */ /* 0x000fca00078ef807 */
[----:B------:R0:W-:Y:S01]  /*3ba0*/  STG.E.U8 desc[UR36][R2.64], R5 ;  /* 0x0000000502007986 */ /* 0x0001e2000c101124 */
[----:B------:R-:W-:Y:S05]  /*3bb0*/  BRA `(.L_x_1902) ;  /* 0x00000004009c7947 */ /* 0x000fea0003800000 */
.L_x_1912:
[----:B------:R-:W-:-:S05]  /*3bc0*/  F2FP.BF16.F32.PACK_AB R4, RZ, R4 ;  /* 0x00000004ff04723e */ /* 0x000fca00000010ff */
[----:B------:R0:W-:Y:S01]  /*3bd0*/  STG.E.U16 desc[UR36][R2.64], R4 ;  /* 0x0000000402007986 */ /* 0x0001e2000c101524 */
[----:B------:R-:W-:Y:S05]  /*3be0*/  BRA `(.L_x_1902) ;  /* 0x0000000400907947 */ /* 0x000fea0003800000 */
.L_x_1909:
        /* <DEDUP_REMOVED lines=8> */
[----:B------:R-:W0:Y:S02]  /*3c70*/  F2I.FTZ.U32.TRUNC.NTZ R5, R4 ;  /* 0x0000000400057305 */ /* 0x000e24000021f000 */
[----:B0-----:R0:W-:Y:S01]  /*3c80*/  STG.E.U16 desc[UR36][R2.64], R5 ;  /* 0x0000000502007986 */ /* 0x0011e2000c101524 */
[----:B------:R-:W-:Y:S05]  /*3c90*/  BRA `(.L_x_1902) ;  /* 0x0000000400647947 */ /* 0x000fea0003800000 */
.L_x_1920:
[----:B------:R-:W-:Y:S01]  /*3ca0*/  LOP3.LUT R5, R4, 0x7fffffff, RZ, 0xc0, !PT ;  /* 0x7fffffff04057812 */ /* 0x000fe200078ec0ff */
[----:B------:R-:W-:Y:S01]  /*3cb0*/  BSSY.RECONVERGENT B0, `(.L_x_1921) ;  /* 0x0000013000007945 */ /* 0x000fe20003800200 */
[----:B------:R-:W-:Y:S02]  /*3cc0*/  IMAD.MOV.U32 R0, RZ, RZ, 0x80 ;  /* 0x00000080ff007424 */ /* 0x000fe400078e00ff */
        /* <DEDUP_REMOVED lines=9> */
.L_x_1923:
[----:B------:R-:W-:-:S04]  /*3d60*/  SHF.R.U32.HI R0, RZ, 0x14, R4 ;  /* 0x00000014ff007819 */ /* 0x000fc80000011604 */
[----:B------:R-:W-:-:S04]  /*3d70*/  LOP3.LUT R5, R0, 0x1, RZ, 0xc0, !PT ;  /* 0x0000000100057812 */ /* 0x000fc800078ec0ff */
[----:B------:R-:W-:-:S04]  /*3d80*/  IADD3 R0, PT, PT, R4, 0x487ffff, R5 ;  /* 0x0487ffff04007810 */ /* 0x000fc80007ffe005 */
[----:B------:R-:W-:-:S04]  /*3d90*/  SHF.R.U32.HI R0, RZ, 0x14, R0 ;  /* 0x00000014ff007819 */ /* 0x000fc80000011600 */
[----:B------:R-:W-:-:S07]  /*3da0*/  LOP3.LUT R5, R0, 0xff, RZ, 0xc0, !PT ;  /* 0x000000ff00057812 */ /* 0x000fce00078ec0ff */
.L_x_1924:
[----:B------:R-:W-:-:S04]  /*3db0*/  SHF.R.U32.HI R4, RZ, 0x18, R4 ;  /* 0x00000018ff047819 */ /* 0x000fc80000011604 */
[----:B------:R-:W-:-:S04]  /*3dc0*/  LOP3.LUT R5, R5, 0x80, R4, 0xf8, !PT ;  /* 0x0000008005057812 */ /* 0x000fc800078ef804 */
[----:B------:R-:W-:-:S07]  /*3dd0*/  PRMT R0, R5, 0x7610, R0 ;  /* 0x0000761005007816 */ /* 0x000fce0000000000 */
.L_x_1922:
[----:B------:R-:W-:Y:S05]  /*3de0*/  BSYNC.RECONVERGENT B0 ;  /* 0x0000000000007941 */ /* 0x000fea0003800200 */
.L_x_1921:
[----:B------:R0:W-:Y:S01]  /*3df0*/  STG.E.U8 desc[UR36][R2.64], R0 ;  /* 0x0000000002007986 */ /* 0x0001e2000c101124 */
[----:B------:R-:W-:Y:S05]  /*3e00*/  BRA `(.L_x_1902) ;  /* 0x0000000400087947 */ /* 0x000fea0003800000 */
.L_x_1919:
        /* <DEDUP_REMOVED lines=12> */
.L_x_1927:
[----:B------:R-:W-:-:S04]  /*3ed0*/  SHF.R.U32.HI R0, RZ, 0x15, R4 ;  /* 0x00000015ff007819 */ /* 0x000fc80000011604 */
[----:B------:R-:W-:-:S04]  /*3ee0*/  LOP3.LUT R5, R0, 0x1, RZ, 0xc0, !PT ;  /* 0x0000000100057812 */ /* 0x000fc800078ec0ff */
[----:B------:R-:W-:-:S04]  /*3ef0*/  IADD3 R0, PT, PT, R4, 0x88fffff, R5 ;  /* 0x088fffff04007810 */ /* 0x000fc80007ffe005 */
[----:B------:R-:W-:-:S04]  /*3f00*/  SHF.R.U32.HI R0, RZ, 0x15, R0 ;  /* 0x00000015ff007819 */ /* 0x000fc80000011600 */
[----:B------:R-:W-:-:S07]  /*3f10*/  LOP3.LUT R5, R0, 0xff, RZ, 0xc0, !PT ;  /* 0x000000ff00057812 */ /* 0x000fce00078ec0ff */
.L_x_1928:
[----:B------:R-:W-:-:S04]  /*3f20*/  SHF.R.U32.HI R4, RZ, 0x18, R4 ;  /* 0x00000018ff047819 */ /* 0x000fc80000011604 */
[----:B------:R-:W-:-:S04]  /*3f30*/  LOP3.LUT R5, R5, 0x80, R4, 0xf8, !PT ;  /* 0x0000008005057812 */ /* 0x000fc800078ef804 */
[----:B------:R-:W-:-:S07]  /*3f40*/  PRMT R0, R5, 0x7610, R0 ;  /* 0x0000761005007816 */ /* 0x000fce0000000000 */
.L_x_1926:
[----:B------:R-:W-:Y:S05]  /*3f50*/  BSYNC.RECONVERGENT B0 ;  /* 0x0000000000007941 */ /* 0x000fea0003800200 */
.L_x_1925:
[----:B------:R0:W-:Y:S01]  /*3f60*/  STG.E.U8 desc[UR36][R2.64], R0 ;  /* 0x0000000002007986 */ /* 0x0001e2000c101124 */
[----:B------:R-:W-:Y:S05]  /*3f70*/  BRA `(.L_x_1902) ;  /* 0x0000000000ac7947 */ /* 0x000fea0003800000 */
.L_x_1918:
[----:B------:R-:W-:-:S09]  /*3f80*/  UISETP.NE.AND UP0, UPT, UR4, 0x1c, UPT ;  /* 0x0000001c0400788c */ /* 0x000fd2000bf05270 */
[----:B------:R-:W-:Y:S05]  /*3f90*/  BRA.U !UP0, `(.L_x_1929) ;  /* 0x00000001089c7547 */ /* 0x000fea000b800000 */
[----:B------:R-:W-:-:S09]  /*3fa0*/  UISETP.NE.AND UP0, UPT, UR4, 0x1d, UPT ;  /* 0x0000001d0400788c */ /* 0x000fd2000bf05270 */
[----:B------:R-:W-:Y:S05]  /*3fb0*/  BRA.U !UP0, `(.L_x_1930) ;  /* 0x0000000108887547 */ /* 0x000fea000b800000 */
[----:B------:R-:W-:-:S09]  /*3fc0*/  UISETP.NE.AND UP0, UPT, UR4, 0x2c, UPT ;  /* 0x0000002c0400788c */ /* 0x000fd2000bf05270 */
[----:B------:R-:W-:Y:S05]  /*3fd0*/  BRA.U !UP0, `(.L_x_1931) ;  /* 0x0000000108447547 */ /* 0x000fea000b800000 */
.L_x_1901:
        /* <DEDUP_REMOVED lines=8> */
[----:B0-----:R-:W-:Y:S01]  /*4060*/  MOV R4, UR6 ;  /* 0x0000000600047c02 */ /* 0x001fe20008000f00 */
[----:B------:R-:W-:-:S02]  /*4070*/  IMAD.U32 R5, RZ, RZ, UR7 ;  /* 0x00000007ff057e24 */ /* 0x000fc4000f8e00ff */
[----:B---3--:R-:W-:Y:S01]  /*4080*/  IMAD.U32 R6, RZ, RZ, UR8 ;  /* 0x00000008ff067e24 */ /* 0x008fe2000f8e00ff */
[----:B------:R-:W-:Y:S01]  /*4090*/  MOV R7, UR9 ;  /* 0x0000000900077c02 */ /* 0x000fe20008000f00 */
[----:B----4-:R-:W-:Y:S02]  /*40a0*/  IMAD.U32 R10, RZ, RZ, UR4 ;  /* 0x00000004ff0a7e24 */ /* 0x010fe4000f8e00ff */
[----:B-1----:R-:W-:-:S07]  /*40b0*/  IMAD.U32 R11, RZ, RZ, UR5 ;  /* 0x00000005ff0b7e24 */ /* 0x002fce000f8e00ff */
[----:B------:R-:W-:-:S07]  /*40c0*/  LEPC R20, `(.L_x_1932) ;  /* 0x000000001014794e */ /* 0x000fce0000000000 */
[----:B--2---:R-:W-:Y:S05]  /*40d0*/  CALL.ABS.NOINC R2 ;  /* 0x0000000002007343 */ /* 0x004fea0003c00000 */
.L_x_1932:
[----:B------:R-:W-:Y:S05]  /*40e0*/  BRA `(.L_x_1902) ;  /* 0x0000000000507947 */ /* 0x000fea0003800000 */
.L_x_1931:
        /* <DEDUP_REMOVED lines=15> */
.L_x_1930:
[----:B------:R-:W0:Y:S02]  /*41e0*/  F2I.U64.TRUNC R4, R4 ;  /* 0x0000000400047311 */ /* 0x000e24000020d800 */
[----:B0-----:R0:W-:Y:S01]  /*41f0*/  STG.E.64 desc[UR36][R2.64], R4 ;  /* 0x0000000402007986 */ /* 0x0011e2000c101b24 */
[----:B------:R-:W-:Y:S05]  /*4200*/  BRA `(.L_x_1902) ;  /* 0x0000000000087947 */ /* 0x000fea0003800000 */
.L_x_1929:
[----:B------:R-:W0:Y:S02]  /*4210*/  F2I.FTZ.U32.TRUNC.NTZ R5, R4 ;  /* 0x0000000400057305 */ /* 0x000e24000021f000 */
[----:B0-----:R0:W-:Y:S02]  /*4220*/  STG.E desc[UR36][R2.64], R5 ;  /* 0x0000000502007986 */ /* 0x0011e4000c101924 */
.L_x_1902:
[----:B------:R-:W-:-:S07]  /*4230*/  VIADD R17, R17, 0x80 ;  /* 0x0000008011117836 */ /* 0x000fce0000000000 */
.L_x_1837:
[----:B------:R-:W-:Y:S05]  /*4240*/  BSYNC.RECONVERGENT B7 ;  /* 0x0000000000077941 */ /* 0x000fea0003800200 */
.L_x_1836:
[----:B------:R-:W5:Y:S01]  /*4250*/  LDCU UR4, c[0x0][0x380] ;  /* 0x00007000ff0477ac */ /* 0x000f620008000800 */
[----:B------:R-:W-:Y:S01]  /*4260*/  BSSY.RECONVERGENT B7, `(.L_x_1933) ;  /* 0x0000415000077945 */ /* 0x000fe20003800200 */
[----:B-----5:R-:W-:-:S13]  /*4270*/  ISETP.GE.AND P0, PT, R17, UR4, PT ;  /* 0x0000000411007c0c */ /* 0x020fda000bf06270 */
[----:B------:R-:W-:Y:S05]  /*4280*/  @P0 BRA `(.L_x_1934) ;  /* 0x0000004000480947 */ /* 0x000fea0003800000 */
[----:B------:R-:W5:Y:S01]  /*4290*/  LDCU UR4, c[0x0][0x388] ;  /* 0x00007100ff0477ac */ /* 0x000f620008000800 */
[----:B0-----:R-:W-:Y:S02]  /*42a0*/  HFMA2 R0, -RZ, RZ, 0, 0 ;  /* 0x00000000ff007431 */ /* 0x001fe400000001ff */
[----:B------:R-:W-:Y:S02]  /*42b0*/  IMAD.MOV.U32 R18, RZ, RZ, RZ ;  /* 0x000000ffff127224 */ /* 0x000fe400078e00ff */
        /* <DEDUP_REMOVED lines=10> */
[----:B------:R-:W-:-:S04]  /*4360*/  SHF.R.U32.HI R3, RZ, UR5, R2 ;  /* 0x00000005ff037c19 */ /* 0x000fc80008011602 */
[----:B------:R-:W-:-:S05]  /*4370*/  IADD3 R18, PT, PT, -R3, RZ, RZ ;  /* 0x000000ff03127210 */ /* 0x000fca0007ffe1ff */
        /* <DEDUP_REMOVED lines=338> */
[----:B0-----:R-:W-:-:S07]  /*58a0*/  IMAD R18, R5, UR4, R18 ;  /* 0x0000000405127c24 */ /* 0x001fce000f8e0212 */
.L_x_1935:
[----:B------:R-:W1:Y:S01]  /*58b0*/  LDCU.64 UR6, c[0x0][0x5f0] ;  /* 0x0000be00ff0677ac */ /* 0x000e620008000a00 */
[----:B------:R-:W-:Y:S01]  /*58c0*/  BSSY.RECONVERGENT B6, `(.L_x_1936) ;  /* 0x00000e5000067945 */ /* 0x000fe20003800200 */
        /* <DEDUP_REMOVED lines=14> */
[----:B--2---:R2:W3:Y:S01]  /*59b0*/  I2F.S16 R19, R2 ;  /* 0x0000000200137306 */ /* 0x0044e20000101400 */
[----:B------:R-:W-:Y:S05]  /*59c0*/  BRA `(.L_x_1942) ;  /* 0x0000000c00507947 */ /* 0x000fea0003800000 */
.L_x_1940:
[----:B------:R-:W2:Y:S02]  /*59d0*/  LDG.E.U8 R2, desc[UR36][R2.64] ;  /* 0x0000002402027981 */ /* 0x000ea4000c1e1100 */
[----:B--2---:R-:W-:Y:S01]  /*59e0*/  I2FP.F32.U32 R19, R2 ;  /* 0x0000000200137245 */ /* 0x004fe20000201000 */
[----:B------:R-:W-:Y:S06]  /*59f0*/  BRA `(.L_x_1942) ;  /* 0x0000000c00447947 */ /* 0x000fec0003800000 */
.L_x_1939:
        /* <DEDUP_REMOVED lines=9> */
.L_x_1944:
[----:B------:R-:W2:Y:S02]  /*5a90*/  LDG.E R2, desc[UR36][R2.64] ;  /* 0x0000002402027981 */ /* 0x000ea4000c1e1900 */
[----:B--2---:R-:W-:Y:S01]  /*5aa0*/  I2FP.F32.S32 R19, R2 ;  /* 0x0000000200137245 */ /* 0x004fe20000201400 */
[----:B------:R-:W-:Y:S06]  /*5ab0*/  BRA `(.L_x_1942) ;  /* 0x0000000c00147947 */ /* 0x000fec0003800000 */
.L_x_1943:
[----:B------:R-:W2:Y:S02]  /*5ac0*/  LDG.E.U16 R2, desc[UR36][R2.64] ;  /* 0x0000002402027981 */ /* 0x000ea4000c1e1500 */
[----:B--2---:R0:W1:Y:S01]  /*5ad0*/  I2F.S16 R19, R2 ;  /* 0x0000000200137306 */ /* 0x0040620000101400 */
[----:B------:R-:W-:Y:S05]  /*5ae0*/  BRA `(.L_x_1942) ;  /* 0x0000000c00087947 */ /* 0x000fea0003800000 */
.L_x_1938:
        /* <DEDUP_REMOVED lines=8> */
.L_x_1946:
[----:B------:R-:W2:Y:S02]  /*5b70*/  LDG.E.U16 R2, desc[UR36][R2.64] ;  /* 0x0000002402027981 */ /* 0x000ea4000c1e1500 */
[----:B--2---:R-:W-:Y:S01]  /*5b80*/  HADD2.F32 R19, -RZ, R2.H0_H0 ;  /* 0x20000002ff137230 */ /* 0x004fe20000004100 */
[----:B------:R-:W-:Y:S06]  /*5b90*/  BRA `(.L_x_1942) ;  /* 0x0000000800dc7947 */ /* 0x000fec0003800000 */
.L_x_1945:
        /* <DEDUP_REMOVED lines=8> */
.L_x_1948:
[----:B------:R-:W2:Y:S02]  /*5c20*/  LDG.E.U16 R2, desc[UR36][R2.64] ;  /* 0x0000002402027981 */ /* 0x000ea4000c1e1500 */
[----:B--2---:R-:W-:Y:S01]  /*5c30*/  HADD2.F32 R19, -RZ, R2.H0_H0 ;  /* 0x20000002ff137230 */ /* 0x004fe20000004100 */
[----:B------:R-:W-:Y:S06]  /*5c40*/  BRA `(.L_x_1942) ;  /* 0x0000000800b07947 */ /* 0x000fec0003800000 */
.L_x_1947:
        /* <DEDUP_REMOVED lines=11> */
.L_x_1937:
        /* <DEDUP_REMOVED lines=12> */
.L_x_1951:
        /* <DEDUP_REMOVED lines=11> */
.L_x_1950:
        /* <DEDUP_REMOVED lines=14> */
[----:B------:R-:W-:Y:S02]  /*5f50*/  VIADD R5, R4, 0xfffffffc ;  /* 0xfffffffc04057836 */ /* 0x000fe40000000000 */
[----:B------:R-:W-:-:S03]  /*5f60*/  VIADD R4, R0, 0x1000000 ;  /* 0x0100000000047836 */ /* 0x000fc60000000000 */
[----:B------:R-:W-:Y:S02]  /*5f70*/  SHF.L.U32 R6, R0, R5, RZ ;  /* 0x0000000500067219 */ /* 0x000fe400000006ff */
[----:B------:R-:W-:Y:S02]  /*5f80*/  SHF.L.U32 R5, R5, 0x17, RZ ;  /* 0x0000001705057819 */ /* 0x000fe400000006ff */
[----:B------:R-:W-:Y:S02]  /*5f90*/  SHF.R.S32.HI R4, RZ, 0x8, R4 ;  /* 0x00000008ff047819 */ /* 0x000fe40000011404 */
[----:B------:R-:W-:-:S05]  /*5fa0*/  LEA.HI R5, R6, -R5, RZ, 0x1c ;  /* 0x8000000506057211 */ /* 0x000fca00078fe0ff */
[----:B------:R-:W-:-:S05]  /*5fb0*/  VIADD R5, R5, 0x3c000000 ;  /* 0x3c00000005057836 */ /* 0x000fca0000000000 */
[----:B------:R-:W-:-:S04]  /*5fc0*/  LOP3.LUT R4, R5, 0x7f800000, R4, 0xf8, !PT ;  /* 0x7f80000005047812 */ /* 0x000fc800078ef804 */
[----:B------:R-:W-:-:S04]  /*5fd0*/  SEL R4, R4, RZ, P0 ;  /* 0x000000ff04047207 */ /* 0x000fc80000000000 */
[----:B------:R-:W-:Y:S01]  /*5fe0*/  LOP3.LUT R19, R4, 0x80000000, R19, 0xf8, !PT ;  /* 0x8000000004137812 */ /* 0x000fe200078ef813 */
[----:B------:R-:W-:Y:S06]  /*5ff0*/  BRA `(.L_x_1942) ;  /* 0x0000000400c47947 */ /* 0x000fec0003800000 */
.L_x_1953:
[----:B------:R-:W2:Y:S02]  /*6000*/  LDG.E.U8 R2, desc[UR36][R2.64] ;  /* 0x0000002402027981 */ /* 0x000ea4000c1e1100 */
[C---:B--2---:R-:W-:Y:S01]  /*6010*/  SHF.L.U32 R0, R2.reuse, 0x19, RZ ;  /* 0x0000001902007819 */ /* 0x044fe200000006ff */
[----:B------:R-:W-:-:S03]  /*6020*/  IMAD.SHL.U32 R5, R2, 0x100, RZ ;  /* 0x0000010002057824 */ /* 0x000fc600078e00ff */
[----:B------:R-:W-:Y:S02]  /*6030*/  ISETP.GE.U32.AND P0, PT, R0, 0x8000000, PT ;  /* 0x080000000000780c */ /* 0x000fe40003f06070 */
[----:B------:R-:W-:-:S11]  /*6040*/  PRMT R19, R5, 0x9910, RZ ;  /* 0x0000991005137816 */ /* 0x000fd600000000ff */
[----:B------:R-:W-:Y:S02]  /*6050*/  @!P0 LOP3.LUT R4, R5, 0x7f00, RZ, 0xc0, !PT ;  /* 0x00007f0005048812 */ /* 0x000fe400078ec0ff */
[----:B------:R-:W-:Y:S02]  /*6060*/  @P0 LEA.HI R0, R0, 0x70000000, RZ, 0x1c ;  /* 0x7000000000000811 */ /* 0x000fe400078fe0ff */
[----:B------:R-:W-:-:S03]  /*6070*/  @!P0 LOP3.LUT R4, R4, 0x3f000000, RZ, 0xfc, !PT ;  /* 0x3f00000004048812 */ /* 0x000fc600078efcff */
[----:B------:R-:W-:Y:S02]  /*6080*/  @P0 FMUL.FTZ R0, R0, 1.9259299443872358531e-34 ;  /* 0x0780000000000820 */ /* 0x000fe40000410000 */
[----:B------:R-:W-:-:S05]  /*6090*/  @!P0 FADD.FTZ R0, R4, -0.5 ;  /* 0xbf00000004008421 */ /* 0x000fca0000010000 */
[----:B------:R-:W-:Y:S01]  /*60a0*/  LOP3.LUT R19, R0, 0x80000000, R19, 0xf8, !PT ;  /* 0x8000000000137812 */ /* 0x000fe200078ef813 */
[----:B------:R-:W-:Y:S06]  /*60b0*/  BRA `(.L_x_1942) ;  /* 0x0000000400947947 */ /* 0x000fec0003800000 */
.L_x_1952:
[----:B------:R-:W2:Y:S02]  /*60c0*/  LDG.E.U16 R2, desc[UR36][R2.64] ;  /* 0x0000002402027981 */ /* 0x000ea4000c1e1500 */
[----:B--2---:R-:W-:Y:S01]  /*60d0*/  IMAD.U32 R19, R2, 0x10000, RZ ;  /* 0x0001000002137824 */ /* 0x004fe200078e00ff */
[----:B------:R-:W-:Y:S06]  /*60e0*/  BRA `(.L_x_1942) ;  /* 0x0000000400887947 */ /* 0x000fec0003800000 */
.L_x_1949:
        /* <DEDUP_REMOVED lines=11> */
.L_x_1956:
        /* <DEDUP_REMOVED lines=20> */
.L_x_1958:
[----:B------:R-:W-:Y:S05]  /*62e0*/  BSYNC.RECONVERGENT B0 ;  /* 0x0000000000007941 */ /* 0x000fea0003800200 */
.L_x_1957:
[----:B------:R-:W-:Y:S01]  /*62f0*/  IMAD.SHL.U32 R0, R0, 0x100000, RZ ;  /* 0x0010000000007824 */ /* 0x000fe200078e00ff */
[----:B------:R-:W-:-:S04]  /*6300*/  LEA R2, R2, 0x3b800000, 0x17 ;  /* 0x3b80000002027811 */ /* 0x000fc800078eb8ff */
[----:B------:R-:W-:Y:S01]  /*6310*/  LOP3.LUT R19, R2, R0, R19, 0xfe, !PT ;  /* 0x0000000002137212 */ /* 0x000fe200078efe13 */
[----:B------:R-:W-:Y:S06]  /*6320*/  BRA `(.L_x_1942) ;  /* 0x0000000000f87947 */ /* 0x000fec0003800000 */
.L_x_1955:
        /* <DEDUP_REMOVED lines=20> */
.L_x_1960:
[----:B------:R-:W-:Y:S05]  /*6470*/  BSYNC.RECONVERGENT B0 ;  /* 0x0000000000007941 */ /* 0x000fea0003800200 */
.L_x_1959:
[----:B------:R-:W-:Y:S02]  /*6480*/  SHF.L.U32 R0, R0, 0x15, RZ ;  /* 0x0000001500007819 */ /* 0x000fe400000006ff */
[----:B------:R-:W-:-:S04]  /*6490*/  LEA R2, R2, 0x37800000, 0x17 ;  /* 0x3780000002027811 */ /* 0x000fc800078eb8ff */
[----:B------:R-:W-:Y:S01]  /*64a0*/  LOP3.LUT R19, R2, R0, R19, 0xfe, !PT ;  /* 0x0000000002137212 */ /* 0x000fe200078efe13 */
[----:B------:R-:W-:Y:S06]  /*64b0*/  BRA `(.L_x_1942) ;  /* 0x0000000000947947 */ /* 0x000fec0003800000 */
.L_x_1954:
        /* <DEDUP_REMOVED lines=14> */
.L_x_1941:
        /* <DEDUP_REMOVED lines=12> */
[----:B---3--:R-:W-:Y:S01]  /*6660*/  IMAD.U32 R10, RZ, RZ, UR8 ;  /* 0x00000008ff0a7e24 */ /* 0x008fe2000f8e00ff */
[----:B------:R-:W-:-:S07]  /*6670*/  MOV R11, UR9 ;  /* 0x00000009000b7c02 */ /* 0x000fce0008000f00 */
[----:B------:R-:W-:-:S07]  /*6680*/  LEPC R20, `(.L_x_1963) ;  /* 0x000000001014794e */ /* 0x000fce0000000000 */
[----:B--2---:R-:W-:Y:S05]  /*6690*/  CALL.ABS.NOINC R2 ;  /* 0x0000000002007343 */ /* 0x004fea0003c00000 */
.L_x_1963:
[----:B------:R-:W-:Y:S01]  /*66a0*/  IMAD.MOV.U32 R19, RZ, RZ, RZ ;  /* 0x000000ffff137224 */ /* 0x000fe200078e00ff */
[----:B------:R-:W-:Y:S06]  /*66b0*/  BRA `(.L_x_1942) ;  /* 0x0000000000147947 */ /* 0x000fec0003800000 */
.L_x_1962:
[----:B------:R-:W2:Y:S02]  /*66c0*/  LDG.E.64 R2, desc[UR36][R2.64] ;  /* 0x0000002402027981 */ /* 0x000ea4000c1e1b00 */
[----:B--2---:R0:W1:Y:S02]  /*66d0*/  I2F.U64 R19, R2 ;  /* 0x0000000200137312 */ /* 0x0040640000301000 */
[----:B01----:R-:W-:Y:S05]  /*66e0*/  BRA `(.L_x_1942) ;  /* 0x0000000000087947 */ /* 0x003fea0003800000 */
.L_x_1961:
[----:B------:R-:W2:Y:S02]  /*66f0*/  LDG.E R2, desc[UR36][R2.64] ;  /* 0x0000002402027981 */ /* 0x000ea4000c1e1900 */
[----:B--2---:R-:W-:-:S07]  /*6700*/  I2FP.F32.U32 R19, R2 ;  /* 0x0000000200137245 */ /* 0x004fce0000201000 */
.L_x_1942:
[----:B------:R-:W-:Y:S05]  /*6710*/  BSYNC.RECONVERGENT B6 ;  /* 0x0000000000067941 */ /* 0x000fea0003800200 */
.L_x_1936:
[----:B------:R-:W0:Y:S01]  /*6720*/  LDCU.64 UR6, c[0x0][0x5f8] ;  /* 0x0000bf00ff0677ac */ /* 0x000e220008000a00 */
[----:B------:R-:W-:Y:S01]  /*6730*/  BSSY.RECONVERGENT B6, `(.L_x_1964) ;  /* 0x00000e5000067945 */ /* 0x000fe20003800200 */
[----:B------:R-:W-:-:S04]  /*6740*/  UPRMT UR4, UR42, 0x9910, URZ ;  /* 0x000099102a047896 */ /* 0x000fc800080000ff */
[----:B------:R-:W-:Y:S01]  /*6750*/  UISETP.GT.AND UP0, UPT, UR4, 0x9, UPT ;  /* 0x000000090400788c */ /* 0x000fe2000bf04270 */
[----:B0-2-4-:R-:W-:-:S05]  /*6760*/  IADD3 R2, P0, PT, R18, UR6, RZ ;  /* 0x0000000612027c10 */ /* 0x015fca000ff1e0ff */
        /* <DEDUP_REMOVED lines=13> */
.L_x_1968:
[----:B------:R-:W2:Y:S02]  /*6840*/  LDG.E.U8 R0, desc[UR36][R2.64] ;  /* 0x0000002402007981 */ /* 0x000ea4000c1e1100 */
[----:B--2---:R-:W-:Y:S01]  /*6850*/  I2FP.F32.U32 R0, R0 ;  /* 0x0000000000007245 */ /* 0x004fe20000201000 */
[----:B------:R-:W-:Y:S06]  /*6860*/  BRA `(.L_x_1970) ;  /* 0x0000000c00447947 */ /* 0x000fec0003800000 */
.L_x_1967:
[----:B------:R-:W-:-:S09]  /*6870*/  UISETP.NE.AND UP0, UPT, UR4, 0x2, UPT ;  /* 0x000000020400788c */ /* 0x000fd2000bf05270 */
[----:B------:R-:W-:Y:S05]  /*6880*/  BRA.U !UP0, `(.L_x_1971) ;  /* 0x0000000108287547 */ /* 0x000fea000b800000 */
[----:B------:R-:W-:-:S09]  /*6890*/  UISETP.NE.AND UP0, UPT, UR4, 0x3, UPT ;  /* 0x000000030400788c */ /* 0x000fd2000bf05270 */
[----:B------:R-:W-:Y:S05]  /*68a0*/  BRA.U !UP0, `(.L_x_1972) ;  /* 0x0000000108147547 */ /* 0x000fea000b800000 */
[----:B------:R-:W-:-:S09]  /*68b0*/  UISETP.NE.AND UP0, UPT, UR4, 0x4, UPT ;  /* 0x000000040400788c */ /* 0x000fd2000bf05270 */
[----:B------:R-:W-:Y:S05]  /*68c0*/  BRA.U UP0, `(.L_x_1969) ;  /* 0x0000000900d07547 */ /* 0x000fea000b800000 */
[----:B------:R-:W2:Y:S02]  /*68d0*/  LDG.E.64 R2, desc[UR36][R2.64] ;  /* 0x0000002402027981 */ /* 0x000ea4000c1e1b00 */
[----:B--2---:R0:W2:Y:S02]  /*68e0*/  I2F.S64 R0, R2 ;  /* 0x0000000200007312 */ /* 0x0040a40000301400 */
[----:B0-2---:R-:W-:Y:S05]  /*68f0*/  BRA `(.L_x_1970) ;  /* 0x0000000c00207947 */ /* 0x005fea0003800000 */
.L_x_1972:
[----:B------:R-:W2:Y:S02]  /*6900*/  LDG.E R0, desc[UR36][R2.64] ;  /* 0x0000002402007981 */ /* 0x000ea4000c1e1900 */
[----:B--2---:R-:W-:Y:S01]  /*6910*/  I2FP.F32.S32 R0, R0 ;  /* 0x0000000000007245 */ /* 0x004fe20000201400 */
[----:B------:R-:W-:Y:S06]  /*6920*/  BRA `(.L_x_1970) ;  /* 0x0000000c00147947 */ /* 0x000fec0003800000 */
.L_x_1971:
[----:B------:R-:W2:Y:S02]  /*6930*/  LDG.E.U16 R0, desc[UR36][R2.64] ;  /* 0x0000002402007981 */ /* 0x000ea4000c1e1500 */
[----:B--2---:R-:W0:Y:S01]  /*6940*/  I2F.S16 R0, R0 ;  /* 0x0000000000007306 */ /* 0x004e220000101400 */
[----:B------:R-:W-:Y:S05]  /*6950*/  BRA `(.L_x_1970) ;  /* 0x0000000c00087947 */ /* 0x000fea0003800000 */
.L_x_1966:
        /* <DEDUP_REMOVED lines=8> */
.L_x_1974:
[----:B------:R-:W2:Y:S02]  /*69e0*/  LDG.E.U16 R0, desc[UR36][R2.64] ;  /* 0x0000002402007981 */ /* 0x000ea4000c1e1500 */
[----:B--2---:R-:W-:Y:S01]  /*69f0*/  HADD2.F32 R0, -RZ, R0.H0_H0 ;  /* 0x20000000ff007230 */ /* 0x004fe20000004100 */
[----:B------:R-:W-:Y:S06]  /*6a00*/  BRA `(.L_x_1970) ;  /* 0x0000000800dc7947 */ /* 0x000fec0003800000 */
.L_x_1973:
        /* <DEDUP_REMOVED lines=8> */
.L_x_1976:
[----:B------:R-:W2:Y:S02]  /*6a90*/  LDG.E.U16 R0, desc[UR36][R2.64] ;  /* 0x0000002402007981 */ /* 0x000ea4000c1e1500 */
[----:B--2---:R-:W-:Y:S01]  /*6aa0*/  HADD2.F32 R0, -RZ, R0.H0_H0 ;  /* 0x20000000ff007230 */ /* 0x004fe20000004100 */
[----:B------:R-:W-:Y:S06]  /*6ab0*/  BRA `(.L_x_1970) ;  /* 0x0000000800b07947 */ /* 0x000fec0003800000 */
.L_x_1975:
        /* <DEDUP_REMOVED lines=11> */
.L_x_1965:
        /* <DEDUP_REMOVED lines=12> */
.L_x_1979:
        /* <DEDUP_REMOVED lines=11> */
.L_x_1978:
        /* <DEDUP_REMOVED lines=19> */
[----:B------:R-:W-:Y:S02]  /*6e10*/  SHF.R.S32.HI R5, RZ, 0x8, R5 ;  /* 0x00000008ff057819 */ /* 0x000fe40000011405 */
[----:B------:R-:W-:-:S04]  /*6e20*/  IADD3 R6, PT, PT, R6, 0x3c000000, RZ ;  /* 0x3c00000006067810 */ /* 0x000fc80007ffe0ff */
[----:B------:R-:W-:-:S04]  /*6e30*/  LOP3.LUT R5, R6, 0x7f800000, R5, 0xf8, !PT ;  /* 0x7f80000006057812 */ /* 0x000fc800078ef805 */
[----:B------:R-:W-:-:S04]  /*6e40*/  SEL R5, R5, RZ, P0 ;  /* 0x000000ff05057207 */ /* 0x000fc80000000000 */
[----:B------:R-:W-:Y:S01]  /*6e50*/  LOP3.LUT R0, R5, 0x80000000, R0, 0xf8, !PT ;  /* 0x8000000005007812 */ /* 0x000fe200078ef800 */
[----:B------:R-:W-:Y:S06]  /*6e60*/  BRA `(.L_x_1970) ;  /* 0x0000000400c47947 */ /* 0x000fec0003800000 */
.L_x_1981:
        /* <DEDUP_REMOVED lines=10> */
[----:B------:R-:W-:Y:S01]  /*6f10*/  LOP3.LUT R0, R0, 0x80000000, R5, 0xf8, !PT ;  /* 0x8000000000007812 */ /* 0x000fe200078ef805 */
[----:B------:R-:W-:Y:S06]  /*6f20*/  BRA `(.L_x_1970) ;  /* 0x0000000400947947 */ /* 0x000fec0003800000 */
.L_x_1980:
[----:B------:R-:W2:Y:S02]  /*6f30*/  LDG.E.U16 R0, desc[UR36][R2.64] ;  /* 0x0000002402007981 */ /* 0x000ea4000c1e1500 */
[----:B--2---:R-:W-:Y:S01]  /*6f40*/  SHF.L.U32 R0, R0, 0x10, RZ ;  /* 0x0000001000007819 */ /* 0x004fe200000006ff */
[----:B------:R-:W-:Y:S06]  /*6f50*/  BRA `(.L_x_1970) ;  /* 0x0000000400887947 */ /* 0x000fec0003800000 */
.L_x_1977:
        /* <DEDUP_REMOVED lines=11> */
.L_x_1984:
        /* <DEDUP_REMOVED lines=20> */
.L_x_1986:
[----:B------:R-:W-:Y:S05]  /*7150*/  BSYNC.RECONVERGENT B0 ;  /* 0x0000000000007941 */ /* 0x000fea0003800200 */
.L_x_1985:
[----:B------:R-:W-:Y:S01]  /*7160*/  IMAD.SHL.U32 R0, R0, 0x100000, RZ ;  /* 0x0010000000007824 */ /* 0x000fe200078e00ff */
[----:B------:R-:W-:-:S04]  /*7170*/  LEA R2, R2, 0x3b800000, 0x17 ;  /* 0x3b80000002027811 */ /* 0x000fc800078eb8ff */
[----:B------:R-:W-:Y:S01]  /*7180*/  LOP3.LUT R0, R2, R0, R7, 0xfe, !PT ;  /* 0x0000000002007212 */ /* 0x000fe200078efe07 */
[----:B------:R-:W-:Y:S06]  /*7190*/  BRA `(.L_x_1970) ;  /* 0x0000000000f87947 */ /* 0x000fec0003800000 */
.L_x_1983:
[----:B------:R-:W2:Y:S01]  /*71a0*/  LDG.E.U8 R3, desc[UR36][R2.64] ;  /* 0x0000002402037981 */ /* 0x000ea2000c1e1100 */
        /* <DEDUP_REMOVED lines=19> */
.L_x_1988:
[----:B------:R-:W-:Y:S05]  /*72e0*/  BSYNC.RECONVERGENT B0 ;  /* 0x0000000000007941 */ /* 0x000fea0003800200 */
.L_x_1987:
[----:B------:R-:W-:Y:S01]  /*72f0*/  IMAD.SHL.U32 R0, R0, 0x200000, RZ ;  /* 0x0020000000007824 */ /* 0x000fe200078e00ff */
[----:B------:R-:W-:-:S04]  /*7300*/  LEA R2, R2, 0x37800000, 0x17 ;  /* 0x3780000002027811 */ /* 0x000fc800078eb8ff */
[----:B------:R-:W-:Y:S01]  /*7310*/  LOP3.LUT R0, R2, R0, R7, 0xfe, !PT ;  /* 0x0000000002007212 */ /* 0x000fe200078efe07 */
[----:B------:R-:W-:Y:S06]  /*7320*/  BRA `(.L_x_1970) ;  /* 0x0000000000947947 */ /* 0x000fec0003800000 */
.L_x_1982:
        /* <DEDUP_REMOVED lines=14> */
.L_x_1969:
[----:B------:R-:W-:Y:S01]  /*7410*/  MOV R2, 0x0 ;  /* 0x0000000000027802 */ /* 0x000fe20000000f00 */
[----:B------:R-:W0:Y:S01]  /*7420*/  LDCU.64 UR4, c[0x4][0x128] ;  /* 0x01002500ff0477ac */ /* 0x000e220008000a00 */
[----:B------:R-:W-:Y:S02]  /*7430*/  HFMA2 R12, -RZ, RZ, 0, 5.9604644775390625e-08 ;  /* 0x00000001ff0c7431 */ /* 0x000fe400000001ff */
[----:B------:R-:W-:Y:S01]  /*7440*/  IMAD.MOV.U32 R8, RZ, RZ, 0x4e ;  /* 0x0000004eff087424 */ /* 0x000fe200078e00ff */
[----:B------:R-:W2:Y:S01]  /*7450*/  LDCU.64 UR6, c[0x4][0x130] ;  /* 0x01002600ff0677ac */ /* 0x000ea20008000a00 */
[----:B------:R-:W4:Y:S01]  /*7460*/  LDC.64 R2, c[0x4][R2] ;  /* 0x0100000002027b82 */ /* 0x000f220000000a00 */
[----:B------:R-:W-:Y:S01]  /*7470*/  IMAD.MOV.U32 R13, RZ, RZ, RZ ;  /* 0x000000ffff0d7224 */ /* 0x000fe200078e00ff */
[----:B------:R-:W1:Y:S01]  /*7480*/  LDCU.64 UR8, c[0x4][0x18] ;  /* 0x01000300ff0877ac */ /* 0x000e620008000a00 */
[----:B0-----:R-:W-:Y:S01]  /*7490*/  IMAD.U32 R4, RZ, RZ, UR4 ;  /* 0x00000004ff047e24 */ /* 0x001fe2000f8e00ff */
[----:B------:R-:W-:Y:S01]  /*74a0*/  MOV R5, UR5 ;  /* 0x0000000500057c02 */ /* 0x000fe20008000f00 */
[----:B--2---:R-:W-:-:S02]  /*74b0*/  IMAD.U32 R6, RZ, RZ, UR6 ;  /* 0x00000006ff067e24 */ /* 0x004fc4000f8e00ff */
[----:B------:R-:W-:Y:S01]  /*74c0*/  IMAD.U32 R7, RZ, RZ, UR7 ;  /* 0x00000007ff077e24 */ /* 0x000fe2000f8e00ff */
[----:B-1----:R-:W-:Y:S01]  /*74d0*/  MOV R10, UR8 ;  /* 0x00000008000a7c02 */ /* 0x002fe20008000f00 */
[----:B------:R-:W-:-:S07]  /*74e0*/  IMAD.U32 R11, RZ, RZ, UR9 ;  /* 0x00000009ff0b7e24 */ /* 0x000fce000f8e00ff */
[----:B------:R-:W-:-:S07]  /*74f0*/  LEPC R20, `(.L_x_1991) ;  /* 0x000000001014794e */ /* 0x000fce0000000000 */
[----:B---345:R-:W-:Y:S05]  /*7500*/  CALL.ABS.NOINC R2 ;  /* 0x0000000002007343 */ /* 0x038fea0003c00000 */
.L_x_1991:
[----:B------:R-:W-:Y:S01]  /*7510*/  IMAD.MOV.U32 R0, RZ, RZ, RZ ;  /* 0x000000ffff007224 */ /* 0x000fe200078e00ff */
[----:B------:R-:W-:Y:S06]  /*7520*/  BRA `(.L_x_1970) ;  /* 0x0000000000147947 */ /* 0x000fec0003800000 */
.L_x_1990:
[----:B------:R-:W2:Y:S02]  /*7530*/  LDG.E.64 R2, desc[UR36][R2.64] ;  /* 0x0000002402027981 */ /* 0x000ea4000c1e1b00 */
[----:B--2---:R0:W2:Y:S02]  /*7540*/  I2F.U64 R0, R2 ;  /* 0x0000000200007312 */ /* 0x0040a40000301000 */
[----:B0-2---:R-:W-:Y:S05]  /*7550*/  BRA `(.L_x_1970) ;  /* 0x0000000000087947 */ /* 0x005fea0003800000 */
.L_x_1989:
[----:B------:R-:W2:Y:S02]  /*7560*/  LDG.E R0, desc[UR36][R2.64] ;  /* 0x0000002402007981 */ /* 0x000ea4000c1e1900 */
[----:B--2---:R-:W-:-:S07]  /*7570*/  I2FP.F32.U32 R0, R0 ;  /* 0x0000000000007245 */ /* 0x004fce0000201000 */
.L_x_1970:
[----:B------:R-:W-:Y:S05]  /*7580*/  BSYNC.RECONVERGENT B6 ;  /* 0x0000000000067941 */ /* 0x000fea0003800200 */
.L_x_1964:
[----:B------:R-:W2:Y:S01]  /*7590*/  LDCU.64 UR6, c[0x0][0x5e8] ;  /* 0x0000bd00ff0677ac */ /* 0x000ea20008000a00 */
[----:B0----5:R-:W-:Y:S01]  /*75a0*/  FFMA.FTZ R4, -R0, R0, 1 ;  /* 0x3f80000000047423 */ /* 0x021fe20000010100 */
[----:B------:R-:W-:-:S03]  /*75b0*/  UPRMT UR4, UR43, 0x9910, URZ ;  /* 0x000099102b047896 */ /* 0x000fc600080000ff */
[----:B-1-3--:R-:W-:Y:S01]  /*75c0*/  FMUL.FTZ R4, R4, R19 ;  /* 0x0000001304047220 */ /* 0x00afe20000410000 */
[----:B------:R-:W-:Y:S01]  /*75d0*/  UISETP.GT.AND UP0, UPT, UR4, 0x9, UPT ;  /* 0x000000090400788c */ /* 0x000fe2000bf04270 */
[----:B--2-4-:R-:W-:-:S04]  /*75e0*/  IADD3 R2, P0, PT, R16, UR6, RZ ;  /* 0x0000000610027c10 */ /* 0x014fc8000ff1e0ff */
        /* <DEDUP_REMOVED lines=13> */
.L_x_1995:
[----:B------:R-:W0:Y:S02]  /*76c0*/  F2I.S64.TRUNC R4, R4 ;  /* 0x0000000400047311 */ /* 0x000e24000020d900 */
[----:B0-----:R-:W-:-:S05]  /*76d0*/  IMAD.MOV.U32 R7, RZ, RZ, R4 ;  /* 0x000000ffff077224 */ /* 0x001fca00078e0004 */
[----:B------:R0:W-:Y:S01]  /*76e0*/  STG.E.U8 desc[UR36][R2.64], R7 ;  /* 0x0000000702007986 */ /* 0x0001e2000c101124 */
[----:B------:R-:W-:Y:S05]  /*76f0*/  BRA `(.L_x_1997) ;  /* 0x0000000c00287947 */ /* 0x000fea0003800000 */
.L_x_1994:
        /* <DEDUP_REMOVED lines=9> */
.L_x_1999:
[----:B------:R-:W0:Y:S02]  /*7790*/  F2I.FTZ.TRUNC.NTZ R5, R4 ;  /* 0x0000000400057305 */ /* 0x000e24000021f100 */
[----:B0-----:R0:W-:Y:S01]  /*77a0*/  STG.E desc[UR36][R2.64], R5 ;  /* 0x0000000502007986 */ /* 0x0011e2000c101924 */
[----:B------:R-:W-:Y:S05]  /*77b0*/  BRA `(.L_x_1997) ;  /* 0x0000000800f87947 */ /* 0x000fea0003800000 */
.L_x_1998:
[----:B------:R-:W0:Y:S02]  /*77c0*/  F2I.FTZ.TRUNC.NTZ R5, R4 ;  /* 0x0000000400057305 */ /* 0x000e24000021f100 */
[----:B0-----:R0:W-:Y:S01]  /*77d0*/  STG.E.U16 desc[UR36][R2.64], R5 ;  /* 0x0000000502007986 */ /* 0x0011e2000c101524 */
[----:B------:R-:W-:Y:S05]  /*77e0*/  BRA `(.L_x_1997) ;  /* 0x0000000800ec7947 */ /* 0x000fea0003800000 */
.L_x_1993:
        /* <DEDUP_REMOVED lines=8> */
.L_x_2001:
[----:B------:R-:W-:-:S05]  /*7870*/  F2FP.F16.F32.PACK_AB R4, RZ, R4 ;  /* 0x00000004ff04723e */ /* 0x000fca00000000ff */
[----:B------:R0:W-:Y:S01]  /*7880*/  STG.E.U16 desc[UR36][R2.64], R4 ;  /* 0x0000000402007986 */ /* 0x0001e2000c101524 */
[----:B------:R-:W-:Y:S05]  /*7890*/  BRA `(.L_x_1997) ;  /* 0x0000000800c07947 */ /* 0x000fea0003800000 */
.L_x_2000:
        /* <DEDUP_REMOVED lines=9> */
.L_x_2003:
[----:B------:R-:W-:-:S04]  /*7930*/  F2FP.F16.F32.PACK_AB R5, RZ, R4 ;  /* 0x00000004ff05723e */ /* 0x000fc800000000ff */
[----:B------:R-:W-:-:S05]  /*7940*/  PRMT R5, R5, 0x5410, RZ ;  /* 0x0000541005057816 */ /* 0x000fca00000000ff */
[----:B------:R0:W-:Y:S01]  /*7950*/  STG.E desc[UR36][R2.64], R5 ;  /* 0x0000000502007986 */ /* 0x0001e2000c101924 */
[----:B------:R-:W-:Y:S05]  /*7960*/  BRA `(.L_x_1997) ;  /* 0x00000008008c7947 */ /* 0x000fea0003800000 */
.L_x_2002:
[----:B------:R-:W-:-:S06]  /*7970*/  FMUL.FTZ R4, R4, 1 ;  /* 0x3f80000004047820 */ /* 0x000fcc0000410000 */
[----:B------:R-:W0:Y:S02]  /*7980*/  F2F.F64.F32 R4, R4 ;  /* 0x0000000400047310 */ /* 0x000e240000201800 */
[----:B0-----:R0:W-:Y:S01]  /*7990*/  STG.E.64 desc[UR36][R2.64], R4 ;  /* 0x0000000402007986 */ /* 0x0011e2000c101b24 */
[----:B------:R-:W-:Y:S05]  /*79a0*/  BRA `(.L_x_1997) ;  /* 0x00000008007c7947 */ /* 0x000fea0003800000 */
.L_x_1992:
        /* <DEDUP_REMOVED lines=13> */
.L_x_2007:
[----:B------:R-:W-:Y:S01]  /*7a80*/  LOP3.LUT R6, R4, 0x7fffffff, RZ, 0xc0, !PT ;  /* 0x7fffffff04067812 */ /* 0x000fe200078ec0ff */
[----:B------:R-:W-:Y:S01]  /*7a90*/  BSSY.RECONVERGENT B0, `(.L_x_2008) ;  /* 0x0000012000007945 */ /* 0x000fe20003800200 */
[----:B------:R-:W-:Y:S02]  /*7aa0*/  MOV R0, 0x80 ;  /* 0x0000008000007802 */ /* 0x000fe40000000f00 */
        /* <DEDUP_REMOVED lines=13> */
.L_x_2010:
[----:B------:R-:W-:-:S04]  /*7b80*/  SHF.R.U32.HI R4, RZ, 0x18, R4 ;  /* 0x00000018ff047819 */ /* 0x000fc80000011604 */
[----:B------:R-:W-:-:S04]  /*7b90*/  LOP3.LUT R4, R5, 0x80, R4, 0xf8, !PT ;  /* 0x0000008005047812 */ /* 0x000fc800078ef804 */
[----:B------:R-:W-:-:S07]  /*7ba0*/  PRMT R0, R4, 0x7610, R0 ;  /* 0x0000761004007816 */ /* 0x000fce0000000000 */
.L_x_2009:
[----:B------:R-:W-:Y:S05]  /*7bb0*/  BSYNC.RECONVERGENT B0 ;  /* 0x0000000000007941 */ /* 0x000fea0003800200 */
.L_x_2008:
[----:B------:R0:W-:Y:S01]  /*7bc0*/  STG.E.U8 desc[UR36][R2.64], R0 ;  /* 0x0000000002007986 */ /* 0x0001e2000c101124 */
[----:B------:R-:W-:Y:S05]  /*7bd0*/  BRA `(.L_x_1997) ;  /* 0x0000000400f07947 */ /* 0x000fea0003800000 */
.L_x_2006:
[----:B------:R-:W-:Y:S01]  /*7be0*/  LOP3.LUT R6, R4, 0x7fffffff, RZ, 0xc0, !PT ;  /* 0x7fffffff04067812 */ /* 0x000fe200078ec0ff */
[----:B------:R-:W-:Y:S01]  /*7bf0*/  BSSY.RECONVERGENT B0, `(.L_x_2011) ;  /* 0x0000012000007945 */ /* 0x000fe20003800200 */
[----:B------:R-:W-:Y:S02]  /*7c00*/  IMAD.MOV.U32 R0, RZ, RZ, 0x80 ;  /* 0x00000080ff007424 */ /* 0x000fe400078e00ff */
        /* <DEDUP_REMOVED lines=13> */
.L_x_2013:
[----:B------:R-:W-:-:S04]  /*7ce0*/  SHF.R.U32.HI R4, RZ, 0x18, R4 ;  /* 0x00000018ff047819 */ /* 0x000fc80000011604 */
[----:B------:R-:W-:-:S04]  /*7cf0*/  LOP3.LUT R5, R5, 0x80, R4, 0xf8, !PT ;  /* 0x0000008005057812 */ /* 0x000fc800078ef804 */
[----:B------:R-:W-:-:S07]  /*7d00*/  PRMT R0, R5, 0x7610, R0 ;  /* 0x0000761005007816 */ /* 0x000fce0000000000 */
.L_x_2012:
[----:B------:R-:W-:Y:S05]  /*7d10*/  BSYNC.RECONVERGENT B0 ;  /* 0x0000000000007941 */ /* 0x000fea0003800200 */
.L_x_2011:
[----:B------:R0:W-:Y:S01]  /*7d20*/  STG.E.U8 desc[UR36][R2.64], R0 ;  /* 0x0000000002007986 */ /* 0x0001e2000c101124 */
[----:B------:R-:W-:Y:S05]  /*7d30*/  BRA `(.L_x_1997) ;  /* 0x0000000400987947 */ /* 0x000fea0003800000 */
.L_x_2005:
[----:B------:R-:W-:-:S09]  /*7d40*/  UISETP.NE.AND UP0, UPT, UR4, 0x1c, UPT ;  /* 0x0000001c0400788c */ /* 0x000fd2000bf05270 */
[----:B------:R-:W-:Y:S05]  /*7d50*/  BRA.U !UP0, `(.L_x_2014) ;  /* 0x0000000108587547 */ /* 0x000fea000b800000 */
[----:B------:R-:W-:-:S09]  /*7d60*/  UISETP.NE.AND UP0, UPT, UR4, 0x1d, UPT ;  /* 0x0000001d0400788c */ /* 0x000fd2000bf05270 */
[----:B------:R-:W-:Y:S05]  /*7d70*/  BRA.U !UP0, `(.L_x_2015) ;  /* 0x0000000108447547 */ /* 0x000fea000b800000 */
[----:B------:R-:W-:-:S09]  /*7d80*/  UISETP.NE.AND UP0, UPT, UR4, 0x2c, UPT ;  /* 0x0000002c0400788c */ /* 0x000fd2000bf05270 */
[----:B------:R-:W-:Y:S05]  /*7d90*/  BRA.U UP0, `(.L_x_1996) ;  /* 0x0000000100a87547 */ /* 0x000fea000b800000 */
[----:B------:R-:W-:-:S04]  /*7da0*/  SHF.R.U32.HI R6, RZ, 0x17, R4 ;  /* 0x00000017ff067819 */ /* 0x000fc80000011604 */
[----:B------:R-:W-:-:S04]  /*7db0*/  LOP3.LUT R5, R6, 0xff, RZ, 0xc0, !PT ;  /* 0x000000ff06057812 */ /* 0x000fc800078ec0ff */
[----:B------:R-:W-:-:S13]  /*7dc0*/  ISETP.NE.AND P1, PT, R5, 0xff, PT ;  /* 0x000000ff0500780c */ /* 0x000fda0003f25270 */
[--C-:B------:R-:W-:Y:S02]  /*7dd0*/  @P1 SHF.R.U32.HI R0, RZ, 0x16, R4.reuse ;  /* 0x00000016ff001819 */ /* 0x100fe40000011604 */
[----:B------:R-:W-:Y:S01]  /*7de0*/  @P1 LOP3.LUT P0, RZ, R5, 0x3fffff, R4, 0xf8, !PT ;  /* 0x003fffff05ff1812 */ /* 0x000fe2000780f804 */
[----:B------:R-:W-:Y:S01]  /*7df0*/  IMAD.MOV.U32 R5, RZ, RZ, 0xff ;  /* 0x000000ffff057424 */ /* 0x000fe200078e00ff */
        /* <DEDUP_REMOVED lines=9> */
.L_x_2015:
[----:B------:R-:W0:Y:S02]  /*7e90*/  F2I.U64.TRUNC R4, R4 ;  /* 0x0000000400047311 */ /* 0x000e24000020d800 */
[----:B0-----:R0:W-:Y:S01]  /*7ea0*/  STG.E.64 desc[UR36][R2.64], R4 ;  /* 0x0000000402007986 */ /* 0x0011e2000c101b24 */
[----:B------:R-:W-:Y:S05]  /*7eb0*/  BRA `(.L_x_1997) ;  /* 0x0000000400387947 */ /* 0x000fea0003800000 */
.L_x_2014:
[----:B------:R-:W0:Y:S02]  /*7ec0*/  F2I.FTZ.U32.TRUNC.NTZ R5, R4 ;  /* 0x0000000400057305 */ /* 0x000e24000021f000 */
[----:B0-----:R0:W-:Y:S01]  /*7ed0*/  STG.E desc[UR36][R2.64], R5 ;  /* 0x0000000502007986 */ /* 0x0011e2000c101924 */
[----:B------:R-:W-:Y:S05]  /*7ee0*/  BRA `(.L_x_1997) ;  /* 0x00000004002c7947 */ /* 0x000fea0003800000 */
.L_x_2004:
        /* <DEDUP_REMOVED lines=10> */
.L_x_2017:
[----:B------:R-:W-:Y:S01]  /*7f90*/  FMUL.FTZ R4, R4, 1 ;  /* 0x3f80000004047820 */ /* 0x000fe20000410000 */
[----:B------:R-:W-:-:S05]  /*7fa0*/  CS2R R6, SRZ ;  /* 0x0000000000067805 */ /* 0x000fca000001ff00 */
[----:B------:R-:W0:Y:S02]  /*7fb0*/  F2F.F64.F32 R4, R4 ;  /* 0x0000000400047310 */ /* 0x000e240000201800 */
[----:B0-----:R3:W-:Y:S01]  /*7fc0*/  STG.E.128 desc[UR36][R2.64], R4 ;  /* 0x0000000402007986 */ /* 0x0017e2000c101d24 */
[----:B------:R-:W-:Y:S05]  /*7fd0*/  BRA `(.L_x_1997) ;  /* 0x0000000000f07947 */ /* 0x000fea0003800000 */
.L_x_2016:
[----:B------:R-:W-:-:S09]  /*7fe0*/  UISETP.NE.AND UP0, UPT, UR4, 0xf, UPT ;  /* 0x0000000f0400788c */ /* 0x000fd2000bf05270 */
[----:B------:R-:W-:Y:S05]  /*7ff0*/  BRA.U !UP0, `(.L_x_2018) ;  /* 0x0000000108e07547 */ /* 0x000fea000b800000 */
[----:B------:R-:W-:-:S09]  /*8000*/  UISETP.NE.AND UP0, UPT, UR4, 0x17, UPT ;  /* 0x000000170400788c */ /* 0x000fd2000bf05270 */
[----:B------:R-:W-:Y:S05]  /*8010*/  BRA.U !UP0, `(.L_x_2019) ;  /* 0x00000001088c7547 */ /* 0x000fea000b800000 */
[----:B------:R-:W-:-:S09]  /*8020*/  UISETP.NE.AND UP0, UPT, UR4, 0x18, UPT ;  /* 0x000000180400788c */ /* 0x000fd2000bf05270 */
[----:B------:R-:W-:Y:S05]  /*8030*/  BRA.U !UP0, `(.L_x_2020) ;  /* 0x0000000108447547 */ /* 0x000fea000b800000 */
.L_x_1996:
        /* <DEDUP_REMOVED lines=16> */
.L_x_2021:
[----:B------:R-:W-:Y:S05]  /*8140*/  BRA `(.L_x_1997) ;  /* 0x0000000000947947 */ /* 0x000fea0003800000 */
.L_x_2020:
[----:B------:R-:W-:Y:S01]  /*8150*/  LOP3.LUT R6, R4, 0x7fffffff, RZ, 0xc0, !PT ;  /* 0x7fffffff04067812 */ /* 0x000fe200078ec0ff */
[----:B------:R-:W-:Y:S01]  /*8160*/  BSSY.RECONVERGENT B0, `(.L_x_2022) ;  /* 0x000000b000007945 */ /* 0x000fe20003800200 */
[----:B------:R-:W-:Y:S02]  /*8170*/  SHF.R.U32.HI R7, RZ, 0x18, R4 ;  /* 0x00000018ff077819 */ /* 0x000fe40000011604 */
[----:B------:R-:W-:Y:S02]  /*8180*/  ISETP.GT.U32.AND P0, PT, R6, 0x43efffff, PT ;  /* 0x43efffff0600780c */ /* 0x000fe40003f04070 */
[----:B------:R-:W-:-:S11]  /*8190*/  MOV R0, 0x7f ;  /* 0x0000007f00007802 */ /* 0x000fd60000000f00 */
[----:B------:R-:W-:Y:S05]  /*81a0*/  @P0 BRA `(.L_x_2023) ;  /* 0x0000000000180947 */ /* 0x000fea0003800000 */
[----:B------:R-:W-:-:S13]  /*81b0*/  ISETP.GE.U32.AND P0, PT, R6, 0x3c800000, PT ;  /* 0x3c8000000600780c */ /* 0x000fda0003f06070 */
[----:B------:R-:W-:-:S04]  /*81c0*/  @P0 SHF.R.U32.HI R0, RZ, 0x14, R4 ;  /* 0x00000014ff000819 */ /* 0x000fc80000011604 */
[----:B------:R-:W-:-:S04]  /*81d0*/  @P0 LOP3.LUT R5, R0, 0x1, RZ, 0xc0, !PT ;  /* 0x0000000100050812 */ /* 0x000fc800078ec0ff */
[----:B------:R-:W-:-:S04]  /*81e0*/  @P0 IADD3 R0, PT, PT, R4, 0x407ffff, R5 ;  /* 0x0407ffff04000810 */ /* 0x000fc80007ffe005 */
[----:B------:R-:W-:Y:S01]  /*81f0*/  @P0 SHF.R.U32.HI R0, RZ, 0x14, R0 ;  /* 0x00000014ff000819 */ /* 0x000fe20000011600 */
[----:B------:R-:W-:-:S07]  /*8200*/  @!P0 FADD.FTZ R0, R6, 16384 ;  /* 0x4680000006008421 */ /* 0x000fce0000010000 */
.L_x_2023:
[----:B------:R-:W-:Y:S05]  /*8210*/  BSYNC.RECONVERGENT B0 ;  /* 0x0000000000007941 */ /* 0x000fea0003800200 */
.L_x_2022:
[----:B------:R-:W-:-:S05]  /*8220*/  LOP3.LUT R5, R0, 0x80, R7, 0xf8, !PT ;  /* 0x0000008000057812 */ /* 0x000fca00078ef807 */
[----:B------:R1:W-:Y:S01]  /*8230*/  STG.E.U8 desc[UR36][R2.64], R5 ;  /* 0x0000000502007986 */ /* 0x0003e2000c101124 */
[----:B------:R-:W-:Y:S05]  /*8240*/  BRA `(.L_x_1997) ;  /* 0x0000000000547947 */ /* 0x000fea0003800000 */
.L_x_2019:
[----:B------:R-:W-:Y:S01]  /*8250*/  LOP3.LUT R6, R4, 0x7fffffff, RZ, 0xc0, !PT ;  /* 0x7fffffff04067812 */ /* 0x000fe200078ec0ff */
[----:B------:R-:W-:Y:S03]  /*8260*/  BSSY.RECONVERGENT B0, `(.L_x_2024) ;  /* 0x000000d000007945 */ /* 0x000fe60003800200 */
        /* <DEDUP_REMOVED lines=9> */
.L_x_2025:
[----:B------:R-:W-:Y:S01]  /*8300*/  IMAD.MOV.U32 R0, RZ, RZ, 0x7f ;  /* 0x0000007fff007424 */ /* 0x000fe200078e00ff */
[----:B------:R-:W-:-:S04]  /*8310*/  ISETP.GT.U32.AND P0, PT, R6, 0x7f800000, PT ;  /* 0x7f8000000600780c */ /* 0x000fc80003f04070 */
[----:B------:R-:W-:-:S09]  /*8320*/  SEL R0, R0, 0x7c, P0 ;  /* 0x0000007c00007807 */ /* 0x000fd20000000000 */
.L_x_2026:
[----:B------:R-:W-:Y:S05]  /*8330*/  BSYNC.RECONVERGENT B0 ;  /* 0x0000000000007941 */ /* 0x000fea0003800200 */
.L_x_2024:
[----:B------:R-:W-:-:S04]  /*8340*/  SHF.R.U32.HI R5, RZ, 0x18, R4 ;  /* 0x00000018ff057819 */ /* 0x000fc80000011604 */
[----:B------:R-:W-:-:S05]  /*8350*/  LOP3.LUT R5, R0, 0x80, R5, 0xf8, !PT ;  /* 0x0000008000057812 */ /* 0x000fca00078ef805 */
[----:B------:R2:W-:Y:S01]  /*8360*/  STG.E.U8 desc[UR36][R2.64], R5 ;  /* 0x0000000502007986 */ /* 0x0005e2000c101124 */
[----:B------:R-:W-:Y:S05]  /*8370*/  BRA `(.L_x_1997) ;  /* 0x0000000000087947 */ /* 0x000fea0003800000 */
.L_x_2018:
[----:B------:R-:W-:-:S05]  /*8380*/  F2FP.BF16.F32.PACK_AB R4, RZ, R4 ;  /* 0x00000004ff04723e */ /* 0x000fca00000010ff */
[----:B------:R0:W-:Y:S02]  /*8390*/  STG.E.U16 desc[UR36][R2.64], R4 ;  /* 0x0000000402007986 */ /* 0x0001e4000c101524 */
.L_x_1997:
[----:B------:R-:W-:-:S07]  /*83a0*/  VIADD R17, R17, 0x80 ;  /* 0x0000008011117836 */ /* 0x000fce0000000000 */
.L_x_1934:
[----:B------:R-:W-:Y:S05]  /*83b0*/  BSYNC.RECONVERGENT B7 ;  /* 0x0000000000077941 */ /* 0x000fea0003800200 */
.L_x_1933:
        /* <DEDUP_REMOVED lines=11> */
[----:B------:R-:W-:Y:S01]  /*8470*/  MOV R16, RZ ;  /* 0x000000ff00107202 */ /* 0x000fe20000000f00 */
[----:B------:R-:W0:Y:S01]  /*8480*/  LDCU UR6, c[0x0][0x38c] ;  /* 0x00007180ff0677ac */ /* 0x000e220008000800 */
[----:B------:R-:W5:Y:S01]  /*8490*/  LDCU.64 UR8, c[0x0][0x4b8] ;  /* 0x00009700ff0877ac */ /* 0x000f620008000a00 */
[----:B------:R-:W-:Y:S02]  /*84a0*/  UISETP.NE.AND UP0, UPT, UR41, URZ, UPT ;  /* 0x000000ff2900728c */ /* 0x000fe4000bf05270 */
        /* <DEDUP_REMOVED lines=343> */
.L_x_2029:
        /* <DEDUP_REMOVED lines=18> */
.L_x_2034:
[----:B------:R-:W2:Y:S02]  /*9b40*/  LDG.E.U8 R2, desc[UR36][R2.64] ;  /* 0x0000002402027981 */ /* 0x000ea4000c1e1100 */
[----:B--2---:R-:W-:Y:S01]  /*9b50*/  I2FP.F32.U32 R19, R2 ;  /* 0x0000000200137245 */ /* 0x004fe20000201000 */
[----:B------:R-:W-:Y:S06]  /*9b60*/  BRA `(.L_x_2036) ;  /* 0x0000000c00447947 */ /* 0x000fec0003800000 */
.L_x_2033:
        /* <DEDUP_REMOVED lines=9> */
.L_x_2038:
[----:B------:R-:W2:Y:S02]  /*9c00*/  LDG.E R2, desc[UR36][R2.64] ;  /* 0x0000002402027981 */ /* 0x000ea4000c1e1900 */
[----:B--2---:R-:W-:Y:S01]  /*9c10*/  I2FP.F32.S32 R19, R2 ;  /* 0x0000000200137245 */ /* 0x004fe20000201400 */
[----:B------:R-:W-:Y:S06]  /*9c20*/  BRA `(.L_x_2036) ;  /* 0x0000000c00147947 */ /* 0x000fec0003800000 */
.L_x_2037:
[----:B------:R-:W2:Y:S02]  /*9c30*/  LDG.E.U16 R2, desc[UR36][R2.64] ;  /* 0x0000002402027981 */ /* 0x000ea4000c1e1500 */
[----:B--2---:R0:W1:Y:S01]  /*9c40*/  I2F.S16 R19, R2 ;  /* 0x0000000200137306 */ /* 0x0040620000101400 */
[----:B------:R-:W-:Y:S05]  /*9c50*/  BRA `(.L_x_2036) ;  /* 0x0000000c00087947 */ /* 0x000fea0003800000 */
.L_x_2032:
        /* <DEDUP_REMOVED lines=8> */
.L_x_2040:
[----:B------:R-:W2:Y:S02]  /*9ce0*/  LDG.E.U16 R2, desc[UR36][R2.64] ;  /* 0x0000002402027981 */ /* 0x000ea4000c1e1500 */
[----:B--2---:R-:W-:Y:S01]  /*9cf0*/  HADD2.F32 R19, -RZ, R2.H0_H0 ;  /* 0x20000002ff137230 */ /* 0x004fe20000004100 */
[----:B------:R-:W-:Y:S06]  /*9d00*/  BRA `(.L_x_2036) ;  /* 0x0000000800dc7947 */ /* 0x000fec0003800000 */
.L_x_2039:
        /* <DEDUP_REMOVED lines=8> */
.L_x_2042:
[----:B------:R-:W2:Y:S02]  /*9d90*/  LDG.E.U16 R2, desc[UR36][R2.64] ;  /* 0x0000002402027981 */ /* 0x000ea4000c1e1500 */
[----:B--2---:R-:W-:Y:S01]  /*9da0*/  HADD2.F32 R19, -RZ, R2.H0_H0 ;  /* 0x20000002ff137230 */ /* 0x004fe20000004100 */
[----:B------:R-:W-:Y:S06]  /*9db0*/  BRA `(.L_x_2036) ;  /* 0x0000000800b07947 */ /* 0x000fec0003800000 */
.L_x_2041:
        /* <DEDUP_REMOVED lines=11> */
.L_x_2031:
        /* <DEDUP_REMOVED lines=12> */
.L_x_2045:
        /* <DEDUP_REMOVED lines=11> */
.L_x_2044:
        /* <DEDUP_REMOVED lines=14> */
[----:B------:R-:W-:Y:S01]  /*a0c0*/  IADD3 R5, PT, PT, R4, -0x4, RZ ;  /* 0xfffffffc04057810 */ /* 0x000fe20007ffe0ff */
[----:B------:R-:W-:-:S03]  /*a0d0*/  VIADD R4, R0, 0x1000000 ;  /* 0x0100000000047836 */ /* 0x000fc60000000000 */
[----:B------:R-:W-:Y:S01]  /*a0e0*/  SHF.L.U32 R6, R0, R5, RZ ;  /* 0x0000000500067219 */ /* 0x000fe200000006ff */
[----:B------:R-:W-:Y:S01]  /*a0f0*/  IMAD.SHL.U32 R5, R5, 0x800000, RZ ;  /* 0x0080000005057824 */ /* 0x000fe200078e00ff */
[----:B------:R-:W-:-:S04]  /*a100*/  SHF.R.S32.HI R4, RZ, 0x8, R4 ;  /* 0x00000008ff047819 */ /* 0x000fc80000011404 */
[----:B------:R-:W-:-:S04]  /*a110*/  LEA.HI R5, R6, -R5, RZ, 0x1c ;  /* 0x8000000506057211 */ /* 0x000fc800078fe0ff */
[----:B------:R-:W-:-:S04]  /*a120*/  IADD3 R5, PT, PT, R5, 0x3c000000, RZ ;  /* 0x3c00000005057810 */ /* 0x000fc80007ffe0ff */
[----:B------:R-:W-:-:S04]  /*a130*/  LOP3.LUT R4, R5, 0x7f800000, R4, 0xf8, !PT ;  /* 0x7f80000005047812 */ /* 0x000fc800078ef804 */
[----:B------:R-:W-:-:S04]  /*a140*/  SEL R4, R4, RZ, P0 ;  /* 0x000000ff04047207 */ /* 0x000fc80000000000 */
[----:B------:R-:W-:Y:S01]  /*a150*/  LOP3.LUT R19, R4, 0x80000000, R19, 0xf8, !PT ;  /* 0x8000000004137812 */ /* 0x000fe200078ef813 */
[----:B------:R-:W-:Y:S06]  /*a160*/  BRA `(.L_x_2036) ;  /* 0x0000000400c47947 */ /* 0x000fec0003800000 */
.L_x_2047:
[----:B------:R-:W2:Y:S02]  /*a170*/  LDG.E.U8 R2, desc[UR36][R2.64] ;  /* 0x0000002402027981 */ /* 0x000ea4000c1e1100 */
[C---:B--2---:R-:W-:Y:S02]  /*a180*/  IMAD.SHL.U32 R0, R2.reuse, 0x2000000, RZ ;  /* 0x0200000002007824 */ /* 0x044fe400078e00ff */
        /* <DEDUP_REMOVED lines=10> */
.L_x_2046:
[----:B------:R-:W2:Y:S02]  /*a230*/  LDG.E.U16 R2, desc[UR36][R2.64] ;  /* 0x0000002402027981 */ /* 0x000ea4000c1e1500 */
[----:B--2---:R-:W-:Y:S01]  /*a240*/  SHF.L.U32 R19, R2, 0x10, RZ ;  /* 0x0000001002137819 */ /* 0x004fe200000006ff */
[----:B------:R-:W-:Y:S06]  /*a250*/  BRA `(.L_x_2036) ;  /* 0x0000000400887947 */ /* 0x000fec0003800000 */
.L_x_2043:
        /* <DEDUP_REMOVED lines=11> */
.L_x_2050:
        /* <DEDUP_REMOVED lines=20> */
.L_x_2052:
[----:B------:R-:W-:Y:S05]  /*a450*/  BSYNC.RECONVERGENT B0 ;  /* 0x0000000000007941 */ /* 0x000fea0003800200 */
.L_x_2051:
[----:B------:R-:W-:Y:S01]  /*a460*/  IMAD.SHL.U32 R0, R0, 0x100000, RZ ;  /* 0x0010000000007824 */ /* 0x000fe200078e00ff */
[----:B------:R-:W-:-:S04]  /*a470*/  LEA R2, R2, 0x3b800000, 0x17 ;  /* 0x3b80000002027811 */ /* 0x000fc800078eb8ff */
[----:B------:R-:W-:Y:S01]  /*a480*/  LOP3.LUT R19, R2, R0, R19, 0xfe, !PT ;  /* 0x0000000002137212 */ /* 0x000fe200078efe13 */
[----:B------:R-:W-:Y:S06]  /*a490*/  BRA `(.L_x_2036) ;  /* 0x0000000000f87947 */ /* 0x000fec0003800000 */
.L_x_2049:
        /* <DEDUP_REMOVED lines=20> */
.L_x_2054:
[----:B------:R-:W-:Y:S05]  /*a5e0*/  BSYNC.RECONVERGENT B0 ;  /* 0x0000000000007941 */ /* 0x000fea0003800200 */
.L_x_2053:
[----:B------:R-:W-:Y:S01]  /*a5f0*/  IMAD.SHL.U32 R0, R0, 0x200000, RZ ;  /* 0x0020000000007824 */ /* 0x000fe200078e00ff */
[----:B------:R-:W-:-:S04]  /*a600*/  LEA R2, R2, 0x37800000, 0x17 ;  /* 0x3780000002027811 */ /* 0x000fc800078eb8ff */
[----:B------:R-:W-:Y:S01]  /*a610*/  LOP3.LUT R19, R2, R0, R19, 0xfe, !PT ;  /* 0x0000000002137212 */ /* 0x000fe200078efe13 */
[----:B------:R-:W-:Y:S06]  /*a620*/  BRA `(.L_x_2036) ;  /* 0x0000000000947947 */ /* 0x000fec0003800000 */
.L_x_2048:
        /* <DEDUP_REMOVED lines=14> */
.L_x_2035:
        /* <DEDUP_REMOVED lines=11> */
[----:B------:R-:W-:Y:S01]  /*a7c0*/  IMAD.U32 R7, RZ, RZ, UR7 ;  /* 0x00000007ff077e24 */ /* 0x000fe2000f8e00ff */
[----:B---3--:R-:W-:Y:S01]  /*a7d0*/  MOV R10, UR8 ;  /* 0x00000008000a7c02 */ /* 0x008fe20008000f00 */
[----:B------:R-:W-:-:S07]  /*a7e0*/  IMAD.U32 R11, RZ, RZ, UR9 ;  /* 0x00000009ff0b7e24 */ /* 0x000fce000f8e00ff */
[----:B------:R-:W-:-:S07]  /*a7f0*/  LEPC R20, `(.L_x_2057) ;  /* 0x000000001014794e */ /* 0x000fce0000000000 */
[----:B--2---:R-:W-:Y:S05]  /*a800*/  CALL.ABS.NOINC R2 ;  /* 0x0000000002007343 */ /* 0x004fea0003c00000 */
.L_x_2057:
[----:B------:R-:W-:Y:S01]  /*a810*/  IMAD.MOV.U32 R19, RZ, RZ, RZ ;  /* 0x000000ffff137224 */ /* 0x000fe200078e00ff */
[----:B------:R-:W-:Y:S06]  /*a820*/  BRA `(.L_x_2036) ;  /* 0x0000000000147947 */ /* 0x000fec0003800000 */
.L_x_2056:
[----:B------:R-:W2:Y:S02]  /*a830*/  LDG.E.64 R2, desc[UR36][R2.64] ;  /* 0x0000002402027981 */ /* 0x000ea4000c1e1b00 */
[----:B--2---:R0:W1:Y:S02]  /*a840*/  I2F.U64 R19, R2 ;  /* 0x0000000200137312 */ /* 0x0040640000301000 */
[----:B01----:R-:W-:Y:S05]  /*a850*/  BRA `(.L_x_2036) ;  /* 0x0000000000087947 */ /* 0x003fea0003800000 */
.L_x_2055:
[----:B------:R-:W2:Y:S02]  /*a860*/  LDG.E R2, desc[UR36][R2.64] ;  /* 0x0000002402027981 */ /* 0x000ea4000c1e1900 */
[----:B--2---:R-:W-:-:S07]  /*a870*/  I2FP.F32.U32 R19, R2 ;  /* 0x0000000200137245 */ /* 0x004fce0000201000 */
.L_x_2036:
[----:B------:R-:W-:Y:S05]  /*a880*/  BSYNC.RECONVERGENT B6 ;  /* 0x0000000000067941 */ /* 0x000fea0003800200 */
.L_x_2030:
[----:B------:R-:W0:Y:S01]  /*a890*/  LDCU.64 UR6, c[0x0][0x5f8] ;  /* 0x0000bf00ff0677ac */ /* 0x000e220008000a00 */
[----:B------:R-:W-:Y:S01]  /*a8a0*/  BSSY.RECONVERGENT B6, `(.L_x_2058) ;  /* 0x00000e5000067945 */ /* 0x000fe20003800200 */
[----:B------:R-:W-:-:S04]  /*a8b0*/  UPRMT UR4, UR42, 0x9910, URZ ;  /* 0x000099102a047896 */ /* 0x000fc800080000ff */
[----:B------:R-:W-:Y:S01]  /*a8c0*/  UISETP.GT.AND UP0, UPT, UR4, 0x9, UPT ;  /* 0x000000090400788c */ /* 0x000fe2000bf04270 */
[----:B0-2-4-:R-:W-:-:S04]  /*a8d0*/  IADD3 R2, P0, PT, R18, UR6, RZ ;  /* 0x0000000612027c10 */ /* 0x015fc8000ff1e0ff */
        /* <DEDUP_REMOVED lines=11> */
[----:B--2---:R0:W2:Y:S01]  /*a990*/  I2F.S16 R0, R2 ;  /* 0x0000000200007306 */ /* 0x0040a20000101400 */
[----:B------:R-:W-:Y:S05]  /*a9a0*/  BRA `(.L_x_2064) ;  /* 0x0000000c00507947 */ /* 0x000fea0003800000 */
.L_x_2062:
[----:B------:R-:W2:Y:S02]  /*a9b0*/  LDG.E.U8 R0, desc[UR36][R2.64] ;  /* 0x0000002402007981 */ /* 0x000ea4000c1e1100 */
[----:B--2---:R-:W-:Y:S01]  /*a9c0*/  I2FP.F32.U32 R0, R0 ;  /* 0x0000000000007245 */ /* 0x004fe20000201000 */
[----:B------:R-:W-:Y:S06]  /*a9d0*/  BRA `(.L_x_2064) ;  /* 0x0000000c00447947 */ /* 0x000fec0003800000 */
.L_x_2061:
        /* <DEDUP_REMOVED lines=9> */
.L_x_2066:
[----:B------:R-:W2:Y:S02]  /*aa70*/  LDG.E R0, desc[UR36][R2.64] ;  /* 0x0000002402007981 */ /* 0x000ea4000c1e1900 */
[----:B--2---:R-:W-:Y:S01]  /*aa80*/  I2FP.F32.S32 R0, R0 ;  /* 0x0000000000007245 */ /* 0x004fe20000201400 */
[----:B------:R-:W-:Y:S06]  /*aa90*/  BRA `(.L_x_2064) ;  /* 0x0000000c00147947 */ /* 0x000fec0003800000 */
.L_x_2065:
[----:B------:R-:W2:Y:S02]  /*aaa0*/  LDG.E.U16 R0, desc[UR36][R2.64] ;  /* 0x0000002402007981 */ /* 0x000ea4000c1e1500 */
[----:B--2---:R-:W4:Y:S01]  /*aab0*/  I2F.S16 R0, R0 ;  /* 0x0000000000007306 */ /* 0x004f220000101400 */
[----:B------:R-:W-:Y:S05]  /*aac0*/  BRA `(.L_x_2064) ;  /* 0x0000000c00087947 */ /* 0x000fea0003800000 */
.L_x_2060:
        /* <DEDUP_REMOVED lines=8> */
.L_x_2068:
[----:B------:R-:W2:Y:S02]  /*ab50*/  LDG.E.U16 R0, desc[UR36][R2.64] ;  /* 0x0000002402007981 */ /* 0x000ea4000c1e1500 */
[----:B--2---:R-:W-:Y:S01]  /*ab60*/  HADD2.F32 R0, -RZ, R0.H0_H0 ;  /* 0x20000000ff007230 */ /* 0x004fe20000004100 */
[----:B------:R-:W-:Y:S06]  /*ab70*/  BRA `(.L_x_2064) ;  /* 0x0000000800dc7947 */ /* 0x000fec0003800000 */
.L_x_2067:
        /* <DEDUP_REMOVED lines=8> */
.L_x_2070:
[----:B------:R-:W2:Y:S02]  /*ac00*/  LDG.E.U16 R0, desc[UR36][R2.64] ;  /* 0x0000002402007981 */ /* 0x000ea4000c1e1500 */
[----:B--2---:R-:W-:Y:S01]  /*ac10*/  HADD2.F32 R0, -RZ, R0.H0_H0 ;  /* 0x20000000ff007230 */ /* 0x004fe20000004100 */
[----:B------:R-:W-:Y:S06]  /*ac20*/  BRA `(.L_x_2064) ;  /* 0x0000000800b07947 */ /* 0x000fec0003800000 */
.L_x_2069:
        /* <DEDUP_REMOVED lines=11> */
.L_x_2059:
        /* <DEDUP_REMOVED lines=12> */
.L_x_2073:
        /* <DEDUP_REMOVED lines=11> */
.L_x_2072:
        /* <DEDUP_REMOVED lines=23> */
[----:B------:R-:W-:Y:S01]  /*afc0*/  LOP3.LUT R0, R5, 0x80000000, R0, 0xf8, !PT ;  /* 0x8000000005007812 */ /* 0x000fe200078ef800 */
[----:B------:R-:W-:Y:S06]  /*afd0*/  BRA `(.L_x_2064) ;  /* 0x0000000400c47947 */ /* 0x000fec0003800000 */
.L_x_2075:
        /* <DEDUP_REMOVED lines=12> */
.L_x_2074:
[----:B------:R-:W2:Y:S02]  /*b0a0*/  LDG.E.U16 R0, desc[UR36][R2.64] ;  /* 0x0000002402007981 */ /* 0x000ea4000c1e1500 */
[----:B--2---:R-:W-:Y:S01]  /*b0b0*/  IMAD.U32 R0, R0, 0x10000, RZ ;  /* 0x0001000000007824 */ /* 0x004fe200078e00ff */
[----:B------:R-:W-:Y:S06]  /*b0c0*/  BRA `(.L_x_2064) ;  /* 0x0000000400887947 */ /* 0x000fec0003800000 */
.L_x_2071:
        /* <DEDUP_REMOVED lines=11> */
.L_x_2078:
        /* <DEDUP_REMOVED lines=20> */
.L_x_2080:
[----:B------:R-:W-:Y:S05]  /*b2c0*/  BSYNC.RECONVERGENT B0 ;  /* 0x0000000000007941 */ /* 0x000fea0003800200 */
.L_x_2079:
[----:B------:R-:W-:Y:S02]  /*b2d0*/  SHF.L.U32 R0, R0, 0x14, RZ ;  /* 0x0000001400007819 */ /* 0x000fe400000006ff */
[----:B------:R-:W-:-:S04]  /*b2e0*/  LEA R2, R2, 0x3b800000, 0x17 ;  /* 0x3b80000002027811 */ /* 0x000fc800078eb8ff */
[----:B------:R-:W-:Y:S01]  /*b2f0*/  LOP3.LUT R0, R2, R0, R7, 0xfe, !PT ;  /* 0x0000000002007212 */ /* 0x000fe200078efe07 */
[----:B------:R-:W-:Y:S06]  /*b300*/  BRA `(.L_x_2064) ;  /* 0x0000000000f87947 */ /* 0x000fec0003800000 */
.L_x_2077:
        /* <DEDUP_REMOVED lines=20> */
.L_x_2082:
[----:B------:R-:W-:Y:S05]  /*b450*/  BSYNC.RECONVERGENT B0 ;  /* 0x0000000000007941 */ /* 0x000fea0003800200 */
.L_x_2081:
[----:B------:R-:W-:Y:S01]  /*b460*/  IMAD.SHL.U32 R0, R0, 0x200000, RZ ;  /* 0x0020000000007824 */ /* 0x000fe200078e00ff */
[----:B------:R-:W-:-:S04]  /*b470*/  LEA R2, R2, 0x37800000, 0x17 ;  /* 0x3780000002027811 */ /* 0x000fc800078eb8ff */
[----:B------:R-:W-:Y:S01]  /*b480*/  LOP3.LUT R0, R2, R0, R7, 0xfe, !PT ;  /* 0x0000000002007212 */ /* 0x000fe200078efe07 */
[----:B------:R-:W-:Y:S06]  /*b490*/  BRA `(.L_x_2064) ;  /* 0x0000000000947947 */ /* 0x000fec0003800000 */
.L_x_2076:
[----:B------:R-:W-:-:S09]  /*b4a0*/  UISETP.NE.AND UP0, UPT, UR4, 0x1c, UPT ;  /* 0x0000001c0400788c */ /* 0x000fd2000bf05270 */
[----:B------:R-:W-:Y:S05]  /*b4b0*/  BRA.U !UP0, `(.L_x_2083) ;  /* 0x0000000108847547 */ /* 0x000fea000b800000 */
[----:B------:R-:W-:-:S09]  /*b4c0*/  UISETP.NE.AND UP0, UPT, UR4, 0x1d, UPT ;  /* 0x0000001d0400788c */ /* 0x000fd2000bf05270 */
[----:B------:R-:W-:Y:S05]  /*b4d0*/  BRA.U !UP0, `(.L_x_2084) ;  /* 0x0000000108707547 */ /* 0x000fea000b800000 */
[----:B------:R-:W-:-:S09]  /*b4e0*/  UISETP.NE.AND UP0, UPT, UR4, 0x2c, UPT ;  /* 0x0000002c0400788c */ /* 0x000fd2000bf05270 */
[----:B------:R-:W-:Y:S05]  /*b4f0*/  BRA.U UP0, `(.L_x_2063) ;  /* 0x0000000100207547 */ /* 0x000fea000b800000 */
[----:B------:R-:W2:Y:S01]  /*b500*/  LDG.E.U8 R2, desc[UR36][R2.64] ;  /* 0x0000002402027981 */ /* 0x000ea2000c1e1100 */
[----:B------:R-:W-:Y:S01]  /*b510*/  HFMA2 R0, -RZ, RZ, 3.814697265625e-06, 0 ;  /* 0x00400000ff007431 */ /* 0x000fe200000001ff */
[----:B--2---:R-:W-:-:S13]  /*b520*/  ISETP.NE.AND P0, PT, R2, RZ, PT ;  /* 0x000000ff0200720c */ /* 0x004fda0003f05270 */
[----:B------:R-:W-:Y:S05]  /*b530*/  @!P0 BRA `(.L_x_2064) ;  /* 0x00000000006c8947 */ /* 0x000fea0003800000 */
[----:B------:R-:W-:-:S13]  /*b540*/  ISETP.NE.AND P0, PT, R2, 0xff, PT ;  /* 0x000000ff0200780c */ /* 0x000fda0003f05270 */
[----:B------:R-:W-:Y:S02]  /*b550*/  @!P0 IMAD.MOV.U32 R0, RZ, RZ, 0x7f800001 ;  /* 0x7f800001ff008424 */ /* 0x000fe400078e00ff */
[----:B------:R-:W-:Y:S01]  /*b560*/  @P0 IMAD.SHL.U32 R0, R2, 0x800000, RZ ;  /* 0x0080000002000824 */ /* 0x000fe200078e00ff */
[----:B------:R-:W-:Y:S06]  /*b570*/  BRA `(.L_x_2064) ;  /* 0x00000000005c7947 */ /* 0x000fec0003800000 */
.L_x_2063:
[----:B------:R-:W-:Y:S01]  /*b580*/  MOV R2, 0x0 ;  /* 0x0000000000027802 */ /* 0x000fe20000000f00 */
[----:B------:R-:W0:Y:S01]  /*b590*/  LDCU.64 UR4, c[0x4][0x128] ;  /* 0x01002500ff0477ac */ /* 0x000e220008000a00 */
[----:B------:R-:W-:Y:S02]  /*b5a0*/  HFMA2 R8, -RZ, RZ, 0, 4.64916229248046875e-06 ;  /* 0x0000004eff087431 */ /* 0x000fe400000001ff */
[----:B------:R-:W-:Y:S01]  /*b5b0*/  IMAD.MOV.U32 R12, RZ, RZ, 0x1 ;  /* 0x00000001ff0c7424 */ /* 0x000fe200078e00ff */
[----:B------:R-:W2:Y:S01]  /*b5c0*/  LDCU.64 UR6, c[0x4][0x130] ;  /* 0x01002600ff0677ac */ /* 0x000ea20008000a00 */
[----:B------:R-:W4:Y:S01]  /*b5d0*/  LDC.64 R2, c[0x4][R2] ;  /* 0x0100000002027b82 */ /* 0x000f220000000a00 */
[----:B------:R-:W-:Y:S01]  /*b5e0*/  IMAD.MOV.U32 R13, RZ, RZ, RZ ;  /* 0x000000ffff0d7224 */ /* 0x000fe200078e00ff */
[----:B------:R-:W1:Y:S01]  /*b5f0*/  LDCU.64 UR8, c[0x4][0x18] ;  /* 0x01000300ff0877ac */ /* 0x000e620008000a00 */
[----:B0-----:R-:W-:Y:S01]  /*b600*/  MOV R4, UR4 ;  /* 0x0000000400047c02 */ /* 0x001fe20008000f00 */
[----:B------:R-:W-:-:S02]  /*b610*/  IMAD.U32 R5, RZ, RZ, UR5 ;  /* 0x00000005ff057e24 */ /* 0x000fc4000f8e00ff */
[----:B--2---:R-:W-:Y:S01]  /*b620*/  IMAD.U32 R6, RZ, RZ, UR6 ;  /* 0x00000006ff067e24 */ /* 0x004fe2000f8e00ff */
[----:B------:R-:W-:Y:S01]  /*b630*/  MOV R7, UR7 ;  /* 0x0000000700077c02 */ /* 0x000fe20008000f00 */
[----:B-1----:R-:W-:Y:S02]  /*b640*/  IMAD.U32 R10, RZ, RZ, UR8 ;  /* 0x00000008ff0a7e24 */ /* 0x002fe4000f8e00ff */
[----:B------:R-:W-:-:S07]  /*b650*/  IMAD.U32 R11, RZ, RZ, UR9 ;  /* 0x00000009ff0b7e24 */ /* 0x000fce000f8e00ff */
[----:B------:R-:W-:-:S07]  /*b660*/  LEPC R20, `(.L_x_2085) ;  /* 0x000000001014794e */ /* 0x000fce0000000000 */
[----:B---345:R-:W-:Y:S05]  /*b670*/  CALL.ABS.NOINC R2 ;  /* 0x0000000002007343 */ /* 0x038fea0003c00000 */
.L_x_2085:
[----:B------:R-:W-:Y:S01]  /*b680*/  MOV R0, RZ ;  /* 0x000000ff00007202 */ /* 0x000fe20000000f00 */
[----:B------:R-:W-:Y:S06]  /*b690*/  BRA `(.L_x_2064) ;  /* 0x0000000000147947 */ /* 0x000fec0003800000 */
.L_x_2084:
[----:B------:R-:W2:Y:S02]  /*b6a0*/  LDG.E.64 R2, desc[UR36][R2.64] ;  /* 0x0000002402027981 */ /* 0x000ea4000c1e1b00 */
[----:B--2---:R0:W2:Y:S02]  /*b6b0*/  I2F.U64 R0, R2 ;  /* 0x0000000200007312 */ /* 0x0040a40000301000 */
[----:B0-2---:R-:W-:Y:S05]  /*b6c0*/  BRA `(.L_x_2064) ;  /* 0x0000000000087947 */ /* 0x005fea0003800000 */
.L_x_2083:
[----:B------:R-:W2:Y:S02]  /*b6d0*/  LDG.E R0, desc[UR36][R2.64] ;  /* 0x0000002402007981 */ /* 0x000ea4000c1e1900 */
[----:B--2---:R-:W-:-:S07]  /*b6e0*/  I2FP.F32.U32 R0, R0 ;  /* 0x0000000000007245 */ /* 0x004fce0000201000 */
.L_x_2064:
[----:B------:R-:W-:Y:S05]  /*b6f0*/  BSYNC.RECONVERGENT B6 ;  /* 0x0000000000067941 */ /* 0x000fea0003800200 */
.L_x_2058:
[----:B------:R-:W0:Y:S01]  /*b700*/  LDCU.64 UR6, c[0x0][0x5e8] ;  /* 0x0000bd00ff0677ac */ /* 0x000e220008000a00 */
[----:B--2-45:R-:W-:Y:S01]  /*b710*/  FFMA.FTZ R4, -R0, R0, 1 ;  /* 0x3f80000000047423 */ /* 0x034fe20000010100 */
[----:B------:R-:W-:-:S03]  /*b720*/  UPRMT UR4, UR43, 0x9910, URZ ;  /* 0x000099102b047896 */ /* 0x000fc600080000ff */
[----:B-1-3--:R-:W-:Y:S01]  /*b730*/  FMUL.FTZ R4, R4, R19 ;  /* 0x0000001304047220 */ /* 0x00afe20000410000 */
        /* <DEDUP_REMOVED lines=15> */
.L_x_2089:
[----:B------:R-:W0:Y:S02]  /*b830*/  F2I.S64.TRUNC R4, R4 ;  /* 0x0000000400047311 */ /* 0x000e24000020d900 */
[----:B0-----:R-:W-:-:S05]  /*b840*/  IMAD.MOV.U32 R7, RZ, RZ, R4 ;  /* 0x000000ffff077224 */ /* 0x001fca00078e0004 */
[----:B------:R0:W-:Y:S01]  /*b850*/  STG.E.U8 desc[UR36][R2.64], R7 ;  /* 0x0000000702007986 */ /* 0x0001e2000c101124 */
[----:B------:R-:W-:Y:S05]  /*b860*/  BRA `(.L_x_2091) ;  /* 0x0000000c00287947 */ /* 0x000fea0003800000 */
.L_x_2088:
        /* <DEDUP_REMOVED lines=9> */
.L_x_2093:
[----:B------:R-:W0:Y:S02]  /*b900*/  F2I.FTZ.TRUNC.NTZ R5, R4 ;  /* 0x0000000400057305 */ /* 0x000e24000021f100 */
[----:B0-----:R0:W-:Y:S01]  /*b910*/  STG.E desc[UR36][R2.64], R5 ;  /* 0x0000000502007986 */ /* 0x0011e2000c101924 */
[----:B------:R-:W-:Y:S05]  /*b920*/  BRA `(.L_x_2091) ;  /* 0x0000000800f87947 */ /* 0x000fea0003800000 */
.L_x_2092:
[----:B------:R-:W0:Y:S02]  /*b930*/  F2I.FTZ.TRUNC.NTZ R5, R4 ;  /* 0x0000000400057305 */ /* 0x000e24000021f100 */
[----:B0-----:R0:W-:Y:S01]  /*b940*/  STG.E.U16 desc[UR36][R2.64], R5 ;  /* 0x0000000502007986 */ /* 0x0011e2000c101524 */
[----:B------:R-:W-:Y:S05]  /*b950*/  BRA `(.L_x_2091) ;  /* 0x0000000800ec7947 */ /* 0x000fea0003800000 */
.L_x_2087:
        /* <DEDUP_REMOVED lines=8> */
.L_x_2095:
[----:B------:R-:W-:-:S05]  /*b9e0*/  F2FP.F16.F32.PACK_AB R4, RZ, R4 ;  /* 0x00000004ff04723e */ /* 0x000fca00000000ff */
[----:B------:R0:W-:Y:S01]  /*b9f0*/  STG.E.U16 desc[UR36][R2.64], R4 ;  /* 0x0000000402007986 */ /* 0x0001e2000c101524 */
[----:B------:R-:W-:Y:S05]  /*ba00*/  BRA `(.L_x_2091) ;  /* 0x0000000800c07947 */ /* 0x000fea0003800000 */
.L_x_2094:
[----:B------:R-:W-:-:S09]  /*ba10*/  UISETP.NE.AND UP0, UPT, UR4, 0x7, UPT ;  /* 0x000000070400788c */ /* 0x000fd2000bf05270 */
[----:B------:R-:W-:Y:S05]  /*ba20*/  BRA.U !UP0, `(.L_x_2096) ;  /* 0x00000001082c7547 */ /* 0x000fea000b800000 */
[----:B------:R-:W-:-:S09]  /*ba30*/  UISETP.NE.AND UP0, UPT, UR4, 0x8, UPT ;  /* 0x000000080400788c */ /* 0x000fd2000bf05270 */
[----:B------:R-:W-:Y:S05]  /*ba40*/  BRA.U !UP0, `(.L_x_2097) ;  /* 0x0000000108147547 */ /* 0x000fea000b800000 */
[----:B------:R-:W-:-:S09]  /*ba50*/  UISETP.NE.AND UP0, UPT, UR4, 0x9, UPT ;  /* 0x000000090400788c */ /* 0x000fd2000bf05270 */
[----:B------:R-:W-:Y:S05]  /*ba60*/  BRA.U UP0, `(.L_x_2090) ;  /* 0x0000000500d07547 */ /* 0x000fea000b800000 */
[----:B------:R-:W-:-:S05]  /*ba70*/  HFMA2 R5, -RZ, RZ, 0, 0 ;  /* 0x00000000ff057431 */ /* 0x000fca00000001ff */
[----:B------:R0:W-:Y:S01]  /*ba80*/  STG.E.64 desc[UR36][R2.64], R4 ;  /* 0x0000000402007986 */ /* 0x0001e2000c101b24 */
[----:B------:R-:W-:Y:S05]  /*ba90*/  BRA `(.L_x_2091) ;  /* 0x00000008009c7947 */ /* 0x000fea0003800000 */
.L_x_2097:
[----:B------:R-:W-:-:S04]  /*baa0*/  F2FP.F16.F32.PACK_AB R5, RZ, R4 ;  /* 0x00000004ff05723e */ /* 0x000fc800000000ff */
[----:B------:R-:W-:-:S05]  /*bab0*/  PRMT R5, R5, 0x5410, RZ ;  /* 0x0000541005057816 */ /* 0x000fca00000000ff */
[----:B------:R0:W-:Y:S01]  /*bac0*/  STG.E desc[UR36][R2.64], R5 ;  /* 0x0000000502007986 */ /* 0x0001e2000c101924 */
[----:B------:R-:W-:Y:S05]  /*bad0*/  BRA `(.L_x_2091) ;  /* 0x00000008008c7947 */ /* 0x000fea0003800000 */
.L_x_2096:
[----:B------:R-:W-:-:S06]  /*bae0*/  FMUL.FTZ R4, R4, 1 ;  /* 0x3f80000004047820 */ /* 0x000fcc0000410000 */
[----:B------:R-:W0:Y:S02]  /*baf0*/  F2F.F64.F32 R4, R4 ;  /* 0x0000000400047310 */ /* 0x000e240000201800 */
[----:B0-----:R0:W-:Y:S01]  /*bb00*/  STG.E.64 desc[UR36][R2.64], R4 ;  /* 0x0000000402007986 */ /* 0x0011e2000c101b24 */
[----:B------:R-:W-:Y:S05]  /*bb10*/  BRA `(.L_x_2091) ;  /* 0x00000008007c7947 */ /* 0x000fea0003800000 */
.L_x_2086:
        /* <DEDUP_REMOVED lines=13> */
.L_x_2101:
        /* <DEDUP_REMOVED lines=16> */
.L_x_2104:
[----:B------:R-:W-:-:S04]  /*bcf0*/  SHF.R.U32.HI R4, RZ, 0x18, R4 ;  /* 0x00000018ff047819 */ /* 0x000fc80000011604 */
[----:B------:R-:W-:-:S04]  /*bd00*/  LOP3.LUT R4, R5, 0x80, R4, 0xf8, !PT ;  /* 0x0000008005047812 */ /* 0x000fc800078ef804 */
[----:B------:R-:W-:-:S07]  /*bd10*/  PRMT R0, R4, 0x7610, R0 ;  /* 0x0000761004007816 */ /* 0x000fce0000000000 */
.L_x_2103:
[----:B------:R-:W-:Y:S05]  /*bd20*/  BSYNC.RECONVERGENT B0 ;  /* 0x0000000000007941 */ /* 0x000fea0003800200 */
.L_x_2102:
[----:B------:R0:W-:Y:S01]  /*bd30*/  STG.E.U8 desc[UR36][R2.64], R0 ;  /* 0x0000000002007986 */ /* 0x0001e2000c101124 */
[----:B------:R-:W-:Y:S05]  /*bd40*/  BRA `(.L_x_2091) ;  /* 0x0000000400f07947 */ /* 0x000fea0003800000 */
.L_x_2100:
        /* <DEDUP_REMOVED lines=16> */
.L_x_2107:
[----:B------:R-:W-:-:S04]  /*be50*/  SHF.R.U32.HI R4, RZ, 0x18, R4 ;  /* 0x00000018ff047819 */ /* 0x000fc80000011604 */
[----:B------:R-:W-:-:S04]  /*be60*/  LOP3.LUT R5, R5, 0x80, R4, 0xf8, !PT ;  /* 0x0000008005057812 */ /* 0x000fc800078ef804 */
[----:B------:R-:W-:-:S07]  /*be70*/  PRMT R0, R5, 0x7610, R0 ;  /* 0x0000761005007816 */ /* 0x000fce0000000000 */
.L_x_2106:
[----:B------:R-:W-:Y:S05]  /*be80*/  BSYNC.RECONVERGENT B0 ;  /* 0x0000000000007941 */ /* 0x000fea0003800200 */
.L_x_2105:
[----:B------:R0:W-:Y:S01]  /*be90*/  STG.E.U8 desc[UR36][R2.64], R0 ;  /* 0x0000000002007986 */ /* 0x0001e2000c101124 */
[----:B------:R-:W-:Y:S05]  /*bea0*/  BRA `(.L_x_2091) ;  /* 0x0000000400987947 */ /* 0x000fea0003800000 */
.L_x_2099:
        /* <DEDUP_REMOVED lines=21> */
.L_x_2109:
[----:B------:R-:W0:Y:S02]  /*c000*/  F2I.U64.TRUNC R4, R4 ;  /* 0x0000000400047311 */ /* 0x000e24000020d800 */
[----:B0-----:R0:W-:Y:S01]  /*c010*/  STG.E.64 desc[UR36][R2.64], R4 ;  /* 0x0000000402007986 */ /* 0x0011e2000c101b24 */
[----:B------:R-:W-:Y:S05]  /*c020*/  BRA `(.L_x_2091) ;  /* 0x0000000400387947 */ /* 0x000fea0003800000 */
.L_x_2108:
[----:B------:R-:W0:Y:S02]  /*c030*/  F2I.FTZ.U32.TRUNC.NTZ R5, R4 ;  /* 0x0000000400057305 */ /* 0x000e24000021f000 */
[----:B0-----:R0:W-:Y:S01]  /*c040*/  STG.E desc[UR36][R2.64], R5 ;  /* 0x0000000502007986 */ /* 0x0011e2000c101924 */
[----:B------:R-:W-:Y:S05]  /*c050*/  BRA `(.L_x_2091) ;  /* 0x00000004002c7947 */ /* 0x000fea0003800000 */
.L_x_2098:
        /* <DEDUP_REMOVED lines=10> */
.L_x_2111:
[----:B------:R-:W-:Y:S01]  /*c100*/  FMUL.FTZ R4, R4, 1 ;  /* 0x3f80000004047820 */ /* 0x000fe20000410000 */
[----:B------:R-:W-:-:S05]  /*c110*/  CS2R R6, SRZ ;  /* 0x0000000000067805 */ /* 0x000fca000001ff00 */
[----:B------:R-:W0:Y:S02]  /*c120*/  F2F.F64.F32 R4, R4 ;  /* 0x0000000400047310 */ /* 0x000e240000201800 */
[----:B0-----:R4:W-:Y:S01]  /*c130*/  STG.E.128 desc[UR36][R2.64], R4 ;  /* 0x0000000402007986 */ /* 0x0019e2000c101d24 */
[----:B------:R-:W-:Y:S05]  /*c140*/  BRA `(.L_x_2091) ;  /* 0x0000000000f07947 */ /* 0x000fea0003800000 */
.L_x_2110:
[----:B------:R-:W-:-:S09]  /*c150*/  UISETP.NE.AND UP0, UPT, UR4, 0xf, UPT ;  /* 0x0000000f0400788c */ /* 0x000fd2000bf05270 */
[----:B------:R-:W-:Y:S05]  /*c160*/  BRA.U !UP0, `(.L_x_2112) ;  /* 0x0000000108e07547 */ /* 0x000fea000b800000 */
[----:B------:R-:W-:-:S09]  /*c170*/  UISETP.NE.AND UP0, UPT, UR4, 0x17, UPT ;  /* 0x000000170400788c */ /* 0x000fd2000bf05270 */
[----:B------:R-:W-:Y:S05]  /*c180*/  BRA.U !UP0, `(.L_x_2113) ;  /* 0x00000001088c7547 */ /* 0x000fea000b800000 */
[----:B------:R-:W-:-:S09]  /*c190*/  UISETP.NE.AND UP0, UPT, UR4, 0x18, UPT ;  /* 0x000000180400788c */ /* 0x000fd2000bf05270 */
[----:B------:R-:W-:Y:S05]  /*c1a0*/  BRA.U !UP0, `(.L_x_2114) ;  /* 0x0000000108447547 */ /* 0x000fea000b800000 */
.L_x_2090:
[----:B------:R-:W-:Y:S01]  /*c1b0*/  MOV R0, 0x0 ;  /* 0x0000000000007802 */ /* 0x000fe20000000f00 */
[----:B------:R-:W0:Y:S01]  /*c1c0*/  LDCU.64 UR4, c[0x4][0x128] ;  /* 0x01002500ff0477ac */ /* 0x000e220008000a00 */
[----:B------:R-:W-:Y:S02]  /*c1d0*/  HFMA2 R13, -RZ, RZ, 0, 0 ;  /* 0x00000000ff0d7431 */ /* 0x000fe400000001ff */
[----:B------:R-:W-:Y:S01]  /*c1e0*/  IMAD.MOV.U32 R8, RZ, RZ, 0x65 ;  /* 0x00000065ff087424 */ /* 0x000fe200078e00ff */
[----:B------:R1:W2:Y:S01]  /*c1f0*/  LDC.64 R2, c[0x4][R0] ;  /* 0x0100000000027b82 */ /* 0x0002a20000000a00 */
[----:B------:R-:W3:Y:S01]  /*c200*/  LDCU.64 UR6, c[0x4][0x130] ;  /* 0x01002600ff0677ac */ /* 0x000ee20008000a00 */
[----:B------:R-:W-:Y:S01]  /*c210*/  IMAD.MOV.U32 R12, RZ, RZ, 0x1 ;  /* 0x00000001ff0c7424 */ /* 0x000fe200078e00ff */
[----:B------:R-:W4:Y:S01]  /*c220*/  LDCU.64 UR8, c[0x4][0x20] ;  /* 0x01000400ff0877ac */ /* 0x000f220008000a00 */
[----:B0-----:R-:W-:Y:S02]  /*c230*/  IMAD.U32 R4, RZ, RZ, UR4 ;  /* 0x00000004ff047e24 */ /* 0x001fe4000f8e00ff */
[----:B------:R-:W-:Y:S01]  /*c240*/  IMAD.U32 R5, RZ, RZ, UR5 ;  /* 0x00000005ff057e24 */ /* 0x000fe2000f8e00ff */
[----:B---3--:R-:W-:Y:S01]  /*c250*/  MOV R6, UR6 ;  /* 0x0000000600067c02 */ /* 0x008fe20008000f00 */
[----:B------:R-:W-:-:S02]  /*c260*/  IMAD.U32 R7, RZ, RZ, UR7 ;  /* 0x00000007ff077e24 */ /* 0x000fc4000f8e00ff */
[----:B----4-:R-:W-:Y:S01]  /*c270*/  IMAD.U32 R10, RZ, RZ, UR8 ;  /* 0x00000008ff0a7e24 */ /* 0x010fe2000f8e00ff */
[----:B-1----:R-:W-:-:S07]  /*c280*/  MOV R11, UR9 ;  /* 0x00000009000b7c02 */ /* 0x002fce0008000f00 */
[----:B------:R-:W-:-:S07]  /*c290*/  LEPC R20, `(.L_x_2115) ;  /* 0x000000001014794e */ /* 0x000fce0000000000 */
[----:B--2---:R-:W-:Y:S05]  /*c2a0*/  CALL.ABS.NOINC R2 ;  /* 0x0000000002007343 */ /* 0x004fea0003c00000 */
.L_x_2115:
[----:B------:R-:W-:Y:S05]  /*c2b0*/  BRA `(.L_x_2091) ;  /* 0x0000000000947947 */ /* 0x000fea0003800000 */
.L_x_2114:
[----:B------:R-:W-:Y:S01]  /*c2c0*/  LOP3.LUT R6, R4, 0x7fffffff, RZ, 0xc0, !PT ;  /* 0x7fffffff04067812 */ /* 0x000fe200078ec0ff */
[----:B------:R-:W-:Y:S01]  /*c2d0*/  BSSY.RECONVERGENT B0, `(.L_x_2116) ;  /* 0x000000b000007945 */ /* 0x000fe20003800200 */
[----:B------:R-:W-:Y:S01]  /*c2e0*/  SHF.R.U32.HI R7, RZ, 0x18, R4 ;  /* 0x00000018ff077819 */ /* 0x000fe20000011604 */
[----:B------:R-:W-:Y:S01]  /*c2f0*/  IMAD.MOV.U32 R0, RZ, RZ, 0x7f ;  /* 0x0000007fff007424 */ /* 0x000fe200078e00ff */
        /* <DEDUP_REMOVED lines=8> */
.L_x_2117:
[----:B------:R-:W-:Y:S05]  /*c380*/  BSYNC.RECONVERGENT B0 ;  /* 0x0000000000007941 */ /* 0x000fea0003800200 */
.L_x_2116:
[----:B------:R-:W-:-:S05]  /*c390*/  LOP3.LUT R5, R0, 0x80, R7, 0xf8, !PT ;  /* 0x0000008000057812 */ /* 0x000fca00078ef807 */
[----:B------:R1:W-:Y:S01]  /*c3a0*/  STG.E.U8 desc[UR36][R2.64], R5 ;  /* 0x0000000502007986 */ /* 0x0003e2000c101124 */
[----:B------:R-:W-:Y:S05]  /*c3b0*/  BRA `(.L_x_2091) ;  /* 0x0000000000547947 */ /* 0x000fea0003800000 */
.L_x_2113:
        /* <DEDUP_REMOVED lines=11> */
.L_x_2119:
[----:B------:R-:W-:Y:S01]  /*c470*/  IMAD.MOV.U32 R0, RZ, RZ, 0x7f ;  /* 0x0000007fff007424 */ /* 0x000fe200078e00ff */
[----:B------:R-:W-:-:S04]  /*c480*/  ISETP.GT.U32.AND P0, PT, R6, 0x7f800000, PT ;  /* 0x7f8000000600780c */ /* 0x000fc80003f04070 */
[----:B------:R-:W-:-:S09]  /*c490*/  SEL R0, R0, 0x7c, P0 ;  /* 0x0000007c00007807 */ /* 0x000fd20000000000 */
.L_x_2120:
[----:B------:R-:W-:Y:S05]  /*c4a0*/  BSYNC.RECONVERGENT B0 ;  /* 0x0000000000007941 */ /* 0x000fea0003800200 */
.L_x_2118:
[----:B------:R-:W-:-:S04]  /*c4b0*/  SHF.R.U32.HI R5, RZ, 0x18, R4 ;  /* 0x00000018ff057819 */ /* 0x000fc80000011604 */
[----:B------:R-:W-:-:S05]  /*c4c0*/  LOP3.LUT R5, R0, 0x80, R5, 0xf8, !PT ;  /* 0x0000008000057812 */ /* 0x000fca00078ef805 */
[----:B------:R0:W-:Y:S01]  /*c4d0*/  STG.E.U8 desc[UR36][R2.64], R5 ;  /* 0x0000000502007986 */ /* 0x0001e2000c101124 */
[----:B------:R-:W-:Y:S05]  /*c4e0*/  BRA `(.L_x_2091) ;  /* 0x0000000000087947 */ /* 0x000fea0003800000 */
.L_x_2112:
[----:B------:R-:W-:-:S05]  /*c4f0*/  F2FP.BF16.F32.PACK_AB R4, RZ, R4 ;  /* 0x00000004ff04723e */ /* 0x000fca00000010ff */
[----:B------:R2:W-:Y:S02]  /*c500*/  STG.E.U16 desc[UR36][R2.64], R4 ;  /* 0x0000000402007986 */ /* 0x0005e4000c101524 */
.L_x_2091:
[----:B------:R-:W-:-:S07]  /*c510*/  IADD3 R17, PT, PT, R17, 0x80, RZ ;  /* 0x0000008011117810 */ /* 0x000fce0007ffe0ff */
.L_x_2028:
[----:B------:R-:W-:Y:S05]  /*c520*/  BSYNC.RECONVERGENT B7 ;  /* 0x0000000000077941 */ /* 0x000fea0003800200 */
.L_x_2027:
[----:B------:R-:W5:Y:S02]  /*c530*/  LDCU UR4, c[0x0][0x380] ;  /* 0x00007000ff0477ac */ /* 0x000f640008000800 */
[----:B-----5:R-:W-:-:S13]  /*c540*/  ISETP.GE.AND P0, PT, R17, UR4, PT ;  /* 0x0000000411007c0c */ /* 0x020fda000bf06270 */
[----:B------:R-:W-:Y:S05]  /*c550*/  @P0 EXIT ;  /* 0x000000000000094d */ /* 0x000fea0003800000 */
[----:B------:R-:W5:Y:S01]  /*c560*/  LDCU UR4, c[0x0][0x388] ;  /* 0x00007100ff0477ac */ /* 0x000f620008000800 */
[----:B------:R-:W-:Y:S01]  /*c570*/  IMAD.MOV.U32 R18, RZ, RZ, RZ ;  /* 0x000000ffff127224 */ /* 0x000fe200078e00ff */
[----:B------:R-:W-:Y:S01]  /*c580*/  MOV R16, RZ ;  /* 0x000000ff00107202 */ /* 0x000fe20000000f00 */
[----:B0-----:R-:W-:Y:S01]  /*c590*/  IMAD.MOV.U32 R0, RZ, RZ, RZ ;  /* 0x000000ffff007224 */ /* 0x001fe200078e00ff */
        /* <DEDUP_REMOVED lines=350> */
.L_x_2121:
[----:B------:R-:W1:Y:S01]  /*db80*/  LDCU.64 UR8, c[0x0][0x5f0] ;  /* 0x0000be00ff0877ac */ /* 0x000e620008000a00 */
[----:B------:R-:W-:Y:S01]  /*db90*/  BSSY.RECONVERGENT B6, `(.L_x_2122) ;  /* 0x00000e8000067945 */ /* 0x000fe20003800200 */
[----:B------:R-:W0:Y:S01]  /*dba0*/  LDCU.64 UR6, c[0x0][0x5e8] ;  /* 0x0000bd00ff0677ac */ /* 0x000e220008000a00 */
[----:B------:R-:W-:-:S04]  /*dbb0*/  UPRMT UR4, UR39, 0x9910, URZ ;  /* 0x0000991027047896 */ /* 0x000fc800080000ff */
[----:B------:R-:W-:Y:S01]  /*dbc0*/  UISETP.GT.AND UP0, UPT, UR4, 0x9, UPT ;  /* 0x000000090400788c */ /* 0x000fe2000bf04270 */
[----:B-1234-:R-:W-:Y:S02]  /*dbd0*/  IADD3 R2, P1, PT, R0, UR8, RZ ;  /* 0x0000000800027c10 */ /* 0x01efe4000ff3e0ff */
        /* <DEDUP_REMOVED lines=15> */
.L_x_2126:
[----:B------:R-:W2:Y:S02]  /*dcd0*/  LDG.E.U8 R2, desc[UR36][R2.64] ;  /* 0x0000002402027981 */ /* 0x000ea4000c1e1100 */
[----:B--2---:R-:W-:Y:S01]  /*dce0*/  I2FP.F32.U32 R19, R2 ;  /* 0x0000000200137245 */ /* 0x004fe20000201000 */
[----:B------:R-:W-:Y:S06]  /*dcf0*/  BRA `(.L_x_2128) ;  /* 0x0000000c00447947 */ /* 0x000fec0003800000 */
.L_x_2125:
        /* <DEDUP_REMOVED lines=9> */
.L_x_2130:
[----:B------:R-:W2:Y:S02]  /*dd90*/  LDG.E R2, desc[UR36][R2.64] ;  /* 0x0000002402027981 */ /* 0x000ea4000c1e1900 */
[----:B--2---:R-:W-:Y:S01]  /*dda0*/  I2FP.F32.S32 R19, R2 ;  /* 0x0000000200137245 */ /* 0x004fe20000201400 */
[----:B------:R-:W-:Y:S06]  /*ddb0*/  BRA `(.L_x_2128) ;  /* 0x0000000c00147947 */ /* 0x000fec0003800000 */
.L_x_2129:
[----:B------:R-:W2:Y:S02]  /*ddc0*/  LDG.E.U16 R2, desc[UR36][R2.64] ;  /* 0x0000002402027981 */ /* 0x000ea4000c1e1500 */
[----:B--2---:R4:W0:Y:S01]  /*ddd0*/  I2F.S16 R19, R2 ;  /* 0x0000000200137306 */ /* 0x0048220000101400 */
[----:B------:R-:W-:Y:S05]  /*dde0*/  BRA `(.L_x_2128) ;  /* 0x0000000c00087947 */ /* 0x000fea0003800000 */
.L_x_2124:
        /* <DEDUP_REMOVED lines=8> */
.L_x_2132:
[----:B------:R-:W2:Y:S02]  /*de70*/  LDG.E.U16 R2, desc[UR36][R2.64] ;  /* 0x0000002402027981 */ /* 0x000ea4000c1e1500 */
[----:B--2---:R-:W-:Y:S01]  /*de80*/  HADD2.F32 R19, -RZ, R2.H0_H0 ;  /* 0x20000002ff137230 */ /* 0x004fe20000004100 */
[----:B------:R-:W-:Y:S06]  /*de90*/  BRA `(.L_x_2128) ;  /* 0x0000000800dc7947 */ /* 0x000fec0003800000 */
.L_x_2131:
        /* <DEDUP_REMOVED lines=8> */
.L_x_2134:
[----:B------:R-:W2:Y:S02]  /*df20*/  LDG.E.U16 R2, desc[UR36][R2.64] ;  /* 0x0000002402027981 */ /* 0x000ea4000c1e1500 */
[----:B--2---:R-:W-:Y:S01]  /*df30*/  HADD2.F32 R19, -RZ, R2.H0_H0 ;  /* 0x20000002ff137230 */ /* 0x004fe20000004100 */
[----:B------:R-:W-:Y:S06]  /*df40*/  BRA `(.L_x_2128) ;  /* 0x0000000800b07947 */ /* 0x000fec0003800000 */
.L_x_2133:
        /* <DEDUP_REMOVED lines=11> */
.L_x_2123:
        /* <DEDUP_REMOVED lines=12> */
.L_x_2137:
        /* <DEDUP_REMOVED lines=11> */
.L_x_2136:
        /* <DEDUP_REMOVED lines=25> */
.L_x_2139:
        /* <DEDUP_REMOVED lines=12> */
.L_x_2138:
[----:B------:R-:W2:Y:S02]  /*e3c0*/  LDG.E.U16 R2, desc[UR36][R2.64] ;  /* 0x0000002402027981 */ /* 0x000ea4000c1e1500 */
[----:B--2---:R-:W-:Y:S01]  /*e3d0*/  IMAD.U32 R19, R2, 0x10000, RZ ;  /* 0x0001000002137824 */ /* 0x004fe200078e00ff */
[----:B------:R-:W-:Y:S06]  /*e3e0*/  BRA `(.L_x_2128) ;  /* 0x0000000400887947 */ /* 0x000fec0003800000 */
.L_x_2135:
        /* <DEDUP_REMOVED lines=11> */
.L_x_2142:
        /* <DEDUP_REMOVED lines=20> */
.L_x_2144:
[----:B------:R-:W-:Y:S05]  /*e5e0*/  BSYNC.RECONVERGENT B0 ;  /* 0x0000000000007941 */ /* 0x000fea0003800200 */
.L_x_2143:
[----:B------:R-:W-:Y:S01]  /*e5f0*/  IMAD.SHL.U32 R0, R0, 0x100000, RZ ;  /* 0x0010000000007824 */ /* 0x000fe200078e00ff */
[----:B------:R-:W-:-:S04]  /*e600*/  LEA R2, R2, 0x3b800000, 0x17 ;  /* 0x3b80000002027811 */ /* 0x000fc800078eb8ff */
[----:B------:R-:W-:Y:S01]  /*e610*/  LOP3.LUT R19, R2, R0, R19, 0xfe, !PT ;  /* 0x0000000002137212 */ /* 0x000fe200078efe13 */
[----:B------:R-:W-:Y:S06]  /*e620*/  BRA `(.L_x_2128) ;  /* 0x0000000000f87947 */ /* 0x000fec0003800000 */
.L_x_2141:
        /* <DEDUP_REMOVED lines=20> */
.L_x_2146:
[----:B------:R-:W-:Y:S05]  /*e770*/  BSYNC.RECONVERGENT B0 ;  /* 0x0000000000007941 */ /* 0x000fea0003800200 */
.L_x_2145:
[----:B------:R-:W-:Y:S02]  /*e780*/  SHF.L.U32 R0, R0, 0x15, RZ ;  /* 0x0000001500007819 */ /* 0x000fe400000006ff */
[----:B------:R-:W-:-:S04]  /*e790*/  LEA R2, R2, 0x37800000, 0x17 ;  /* 0x3780000002027811 */ /* 0x000fc800078eb8ff */
[----:B------:R-:W-:Y:S01]  /*e7a0*/  LOP3.LUT R19, R2, R0, R19, 0xfe, !PT ;  /* 0x0000000002137212 */ /* 0x000fe200078efe13 */
[----:B------:R-:W-:Y:S06]  /*e7b0*/  BRA `(.L_x_2128) ;  /* 0x0000000000947947 */ /* 0x000fec0003800000 */
.L_x_2140:
        /* <DEDUP_REMOVED lines=14> */
.L_x_2127:
        /* <DEDUP_REMOVED lines=16> */
.L_x_2149:
[----:B------:R-:W-:Y:S01]  /*e9a0*/  IMAD.MOV.U32 R19, RZ, RZ, RZ ;  /* 0x000000ffff137224 */ /* 0x000fe200078e00ff */
[----:B------:R-:W-:Y:S06]  /*e9b0*/  BRA `(.L_x_2128) ;  /* 0x0000000000147947 */ /* 0x000fec0003800000 */
.L_x_2148:
[----:B------:R-:W2:Y:S02]  /*e9c0*/  LDG.E.64 R2, desc[UR36][R2.64] ;  /* 0x0000002402027981 */ /* 0x000ea4000c1e1b00 */
[----:B--2---:R0:W1:Y:S02]  /*e9d0*/  I2F.U64 R19, R2 ;  /* 0x0000000200137312 */ /* 0x0040640000301000 */
[----:B01----:R-:W-:Y:S05]  /*e9e0*/  BRA `(.L_x_2128) ;  /* 0x0000000000087947 */ /* 0x003fea0003800000 */
.L_x_2147:
[----:B------:R-:W2:Y:S02]  /*e9f0*/  LDG.E R2, desc[UR36][R2.64] ;  /* 0x0000002402027981 */ /* 0x000ea4000c1e1900 */
[----:B--2---:R-:W-:-:S07]  /*ea00*/  I2FP.F32.U32 R19, R2 ;  /* 0x0000000200137245 */ /* 0x004fce0000201000 */
.L_x_2128:
[----:B------:R-:W-:Y:S05]  /*ea10*/  BSYNC.RECONVERGENT B6 ;  /* 0x0000000000067941 */ /* 0x000fea0003800200 */
.L_x_2122:
        /* <DEDUP_REMOVED lines=16> */
[----:B--2---:R0:W1:Y:S01]  /*eb20*/  I2F.S16 R0, R2 ;  /* 0x0000000200007306 */ /* 0x0040620000101400 */
[----:B------:R-:W-:Y:S05]  /*eb30*/  BRA `(.L_x_2156) ;  /* 0x0000000c00507947 */ /* 0x000fea0003800000 */
.L_x_2154:
[----:B------:R-:W2:Y:S02]  /*eb40*/  LDG.E.U8 R0, desc[UR36][R2.64] ;  /* 0x0000002402007981 */ /* 0x000ea4000c1e1100 */
[----:B--2---:R-:W-:Y:S01]  /*eb50*/  I2FP.F32.U32 R0, R0 ;  /* 0x0000000000007245 */ /* 0x004fe20000201000 */
[----:B------:R-:W-:Y:S06]  /*eb60*/  BRA `(.L_x_2156) ;  /* 0x0000000c00447947 */ /* 0x000fec0003800000 */
.L_x_2153:
[----:B------:R-:W-:-:S09]  /*eb70*/  UISETP.NE.AND UP0, UPT, UR4, 0x2, UPT ;  /* 0x000000020400788c */ /* 0x000fd2000bf05270 */
[----:B------:R-:W-:Y:S05]  /*eb80*/  BRA.U !UP0, `(.L_x_2157) ;  /* 0x0000000108287547 */ /* 0x000fea000b800000 */
[----:B------:R-:W-:-:S09]  /*eb90*/  UISETP.NE.AND UP0, UPT, UR4, 0x3, UPT ;  /* 0x000000030400788c */ /* 0x000fd2000bf05270 */
[----:B------:R-:W-:Y:S05]  /*eba0*/  BRA.U !UP0, `(.L_x_2158) ;  /* 0x0000000108147547 */ /* 0x000fea000b800000 */
[----:B------:R-:W-:-:S09]  /*ebb0*/  UISETP.NE.AND UP0, UPT, UR4, 0x4, UPT ;  /* 0x000000040400788c */ /* 0x000fd2000bf05270 */
[----:B------:R-:W-:Y:S05]  /*ebc0*/  BRA.U UP0, `(.L_x_2155) ;  /* 0x0000000900d07547 */ /* 0x000fea000b800000 */
[----:B------:R-:W2:Y:S02]  /*ebd0*/  LDG.E.64 R2, desc[UR36][R2.64] ;  /* 0x0000002402027981 */ /* 0x000ea4000c1e1b00 */
[----:B--2---:R2:W4:Y:S02]  /*ebe0*/  I2F.S64 R0, R2 ;  /* 0x0000000200007312 */ /* 0x0045240000301400 */
[----:B--2-4-:R-:W-:Y:S05]  /*ebf0*/  BRA `(.L_x_2156) ;  /* 0x0000000c00207947 */ /* 0x014fea0003800000 */
.L_x_2158:
[----:B------:R-:W2:Y:S02]  /*ec00*/  LDG.E R0, desc[UR36][R2.64] ;  /* 0x0000002402007981 */ /* 0x000ea4000c1e1900 */
[----:B--2---:R-:W-:Y:S01]  /*ec10*/  I2FP.F32.S32 R0, R0 ;  /* 0x0000000000007245 */ /* 0x004fe20000201400 */
[----:B------:R-:W-:Y:S06]  /*ec20*/  BRA `(.L_x_2156) ;  /* 0x0000000c00147947 */ /* 0x000fec0003800000 */
.L_x_2157:
[----:B------:R-:W2:Y:S02]  /*ec30*/  LDG.E.U16 R0, desc[UR36][R2.64] ;  /* 0x0000002402007981 */ /* 0x000ea4000c1e1500 */
[----:B--2---:R-:W2:Y:S01]  /*ec40*/  I2F.S16 R0, R0 ;  /* 0x0000000000007306 */ /* 0x004ea20000101400 */
[----:B------:R-:W-:Y:S05]  /*ec50*/  BRA `(.L_x_2156) ;  /* 0x0000000c00087947 */ /* 0x000fea0003800000 */
.L_x_2152:
        /* <DEDUP_REMOVED lines=8> */
.L_x_2160:
[----:B------:R-:W2:Y:S02]  /*ece0*/  LDG.E.U16 R0, desc[UR36][R2.64] ;  /* 0x0000002402007981 */ /* 0x000ea4000c1e1500 */
[----:B--2---:R-:W-:Y:S01]  /*ecf0*/  HADD2.F32 R0, -RZ, R0.H0_H0 ;  /* 0x20000000ff007230 */ /* 0x004fe20000004100 */
[----:B------:R-:W-:Y:S06]  /*ed00*/  BRA `(.L_x_2156) ;  /* 0x0000000800dc7947 */ /* 0x000fec0003800000 */
.L_x_2159:
        /* <DEDUP_REMOVED lines=8> */
.L_x_2162:
[----:B------:R-:W2:Y:S02]  /*ed90*/  LDG.E.U16 R0, desc[UR36][R2.64] ;  /* 0x0000002402007981 */ /* 0x000ea4000c1e1500 */
[----:B--2---:R-:W-:Y:S01]  /*eda0*/  HADD2.F32 R0, -RZ, R0.H0_H0 ;  /* 0x20000000ff007230 */ /* 0x004fe20000004100 */
[----:B------:R-:W-:Y:S06]  /*edb0*/  BRA `(.L_x_2156) ;  /* 0x0000000800b07947 */ /* 0x000fec0003800000 */
.L_x_2161:
        /* <DEDUP_REMOVED lines=11> */
.L_x_2151:
        /* <DEDUP_REMOVED lines=12> */
.L_x_2165:
        /* <DEDUP_REMOVED lines=11> */
.L_x_2164:
        /* <DEDUP_REMOVED lines=25> */
.L_x_2167:
        /* <DEDUP_REMOVED lines=12> */
.L_x_2166:
[----:B------:R-:W2:Y:S02]  /*f230*/  LDG.E.U16 R0, desc[UR36][R2.64] ;  /* 0x0000002402007981 */ /* 0x000ea4000c1e1500 */
[----:B--2---:R-:W-:Y:S01]  /*f240*/  SHF.L.U32 R0, R0, 0x10, RZ ;  /* 0x0000001000007819 */ /* 0x004fe200000006ff */
[----:B------:R-:W-:Y:S06]  /*f250*/  BRA `(.L_x_2156) ;  /* 0x0000000400887947 */ /* 0x000fec0003800000 */
.L_x_2163:
        /* <DEDUP_REMOVED lines=11> */
.L_x_2170:
        /* <DEDUP_REMOVED lines=20> */
.L_x_2172:
[----:B------:R-:W-:Y:S05]  /*f450*/  BSYNC.RECONVERGENT B0 ;  /* 0x0000000000007941 */ /* 0x000fea0003800200 */
.L_x_2171:
[----:B------:R-:W-:Y:S01]  /*f460*/  IMAD.SHL.U32 R0, R0, 0x100000, RZ ;  /* 0x0010000000007824 */ /* 0x000fe200078e00ff */
[----:B------:R-:W-:-:S04]  /*f470*/  LEA R2, R2, 0x3b800000, 0x17 ;  /* 0x3b80000002027811 */ /* 0x000fc800078eb8ff */
[----:B------:R-:W-:Y:S01]  /*f480*/  LOP3.LUT R0, R2, R0, R7, 0xfe, !PT ;  /* 0x0000000002007212 */ /* 0x000fe200078efe07 */
[----:B------:R-:W-:Y:S06]  /*f490*/  BRA `(.L_x_2156) ;  /* 0x0000000000f87947 */ /* 0x000fec0003800000 */
.L_x_2169:
        /* <DEDUP_REMOVED lines=20> */
.L_x_2174:
[----:B------:R-:W-:Y:S05]  /*f5e0*/  BSYNC.RECONVERGENT B0 ;  /* 0x0000000000007941 */ /* 0x000fea0003800200 */
.L_x_2173:
[----:B------:R-:W-:Y:S01]  /*f5f0*/  IMAD.SHL.U32 R0, R0, 0x200000, RZ ;  /* 0x0020000000007824 */ /* 0x000fe200078e00ff */
[----:B------:R-:W-:-:S04]  /*f600*/  LEA R2, R2, 0x37800000, 0x17 ;  /* 0x3780000002027811 */ /* 0x000fc800078eb8ff */
[----:B------:R-:W-:Y:S01]  /*f610*/  LOP3.LUT R0, R2, R0, R7, 0xfe, !PT ;  /* 0x0000000002007212 */ /* 0x000fe200078efe07 */
[----:B------:R-:W-:Y:S06]  /*f620*/  BRA `(.L_x_2156) ;  /* 0x0000000000947947 */ /* 0x000fec0003800000 */
.L_x_2168:
        /* <DEDUP_REMOVED lines=14> */
.L_x_2155:
[----:B------:R-:W-:Y:S01]  /*f710*/  MOV R2, 0x0 ;  /* 0x0000000000027802 */ /* 0x000fe20000000f00 */
[----:B------:R-:W0:Y:S01]  /*f720*/  LDCU.64 UR4, c[0x4][0x128] ;  /* 0x01002500ff0477ac */ /* 0x000e220008000a00 */
[----:B------:R-:W-:Y:S02]  /*f730*/  HFMA2 R12, -RZ, RZ, 0, 5.9604644775390625e-08 ;  /* 0x00000001ff0c7431 */ /* 0x000fe400000001ff */
[----:B------:R-:W-:Y:S01]  /*f740*/  IMAD.MOV.U32 R8, RZ, RZ, 0x4e ;  /* 0x0000004eff087424 */ /* 0x000fe200078e00ff */
[----:B------:R-:W1:Y:S01]  /*f750*/  LDCU.64 UR6, c[0x4][0x130] ;  /* 0x01002600ff0677ac */ /* 0x000e620008000a00 */
[----:B------:R-:W2:Y:S01]  /*f760*/  LDC.64 R2, c[0x4][R2] ;  /* 0x0100000002027b82 */ /* 0x000ea20000000a00 */
[----:B------:R-:W-:Y:S01]  /*f770*/  IMAD.MOV.U32 R13, RZ, RZ, RZ ;  /* 0x000000ffff0d7224 */ /* 0x000fe200078e00ff */
[----:B------:R-:W4:Y:S01]  /*f780*/  LDCU.64 UR8, c[0x4][0x18] ;  /* 0x01000300ff0877ac */ /* 0x000f220008000a00 */
[----:B0-----:R-:W-:Y:S01]  /*f790*/  IMAD.U32 R4, RZ, RZ, UR4 ;  /* 0x00000004ff047e24 */ /* 0x001fe2000f8e00ff */
[----:B------:R-:W-:Y:S01]  /*f7a0*/  MOV R5, UR5 ;  /* 0x0000000500057c02 */ /* 0x000fe20008000f00 */
[----:B-1----:R-:W-:-:S02]  /*f7b0*/  IMAD.U32 R6, RZ, RZ, UR6 ;  /* 0x00000006ff067e24 */ /* 0x002fc4000f8e00ff */
[----:B------:R-:W-:Y:S01]  /*f7c0*/  IMAD.U32 R7, RZ, RZ, UR7 ;  /* 0x00000007ff077e24 */ /* 0x000fe2000f8e00ff */
[----:B----4-:R-:W-:Y:S01]  /*f7d0*/  MOV R10, UR8 ;  /* 0x00000008000a7c02 */ /* 0x010fe20008000f00 */
[----:B------:R-:W-:-:S07]  /*f7e0*/  IMAD.U32 R11, RZ, RZ, UR9 ;  /* 0x00000009ff0b7e24 */ /* 0x000fce000f8e00ff */
[----:B------:R-:W-:-:S07]  /*f7f0*/  LEPC R20, `(.L_x_2177) ;  /* 0x000000001014794e */ /* 0x000fce0000000000 */
[----:B--23-5:R-:W-:Y:S05]  /*f800*/  CALL.ABS.NOINC R2 ;  /* 0x0000000002007343 */ /* 0x02cfea0003c00000 */
.L_x_2177:
[----:B------:R-:W-:Y:S01]  /*f810*/  IMAD.MOV.U32 R0, RZ, RZ, RZ ;  /* 0x000000ffff007224 */ /* 0x000fe200078e00ff */
[----:B------:R-:W-:Y:S06]  /*f820*/  BRA `(.L_x_2156) ;  /* 0x0000000000147947 */ /* 0x000fec0003800000 */
.L_x_2176:
[----:B------:R-:W2:Y:S02]  /*f830*/  LDG.E.64 R2, desc[UR36][R2.64] ;  /* 0x0000002402027981 */ /* 0x000ea4000c1e1b00 */
[----:B--2---:R0:W1:Y:S02]  /*f840*/  I2F.U64 R0, R2 ;  /* 0x0000000200007312 */ /* 0x0040640000301000 */
[----:B01----:R-:W-:Y:S05]  /*f850*/  BRA `(.L_x_2156) ;  /* 0x0000000000087947 */ /* 0x003fea0003800000 */
.L_x_2175:
[----:B------:R-:W2:Y:S02]  /*f860*/  LDG.E R0, desc[UR36][R2.64] ;  /* 0x0000002402007981 */ /* 0x000ea4000c1e1900 */
[----:B--2---:R-:W-:-:S07]  /*f870*/  I2FP.F32.U32 R0, R0 ;  /* 0x0000000000007245 */ /* 0x004fce0000201000 */
.L_x_2156:
[----:B------:R-:W-:Y:S05]  /*f880*/  BSYNC.RECONVERGENT B6 ;  /* 0x0000000000067941 */ /* 0x000fea0003800200 */
.L_x_2150:
[----:B------:R-:W-:Y:S01]  /*f890*/  UPRMT UR4, UR43, 0x9910, URZ ;  /* 0x000099102b047896 */ /* 0x000fe200080000ff */
[----:B012-45:R-:W-:-:S03]  /*f8a0*/  FFMA.FTZ R2, -R0, R0, 1 ;  /* 0x3f80000000027423 */ /* 0x037fc60000010100 */
[----:B------:R-:W-:Y:S01]  /*f8b0*/  UISETP.GT.AND UP0, UPT, UR4, 0x9, UPT ;  /* 0x000000090400788c */ /* 0x000fe2000bf04270 */
[----:B---3--:R-:W-:-:S08]  /*f8c0*/  FMUL.FTZ R2, R2, R19 ;  /* 0x0000001302027220 */ /* 0x008fd00000410000 */
        /* <DEDUP_REMOVED lines=10> */
[----:B0-----:R-:W-:Y:S01]  /*f970*/  STG.E.U8 desc[UR36][R16.64], R3 ;  /* 0x0000000310007986 */ /* 0x001fe2000c101124 */
[----:B------:R-:W-:Y:S05]  /*f980*/  EXIT ;  /* 0x000000000000794d */ /* 0x000fea0003800000 */
.L_x_2181:
[----:B------:R-:W0:Y:S02]  /*f990*/  F2I.S64.TRUNC R2, R2 ;  /* 0x0000000200027311 */ /* 0x000e24000020d900 */
[----:B0-----:R-:W-:-:S05]  /*f9a0*/  MOV R5, R2 ;  /* 0x0000000200057202 */ /* 0x001fca0000000f00 */
[----:B------:R-:W-:Y:S01]  /*f9b0*/  STG.E.U8 desc[UR36][R16.64], R5 ;  /* 0x0000000510007986 */ /* 0x000fe2000c101124 */
[----:B------:R-:W-:Y:S05]  /*f9c0*/  EXIT ;  /* 0x000000000000794d */ /* 0x000fea0003800000 */
.L_x_2180:
[----:B------:R-:W-:-:S09]  /*f9d0*/  UISETP.NE.AND UP0, UPT, UR4, 0x2, UPT ;  /* 0x000000020400788c */ /* 0x000fd2000bf05270 */
[----:B------:R-:W-:Y:S05]  /*f9e0*/  BRA.U !UP0, `(.L_x_2183) ;  /* 0x0000000108287547 */ /* 0x000fea000b800000 */
[----:B------:R-:W-:-:S09]  /*f9f0*/  UISETP.NE.AND UP0, UPT, UR4, 0x3, UPT ;  /* 0x000000030400788c */ /* 0x000fd2000bf05270 */
[----:B------:R-:W-:Y:S05]  /*fa00*/  BRA.U !UP0, `(.L_x_2184) ;  /* 0x0000000108147547 */ /* 0x000fea000b800000 */
[----:B------:R-:W-:-:S09]  /*fa10*/  UISETP.NE.AND UP0, UPT, UR4, 0x4, UPT ;  /* 0x000000040400788c */ /* 0x000fd2000bf05270 */
[----:B------:R-:W-:Y:S05]  /*fa20*/  BRA.U UP0, `(.L_x_2182) ;  /* 0x0000000900387547 */ /* 0x000fea000b800000 */
[----:B------:R-:W0:Y:S02]  /*fa30*/  F2I.S64.TRUNC R2, R2 ;  /* 0x0000000200027311 */ /* 0x000e24000020d900 */
[----:B0-----:R-:W-:Y:S01]  /*fa40*/  STG.E.64 desc[UR36][R16.64], R2 ;  /* 0x0000000210007986 */ /* 0x001fe2000c101b24 */
[----:B------:R-:W-:Y:S05]  /*fa50*/  EXIT ;  /* 0x000000000000794d */ /* 0x000fea0003800000 */
.L_x_2184:
[----:B------:R-:W0:Y:S02]  /*fa60*/  F2I.FTZ.TRUNC.NTZ R3, R2 ;  /* 0x0000000200037305 */ /* 0x000e24000021f100 */
[----:B0-----:R-:W-:Y:S01]  /*fa70*/  STG.E desc[UR36][R16.64], R3 ;  /* 0x0000000310007986 */ /* 0x001fe2000c101924 */
[----:B------:R-:W-:Y:S05]  /*fa80*/  EXIT ;  /* 0x000000000000794d */ /* 0x000fea0003800000 */
.L_x_2183:
[----:B------:R-:W0:Y:S02]  /*fa90*/  F2I.FTZ.TRUNC.NTZ R3, R2 ;  /* 0x0000000200037305 */ /* 0x000e24000021f100 */
[----:B0-----:R-:W-:Y:S01]  /*faa0*/  STG.E.U16 desc[UR36][R16.64], R3 ;  /* 0x0000000310007986 */ /* 0x001fe2000c101524 */
[----:B------:R-:W-:Y:S05]  /*fab0*/  EXIT ;  /* 0x000000000000794d */ /* 0x000fea0003800000 */
.L_x_2179:
[----:B------:R-:W-:-:S09]  /*fac0*/  UISETP.GT.AND UP0, UPT, UR4, 0x6, UPT ;  /* 0x000000060400788c */ /* 0x000fd2000bf04270 */
[----:B------:R-:W-:Y:S05]  /*fad0*/  BRA.U UP0, `(.L_x_2185) ;  /* 0x0000000100247547 */ /* 0x000fea000b800000 */
[----:B------:R-:W-:-:S09]  /*fae0*/  UISETP.NE.AND UP0, UPT, UR4, 0x5, UPT ;  /* 0x000000050400788c */ /* 0x000fd2000bf05270 */
[----:B------:R-:W-:Y:S05]  /*faf0*/  BRA.U !UP0, `(.L_x_2186) ;  /* 0x0000000108107547 */ /* 0x000fea000b800000 */
[----:B------:R-:W-:-:S09]  /*fb00*/  UISETP.NE.AND UP0, UPT, UR4, 0x6, UPT ;  /* 0x000000060400788c */ /* 0x000fd2000bf05270 */
[----:B------:R-:W-:Y:S05]  /*fb10*/  BRA.U UP0, `(.L_x_2182) ;  /* 0x0000000500fc7547 */ /* 0x000fea000b800000 */
[----:B------:R-:W-:Y:S01]  /*fb20*/  STG.E desc[UR36][R16.64], R2 ;  /* 0x0000000210007986 */ /* 0x000fe2000c101924 */
[----:B------:R-:W-:Y:S05]  /*fb30*/  EXIT ;  /* 0x000000000000794d */ /* 0x000fea0003800000 */
.L_x_2186:
[----:B------:R-:W-:-:S05]  /*fb40*/  F2FP.F16.F32.PACK_AB R2, RZ, R2 ;  /* 0x00000002ff02723e */ /* 0x000fca00000000ff */
[----:B------:R-:W-:Y:S01]  /*fb50*/  STG.E.U16 desc[UR36][R16.64], R2 ;  /* 0x0000000210007986 */ /* 0x000fe2000c101524 */
[----:B------:R-:W-:Y:S05]  /*fb60*/  EXIT ;  /* 0x000000000000794d */ /* 0x000fea0003800000 */
.L_x_2185:
[----:B------:R-:W-:-:S09]  /*fb70*/  UISETP.NE.AND UP0, UPT, UR4, 0x7, UPT ;  /* 0x000000070400788c */ /* 0x000fd2000bf05270 */
[----:B------:R-:W-:Y:S05]  /*fb80*/  BRA.U !UP0, `(.L_x_2187) ;  /* 0x00000001082c7547 */ /* 0x000fea000b800000 */
[----:B------:R-:W-:-:S09]  /*fb90*/  UISETP.NE.AND UP0, UPT, UR4, 0x8, UPT ;  /* 0x000000080400788c */ /* 0x000fd2000bf05270 */
[----:B------:R-:W-:Y:S05]  /*fba0*/  BRA.U !UP0, `(.L_x_2188) ;  /* 0x0000000108147547 */ /* 0x000fea000b800000 */
[----:B------:R-:W-:-:S09]  /*fbb0*/  UISETP.NE.AND UP0, UPT, UR4, 0x9, UPT ;  /* 0x000000090400788c */ /* 0x000fd2000bf05270 */
[----:B------:R-:W-:Y:S05]  /*fbc0*/  BRA.U UP0, `(.L_x_2182) ;  /* 0x0000000500d07547 */ /* 0x000fea000b800000 */
[----:B------:R-:W-:-:S05]  /*fbd0*/  IMAD.MOV.U32 R3, RZ, RZ, RZ ;  /* 0x000000ffff037224 */ /* 0x000fca00078e00ff */
[----:B------:R-:W-:Y:S01]  /*fbe0*/  STG.E.64 desc[UR36][R16.64], R2 ;  /* 0x0000000210007986 */ /* 0x000fe2000c101b24 */
[----:B------:R-:W-:Y:S05]  /*fbf0*/  EXIT ;  /* 0x000000000000794d */ /* 0x000fea0003800000 */
.L_x_2188:
[----:B------:R-:W-:-:S04]  /*fc00*/  F2FP.F16.F32.PACK_AB R3, RZ, R2 ;  /* 0x00000002ff03723e */ /* 0x000fc800000000ff */
[----:B------:R-:W-:-:S05]  /*fc10*/  PRMT R3, R3, 0x5410, RZ ;  /* 0x0000541003037816 */ /* 0x000fca00000000ff */
[----:B------:R-:W-:Y:S01]  /*fc20*/  STG.E desc[UR36][R16.64], R3 ;  /* 0x0000000310007986 */ /* 0x000fe2000c101924 */
[----:B------:R-:W-:Y:S05]  /*fc30*/  EXIT ;  /* 0x000000000000794d */ /* 0x000fea0003800000 */
.L_x_2187:
[----:B------:R-:W-:-:S06]  /*fc40*/  FMUL.FTZ R2, R2, 1 ;  /* 0x3f80000002027820 */ /* 0x000fcc0000410000 */
[----:B------:R-:W0:Y:S02]  /*fc50*/  F2F.F64.F32 R2, R2 ;  /* 0x0000000200027310 */ /* 0x000e240000201800 */
[----:B0-----:R-:W-:Y:S01]  /*fc60*/  STG.E.64 desc[UR36][R16.64], R2 ;  /* 0x0000000210007986 */ /* 0x001fe2000c101b24 */
[----:B------:R-:W-:Y:S05]  /*fc70*/  EXIT ;  /* 0x000000000000794d */ /* 0x000fea0003800000 */
.L_x_2178:
        /* <DEDUP_REMOVED lines=11> */
[----:B0-----:R-:W-:Y:S01]  /*fd30*/  STG.E.U16 desc[UR36][R16.64], R3 ;  /* 0x0000000310007986 */ /* 0x001fe2000c101524 */
[----:B------:R-:W-:Y:S05]  /*fd40*/  EXIT ;  /* 0x000000000000794d */ /* 0x000fea0003800000 */
.L_x_2192:
[----:B------:R-:W-:Y:S01]  /*fd50*/  LOP3.LUT R4, R2, 0x7fffffff, RZ, 0xc0, !PT ;  /* 0x7fffffff02047812 */ /* 0x000fe200078ec0ff */
[----:B------:R-:W-:Y:S01]  /*fd60*/  BSSY.RECONVERGENT B0, `(.L_x_2193) ;  /* 0x0000012000007945 */ /* 0x000fe20003800200 */
[----:B------:R-:W-:Y:S02]  /*fd70*/  HFMA2 R8, -RZ, RZ, 0, 7.62939453125e-06 ;  /* 0x00000080ff087431 */ /* 0x000fe400000001ff */
        /* <DEDUP_REMOVED lines=13> */
.L_x_2195:
[----:B------:R-:W-:-:S04]  /*fe50*/  SHF.R.U32.HI R2, RZ, 0x18, R2 ;  /* 0x00000018ff027819 */ /* 0x000fc80000011602 */
[----:B------:R-:W-:-:S04]  /*fe60*/  LOP3.LUT R2, R3, 0x80, R2, 0xf8, !PT ;  /* 0x0000008003027812 */ /* 0x000fc800078ef802 */
[----:B------:R-:W-:-:S07]  /*fe70*/  PRMT R8, R2, 0x7610, R8 ;  /* 0x0000761002087816 */ /* 0x000fce0000000008 */
.L_x_2194:
[----:B------:R-:W-:Y:S05]  /*fe80*/  BSYNC.RECONVERGENT B0 ;  /* 0x0000000000007941 */ /* 0x000fea0003800200 */
.L_x_2193:
[----:B------:R-:W-:Y:S01]  /*fe90*/  STG.E.U8 desc[UR36][R16.64], R8 ;  /* 0x0000000810007986 */ /* 0x000fe2000c101124 */
[----:B------:R-:W-:Y:S05]  /*fea0*/  EXIT ;  /* 0x000000000000794d */ /* 0x000fea0003800000 */
.L_x_2191:
        /* <DEDUP_REMOVED lines=16> */
.L_x_2198:
[----:B------:R-:W-:-:S04]  /*ffb0*/  SHF.R.U32.HI R2, RZ, 0x18, R2 ;  /* 0x00000018ff027819 */ /* 0x000fc80000011602 */
[----:B------:R-:W-:-:S04]  /*ffc0*/  LOP3.LUT R3, R3, 0x80, R2, 0xf8, !PT ;  /* 0x0000008003037812 */ /* 0x000fc800078ef802 */
[----:B------:R-:W-:-:S07]  /*ffd0*/  PRMT R8, R3, 0x7610, R8 ;  /* 0x0000761003087816 */ /* 0x000fce0000000008 */
.L_x_2197:
[----:B------:R-:W-:Y:S05]  /*ffe0*/  BSYNC.RECONVERGENT B0 ;  /* 0x0000000000007941 */ /* 0x000fea0003800200 */
.L_x_2196:
[----:B------:R-:W-:Y:S01]  /*fff0*/  STG.E.U8 desc[UR36][R16.64], R8 ;  /* 0x0000000810007986 */ /* 0x000fe2000c101124 */
[----:B------:R-:W-:Y:S05]  /*10000*/  EXIT ;  /* 0x000000000000794d */ /* 0x000fea0003800000 */
.L_x_2190:
        /* <DEDUP_REMOVED lines=21> */
.L_x_2200:
[----:B------:R-:W0:Y:S02]  /*10160*/  F2I.U64.TRUNC R2, R2 ;  /* 0x0000000200027311 */ /* 0x000e24000020d800 */
[----:B0-----:R-:W-:Y:S01]  /*10170*/  STG.E.64 desc[UR36][R16.64], R2 ;  /* 0x0000000210007986 */ /* 0x001fe2000c101b24 */
[----:B------:R-:W-:Y:S05]  /*10180*/  EXIT ;  /* 0x000000000000794d */ /* 0x000fea0003800000 */
.L_x_2199:
[----:B------:R-:W0:Y:S02]  /*10190*/  F2I.FTZ.U32.TRUNC.NTZ R3, R2 ;  /* 0x0000000200037305 */ /* 0x000e24000021f000 */
[----:B0-----:R-:W-:Y:S01]  /*101a0*/  STG.E desc[UR36][R16.64], R3 ;  /* 0x0000000310007986 */ /* 0x001fe2000c101924 */
[----:B------:R-:W-:Y:S05]  /*101b0*/  EXIT ;  /* 0x000000000000794d */ /* 0x000fea0003800000 */
.L_x_2189:
        /* <DEDUP_REMOVED lines=8> */
[----:B------:R-:W-:Y:S01]  /*10240*/  STG.E.U8 desc[UR36][R16.64], R3 ;  /* 0x0000000310007986 */ /* 0x000fe2000c101124 */
[----:B------:R-:W-:Y:S05]  /*10250*/  EXIT ;  /* 0x000000000000794d */ /* 0x000fea0003800000 */
.L_x_2202:
[----:B------:R-:W-:Y:S01]  /*10260*/  FMUL.FTZ R4, R2, 1 ;  /* 0x3f80000002047820 */ /* 0x000fe20000410000 */
[----:B------:R-:W-:-:S05]  /*10270*/  CS2R R6, SRZ ;  /* 0x0000000000067805 */ /* 0x000fca000001ff00 */
[----:B------:R-:W0:Y:S02]  /*10280*/  F2F.F64.F32 R4, R4 ;  /* 0x0000000400047310 */ /* 0x000e240000201800 */
[----:B0-----:R-:W-:Y:S01]  /*10290*/  STG.E.128 desc[UR36][R16.64], R4 ;  /* 0x0000000410007986 */ /* 0x001fe2000c101d24 */
[----:B------:R-:W-:Y:S05]  /*102a0*/  EXIT ;  /* 0x000000000000794d */ /* 0x000fea0003800000 */
.L_x_2201:
[----:B------:R-:W-:-:S09]  /*102b0*/  UISETP.NE.AND UP0, UPT, UR4, 0xf, UPT ;  /* 0x0000000f0400788c */ /* 0x000fd2000bf05270 */
[----:B------:R-:W-:Y:S05]  /*102c0*/  BRA.U !UP0, `(.L_x_2203) ;  /* 0x0000000108e07547 */ /* 0x000fea000b800000 */
[----:B------:R-:W-:-:S09]  /*102d0*/  UISETP.NE.AND UP0, UPT, UR4, 0x17, UPT ;  /* 0x000000170400788c */ /* 0x000fd2000bf05270 */
[----:B------:R-:W-:Y:S05]  /*102e0*/  BRA.U !UP0, `(.L_x_2204) ;  /* 0x00000001088c7547 */ /* 0x000fea000b800000 */
[----:B------:R-:W-:-:S09]  /*102f0*/  UISETP.NE.AND UP0, UPT, UR4, 0x18, UPT ;  /* 0x000000180400788c */ /* 0x000fd2000bf05270 */
[----:B------:R-:W-:Y:S05]  /*10300*/  BRA.U !UP0, `(.L_x_2205) ;  /* 0x0000000108447547 */ /* 0x000fea000b800000 */
.L_x_2182:
[----:B------:R-:W-:Y:S01]  /*10310*/  MOV R0, 0x0 ;  /* 0x0000000000007802 */ /* 0x000fe20000000f00 */
[----:B------:R-:W0:Y:S01]  /*10320*/  LDCU.64 UR4, c[0x4][0x128] ;  /* 0x01002500ff0477ac */ /* 0x000e220008000a00 */
[----:B------:R-:W-:Y:S02]  /*10330*/  HFMA2 R8, -RZ, RZ, 0, 6.020069122314453125e-06 ;  /* 0x00000065ff087431 */ /* 0x000fe400000001ff */
[----:B------:R-:W-:Y:S01]  /*10340*/  IMAD.MOV.U32 R12, RZ, RZ, 0x1 ;  /* 0x00000001ff0c7424 */ /* 0x000fe200078e00ff */
[----:B------:R1:W2:Y:S01]  /*10350*/  LDC.64 R2, c[0x4][R0] ;  /* 0x0100000000027b82 */ /* 0x0002a20000000a00 */
[----:B------:R-:W3:Y:S01]  /*10360*/  LDCU.64 UR6, c[0x4][0x130] ;  /* 0x01002600ff0677ac */ /* 0x000ee20008000a00 */
[----:B------:R-:W-:Y:S01]  /*10370*/  MOV R13, RZ ;  /* 0x000000ff000d7202 */ /* 0x000fe20000000f00 */
[----:B------:R-:W4:Y:S01]  /*10380*/  LDCU.64 UR8, c[0x4][0x20] ;  /* 0x01000400ff0877ac */ /* 0x000f220008000a00 */
[----:B0-----:R-:W-:Y:S01]  /*10390*/  MOV R4, UR4 ;  /* 0x0000000400047c02 */ /* 0x001fe20008000f00 */
[----:B------:R-:W-:Y:S01]  /*103a0*/  IMAD.U32 R5, RZ, RZ, UR5 ;  /* 0x00000005ff057e24 */ /* 0x000fe2000f8e00ff */
[----:B---3--:R-:W-:Y:S01]  /*103b0*/  MOV R6, UR6 ;  /* 0x0000000600067c02 */ /* 0x008fe20008000f00 */
[----:B------:R-:W-:Y:S01]  /*103c0*/  IMAD.U32 R7, RZ, RZ, UR7 ;  /* 0x00000007ff077e24 */ /* 0x000fe2000f8e00ff */
[----:B----4-:R-:W-:Y:S01]  /*103d0*/  MOV R10, UR8 ;  /* 0x00000008000a7c02 */ /* 0x010fe20008000f00 */
[----:B-1----:R-:W-:-:S07]  /*103e0*/  IMAD.U32 R11, RZ, RZ, UR9 ;  /* 0x00000009ff0b7e24 */ /* 0x002fce000f8e00ff */
[----:B------:R-:W-:-:S07]  /*103f0*/  LEPC R20, `(.L_x_2206) ;  /* 0x000000001014794e */ /* 0x000fce0000000000 */
[----:B--2---:R-:W-:Y:S05]  /*10400*/  CALL.ABS.NOINC R2 ;  /* 0x0000000002007343 */ /* 0x004fea0003c00000 */
.L_x_2206:
[----:B------:R-:W-:Y:S05]  /*10410*/  EXIT ;  /* 0x000000000000794d */ /* 0x000fea0003800000 */
.L_x_2205:
        /* <DEDUP_REMOVED lines=12> */
.L_x_2208:
[----:B------:R-:W-:Y:S05]  /*104e0*/  BSYNC.RECONVERGENT B0 ;  /* 0x0000000000007941 */ /* 0x000fea0003800200 */
.L_x_2207:
[----:B------:R-:W-:-:S05]  /*104f0*/  LOP3.LUT R3, R0, 0x80, R5, 0xf8, !PT ;  /* 0x0000008000037812 */ /* 0x000fca00078ef805 */
[----:B------:R-:W-:Y:S01]  /*10500*/  STG.E.U8 desc[UR36][R16.64], R3 ;  /* 0x0000000310007986 */ /* 0x000fe2000c101124 */
[----:B------:R-:W-:Y:S05]  /*10510*/  EXIT ;  /* 0x000000000000794d */ /* 0x000fea0003800000 */
.L_x_2204:
        /* <DEDUP_REMOVED lines=11> */
.L_x_2210:
[----:B------:R-:W-:Y:S01]  /*105d0*/  HFMA2 R0, -RZ, RZ, 0, 7.569789886474609375e-06 ;  /* 0x0000007fff007431 */ /* 0x000fe200000001ff */
[----:B------:R-:W-:-:S04]  /*105e0*/  ISETP.GT.U32.AND P0, PT, R4, 0x7f800000, PT ;  /* 0x7f8000000400780c */ /* 0x000fc80003f04070 */
[----:B------:R-:W-:-:S09]  /*105f0*/  SEL R0, R0, 0x7c, P0 ;  /* 0x0000007c00007807 */ /* 0x000fd20000000000 */
.L_x_2211:
[----:B------:R-:W-:Y:S05]  /*10600*/  BSYNC.RECONVERGENT B0 ;  /* 0x0000000000007941 */ /* 0x000fea0003800200 */
.L_x_2209:
[----:B------:R-:W-:-:S04]  /*10610*/  SHF.R.U32.HI R3, RZ, 0x18, R2 ;  /* 0x00000018ff037819 */ /* 0x000fc80000011602 */
[----:B------:R-:W-:-:S05]  /*10620*/  LOP3.LUT R3, R0, 0x80, R3, 0xf8, !PT ;  /* 0x0000008000037812 */ /* 0x000fca00078ef803 */
[----:B------:R-:W-:Y:S01]  /*10630*/  STG.E.U8 desc[UR36][R16.64], R3 ;  /* 0x0000000310007986 */ /* 0x000fe2000c101124 */
[----:B------:R-:W-:Y:S05]  /*10640*/  EXIT ;  /* 0x000000000000794d */ /* 0x000fea0003800000 */
.L_x_2203:
[----:B------:R-:W-:-:S05]  /*10650*/  F2FP.BF16.F32.PACK_AB R2, RZ, R2 ;  /* 0x00000002ff02723e */ /* 0x000fca00000010ff */
[----:B------:R-:W-:Y:S01]  /*10660*/  STG.E.U16 desc[UR36][R16.64], R2 ;  /* 0x0000000210007986 */ /* 0x000fe2000c101524 */
[----:B------:R-:W-:Y:S05]  /*10670*/  EXIT ;  /* 0x000000000000794d */ /* 0x000fea0003800000 */
.L_x_2212:
        /* <DEDUP_REMOVED lines=16> */
.L_x_14176:


//--------------------- .text._ZN2at6native27unrolled_elementwise_kernelIZZZNS0_25tanh_backward_kernel_cudaERNS_18TensorIteratorBaseEENKUlvE0_clEvENKUlvE0_clEvEUlffE_St5arrayIPcLm3EELi4E23TrivialOffsetCalculatorILi2EjESA_ILi1EjENS0_6memory12LoadWithCastILi2EEENSD_13StoreWithCastILi1EEEEEviT_T0_T2_T3_T4_T5_ --------------------------
	.section	.text._ZN2at6native27unrolled_elementwise_kernelIZZZNS0_25tanh_backward_kernel_cudaERNS_18TensorIteratorBaseEENKUlvE0_clEvENKUlvE0_clEvEUlffE_St5arrayIPcLm3EELi4E23TrivialOffsetCalculatorILi2EjESA_ILi1EjENS0_6memory12LoadWithCastILi2EEENSD_13StoreWithCastILi1EEEEEviT_T0_T2_T3_T4_T5_,"ax",@progbits
	.align	128
        .global         _ZN2at6native27unrolled_elementwise_kernelIZZZNS0_25tanh_backward_kernel_cudaERNS_18TensorIteratorBaseEENKUlvE0_clEvENKUlvE0_clEvEUlffE_St5arrayIPcLm3EELi4E23TrivialOffsetCalculatorILi2EjESA_ILi1EjENS0_6memory12LoadWithCastILi2EEENSD_13StoreWithCastILi1EEEEEviT_T0_T2_T3_T4_T5_
        .type           _ZN2at6native27unrolled_elementwise_kernelIZZZNS0_25tanh_backward_kernel_cudaERNS_18TensorIteratorBaseEENKUlvE0_clEvENKUlvE0_clEvEUlffE_St5arrayIPcLm3EELi4E23TrivialOffsetCalculatorILi2EjESA_ILi1EjENS0_6memory12LoadWithCastILi2EEENSD_13StoreWithCastILi1EEEEEviT_T0_T2_T3_T4_T5_,@function
        .size           _ZN2at6native27unrolled_elementwise_kernelIZZZNS0_25tanh_backward_kernel_cudaERNS_18TensorIteratorBaseEENKUlvE0_clEvENKUlvE0_clEvEUlffE_St5arrayIPcLm3EELi4E23TrivialOffsetCalculatorILi2EjESA_ILi1EjENS0_6memory12LoadWithCastILi2EEENSD_13StoreWithCastILi1EEEEEviT_T0_T2_T3_T4_T5_,(.L_x_14177 - _ZN2at6native27unrolled_elementwise_kernelIZZZNS0_25tanh_backward_kernel_cudaERNS_18TensorIteratorBaseEENKUlvE0_clEvENKUlvE0_clEvEUlffE_St5arrayIPcLm3EELi4E23TrivialOffsetCalculatorILi2EjESA_ILi1EjENS0_6memory12LoadWithCastILi2EEENSD_13StoreWithCastILi1EEEEEviT_T0_T2_T3_T4_T5_)
        .other          _ZN2at6native27unrolled_elementwise_kernelIZZZNS0_25tanh_backward_kernel_cudaERNS_18TensorIteratorBaseEENKUlvE0_clEvENKUlvE0_clEvEUlffE_St5arrayIPcLm3EELi4E23TrivialOffsetCalculatorILi2EjESA_ILi1EjENS0_6memory12LoadWithCastILi2EEENSD_13StoreWithCastILi1EEEEEviT_T0_T2_T3_T4_T5_,@"STO_CUDA_ENTRY STV_DEFAULT"
_ZN2at6native27unrolled_elementwise_kernelIZZZNS0_25tanh_backward_kernel_cudaERNS_18TensorIteratorBaseEENKUlvE0_clEvENKUlvE0_clEvEUlffE_St5arrayIPcLm3EELi4E23TrivialOffsetCalculatorILi2EjESA_ILi1EjENS0_6memory12LoadWithCastILi2EEENSD_13StoreWithCastILi1EEEEEviT_T0_T2_T3_T4_T5_:
.text._ZN2at6native27unrolled_elementwise_kernelIZZZNS0_25tanh_backward_kernel_cudaERNS_18TensorIteratorBaseEENKUlvE0_clEvENKUlvE0_clEvEUlffE_St5arrayIPcLm3EELi4E23TrivialOffsetCalculatorILi2EjESA_ILi1EjENS0_6memory12LoadWithCastILi2EEENSD_13StoreWithCastILi1EEEEEviT_T0_T2_T3_T4_T5_:
[----:B------:R-:W0:Y:S01]  /*0000*/  LDC R1, c[0x0][0x37c] ;  /* 0x0000df00ff017b82 */ /* 0x000e220000000800 */
[----:B------:R-:W1:Y:S07]  /*0010*/  S2R R2, SR_CTAID.X ;  /* 0x0000000000027919 */ /* 0x000e6e0000002500 */
[----:B------:R-:W1:Y:S01]  /*0020*/  LDC R17, c[0x0][0x380] ;  /* 0x0000e000ff117b82 */ /* 0x000e620000000800 */
[----:B------:R-:W2:Y:S01]  /*0030*/  LDCU.64 UR36, c[0x0][0x358] ;  /* 0x00006b00ff2477ac */ /* 0x000ea20008000a00 */
[----:B------:R-:W-:Y:S01]  /*0040*/  BSSY.RECONVERGENT B7, `(.L_x_2213) ;  /* 0x00001e0000077945 */ /* 0x000fe20003800200 */
[----:B------:R-:W3:Y:S01]  /*0050*/  S2R R16, SR_TID.X ;  /* 0x0000000000107919 */ /* 0x000ee20000002100 */
[----:B------:R-:W-:Y:S01]  /*0060*/  IMAD.MOV.U32 R28, RZ, RZ, RZ ;  /* 0x000000ffff1c7224 */ /* 0x000fe200078e00ff */
[----:B------:R-:W4:Y:S01]  /*0070*/  LDCU.U8 UR38, c[0x0][0x3a4] ;  /* 0x00007480ff2677ac */ /* 0x000f220008000000 */
[----:B------:R-:W-:Y:S01]  /*0080*/  IMAD.MOV.U32 R22, RZ, RZ, RZ ;  /* 0x000000ffff167224 */ /* 0x000fe200078e00ff */
        /* <DEDUP_REMOVED lines=8> */
[----:B------:R-:W-:Y:S01]  /*0110*/  BSSY.RECONVERGENT B6, `(.L_x_2215) ;  /* 0x00000e7000067945 */ /* 0x000fe20003800200 */
        /* <DEDUP_REMOVED lines=17> */
.L_x_2219:
[----:B------:R-:W2:Y:S02]  /*0230*/  LDG.E.U8 R4, desc[UR36][R4.64] ;  /* 0x0000002404047981 */ /* 0x000ea4000c1e1100 */
[----:B--2---:R-:W-:Y:S01]  /*0240*/  I2FP.F32.U32 R28, R4 ;  /* 0x00000004001c7245 */ /* 0x004fe20000201000 */
[----:B------:R-:W-:Y:S06]  /*0250*/  BRA `(.L_x_2221) ;  /* 0x0000000c00487947 */ /* 0x000fec0003800000 */
.L_x_2218:
[----:B------:R-:W-:-:S09]  /*0260*/  UISETP.NE.AND UP0, UPT, UR4, 0x2, UPT ;  /* 0x000000020400788c */ /* 0x000fd2000bf05270 */
[----:B------:R-:W-:Y:S05]  /*0270*/  BRA.U !UP0, `(.L_x_2222) ;  /* 0x0000000108287547 */ /* 0x000fea000b800000 */
[----:B------:R-:W-:-:S09]  /*0280*/  UISETP.NE.AND UP0, UPT, UR4, 0x3, UPT ;  /* 0x000000030400788c */ /* 0x000fd2000bf05270 */
[----:B------:R-:W-:Y:S05]  /*0290*/  BRA.U !UP0, `(.L_x_2223) ;  /* 0x0000000108147547 */ /* 0x000fea000b800000 */
[----:B------:R-:W-:-:S09]  /*02a0*/  UISETP.NE.AND UP0, UPT, UR4, 0x4, UPT ;  /* 0x000000040400788c */ /* 0x000fd2000bf05270 */
[----:B------:R-:W-:Y:S05]  /*02b0*/  BRA.U UP0, `(.L_x_2220) ;  /* 0x0000000900b47547 */ /* 0x000fea000b800000 */
[----:B------:R-:W2:Y:S02]  /*02c0*/  LDG.E.64 R28, desc[UR36][R4.64] ;  /* 0x00000024041c7981 */ /* 0x000ea4000c1e1b00 */
[----:B--2---:R0:W1:Y:S02]  /*02d0*/  I2F.S64 R28, R28 ;  /* 0x0000001c001c7312 */ /* 0x0040640000301400 */
[----:B01----:R-:W-:Y:S05]  /*02e0*/  BRA `(.L_x_2221) ;  /* 0x0000000c00247947 */ /* 0x003fea0003800000 */
.L_x_2223:
[----:B------:R-:W2:Y:S02]  /*02f0*/  LDG.E R4, desc[UR36][R4.64] ;  /* 0x0000002404047981 */ /* 0x000ea4000c1e1900 */
[----:B--2---:R-:W-:Y:S01]  /*0300*/  I2FP.F32.S32 R28, R4 ;  /* 0x00000004001c7245 */ /* 0x004fe20000201400 */
[----:B------:R-:W-:Y:S06]  /*0310*/  BRA `(.L_x_2221) ;  /* 0x0000000c00187947 */ /* 0x000fec0003800000 */
.L_x_2222:
[----:B------:R-:W2:Y:S02]  /*0320*/  LDG.E.U16 R4, desc[UR36][R4.64] ;  /* 0x0000002404047981 */ /* 0x000ea4000c1e1500 */
[----:B--2---:R0:W1:Y:S01]  /*0330*/  I2F.S16 R28, R4 ;  /* 0x00000004001c7306 */ /* 0x0040620000101400 */
[----:B------:R-:W-:Y:S05]  /*0340*/  BRA `(.L_x_2221) ;  /* 0x0000000c000c7947 */ /* 0x000fea0003800000 */
.L_x_2217:
        /* <DEDUP_REMOVED lines=8> */
.L_x_2225:
[----:B------:R-:W2:Y:S02]  /*03d0*/  LDG.E.U16 R4, desc[UR36][R4.64] ;  /* 0x0000002404047981 */ /* 0x000ea4000c1e1500 */
[----:B--2---:R-:W-:Y:S01]  /*03e0*/  HADD2.F32 R28, -RZ, R4.H0_H0 ;  /* 0x20000004ff1c7230 */ /* 0x004fe20000004100 */
[----:B------:R-:W-:Y:S06]  /*03f0*/  BRA `(.L_x_2221) ;  /* 0x0000000800e07947 */ /* 0x000fec0003800000 */
.L_x_2224:
        /* <DEDUP_REMOVED lines=8> */
.L_x_2227:
[----:B------:R-:W2:Y:S02]  /*0480*/  LDG.E.U16 R4, desc[UR36][R4.64] ;  /* 0x0000002404047981 */ /* 0x000ea4000c1e1500 */
[----:B--2---:R-:W-:Y:S01]  /*0490*/  HADD2.F32 R28, -RZ, R4.H0_H0 ;  /* 0x20000004ff1c7230 */ /* 0x004fe20000004100 */
[----:B------:R-:W-:Y:S06]  /*04a0*/  BRA `(.L_x_2221) ;  /* 0x0000000800b47947 */ /* 0x000fec0003800000 */
.L_x_2226:
        /* <DEDUP_REMOVED lines=11> */
.L_x_2216:
        /* <DEDUP_REMOVED lines=12> */
.L_x_2230:
        /* <DEDUP_REMOVED lines=11> */
.L_x_2229:
        /* <DEDUP_REMOVED lines=25> */
.L_x_2232:
        /* <DEDUP_REMOVED lines=11> */
[----:B------:R-:W-:Y:S01]  /*0910*/  LOP3.LUT R28, R0, 0x80000000, R3, 0xf8, !PT ;  /* 0x80000000001c7812 */ /* 0x000fe200078ef803 */
[----:B------:R-:W-:Y:S06]  /*0920*/  BRA `(.L_x_2221) ;  /* 0x0000000400947947 */ /* 0x000fec0003800000 */
.L_x_2231:
[----:B------:R-:W2:Y:S02]  /*0930*/  LDG.E.U16 R4, desc[UR36][R4.64] ;  /* 0x0000002404047981 */ /* 0x000ea4000c1e1500 */
[----:B--2---:R-:W-:Y:S01]  /*0940*/  IMAD.U32 R28, R4, 0x10000, RZ ;  /* 0x00010000041c7824 */ /* 0x004fe200078e00ff */
[----:B------:R-:W-:Y:S06]  /*0950*/  BRA `(.L_x_2221) ;  /* 0x0000000400887947 */ /* 0x000fec0003800000 */
.L_x_2228:
        /* <DEDUP_REMOVED lines=11> */
.L_x_2235:
        /* <DEDUP_REMOVED lines=20> */
.L_x_2237:
[----:B------:R-:W-:Y:S05]  /*0b50*/  BSYNC.RECONVERGENT B0 ;  /* 0x0000000000007941 */ /* 0x000fea0003800200 */
.L_x_2236:
[----:B------:R-:W-:Y:S01]  /*0b60*/  IMAD.SHL.U32 R0, R0, 0x100000, RZ ;  /* 0x0010000000007824 */ /* 0x000fe200078e00ff */
[----:B------:R-:W-:-:S04]  /*0b70*/  LEA R3, R3, 0x3b800000, 0x17 ;  /* 0x3b80000003037811 */ /* 0x000fc800078eb8ff */
[----:B------:R-:W-:Y:S01]  /*0b80*/  LOP3.LUT R28, R3, R0, R7, 0xfe, !PT ;  /* 0x00000000031c7212 */ /* 0x000fe200078efe07 */
[----:B------:R-:W-:Y:S06]  /*0b90*/  BRA `(.L_x_2221) ;  /* 0x0000000000f87947 */ /* 0x000fec0003800000 */
.L_x_2234:
        /* <DEDUP_REMOVED lines=20> */
.L_x_2239:
[----:B------:R-:W-:Y:S05]  /*0ce0*/  BSYNC.RECONVERGENT B0 ;  /* 0x0000000000007941 */ /* 0x000fea0003800200 */
.L_x_2238:
[----:B------:R-:W-:Y:S01]  /*0cf0*/  IMAD.SHL.U32 R0, R0, 0x200000, RZ ;  /* 0x0020000000007824 */ /* 0x000fe200078e00ff */
[----:B------:R-:W-:-:S04]  /*0d00*/  LEA R3, R3, 0x37800000, 0x17 ;  /* 0x3780000003037811 */ /* 0x000fc800078eb8ff */
[----:B------:R-:W-:Y:S01]  /*0d10*/  LOP3.LUT R28, R3, R0, R7, 0xfe, !PT ;  /* 0x00000000031c7212 */ /* 0x000fe200078efe07 */
[----:B------:R-:W-:Y:S06]  /*0d20*/  BRA `(.L_x_2221) ;  /* 0x0000000000947947 */ /* 0x000fec0003800000 */
.L_x_2233:
[----:B------:R-:W-:-:S09]  /*0d30*/  UISETP.NE.AND UP0, UPT, UR4, 0x1c, UPT ;  /* 0x0000001c0400788c */ /* 0x000fd2000bf05270 */
[----:B------:R-:W-:Y:S05]  /*0d40*/  BRA.U !UP0, `(.L_x_2240) ;  /* 0x0000000108847547 */ /* 0x000fea000b800000 */
[----:B------:R-:W-:-:S09]  /*0d50*/  UISETP.NE.AND UP0, UPT, UR4, 0x1d, UPT ;  /* 0x0000001d0400788c */ /* 0x000fd2000bf05270 */
[----:B------:R-:W-:Y:S05]  /*0d60*/  BRA.U !UP0, `(.L_x_2241) ;  /* 0x0000000108707547 */ /* 0x000fea000b800000 */
[----:B------:R-:W-:-:S09]  /*0d70*/  UISETP.NE.AND UP0, UPT, UR4, 0x2c, UPT ;  /* 0x0000002c0400788c */ /* 0x000fd2000bf05270 */
[----:B------:R-:W-:Y:S05]  /*0d80*/  BRA.U !UP0, `(.L_x_2242) ;  /* 0x0000000108487547 */ /* 0x000fea000b800000 */
.L_x_2220:
        /* <DEDUP_REMOVED lines=16> */
.L_x_2243:
[----:B------:R-:W-:Y:S01]  /*0e90*/  IMAD.MOV.U32 R28, RZ, RZ, RZ ;  /* 0x000000ffff1c7224 */ /* 0x000fe200078e00ff */
[----:B------:R-:W-:Y:S06]  /*0ea0*/  BRA `(.L_x_2221) ;  /* 0x0000000000347947 */ /* 0x000fec0003800000 */
.L_x_2242:
[----:B------:R-:W2:Y:S01]  /*0eb0*/  LDG.E.U8 R4, desc[UR36][R4.64] ;  /* 0x0000002404047981 */ /* 0x000ea2000c1e1100 */
[----:B------:R-:W-:Y:S01]  /*0ec0*/  IMAD.MOV.U32 R28, RZ, RZ, 0x400000 ;  /* 0x00400000ff1c7424 */ /* 0x000fe200078e00ff */
[----:B--2---:R-:W-:-:S13]  /*0ed0*/  ISETP.NE.AND P0, PT, R4, RZ, PT ;  /* 0x000000ff0400720c */ /* 0x004fda0003f05270 */
[----:B------:R-:W-:Y:S05]  /*0ee0*/  @!P0 BRA `(.L_x_2221) ;  /* 0x0000000000248947 */ /* 0x000fea0003800000 */
[----:B------:R-:W-:-:S13]  /*0ef0*/  ISETP.NE.AND P0, PT, R4, 0xff, PT ;  /* 0x000000ff0400780c */ /* 0x000fda0003f05270 */
[----:B------:R-:W-:Y:S02]  /*0f00*/  @!P0 IMAD.MOV.U32 R28, RZ, RZ, 0x7f800001 ;  /* 0x7f800001ff1c8424 */ /* 0x000fe400078e00ff */
[----:B------:R-:W-:Y:S01]  /*0f10*/  @P0 IMAD.SHL.U32 R28, R4, 0x800000, RZ ;  /* 0x00800000041c0824 */ /* 0x000fe200078e00ff */
[----:B------:R-:W-:Y:S06]  /*0f20*/  BRA `(.L_x_2221) ;  /* 0x0000000000147947 */ /* 0x000fec0003800000 */
.L_x_2241:
[----:B------:R-:W2:Y:S02]  /*0f30*/  LDG.E.64 R28, desc[UR36][R4.64] ;  /* 0x00000024041c7981 */ /* 0x000ea4000c1e1b00 */
[----:B--2---:R0:W1:Y:S02]  /*0f40*/  I2F.U64 R28, R28 ;  /* 0x0000001c001c7312 */ /* 0x0040640000301000 */
[----:B01----:R-:W-:Y:S05]  /*0f50*/  BRA `(.L_x_2221) ;  /* 0x0000000000087947 */ /* 0x003fea0003800000 */
.L_x_2240:
[----:B------:R-:W2:Y:S02]  /*0f60*/  LDG.E R4, desc[UR36][R4.64] ;  /* 0x0000002404047981 */ /* 0x000ea4000c1e1900 */
[----:B--2---:R-:W-:-:S07]  /*0f70*/  I2FP.F32.U32 R28, R4 ;  /* 0x00000004001c7245 */ /* 0x004fce0000201000 */
.L_x_2221:
[----:B------:R-:W-:Y:S05]  /*0f80*/  BSYNC.RECONVERGENT B6 ;  /* 0x0000000000067941 */ /* 0x000fea0003800200 */
.L_x_2215:
[----:B0-2-4-:R-:W0:Y:S01]  /*0f90*/  LDC.64 R4, c[0x0][0x398] ;  /* 0x0000e600ff047b82 */ /* 0x015e220000000a00 */
[----:B------:R-:W2:Y:S01]  /*0fa0*/  LDCU UR5, c[0x0][0x3ac] ;  /* 0x00007580ff0577ac */ /* 0x000ea20008000800 */
[----:B------:R-:W-:Y:S01]  /*0fb0*/  BSSY.RECONVERGENT B6, `(.L_x_2244) ;  /* 0x00000e7000067945 */ /* 0x000fe20003800200 */
[----:B------:R-:W-:-:S04]  /*0fc0*/  UPRMT UR4, UR39, 0x9910, URZ ;  /* 0x0000991027047896 */ /* 0x000fc800080000ff */
        /* <DEDUP_REMOVED lines=16> */
.L_x_2248:
[----:B------:R-:W2:Y:S02]  /*10d0*/  LDG.E.U8 R4, desc[UR36][R4.64] ;  /* 0x0000002404047981 */ /* 0x000ea4000c1e1100 */
[----:B--2---:R-:W-:Y:S01]  /*10e0*/  I2FP.F32.U32 R22, R4 ;  /* 0x0000000400167245 */ /* 0x004fe20000201000 */
[----:B------:R-:W-:Y:S06]  /*10f0*/  BRA `(.L_x_2250) ;  /* 0x0000000c00487947 */ /* 0x000fec0003800000 */
.L_x_2247:
        /* <DEDUP_REMOVED lines=9> */
.L_x_2252:
[----:B------:R-:W2:Y:S02]  /*1190*/  LDG.E R4, desc[UR36][R4.64] ;  /* 0x0000002404047981 */ /* 0x000ea4000c1e1900 */
[----:B--2---:R-:W-:Y:S01]  /*11a0*/  I2FP.F32.S32 R22, R4 ;  /* 0x0000000400167245 */ /* 0x004fe20000201400 */
[----:B------:R-:W-:Y:S06]  /*11b0*/  BRA `(.L_x_2250) ;  /* 0x0000000c00187947 */ /* 0x000fec0003800000 */
.L_x_2251:
[----:B------:R-:W2:Y:S02]  /*11c0*/  LDG.E.U16 R4, desc[UR36][R4.64] ;  /* 0x0000002404047981 */ /* 0x000ea4000c1e1500 */
[----:B--2---:R4:W0:Y:S01]  /*11d0*/  I2F.S16 R22, R4 ;  /* 0x0000000400167306 */ /* 0x0048220000101400 */
[----:B------:R-:W-:Y:S05]  /*11e0*/  BRA `(.L_x_2250) ;  /* 0x0000000c000c7947 */ /* 0x000fea0003800000 */
.L_x_2246:
        /* <DEDUP_REMOVED lines=8> */
.L_x_2254:
[----:B------:R-:W2:Y:S02]  /*1270*/  LDG.E.U16 R4, desc[UR36][R4.64] ;  /* 0x0000002404047981 */ /* 0x000ea4000c1e1500 */
[----:B--2---:R-:W-:Y:S01]  /*1280*/  HADD2.F32 R22, -RZ, R4.H0_H0 ;  /* 0x20000004ff167230 */ /* 0x004fe20000004100 */
[----:B------:R-:W-:Y:S06]  /*1290*/  BRA `(.L_x_2250) ;  /* 0x0000000800e07947 */ /* 0x000fec0003800000 */
.L_x_2253:
        /* <DEDUP_REMOVED lines=8> */
.L_x_2256:
[----:B------:R-:W2:Y:S02]  /*1320*/  LDG.E.U16 R4, desc[UR36][R4.64] ;  /* 0x0000002404047981 */ /* 0x000ea4000c1e1500 */
[----:B--2---:R-:W-:Y:S01]  /*1330*/  HADD2.F32 R22, -RZ, R4.H0_H0 ;  /* 0x20000004ff167230 */ /* 0x004fe20000004100 */
[----:B------:R-:W-:Y:S06]  /*1340*/  BRA `(.L_x_2250) ;  /* 0x0000000800b47947 */ /* 0x000fec0003800000 */
.L_x_2255:
        /* <DEDUP_REMOVED lines=11> */
.L_x_2245:
        /* <DEDUP_REMOVED lines=12> */
.L_x_2259:
        /* <DEDUP_REMOVED lines=11> */
.L_x_2258:
        /* <DEDUP_REMOVED lines=25> */
.L_x_2261:
        /* <DEDUP_REMOVED lines=13> */
.L_x_2260:
[----:B------:R-:W2:Y:S02]  /*17d0*/  LDG.E.U16 R4, desc[UR36][R4.64] ;  /* 0x0000002404047981 */ /* 0x000ea4000c1e1500 */
[----:B--2---:R-:W-:Y:S01]  /*17e0*/  IMAD.U32 R22, R4, 0x10000, RZ ;  /* 0x0001000004167824 */ /* 0x004fe200078e00ff */
[----:B------:R-:W-:Y:S06]  /*17f0*/  BRA `(.L_x_2250) ;  /* 0x0000000400887947 */ /* 0x000fec0003800000 */
.L_x_2257:
        /* <DEDUP_REMOVED lines=11> */
.L_x_2264:
        /* <DEDUP_REMOVED lines=20> */
.L_x_2266:
[----:B------:R-:W-:Y:S05]  /*19f0*/  BSYNC.RECONVERGENT B0 ;  /* 0x0000000000007941 */ /* 0x000fea0003800200 */
.L_x_2265:
[----:B------:R-:W-:Y:S01]  /*1a00*/  IMAD.SHL.U32 R0, R0, 0x100000, RZ ;  /* 0x0010000000007824 */ /* 0x000fe200078e00ff */
[----:B------:R-:W-:-:S04]  /*1a10*/  LEA R3, R3, 0x3b800000, 0x17 ;  /* 0x3b80000003037811 */ /* 0x000fc800078eb8ff */
[----:B------:R-:W-:Y:S01]  /*1a20*/  LOP3.LUT R22, R3, R0, R7, 0xfe, !PT ;  /* 0x0000000003167212 */ /* 0x000fe200078efe07 */
[----:B------:R-:W-:Y:S06]  /*1a30*/  BRA `(.L_x_2250) ;  /* 0x0000000000f87947 */ /* 0x000fec0003800000 */
.L_x_2263:
        /* <DEDUP_REMOVED lines=20> */
.L_x_2268:
[----:B------:R-:W-:Y:S05]  /*1b80*/  BSYNC.RECONVERGENT B0 ;  /* 0x0000000000007941 */ /* 0x000fea0003800200 */
.L_x_2267:
[----:B------:R-:W-:Y:S01]  /*1b90*/  IMAD.SHL.U32 R0, R0, 0x200000, RZ ;  /* 0x0020000000007824 */ /* 0x000fe200078e00ff */
[----:B------:R-:W-:-:S04]  /*1ba0*/  LEA R3, R3, 0x37800000, 0x17 ;  /* 0x3780000003037811 */ /* 0x000fc800078eb8ff */
[----:B------:R-:W-:Y:S01]  /*1bb0*/  LOP3.LUT R22, R3, R0, R7, 0xfe, !PT ;  /* 0x0000000003167212 */ /* 0x000fe200078efe07 */
[----:B------:R-:W-:Y:S06]  /*1bc0*/  BRA `(.L_x_2250) ;  /* 0x0000000000947947 */ /* 0x000fec0003800000 */
.L_x_2262:
[----:B------:R-:W-:-:S09]  /*1bd0*/  UISETP.NE.AND UP0, UPT, UR4, 0x1c, UPT ;  /* 0x0000001c0400788c */ /* 0x000fd2000bf05270 */
[----:B------:R-:W-:Y:S05]  /*1be0*/  BRA.U !UP0, `(.L_x_2269) ;  /* 0x0000000108847547 */ /* 0x000fea000b800000 */
[----:B------:R-:W-:-:S09]  /*1bf0*/  UISETP.NE.AND UP0, UPT, UR4, 0x1d, UPT ;  /* 0x0000001d0400788c */ /* 0x000fd2000bf05270 */
[----:B------:R-:W-:Y:S05]  /*1c00*/  BRA.U !UP0, `(.L_x_2270) ;  /* 0x0000000108707547 */ /* 0x000fea000b800000 */
[----:B------:R-:W-:-:S09]  /*1c10*/  UISETP.NE.AND UP0, UPT, UR4, 0x2c, UPT ;  /* 0x0000002c0400788c */ /* 0x000fd2000bf05270 */
[----:B------:R-:W-:Y:S05]  /*1c20*/  BRA.U !UP0, `(.L_x_2271) ;  /* 0x0000000108487547 */ /* 0x000fea000b800000 */
.L_x_2249:
[----:B------:R-:W-:Y:S01]  /*1c30*/  MOV R14, 0x0 ;  /* 0x00000000000e7802 */ /* 0x000fe20000000f00 */
[----:B------:R-:W0:Y:S01]  /*1c40*/  LDCU.64 UR4, c[0x4][0x128] ;  /* 0x01002500ff0477ac */ /* 0x000e220008000a00 */
[----:B------:R-:W-:Y:S02]  /*1c50*/  IMAD.MOV.U32 R8, RZ, RZ, 0x4e ;  /* 0x0000004eff087424 */ /* 0x000fe400078e00ff */
[----:B------:R-:W-:Y:S01]  /*1c60*/  IMAD.MOV.U32 R12, RZ, RZ, 0x1 ;  /* 0x00000001ff0c7424 */ /* 0x000fe200078e00ff */
[----:B------:R-:W2:Y:S01]  /*1c70*/  LDCU.64 UR6, c[0x4][0x130] ;  /* 0x01002600ff0677ac */ /* 0x000ea20008000a00 */
[----:B------:R-:W4:Y:S01]  /*1c80*/  LDC.64 R14, c[0x4][R14] ;  /* 0x010000000e0e7b82 */ /* 0x000f220000000a00 */
[----:B------:R-:W-:Y:S01]  /*1c90*/  IMAD.MOV.U32 R13, RZ, RZ, RZ ;  /* 0x000000ffff0d7224 */ /* 0x000fe200078e00ff */
[----:B------:R-:W1:Y:S01]  /*1ca0*/  LDCU.64 UR8, c[0x4][0x18] ;  /* 0x01000300ff0877ac */ /* 0x000e620008000a00 */
[----:B0-----:R-:W-:Y:S02]  /*1cb0*/  IMAD.U32 R4, RZ, RZ, UR4 ;  /* 0x00000004ff047e24 */ /* 0x001fe4000f8e00ff */
[----:B------:R-:W-:-:S02]  /*1cc0*/  IMAD.U32 R5, RZ, RZ, UR5 ;  /* 0x00000005ff057e24 */ /* 0x000fc4000f8e00ff */
[----:B--2---:R-:W-:Y:S02]  /*1cd0*/  IMAD.U32 R6, RZ, RZ, UR6 ;  /* 0x00000006ff067e24 */ /* 0x004fe4000f8e00ff */
[----:B------:R-:W-:Y:S02]  /*1ce0*/  IMAD.U32 R7, RZ, RZ, UR7 ;  /* 0x00000007ff077e24 */ /* 0x000fe4000f8e00ff */
[----:B-1----:R-:W-:Y:S02]  /*1cf0*/  IMAD.U32 R10, RZ, RZ, UR8 ;  /* 0x00000008ff0a7e24 */ /* 0x002fe4000f8e00ff */
[----:B------:R-:W-:-:S07]  /*1d00*/  IMAD.U32 R11, RZ, RZ, UR9 ;  /* 0x00000009ff0b7e24 */ /* 0x000fce000f8e00ff */
[----:B------:R-:W-:-:S07]  /*1d10*/  LEPC R20, `(.L_x_2272) ;  /* 0x000000001014794e */ /* 0x000fce0000000000 */
[----:B---345:R-:W-:Y:S05]  /*1d20*/  CALL.ABS.NOINC R14 ;  /* 0x000000000e007343 */ /* 0x038fea0003c00000 */
.L_x_2272:
[----:B------:R-:W-:Y:S01]  /*1d30*/  IMAD.MOV.U32 R22, RZ, RZ, RZ ;  /* 0x000000ffff167224 */ /* 0x000fe200078e00ff */
[----:B------:R-:W-:Y:S06]  /*1d40*/  BRA `(.L_x_2250) ;  /* 0x0000000000347947 */ /* 0x000fec0003800000 */
.L_x_2271:
        /* <DEDUP_REMOVED lines=8> */
.L_x_2270:
[----:B------:R-:W2:Y:S02]  /*1dd0*/  LDG.E.64 R22, desc[UR36][R4.64] ;  /* 0x0000002404167981 */ /* 0x000ea4000c1e1b00 */
[----:B--2---:R0:W2:Y:S02]  /*1de0*/  I2F.U64 R22, R22 ;  /* 0x0000001600167312 */ /* 0x0040a40000301000 */
[----:B0-2---:R-:W-:Y:S05]  /*1df0*/  BRA `(.L_x_2250) ;  /* 0x0000000000087947 */ /* 0x005fea0003800000 */
.L_x_2269:
[----:B------:R-:W2:Y:S02]  /*1e00*/  LDG.E R4, desc[UR36][R4.64] ;  /* 0x0000002404047981 */ /* 0x000ea4000c1e1900 */
[----:B--2---:R-:W-:-:S07]  /*1e10*/  I2FP.F32.U32 R22, R4 ;  /* 0x0000000400167245 */ /* 0x004fce0000201000 */
.L_x_2250:
[----:B------:R-:W-:Y:S05]  /*1e20*/  BSYNC.RECONVERGENT B6 ;  /* 0x0000000000067941 */ /* 0x000fea0003800200 */
.L_x_2244:
[----:B------:R-:W-:-:S07]  /*1e30*/  VIADD R16, R19, 0x80 ;  /* 0x0000008013107836 */ /* 0x000fce0000000000 */
.L_x_2214:
[----:B------:R-:W-:Y:S05]  /*1e40*/  BSYNC.RECONVERGENT B7 ;  /* 0x0000000000077941 */ /* 0x000fea0003800200 */
.L_x_2213:
[----:B------:R-:W-:Y:S01]  /*1e50*/  ISETP.GE.AND P0, PT, R16, R17, PT ;  /* 0x000000111000720c */ /* 0x000fe20003f06270 */
[----:B------:R-:W-:Y:S01]  /*1e60*/  BSSY.RECONVERGENT B7, `(.L_x_2273) ;  /* 0x00001d8000077945 */ /* 0x000fe20003800200 */
[----:B------:R-:W-:Y:S02]  /*1e70*/  IMAD.MOV.U32 R23, RZ, RZ, RZ ;  /* 0x000000ffff177224 */ /* 0x000fe400078e00ff */
[----:B------:R-:W-:-:S09]  /*1e80*/  IMAD.MOV.U32 R25, RZ, RZ, RZ ;  /* 0x000000ffff197224 */ /* 0x000fd200078e00ff */
[----:B------:R-:W-:Y:S05]  /*1e90*/  @P0 BRA `(.L_x_2274) ;  /* 0x0000001c00500947 */ /* 0x000fea0003800000 */
[----:B0-2-4-:R-:W0:Y:S01]  /*1ea0*/  LDC.64 R4, c[0x0][0x390] ;  /* 0x0000e400ff047b82 */ /* 0x015e220000000a00 */
[----:B------:R-:W2:Y:S01]  /*1eb0*/  LDCU UR5, c[0x0][0x3a8] ;  /* 0x00007500ff0577ac */ /* 0x000ea20008000800 */
[----:B------:R-:W-:Y:S01]  /*1ec0*/  IMAD R18, R2, 0x200, R16 ;  /* 0x0000020002127824 */ /* 0x000fe200078e0210 */
        /* <DEDUP_REMOVED lines=18> */
.L_x_2279:
[----:B------:R-:W2:Y:S02]  /*1ff0*/  LDG.E.U8 R4, desc[UR36][R4.64] ;  /* 0x0000002404047981 */ /* 0x000ea4000c1e1100 */
[----:B--2---:R-:W-:Y:S01]  /*2000*/  I2FP.F32.U32 R23, R4 ;  /* 0x0000000400177245 */ /* 0x004fe20000201000 */
[----:B------:R-:W-:Y:S06]  /*2010*/  BRA `(.L_x_2281) ;  /* 0x0000000c00447947 */ /* 0x000fec0003800000 */
.L_x_2278:
        /* <DEDUP_REMOVED lines=9> */
.L_x_2283:
[----:B------:R-:W2:Y:S02]  /*20b0*/  LDG.E R4, desc[UR36][R4.64] ;  /* 0x0000002404047981 */ /* 0x000ea4000c1e1900 */
[----:B--2---:R-:W-:Y:S01]  /*20c0*/  I2FP.F32.S32 R23, R4 ;  /* 0x0000000400177245 */ /* 0x004fe20000201400 */
[----:B------:R-:W-:Y:S06]  /*20d0*/  BRA `(.L_x_2281) ;  /* 0x0000000c00147947 */ /* 0x000fec0003800000 */
.L_x_2282:
[----:B------:R-:W2:Y:S02]  /*20e0*/  LDG.E.U16 R4, desc[UR36][R4.64] ;  /* 0x0000002404047981 */ /* 0x000ea4000c1e1500 */
[----:B--2---:R0:W2:Y:S01]  /*20f0*/  I2F.S16 R23, R4 ;  /* 0x0000000400177306 */ /* 0x0040a20000101400 */
[----:B------:R-:W-:Y:S05]  /*2100*/  BRA `(.L_x_2281) ;  /* 0x0000000c00087947 */ /* 0x000fea0003800000 */
.L_x_2277:
        /* <DEDUP_REMOVED lines=8> */
.L_x_2285:
[----:B------:R-:W2:Y:S02]  /*2190*/  LDG.E.U16 R4, desc[UR36][R4.64] ;  /* 0x0000002404047981 */ /* 0x000ea4000c1e1500 */
[----:B--2---:R-:W-:Y:S01]  /*21a0*/  HADD2.F32 R23, -RZ, R4.H0_H0 ;  /* 0x20000004ff177230 */ /* 0x004fe20000004100 */
[----:B------:R-:W-:Y:S06]  /*21b0*/  BRA `(.L_x_2281) ;  /* 0x0000000800dc7947 */ /* 0x000fec0003800000 */
.L_x_2284:
        /* <DEDUP_REMOVED lines=8> */
.L_x_2287:
[----:B------:R-:W2:Y:S02]  /*2240*/  LDG.E.U16 R4, desc[UR36][R4.64] ;  /* 0x0000002404047981 */ /* 0x000ea4000c1e1500 */
[----:B--2---:R-:W-:Y:S01]  /*2250*/  HADD2.F32 R23, -RZ, R4.H0_H0 ;  /* 0x20000004ff177230 */ /* 0x004fe20000004100 */
[----:B------:R-:W-:Y:S06]  /*2260*/  BRA `(.L_x_2281) ;  /* 0x0000000800b07947 */ /* 0x000fec0003800000 */
.L_x_2286:
        /* <DEDUP_REMOVED lines=11> */
.L_x_2276:
        /* <DEDUP_REMOVED lines=12> */
.L_x_2290:
        /* <DEDUP_REMOVED lines=11> */
.L_x_2289:
        /* <DEDUP_REMOVED lines=25> */
.L_x_2292:
        /* <DEDUP_REMOVED lines=12> */
.L_x_2291:
[----:B------:R-:W2:Y:S02]  /*26e0*/  LDG.E.U16 R4, desc[UR36][R4.64] ;  /* 0x0000002404047981 */ /* 0x000ea4000c1e1500 */
[----:B--2---:R-:W-:Y:S01]  /*26f0*/  IMAD.U32 R23, R4, 0x10000, RZ ;  /* 0x0001000004177824 */ /* 0x004fe200078e00ff */
[----:B------:R-:W-:Y:S06]  /*2700*/  BRA `(.L_x_2281) ;  /* 0x0000000400887947 */ /* 0x000fec0003800000 */
.L_x_2288:
        /* <DEDUP_REMOVED lines=11> */
.L_x_2295:
        /* <DEDUP_REMOVED lines=20> */
.L_x_2297:
[----:B------:R-:W-:Y:S05]  /*2900*/  BSYNC.RECONVERGENT B0 ;  /* 0x0000000000007941 */ /* 0x000fea0003800200 */
.L_x_2296:
[----:B------:R-:W-:Y:S01]  /*2910*/  IMAD.SHL.U32 R0, R0, 0x100000, RZ ;  /* 0x0010000000007824 */ /* 0x000fe200078e00ff */
[----:B------:R-:W-:-:S04]  /*2920*/  LEA R3, R3, 0x3b800000, 0x17 ;  /* 0x3b80000003037811 */ /* 0x000fc800078eb8ff */
[----:B------:R-:W-:Y:S01]  /*2930*/  LOP3.LUT R23, R3, R0, R23, 0xfe, !PT ;  /* 0x0000000003177212 */ /* 0x000fe200078efe17 */
[----:B------:R-:W-:Y:S06]  /*2940*/  BRA `(.L_x_2281) ;  /* 0x0000000000f87947 */ /* 0x000fec0003800000 */
.L_x_2294:
        /* <DEDUP_REMOVED lines=20> */
.L_x_2299:
[----:B------:R-:W-:Y:S05]  /*2a90*/  BSYNC.RECONVERGENT B0 ;  /* 0x0000000000007941 */ /* 0x000fea0003800200 */
.L_x_2298:
[----:B------:R-:W-:Y:S01]  /*2aa0*/  IMAD.SHL.U32 R0, R0, 0x200000, RZ ;  /* 0x0020000000007824 */ /* 0x000fe200078e00ff */
[----:B------:R-:W-:-:S04]  /*2ab0*/  LEA R3, R3, 0x37800000, 0x17 ;  /* 0x3780000003037811 */ /* 0x000fc800078eb8ff */
[----:B------:R-:W-:Y:S01]  /*2ac0*/  LOP3.LUT R23, R3, R0, R23, 0xfe, !PT ;  /* 0x0000000003177212 */ /* 0x000fe200078efe17 */
[----:B------:R-:W-:Y:S06]  /*2ad0*/  BRA `(.L_x_2281) ;  /* 0x0000000000947947 */ /* 0x000fec0003800000 */
.L_x_2293:
        /* <DEDUP_REMOVED lines=14> */
.L_x_2280:
        /* <DEDUP_REMOVED lines=16> */
.L_x_2302:
[----:B------:R-:W-:Y:S01]  /*2cc0*/  IMAD.MOV.U32 R23, RZ, RZ, RZ ;  /* 0x000000ffff177224 */ /* 0x000fe200078e00ff */
[----:B------:R-:W-:Y:S06]  /*2cd0*/  BRA `(.L_x_2281) ;  /* 0x0000000000147947 */ /* 0x000fec0003800000 */
.L_x_2301:
[----:B------:R-:W2:Y:S02]  /*2ce0*/  LDG.E.64 R4, desc[UR36][R4.64] ;  /* 0x0000002404047981 */ /* 0x000ea4000c1e1b00 */
[----:B--2---:R0:W2:Y:S02]  /*2cf0*/  I2F.U64 R23, R4 ;  /* 0x0000000400177312 */ /* 0x0040a40000301000 */
[----:B0-2---:R-:W-:Y:S05]  /*2d00*/  BRA `(.L_x_2281) ;  /* 0x0000000000087947 */ /* 0x005fea0003800000 */
.L_x_2300:
[----:B------:R-:W2:Y:S02]  /*2d10*/  LDG.E R4, desc[UR36][R4.64] ;  /* 0x0000002404047981 */ /* 0x000ea4000c1e1900 */
[----:B--2---:R-:W-:-:S07]  /*2d20*/  I2FP.F32.U32 R23, R4 ;  /* 0x0000000400177245 */ /* 0x004fce0000201000 */
.L_x_2281:
[----:B------:R-:W-:Y:S05]  /*2d30*/  BSYNC.RECONVERGENT B6 ;  /* 0x0000000000067941 */ /* 0x000fea0003800200 */
.L_x_2275:
        /* <DEDUP_REMOVED lines=20> */
.L_x_2307:
[----:B------:R-:W2:Y:S02]  /*2e80*/  LDG.E.U8 R4, desc[UR36][R4.64] ;  /* 0x0000002404047981 */ /* 0x000ea4000c1e1100 */
[----:B--2---:R-:W-:Y:S01]  /*2e90*/  I2FP.F32.U32 R25, R4 ;  /* 0x0000000400197245 */ /* 0x004fe20000201000 */
[----:B------:R-:W-:Y:S06]  /*2ea0*/  BRA `(.L_x_2309) ;  /* 0x0000000c00447947 */ /* 0x000fec0003800000 */
.L_x_2306:
        /* <DEDUP_REMOVED lines=9> */
.L_x_2311:
[----:B------:R-:W2:Y:S02]  /*2f40*/  LDG.E R4, desc[UR36][R4.64] ;  /* 0x0000002404047981 */ /* 0x000ea4000c1e1900 */
[----:B--2---:R-:W-:Y:S01]  /*2f50*/  I2FP.F32.S32 R25, R4 ;  /* 0x0000000400197245 */ /* 0x004fe20000201400 */
[----:B------:R-:W-:Y:S06]  /*2f60*/  BRA `(.L_x_2309) ;  /* 0x0000000c00147947 */ /* 0x000fec0003800000 */
.L_x_2310:
[----:B------:R-:W2:Y:S02]  /*2f70*/  LDG.E.U16 R4, desc[UR36][R4.64] ;  /* 0x0000002404047981 */ /* 0x000ea4000c1e1500 */
[----:B--2---:R4:W0:Y:S01]  /*2f80*/  I2F.S16 R25, R4 ;  /* 0x0000000400197306 */ /* 0x0048220000101400 */
[----:B------:R-:W-:Y:S05]  /*2f90*/  BRA `(.L_x_2309) ;  /* 0x0000000c00087947 */ /* 0x000fea0003800000 */
.L_x_2305:
        /* <DEDUP_REMOVED lines=8> */
.L_x_2313:
[----:B------:R-:W2:Y:S02]  /*3020*/  LDG.E.U16 R4, desc[UR36][R4.64] ;  /* 0x0000002404047981 */ /* 0x000ea4000c1e1500 */
[----:B--2---:R-:W-:Y:S01]  /*3030*/  HADD2.F32 R25, -RZ, R4.H0_H0 ;  /* 0x20000004ff197230 */ /* 0x004fe20000004100 */
[----:B------:R-:W-:Y:S06]  /*3040*/  BRA `(.L_x_2309) ;  /* 0x0000000800dc7947 */ /* 0x000fec0003800000 */
.L_x_2312:
        /* <DEDUP_REMOVED lines=8> */
.L_x_2315:
[----:B------:R-:W2:Y:S02]  /*30d0*/  LDG.E.U16 R4, desc[UR36][R4.64] ;  /* 0x0000002404047981 */ /* 0x000ea4000c1e1500 */
[----:B--2---:R-:W-:Y:S01]  /*30e0*/  HADD2.F32 R25, -RZ, R4.H0_H0 ;  /* 0x20000004ff197230 */ /* 0x004fe20000004100 */
[----:B------:R-:W-:Y:S06]  /*30f0*/  BRA `(.L_x_2309) ;  /* 0x0000000800b07947 */ /* 0x000fec0003800000 */
.L_x_2314:
        /* <DEDUP_REMOVED lines=11> */
.L_x_2304:
        /* <DEDUP_REMOVED lines=12> */
.L_x_2318:
        /* <DEDUP_REMOVED lines=11> */
.L_x_2317:
        /* <DEDUP_REMOVED lines=25> */
.L_x_2320:
        /* <DEDUP_REMOVED lines=12> */
.L_x_2319:
[----:B------:R-:W2:Y:S02]  /*3570*/  LDG.E.U16 R4, desc[UR36][R4.64] ;  /* 0x0000002404047981 */ /* 0x000ea4000c1e1500 */
[----:B--2---:R-:W-:Y:S01]  /*3580*/  IMAD.U32 R25, R4, 0x10000, RZ ;  /* 0x0001000004197824 */ /* 0x004fe200078e00ff */
[----:B------:R-:W-:Y:S06]  /*3590*/  BRA `(.L_x_2309) ;  /* 0x0000000400887947 */ /* 0x000fec0003800000 */
.L_x_2316:
        /* <DEDUP_REMOVED lines=11> */
.L_x_2323:
        /* <DEDUP_REMOVED lines=20> */
.L_x_2325:
[----:B------:R-:W-:Y:S05]  /*3790*/  BSYNC.RECONVERGENT B0 ;  /* 0x0000000000007941 */ /* 0x000fea0003800200 */
.L_x_2324:
[----:B------:R-:W-:Y:S01]  /*37a0*/  IMAD.SHL.U32 R0, R0, 0x100000, RZ ;  /* 0x0010000000007824 */ /* 0x000fe200078e00ff */
[----:B------:R-:W-:-:S04]  /*37b0*/  LEA R3, R3, 0x3b800000, 0x17 ;  /* 0x3b80000003037811 */ /* 0x000fc800078eb8ff */
[----:B------:R-:W-:Y:S01]  /*37c0*/  LOP3.LUT R25, R3, R0, R25, 0xfe, !PT ;  /* 0x0000000003197212 */ /* 0x000fe200078efe19 */
[----:B------:R-:W-:Y:S06]  /*37d0*/  BRA `(.L_x_2309) ;  /* 0x0000000000f87947 */ /* 0x000fec0003800000 */
.L_x_2322:
        /* <DEDUP_REMOVED lines=20> */
.L_x_2327:
[----:B------:R-:W-:Y:S05]  /*3920*/  BSYNC.RECONVERGENT B0 ;  /* 0x0000000000007941 */ /* 0x000fea0003800200 */
.L_x_2326:
[----:B------:R-:W-:Y:S01]  /*3930*/  IMAD.SHL.U32 R0, R0, 0x200000, RZ ;  /* 0x0020000000007824 */ /* 0x000fe200078e00ff */
[----:B------:R-:W-:-:S04]  /*3940*/  LEA R3, R3, 0x37800000, 0x17 ;  /* 0x3780000003037811 */ /* 0x000fc800078eb8ff */
[----:B------:R-:W-:Y:S01]  /*3950*/  LOP3.LUT R25, R3, R0, R25, 0xfe, !PT ;  /* 0x0000000003197212 */ /* 0x000fe200078efe19 */
[----:B------:R-:W-:Y:S06]  /*3960*/  BRA `(.L_x_2309) ;  /* 0x0000000000947947 */ /* 0x000fec0003800000 */
.L_x_2321:
        /* <DEDUP_REMOVED lines=14> */
.L_x_2308:
        /* <DEDUP_REMOVED lines=16> */
.L_x_2330:
[----:B------:R-:W-:Y:S01]  /*3b50*/  IMAD.MOV.U32 R25, RZ, RZ, RZ ;  /* 0x000000ffff197224 */ /* 0x000fe200078e00ff */
[----:B------:R-:W-:Y:S06]  /*3b60*/  BRA `(.L_x_2309) ;  /* 0x0000000000147947 */ /* 0x000fec0003800000 */
.L_x_2329:
[----:B------:R-:W2:Y:S02]  /*3b70*/  LDG.E.64 R4, desc[UR36][R4.64] ;  /* 0x0000002404047981 */ /* 0x000ea4000c1e1b00 */
[----:B--2---:R0:W2:Y:S02]  /*3b80*/  I2F.U64 R25, R4 ;  /* 0x0000000400197312 */ /* 0x0040a40000301000 */
[----:B0-2---:R-:W-:Y:S05]  /*3b90*/  BRA `(.L_x_2309) ;  /* 0x0000000000087947 */ /* 0x005fea0003800000 */
.L_x_2328:
[----:B------:R-:W2:Y:S02]  /*3ba0*/  LDG.E R4, desc[UR36][R4.64] ;  /* 0x0000002404047981 */ /* 0x000ea4000c1e1900 */
[----:B--2---:R-:W-:-:S07]  /*3bb0*/  I2FP.F32.U32 R25, R4 ;  /* 0x0000000400197245 */ /* 0x004fce0000201000 */
.L_x_2309:
[----:B------:R-:W-:Y:S05]  /*3bc0*/  BSYNC.RECONVERGENT B6 ;  /* 0x0000000000067941 */ /* 0x000fea0003800200 */
.L_x_2303:
[----:B------:R-:W-:-:S07]  /*3bd0*/  VIADD R16, R16, 0x80 ;  /* 0x0000008010107836 */ /* 0x000fce0000000000 */
.L_x_2274:
[----:B------:R-:W-:Y:S05]  /*3be0*/  BSYNC.RECONVERGENT B7 ;  /* 0x0000000000077941 */ /* 0x000fea0003800200 */
.L_x_2273:
        /* <DEDUP_REMOVED lines=26> */
.L_x_2337:
[----:B------:R-:W2:Y:S02]  /*3d90*/  LDG.E.U8 R4, desc[UR36][R4.64] ;  /* 0x0000002404047981 */ /* 0x000ea4000c1e1100 */
[----:B--2---:R-:W-:Y:S01]  /*3da0*/  I2FP.F32.U32 R24, R4 ;  /* 0x0000000400187245 */ /* 0x004fe20000201000 */
[----:B------:R-:W-:Y:S06]  /*3db0*/  BRA `(.L_x_2339) ;  /* 0x0000000c00487947 */ /* 0x000fec0003800000 */
.L_x_2336:
        /* <DEDUP_REMOVED lines=9> */
.L_x_2341:
[----:B------:R-:W2:Y:S02]  /*3e50*/  LDG.E R4, desc[UR36][R4.64] ;  /* 0x0000002404047981 */ /* 0x000ea4000c1e1900 */
[----:B--2---:R-:W-:Y:S01]  /*3e60*/  I2FP.F32.S32 R24, R4 ;  /* 0x0000000400187245 */ /* 0x004fe20000201400 */
[----:B------:R-:W-:Y:S06]  /*3e70*/  BRA `(.L_x_2339) ;  /* 0x0000000c00187947 */ /* 0x000fec0003800000 */
.L_x_2340:
[----:B------:R-:W2:Y:S02]  /*3e80*/  LDG.E.U16 R4, desc[UR36][R4.64] ;  /* 0x0000002404047981 */ /* 0x000ea4000c1e1500 */
[----:B--2---:R0:W2:Y:S01]  /*3e90*/  I2F.S16 R24, R4 ;  /* 0x0000000400187306 */ /* 0x0040a20000101400 */
[----:B------:R-:W-:Y:S05]  /*3ea0*/  BRA `(.L_x_2339) ;  /* 0x0000000c000c7947 */ /* 0x000fea0003800000 */
.L_x_2335:
        /* <DEDUP_REMOVED lines=8> */
.L_x_2343:
[----:B------:R-:W2:Y:S02]  /*3f30*/  LDG.E.U16 R4, desc[UR36][R4.64] ;  /* 0x0000002404047981 */ /* 0x000ea4000c1e1500 */
[----:B--2---:R-:W-:Y:S01]  /*3f40*/  HADD2.F32 R24, -RZ, R4.H0_H0 ;  /* 0x20000004ff187230 */ /* 0x004fe20000004100 */
[----:B------:R-:W-:Y:S06]  /*3f50*/  BRA `(.L_x_2339) ;  /* 0x0000000800e07947 */ /* 0x000fec0003800000 */
.L_x_2342:
        /* <DEDUP_REMOVED lines=8> */
.L_x_2345:
[----:B------:R-:W2:Y:S02]  /*3fe0*/  LDG.E.U16 R4, desc[UR36][R4.64] ;  /* 0x0000002404047981 */ /* 0x000ea4000c1e1500 */
[----:B--2---:R-:W-:Y:S01]  /*3ff0*/  HADD2.F32 R24, -RZ, R4.H0_H0 ;  /* 0x20000004ff187230 */ /* 0x004fe20000004100 */
[----:B------:R-:W-:Y:S06]  /*4000*/  BRA `(.L_x_2339) ;  /* 0x0000000800b47947 */ /* 0x000fec0003800000 */
.L_x_2344:
        /* <DEDUP_REMOVED lines=11> */
.L_x_2334:
        /* <DEDUP_REMOVED lines=12> */
.L_x_2348:
        /* <DEDUP_REMOVED lines=11> */
.L_x_2347:
        /* <DEDUP_REMOVED lines=25> */
.L_x_2350:
        /* <DEDUP_REMOVED lines=11> */
[----:B------:R-:W-:Y:S01]  /*4470*/  LOP3.LUT R24, R0, 0x80000000, R3, 0xf8, !PT ;  /* 0x8000000000187812 */ /* 0x000fe200078ef803 */
[----:B------:R-:W-:Y:S06]  /*4480*/  BRA `(.L_x_2339) ;  /* 0x0000000400947947 */ /* 0x000fec0003800000 */
.L_x_2349:
[----:B------:R-:W2:Y:S02]  /*4490*/  LDG.E.U16 R4, desc[UR36][R4.64] ;  /* 0x0000002404047981 */ /* 0x000ea4000c1e1500 */
[----:B--2---:R-:W-:Y:S01]  /*44a0*/  IMAD.U32 R24, R4, 0x10000, RZ ;  /* 0x0001000004187824 */ /* 0x004fe200078e00ff */
[----:B------:R-:W-:Y:S06]  /*44b0*/  BRA `(.L_x_2339) ;  /* 0x0000000400887947 */ /* 0x000fec0003800000 */
.L_x_2346:
        /* <DEDUP_REMOVED lines=11> */
.L_x_2353:
        /* <DEDUP_REMOVED lines=20> */
.L_x_2355:
[----:B------:R-:W-:Y:S05]  /*46b0*/  BSYNC.RECONVERGENT B0 ;  /* 0x0000000000007941 */ /* 0x000fea0003800200 */
.L_x_2354:
[----:B------:R-:W-:Y:S01]  /*46c0*/  IMAD.SHL.U32 R0, R0, 0x100000, RZ ;  /* 0x0010000000007824 */ /* 0x000fe200078e00ff */
[----:B------:R-:W-:-:S04]  /*46d0*/  LEA R3, R3, 0x3b800000, 0x17 ;  /* 0x3b80000003037811 */ /* 0x000fc800078eb8ff */
[----:B------:R-:W-:Y:S01]  /*46e0*/  LOP3.LUT R24, R3, R0, R7, 0xfe, !PT ;  /* 0x0000000003187212 */ /* 0x000fe200078efe07 */
[----:B------:R-:W-:Y:S06]  /*46f0*/  BRA `(.L_x_2339) ;  /* 0x0000000000f87947 */ /* 0x000fec0003800000 */
.L_x_2352:
        /* <DEDUP_REMOVED lines=20> */
.L_x_2357:
[----:B------:R-:W-:Y:S05]  /*4840*/  BSYNC.RECONVERGENT B0 ;  /* 0x0000000000007941 */ /* 0x000fea0003800200 */
.L_x_2356:
[----:B------:R-:W-:Y:S01]  /*4850*/  IMAD.SHL.U32 R0, R0, 0x200000, RZ ;  /* 0x0020000000007824 */ /* 0x000fe200078e00ff */
[----:B------:R-:W-:-:S04]  /*4860*/  LEA R3, R3, 0x37800000, 0x17 ;  /* 0x3780000003037811 */ /* 0x000fc800078eb8ff */
[----:B------:R-:W-:Y:S01]  /*4870*/  LOP3.LUT R24, R3, R0, R7, 0xfe, !PT ;  /* 0x0000000003187212 */ /* 0x000fe200078efe07 */
[----:B------:R-:W-:Y:S06]  /*4880*/  BRA `(.L_x_2339) ;  /* 0x0000000000947947 */ /* 0x000fec0003800000 */
.L_x_2351:
        /* <DEDUP_REMOVED lines=14> */
.L_x_2338:
        /* <DEDUP_REMOVED lines=16> */
.L_x_2360:
[----:B------:R-:W-:Y:S01]  /*4a70*/  IMAD.MOV.U32 R24, RZ, RZ, RZ ;  /* 0x000000ffff187224 */ /* 0x000fe200078e00ff */
[----:B------:R-:W-:Y:S06]  /*4a80*/  BRA `(.L_x_2339) ;  /* 0x0000000000147947 */ /* 0x000fec0003800000 */
.L_x_2359:
[----:B------:R-:W2:Y:S02]  /*4a90*/  LDG.E.64 R4, desc[UR36][R4.64] ;  /* 0x0000002404047981 */ /* 0x000ea4000c1e1b00 */
[----:B--2---:R0:W2:Y:S02]  /*4aa0*/  I2F.U64 R24, R4 ;  /* 0x0000000400187312 */ /* 0x0040a40000301000 */
[----:B0-2---:R-:W-:Y:S05]  /*4ab0*/  BRA `(.L_x_2339) ;  /* 0x0000000000087947 */ /* 0x005fea0003800000 */
.L_x_2358:
[----:B------:R-:W2:Y:S02]  /*4ac0*/  LDG.E R4, desc[UR36][R4.64] ;  /* 0x0000002404047981 */ /* 0x000ea4000c1e1900 */
[----:B--2---:R-:W-:-:S07]  /*4ad0*/  I2FP.F32.U32 R24, R4 ;  /* 0x0000000400187245 */ /* 0x004fce0000201000 */
.L_x_2339:
[----:B------:R-:W-:Y:S05]  /*4ae0*/  BSYNC.RECONVERGENT B6 ;  /* 0x0000000000067941 */ /* 0x000fea0003800200 */
.L_x_2333:
[----:B0---4-:R-:W0:Y:S01]  /*4af0*/  LDC.64 R4, c[0x0][0x398] ;  /* 0x0000e600ff047b82 */ /* 0x011e220000000a00 */
[----:B------:R-:W4:Y:S01]  /*4b00*/  LDCU UR5, c[0x0][0x3ac] ;  /* 0x00007580ff0577ac */ /* 0x000f220008000800 */
[----:B------:R-:W-:Y:S01]  /*4b10*/  BSSY.RECONVERGENT B6, `(.L_x_2361) ;  /* 0x00000e7000067945 */ /* 0x000fe20003800200 */
[----:B------:R-:W-:-:S04]  /*4b20*/  UPRMT UR4, UR39, 0x9910, URZ ;  /* 0x0000991027047896 */ /* 0x000fc800080000ff */
[----:B------:R-:W-:Y:S01]  /*4b30*/  UISETP.GT.AND UP0, UPT, UR4, 0x9, UPT ;  /* 0x000000090400788c */ /* 0x000fe2000bf04270 */
[----:B----4-:R-:W-:-:S05]  /*4b40*/  IMAD R3, R18, UR5, RZ ;  /* 0x0000000512037c24 */ /* 0x010fca000f8e02ff */
        /* <DEDUP_REMOVED lines=11> */
[----:B------:R-:W4:Y:S02]  /*4c00*/  LDG.E.S8 R4, desc[UR36][R4.64] ;  /* 0x0000002404047981 */ /* 0x000f24000c1e1300 */
[----:B----4-:R0:W4:Y:S01]  /*4c10*/  I2F.S16 R26, R4 ;  /* 0x00000004001a7306 */ /* 0x0101220000101400 */
[----:B------:R-:W-:Y:S05]  /*4c20*/  BRA `(.L_x_2367) ;  /* 0x0000000c00547947 */ /* 0x000fea0003800000 */
.L_x_2365:
[----:B------:R-:W4:Y:S02]  /*4c30*/  LDG.E.U8 R4, desc[UR36][R4.64] ;  /* 0x0000002404047981 */ /* 0x000f24000c1e1100 */
[----:B----4-:R-:W-:Y:S01]  /*4c40*/  I2FP.F32.U32 R26, R4 ;  /* 0x00000004001a7245 */ /* 0x010fe20000201000 */
[----:B------:R-:W-:Y:S06]  /*4c50*/  BRA `(.L_x_2367) ;  /* 0x0000000c00487947 */ /* 0x000fec0003800000 */
.L_x_2364:
[----:B------:R-:W-:-:S09]  /*4c60*/  UISETP.NE.AND UP0, UPT, UR4, 0x2, UPT ;  /* 0x000000020400788c */ /* 0x000fd2000bf05270 */
[----:B------:R-:W-:Y:S05]  /*4c70*/  BRA.U !UP0, `(.L_x_2368) ;  /* 0x0000000108287547 */ /* 0x000fea000b800000 */
[----:B------:R-:W-:-:S09]  /*4c80*/  UISETP.NE.AND UP0, UPT, UR4, 0x3, UPT ;  /* 0x000000030400788c */ /* 0x000fd2000bf05270 */
[----:B------:R-:W-:Y:S05]  /*4c90*/  BRA.U !UP0, `(.L_x_2369) ;  /* 0x0000000108147547 */ /* 0x000fea000b800000 */
[----:B------:R-:W-:-:S09]  /*4ca0*/  UISETP.NE.AND UP0, UPT, UR4, 0x4, UPT ;  /* 0x000000040400788c */ /* 0x000fd2000bf05270 */
[----:B------:R-:W-:Y:S05]  /*4cb0*/  BRA.U UP0, `(.L_x_2366) ;  /* 0x0000000900d47547 */ /* 0x000fea000b800000 */
[----:B------:R-:W4:Y:S02]  /*4cc0*/  LDG.E.64 R26, desc[UR36][R4.64] ;  /* 0x00000024041a7981 */ /* 0x000f24000c1e1b00 */
[----:B----4-:R0:W4:Y:S02]  /*4cd0*/  I2F.S64 R26, R26 ;  /* 0x0000001a001a7312 */ /* 0x0101240000301400 */
[----:B0---4-:R-:W-:Y:S05]  /*4ce0*/  BRA `(.L_x_2367) ;  /* 0x0000000c00247947 */ /* 0x011fea0003800000 */
.L_x_2369:
[----:B------:R-:W4:Y:S02]  /*4cf0*/  LDG.E R4, desc[UR36][R4.64] ;  /* 0x0000002404047981 */ /* 0x000f24000c1e1900 */
[----:B----4-:R-:W-:Y:S01]  /*4d00*/  I2FP.F32.S32 R26, R4 ;  /* 0x00000004001a7245 */ /* 0x010fe20000201400 */
[----:B------:R-:W-:Y:S06]  /*4d10*/  BRA `(.L_x_2367) ;  /* 0x0000000c00187947 */ /* 0x000fec0003800000 */
.L_x_2368:
[----:B------:R-:W4:Y:S02]  /*4d20*/  LDG.E.U16 R4, desc[UR36][R4.64] ;  /* 0x0000002404047981 */ /* 0x000f24000c1e1500 */
[----:B----4-:R0:W4:Y:S01]  /*4d30*/  I2F.S16 R26, R4 ;  /* 0x00000004001a7306 */ /* 0x0101220000101400 */
[----:B------:R-:W-:Y:S05]  /*4d40*/  BRA `(.L_x_2367) ;  /* 0x0000000c000c7947 */ /* 0x000fea0003800000 */
.L_x_2363:
        /* <DEDUP_REMOVED lines=8> */
.L_x_2371:
[----:B------:R-:W4:Y:S02]  /*4dd0*/  LDG.E.U16 R4, desc[UR36][R4.64] ;  /* 0x0000002404047981 */ /* 0x000f24000c1e1500 */
[----:B----4-:R-:W-:Y:S01]  /*4de0*/  HADD2.F32 R26, -RZ, R4.H0_H0 ;  /* 0x20000004ff1a7230 */ /* 0x010fe20000004100 */
[----:B------:R-:W-:Y:S06]  /*4df0*/  BRA `(.L_x_2367) ;  /* 0x0000000800e07947 */ /* 0x000fec0003800000 */
.L_x_2370:
        /* <DEDUP_REMOVED lines=8> */
.L_x_2373:
[----:B------:R-:W4:Y:S02]  /*4e80*/  LDG.E.U16 R4, desc[UR36][R4.64] ;  /* 0x0000002404047981 */ /* 0x000f24000c1e1500 */
[----:B----4-:R-:W-:Y:S01]  /*4e90*/  HADD2.F32 R26, -RZ, R4.H0_H0 ;  /* 0x20000004ff1a7230 */ /* 0x010fe20000004100 */
[----:B------:R-:W-:Y:S06]  /*4ea0*/  BRA `(.L_x_2367) ;  /* 0x0000000800b47947 */ /* 0x000fec0003800000 */
.L_x_2372:
[----:B------:R-:W4:Y:S01]  /*4eb0*/  LDG.E.64 R4, desc[UR36][R4.64] ;  /* 0x0000002404047981 */ /* 0x000f22000c1e1b00 */
[----:B------:R-:W-:Y:S01]  /*4ec0*/  UMOV UR4, 0xf0000000 ;  /* 0xf000000000047882 */ /* 0x000fe20000000000 */
[----:B------:R-:W-:Y:S02]  /*4ed0*/  UMOV UR5, 0x380fffff ;  /* 0x380fffff00057882 */ /* 0x000fe40000000000 */
[----:B----4-:R-:W0:-:S15]  /*4ee0*/  DSETP.GEU.AND P0, PT, |R4|, UR4, PT ;  /* 0x0000000404007e2a */ /* 0x010e1e000bf0e200 */
[----:B------:R-:W-:-:S15]  /*4ef0*/  NOP ;  /* 0x0000000000007918 */ /* 0x000fde0000000000 */
[----:B------:R-:W-:-:S15]  /*4f00*/  NOP ;  /* 0x0000000000007918 */ /* 0x000fde0000000000 */
[----:B------:R-:W-:-:S15]  /*4f10*/  NOP ;  /* 0x0000000000007918 */ /* 0x000fde0000000000 */
[----:B------:R-:W-:-:S04]  /*4f20*/  NOP ;  /* 0x0000000000007918 */ /* 0x000fc80000000000 */
[----:B------:R-:W0:Y:S02]  /*4f30*/  F2F.F32.F64 R26, R4 ;  /* 0x00000004001a7310 */ /* 0x000e240000301000 */
[----:B0-----:R-:W-:Y:S01]  /*4f40*/  @!P0 FMUL R26, R26, 1.175494350822287508e-38 ;  /* 0x008000001a1a8820 */ /* 0x001fe20000400000 */
[----:B------:R-:W-:Y:S06]  /*4f50*/  BRA `(.L_x_2367) ;  /* 0x0000000800887947 */ /* 0x000fec0003800000 */
.L_x_2362:
        /* <DEDUP_REMOVED lines=8> */
[----:B------:R-:W4:Y:S02]  /*4fe0*/  LDG.E.U8 R4, desc[UR36][R4.64] ;  /* 0x0000002404047981 */ /* 0x000f24000c1e1100 */
[----:B----4-:R-:W-:-:S04]  /*4ff0*/  ISETP.NE.AND P0, PT, R4, RZ, PT ;  /* 0x000000ff0400720c */ /* 0x010fc80003f05270 */
[----:B------:R-:W-:Y:S01]  /*5000*/  FSEL R26, RZ, 1, !P0 ;  /* 0x3f800000ff1a7808 */ /* 0x000fe20004000000 */
[----:B------:R-:W-:Y:S08]  /*5010*/  BRA `(.L_x_2367) ;  /* 0x0000000800587947 */ /* 0x000ff00003800000 */
.L_x_2376:
        /* <DEDUP_REMOVED lines=11> */
.L_x_2375:
[----:B------:R-:W-:-:S09]  /*50d0*/  UISETP.NE.AND UP0, UPT, UR4, 0xf, UPT ;  /* 0x0000000f0400788c */ /* 0x000fd2000bf05270 */
[----:B------:R-:W-:Y:S05]  /*50e0*/  BRA.U !UP0, `(.L_x_2377) ;  /* 0x0000000108907547 */ /* 0x000fea000b800000 */
[----:B------:R-:W-:-:S09]  /*50f0*/  UISETP.NE.AND UP0, UPT, UR4, 0x17, UPT ;  /* 0x000000170400788c */ /* 0x000fd2000bf05270 */
[----:B------:R-:W-:Y:S05]  /*5100*/  BRA.U !UP0, `(.L_x_2378) ;  /* 0x0000000108547547 */ /* 0x000fea000b800000 */
[----:B------:R-:W-:-:S09]  /*5110*/  UISETP.NE.AND UP0, UPT, UR4, 0x18, UPT ;  /* 0x000000180400788c */ /* 0x000fd2000bf05270 */
[----:B------:R-:W-:Y:S05]  /*5120*/  BRA.U UP0, `(.L_x_2366) ;  /* 0x0000000500b87547 */ /* 0x000fea000b800000 */
[----:B------:R-:W4:Y:S01]  /*5130*/  LDG.E.U8 R26, desc[UR36][R4.64] ;  /* 0x00000024041a7981 */ /* 0x000f22000c1e1100 */
[----:B------:R-:W-:Y:S02]  /*5140*/  IMAD.MOV.U32 R6, RZ, RZ, 0x1f ;  /* 0x0000001fff067424 */ /* 0x000fe400078e00ff */
[----:B----4-:R-:W-:-:S05]  /*5150*/  IMAD.SHL.U32 R26, R26, 0x1000000, RZ ;  /* 0x010000001a1a7824 */ /* 0x010fca00078e00ff */
        /* <DEDUP_REMOVED lines=16> */
.L_x_2378:
[----:B------:R-:W4:Y:S02]  /*5260*/  LDG.E.U8 R4, desc[UR36][R4.64] ;  /* 0x0000002404047981 */ /* 0x000f24000c1e1100 */
[C---:B----4-:R-:W-:Y:S02]  /*5270*/  IMAD.SHL.U32 R0, R4.reuse, 0x2000000, RZ ;  /* 0x0200000004007824 */ /* 0x050fe400078e00ff */
        /* <DEDUP_REMOVED lines=11> */
.L_x_2377:
[----:B------:R-:W4:Y:S02]  /*5330*/  LDG.E.U16 R4, desc[UR36][R4.64] ;  /* 0x0000002404047981 */ /* 0x000f24000c1e1500 */
[----:B----4-:R-:W-:Y:S01]  /*5340*/  IMAD.U32 R26, R4, 0x10000, RZ ;  /* 0x00010000041a7824 */ /* 0x010fe200078e00ff */
[----:B------:R-:W-:Y:S06]  /*5350*/  BRA `(.L_x_2367) ;  /* 0x0000000400887947 */ /* 0x000fec0003800000 */
.L_x_2374:
        /* <DEDUP_REMOVED lines=8> */
[----:B------:R-:W4:Y:S02]  /*53e0*/  LDG.E.U16 R4, desc[UR36][R4.64] ;  /* 0x0000002404047981 */ /* 0x000f24000c1e1500 */
[----:B----4-:R-:W-:Y:S01]  /*53f0*/  I2FP.F32.U32 R26, R4 ;  /* 0x00000004001a7245 */ /* 0x010fe20000201000 */
[----:B------:R-:W-:Y:S06]  /*5400*/  BRA `(.L_x_2367) ;  /* 0x00000004005c7947 */ /* 0x000fec0003800000 */
.L_x_2381:
[----:B------:R-:W4:Y:S01]  /*5410*/  LDG.E.U8 R4, desc[UR36][R4.64] ;  /* 0x0000002404047981 */ /* 0x000f22000c1e1100 */
[----:B------:R-:W-:Y:S01]  /*5420*/  IMAD.MOV.U32 R26, RZ, RZ, RZ ;  /* 0x000000ffff1a7224 */ /* 0x000fe200078e00ff */
[----:B----4-:R-:W-:-:S13]  /*5430*/  ISETP.NE.AND P0, PT, R4, RZ, PT ;  /* 0x000000ff0400720c */ /* 0x010fda0003f05270 */
        /* <DEDUP_REMOVED lines=17> */
.L_x_2383:
[----:B------:R-:W-:Y:S05]  /*5550*/  BSYNC.RECONVERGENT B0 ;  /* 0x0000000000007941 */ /* 0x000fea0003800200 */
.L_x_2382:
[----:B------:R-:W-:Y:S01]  /*5560*/  IMAD.SHL.U32 R0, R0, 0x100000, RZ ;  /* 0x0010000000007824 */ /* 0x000fe200078e00ff */
[----:B------:R-:W-:-:S04]  /*5570*/  LEA R3, R3, 0x3b800000, 0x17 ;  /* 0x3b80000003037811 */ /* 0x000fc800078eb8ff */
[----:B------:R-:W-:Y:S01]  /*5580*/  LOP3.LUT R26, R3, R0, R7, 0xfe, !PT ;  /* 0x00000000031a7212 */ /* 0x000fe200078efe07 */
[----:B------:R-:W-:Y:S06]  /*5590*/  BRA `(.L_x_2367) ;  /* 0x0000000000f87947 */ /* 0x000fec0003800000 */
.L_x_2380:
        /* <DEDUP_REMOVED lines=20> */
.L_x_2385:
[----:B------:R-:W-:Y:S05]  /*56e0*/  BSYNC.RECONVERGENT B0 ;  /* 0x0000000000007941 */ /* 0x000fea0003800200 */
.L_x_2384:
[----:B------:R-:W-:Y:S01]  /*56f0*/  IMAD.SHL.U32 R0, R0, 0x200000, RZ ;  /* 0x0020000000007824 */ /* 0x000fe200078e00ff */
[----:B------:R-:W-:-:S04]  /*5700*/  LEA R3, R3, 0x37800000, 0x17 ;  /* 0x3780000003037811 */ /* 0x000fc800078eb8ff */
[----:B------:R-:W-:Y:S01]  /*5710*/  LOP3.LUT R26, R3, R0, R7, 0xfe, !PT ;  /* 0x00000000031a7212 */ /* 0x000fe200078efe07 */
[----:B------:R-:W-:Y:S06]  /*5720*/  BRA `(.L_x_2367) ;  /* 0x0000000000947947 */ /* 0x000fec0003800000 */
.L_x_2379:
[----:B------:R-:W-:-:S09]  /*5730*/  UISETP.NE.AND UP0, UPT, UR4, 0x1c, UPT ;  /* 0x0000001c0400788c */ /* 0x000fd2000bf05270 */
[----:B------:R-:W-:Y:S05]  /*5740*/  BRA.U !UP0, `(.L_x_2386) ;  /* 0x0000000108847547 */ /* 0x000fea000b800000 */
[----:B------:R-:W-:-:S09]  /*5750*/  UISETP.NE.AND UP0, UPT, UR4, 0x1d, UPT ;  /* 0x0000001d0400788c */ /* 0x000fd2000bf05270 */
[----:B------:R-:W-:Y:S05]  /*5760*/  BRA.U !UP0, `(.L_x_2387) ;  /* 0x0000000108707547 */ /* 0x000fea000b800000 */
[----:B------:R-:W-:-:S09]  /*5770*/  UISETP.NE.AND UP0, UPT, UR4, 0x2c, UPT ;  /* 0x0000002c0400788c */ /* 0x000fd2000bf05270 */
[----:B------:R-:W-:Y:S05]  /*5780*/  BRA.U UP0, `(.L_x_2366) ;  /* 0x0000000100207547 */ /* 0x000fea000b800000 */
[----:B------:R-:W4:Y:S01]  /*5790*/  LDG.E.U8 R4, desc[UR36][R4.64] ;  /* 0x0000002404047981 */ /* 0x000f22000c1e1100 */
[----:B------:R-:W-:Y:S01]  /*57a0*/  IMAD.MOV.U32 R26, RZ, RZ, 0x400000 ;  /* 0x00400000ff1a7424 */ /* 0x000fe200078e00ff */
[----:B----4-:R-:W-:-:S13]  /*57b0*/  ISETP.NE.AND P0, PT, R4, RZ, PT ;  /* 0x000000ff0400720c */ /* 0x010fda0003f05270 */
[----:B------:R-:W-:Y:S05]  /*57c0*/  @!P0 BRA `(.L_x_2367) ;  /* 0x00000000006c8947 */ /* 0x000fea0003800000 */
[----:B------:R-:W-:-:S13]  /*57d0*/  ISETP.NE.AND P0, PT, R4, 0xff, PT ;  /* 0x000000ff0400780c */ /* 0x000fda0003f05270 */
[----:B------:R-:W-:Y:S02]  /*57e0*/  @!P0 IMAD.MOV.U32 R26, RZ, RZ, 0x7f800001 ;  /* 0x7f800001ff1a8424 */ /* 0x000fe400078e00ff */
[----:B------:R-:W-:Y:S01]  /*57f0*/  @P0 IMAD.SHL.U32 R26, R4, 0x800000, RZ ;  /* 0x00800000041a0824 */ /* 0x000fe200078e00ff */
[----:B------:R-:W-:Y:S06]  /*5800*/  BRA `(.L_x_2367) ;  /* 0x00000000005c7947 */ /* 0x000fec0003800000 */
.L_x_2366:
[----:B------:R-:W-:Y:S01]  /*5810*/  MOV R14, 0x0 ;  /* 0x00000000000e7802 */ /* 0x000fe20000000f00 */
[----:B------:R-:W0:Y:S01]  /*5820*/  LDCU.64 UR4, c[0x4][0x128] ;  /* 0x01002500ff0477ac */ /* 0x000e220008000a00 */
[----:B------:R-:W-:Y:S02]  /*5830*/  IMAD.MOV.U32 R8, RZ, RZ, 0x4e ;  /* 0x0000004eff087424 */ /* 0x000fe400078e00ff */
[----:B------:R-:W-:Y:S01]  /*5840*/  IMAD.MOV.U32 R12, RZ, RZ, 0x1 ;  /* 0x00000001ff0c7424 */ /* 0x000fe200078e00ff */
[----:B------:R-:W4:Y:S01]  /*5850*/  LDCU.64 UR6, c[0x4][0x130] ;  /* 0x01002600ff0677ac */ /* 0x000f220008000a00 */
[----:B------:R-:W1:Y:S01]  /*5860*/  LDC.64 R14, c[0x4][R14] ;  /* 0x010000000e0e7b82 */ /* 0x000e620000000a00 */
[----:B------:R-:W-:Y:S01]  /*5870*/  IMAD.MOV.U32 R13, RZ, RZ, RZ ;  /* 0x000000ffff0d7224 */ /* 0x000fe200078e00ff */
[----:B------:R-:W2:Y:S01]  /*5880*/  LDCU.64 UR8, c[0x4][0x18] ;  /* 0x01000300ff0877ac */ /* 0x000ea20008000a00 */
[----:B0-----:R-:W-:Y:S02]  /*5890*/  IMAD.U32 R4, RZ, RZ, UR4 ;  /* 0x00000004ff047e24 */ /* 0x001fe4000f8e00ff */
[----:B------:R-:W-:-:S02]  /*58a0*/  IMAD.U32 R5, RZ, RZ, UR5 ;  /* 0x00000005ff057e24 */ /* 0x000fc4000f8e00ff */
[----:B----4-:R-:W-:Y:S02]  /*58b0*/  IMAD.U32 R6, RZ, RZ, UR6 ;  /* 0x00000006ff067e24 */ /* 0x010fe4000f8e00ff */
[----:B------:R-:W-:Y:S02]  /*58c0*/  IMAD.U32 R7, RZ, RZ, UR7 ;  /* 0x00000007ff077e24 */ /* 0x000fe4000f8e00ff */
[----:B--2---:R-:W-:Y:S02]  /*58d0*/  IMAD.U32 R10, RZ, RZ, UR8 ;  /* 0x00000008ff0a7e24 */ /* 0x004fe4000f8e00ff */
[----:B------:R-:W-:-:S07]  /*58e0*/  IMAD.U32 R11, RZ, RZ, UR9 ;  /* 0x00000009ff0b7e24 */ /* 0x000fce000f8e00ff */
[----:B------:R-:W-:-:S07]  /*58f0*/  LEPC R20, `(.L_x_2388) ;  /* 0x000000001014794e */ /* 0x000fce0000000000 */
[----:B-1-3-5:R-:W-:Y:S05]  /*5900*/  CALL.ABS.NOINC R14 ;  /* 0x000000000e007343 */ /* 0x02afea0003c00000 */
.L_x_2388:
[----:B------:R-:W-:Y:S01]  /*5910*/  IMAD.MOV.U32 R26, RZ, RZ, RZ ;  /* 0x000000ffff1a7224 */ /* 0x000fe200078e00ff */
[----:B------:R-:W-:Y:S06]  /*5920*/  BRA `(.L_x_2367) ;  /* 0x0000000000147947 */ /* 0x000fec0003800000 */
.L_x_2387:
[----:B------:R-:W4:Y:S02]  /*5930*/  LDG.E.64 R26, desc[UR36][R4.64] ;  /* 0x00000024041a7981 */ /* 0x000f24000c1e1b00 */
[----:B----4-:R0:W4:Y:S02]  /*5940*/  I2F.U64 R26, R26 ;  /* 0x0000001a001a7312 */ /* 0x0101240000301000 */
[----:B0---4-:R-:W-:Y:S05]  /*5950*/  BRA `(.L_x_2367) ;  /* 0x0000000000087947 */ /* 0x011fea0003800000 */
.L_x_2386:
[----:B------:R-:W4:Y:S02]  /*5960*/  LDG.E R4, desc[UR36][R4.64] ;  /* 0x0000002404047981 */ /* 0x000f24000c1e1900 */
[----:B----4-:R-:W-:-:S07]  /*5970*/  I2FP.F32.U32 R26, R4 ;  /* 0x00000004001a7245 */ /* 0x010fce0000201000 */
.L_x_2367:
[----:B------:R-:W-:Y:S05]  /*5980*/  BSYNC.RECONVERGENT B6 ;  /* 0x0000000000067941 */ /* 0x000fea0003800200 */
.L_x_2361:
[----:B------:R-:W-:-:S07]  /*5990*/  VIADD R16, R16, 0x80 ;  /* 0x0000008010107836 */ /* 0x000fce0000000000 */
.L_x_2332:
[----:B------:R-:W-:Y:S05]  /*59a0*/  BSYNC.RECONVERGENT B7 ;  /* 0x0000000000077941 */ /* 0x000fea0003800200 */
.L_x_2331:
        /* <DEDUP_REMOVED lines=26> */
.L_x_2395:
[----:B------:R-:W2:Y:S02]  /*5b50*/  LDG.E.U8 R4, desc[UR36][R4.64] ;  /* 0x0000002404047981 */ /* 0x000ea4000c1e1100 */
[----:B--2---:R-:W-:Y:S01]  /*5b60*/  I2FP.F32.U32 R18, R4 ;  /* 0x0000000400127245 */ /* 0x004fe20000201000 */
[----:B------:R-:W-:Y:S06]  /*5b70*/  BRA `(.L_x_2397) ;  /* 0x0000000c00487947 */ /* 0x000fec0003800000 */
.L_x_2394:
        /* <DEDUP_REMOVED lines=9> */
.L_x_2399:
[----:B------:R-:W2:Y:S02]  /*5c10*/  LDG.E R4, desc[UR36][R4.64] ;  /* 0x0000002404047981 */ /* 0x000ea4000c1e1900 */
[----:B--2---:R-:W-:Y:S01]  /*5c20*/  I2FP.F32.S32 R18, R4 ;  /* 0x0000000400127245 */ /* 0x004fe20000201400 */
[----:B------:R-:W-:Y:S06]  /*5c30*/  BRA `(.L_x_2397) ;  /* 0x0000000c00187947 */ /* 0x000fec0003800000 */
.L_x_2398:
[----:B------:R-:W2:Y:S02]  /*5c40*/  LDG.E.U16 R4, desc[UR36][R4.64] ;  /* 0x0000002404047981 */ /* 0x000ea4000c1e1500 */
[----:B--2---:R0:W2:Y:S01]  /*5c50*/  I2F.S16 R18, R4 ;  /* 0x0000000400127306 */ /* 0x0040a20000101400 */
[----:B------:R-:W-:Y:S05]  /*5c60*/  BRA `(.L_x_2397) ;  /* 0x0000000c000c7947 */ /* 0x000fea0003800000 */
.L_x_2393:
        /* <DEDUP_REMOVED lines=8> */
.L_x_2401:
[----:B------:R-:W2:Y:S02]  /*5cf0*/  LDG.E.U16 R4, desc[UR36][R4.64] ;  /* 0x0000002404047981 */ /* 0x000ea4000c1e1500 */
[----:B--2---:R-:W-:Y:S01]  /*5d00*/  HADD2.F32 R18, -RZ, R4.H0_H0 ;  /* 0x20000004ff127230 */ /* 0x004fe20000004100 */
[----:B------:R-:W-:Y:S06]  /*5d10*/  BRA `(.L_x_2397) ;  /* 0x0000000800e07947 */ /* 0x000fec0003800000 */
.L_x_2400:
        /* <DEDUP_REMOVED lines=8> */
.L_x_2403:
[----:B------:R-:W2:Y:S02]  /*5da0*/  LDG.E.U16 R4, desc[UR36][R4.64] ;  /* 0x0000002404047981 */ /* 0x000ea4000c1e1500 */
[----:B--2---:R-:W-:Y:S01]  /*5db0*/  HADD2.F32 R18, -RZ, R4.H0_H0 ;  /* 0x20000004ff127230 */ /* 0x004fe20000004100 */
[----:B------:R-:W-:Y:S06]  /*5dc0*/  BRA `(.L_x_2397) ;  /* 0x0000000800b47947 */ /* 0x000fec0003800000 */
.L_x_2402:
        /* <DEDUP_REMOVED lines=11> */
.L_x_2392:
        /* <DEDUP_REMOVED lines=12> */
.L_x_2406:
        /* <DEDUP_REMOVED lines=11> */
.L_x_2405:
        /* <DEDUP_REMOVED lines=25> */
.L_x_2408:
        /* <DEDUP_REMOVED lines=13> */
.L_x_2407:
[----:B------:R-:W2:Y:S02]  /*6250*/  LDG.E.U16 R4, desc[UR36][R4.64] ;  /* 0x0000002404047981 */ /* 0x000ea4000c1e1500 */
[----:B--2---:R-:W-:Y:S01]  /*6260*/  IMAD.U32 R18, R4, 0x10000, RZ ;  /* 0x0001000004127824 */ /* 0x004fe200078e00ff */
[----:B------:R-:W-:Y:S06]  /*6270*/  BRA `(.L_x_2397) ;  /* 0x0000000400887947 */ /* 0x000fec0003800000 */
.L_x_2404:
        /* <DEDUP_REMOVED lines=11> */
.L_x_2411:
        /* <DEDUP_REMOVED lines=20> */
.L_x_2413:
[----:B------:R-:W-:Y:S05]  /*6470*/  BSYNC.RECONVERGENT B0 ;  /* 0x0000000000007941 */ /* 0x000fea0003800200 */
.L_x_2412:
[----:B------:R-:W-:Y:S01]  /*6480*/  IMAD.SHL.U32 R0, R0, 0x100000, RZ ;  /* 0x0010000000007824 */ /* 0x000fe200078e00ff */
[----:B------:R-:W-:-:S04]  /*6490*/  LEA R3, R3, 0x3b800000, 0x17 ;  /* 0x3b80000003037811 */ /* 0x000fc800078eb8ff */
[----:B------:R-:W-:Y:S01]  /*64a0*/  LOP3.LUT R18, R3, R0, R7, 0xfe, !PT ;  /* 0x0000000003127212 */ /* 0x000fe200078efe07 */
[----:B------:R-:W-:Y:S06]  /*64b0*/  BRA `(.L_x_2397) ;  /* 0x0000000000f87947 */ /* 0x000fec0003800000 */
.L_x_2410:
        /* <DEDUP_REMOVED lines=20> */
.L_x_2415:
[----:B------:R-:W-:Y:S05]  /*6600*/  BSYNC.RECONVERGENT B0 ;  /* 0x0000000000007941 */ /* 0x000fea0003800200 */
.L_x_2414:
[----:B------:R-:W-:Y:S01]  /*6610*/  IMAD.SHL.U32 R0, R0, 0x200000, RZ ;  /* 0x0020000000007824 */ /* 0x000fe200078e00ff */
[----:B------:R-:W-:-:S04]  /*6620*/  LEA R3, R3, 0x37800000, 0x17 ;  /* 0x3780000003037811 */ /* 0x000fc800078eb8ff */
[----:B------:R-:W-:Y:S01]  /*6630*/  LOP3.LUT R18, R3, R0, R7, 0xfe, !PT ;  /* 0x0000000003127212 */ /* 0x000fe200078efe07 */
[----:B------:R-:W-:Y:S06]  /*6640*/  BRA `(.L_x_2397) ;  /* 0x0000000000947947 */ /* 0x000fec0003800000 */
.L_x_2409:
        /* <DEDUP_REMOVED lines=14> */
.L_x_2396:
        /* <DEDUP_REMOVED lines=16> */
.L_x_2418:
[----:B------:R-:W-:Y:S01]  /*6830*/  IMAD.MOV.U32 R18, RZ, RZ, RZ ;  /* 0x000000ffff127224 */ /* 0x000fe200078e00ff */
[----:B------:R-:W-:Y:S06]  /*6840*/  BRA `(.L_x_2397) ;  /* 0x0000000000147947 */ /* 0x000fec0003800000 */
.L_x_2417:
[----:B------:R-:W2:Y:S02]  /*6850*/  LDG.E.64 R4, desc[UR36][R4.64] ;  /* 0x0000002404047981 */ /* 0x000ea4000c1e1b00 */
[----:B--2---:R0:W2:Y:S02]  /*6860*/  I2F.U64 R18, R4 ;  /* 0x0000000400127312 */ /* 0x0040a40000301000 */
[----:B0-2---:R-:W-:Y:S05]  /*6870*/  BRA `(.L_x_2397) ;  /* 0x0000000000087947 */ /* 0x005fea0003800000 */
.L_x_2416:
[----:B------:R-:W2:Y:S02]  /*6880*/  LDG.E R4, desc[UR36][R4.64] ;  /* 0x0000002404047981 */ /* 0x000ea4000c1e1900 */
[----:B--2---:R-:W-:-:S07]  /*6890*/  I2FP.F32.U32 R18, R4 ;  /* 0x0000000400127245 */ /* 0x004fce0000201000 */
.L_x_2397:
[----:B------:R-:W-:Y:S05]  /*68a0*/  BSYNC.RECONVERGENT B6 ;  /* 0x0000000000067941 */ /* 0x000fea0003800200 */
.L_x_2391:
[----:B------:R-:W1:Y:S01]  /*68b0*/  LDCU.U8 UR6, c[0x0][0x3a5] ;  /* 0x000074a0ff0677ac */ /* 0x000e620008000000 */
[----:B0---4-:R-:W0:Y:S01]  /*68c0*/  LDC.64 R4, c[0x0][0x398] ;  /* 0x0000e600ff047b82 */ /* 0x011e220000000a00 */
[----:B------:R-:W4:Y:S01]  /*68d0*/  LDCU UR5, c[0x0][0x3ac] ;  /* 0x00007580ff0577ac */ /* 0x000f220008000800 */
[----:B-1----:R-:W-:-:S04]  /*68e0*/  UPRMT UR4, UR6, 0x9910, URZ ;  /* 0x0000991006047896 */ /* 0x002fc800080000ff */
        /* <DEDUP_REMOVED lines=14> */
[----:B----4-:R0:W1:Y:S01]  /*69d0*/  I2F.S16 R27, R4 ;  /* 0x00000004001b7306 */ /* 0x0100620000101400 */
[----:B------:R-:W-:Y:S05]  /*69e0*/  BRA `(.L_x_2390) ;  /* 0x0000000c00447947 */ /* 0x000fea0003800000 */
.L_x_2422:
[----:B------:R-:W4:Y:S02]  /*69f0*/  LDG.E.U8 R4, desc[UR36][R4.64] ;  /* 0x0000002404047981 */ /* 0x000f24000c1e1100 */
[----:B----4-:R-:W-:Y:S01]  /*6a00*/  I2FP.F32.U32 R27, R4 ;  /* 0x00000004001b7245 */ /* 0x010fe20000201000 */
[----:B------:R-:W-:Y:S06]  /*6a10*/  BRA `(.L_x_2390) ;  /* 0x0000000c00387947 */ /* 0x000fec0003800000 */
.L_x_2421:
[----:B------:R-:W-:-:S09]  /*6a20*/  UISETP.NE.AND UP0, UPT, UR4, 0x2, UPT ;  /* 0x000000020400788c */ /* 0x000fd2000bf05270 */
[----:B------:R-:W-:Y:S05]  /*6a30*/  BRA.U !UP0, `(.L_x_2424) ;  /* 0x0000000108287547 */ /* 0x000fea000b800000 */
[----:B------:R-:W-:-:S09]  /*6a40*/  UISETP.NE.AND UP0, UPT, UR4, 0x3, UPT ;  /* 0x000000030400788c */ /* 0x000fd2000bf05270 */
[----:B------:R-:W-:Y:S05]  /*6a50*/  BRA.U !UP0, `(.L_x_2425) ;  /* 0x0000000108147547 */ /* 0x000fea000b800000 */
[----:B------:R-:W-:-:S09]  /*6a60*/  UISETP.NE.AND UP0, UPT, UR4, 0x4, UPT ;  /* 0x000000040400788c */ /* 0x000fd2000bf05270 */
[----:B------:R-:W-:Y:S05]  /*6a70*/  BRA.U UP0, `(.L_x_2423) ;  /* 0x0000000900c87547 */ /* 0x000fea000b800000 */
[----:B------:R-:W4:Y:S02]  /*6a80*/  LDG.E.64 R4, desc[UR36][R4.64] ;  /* 0x0000002404047981 */ /* 0x000f24000c1e1b00 */
[----:B----4-:R0:W1:Y:S02]  /*6a90*/  I2F.S64 R27, R4 ;  /* 0x00000004001b7312 */ /* 0x0100640000301400 */
[----:B01----:R-:W-:Y:S05]  /*6aa0*/  BRA `(.L_x_2390) ;  /* 0x0000000c00147947 */ /* 0x003fea0003800000 */
.L_x_2425:
[----:B------:R-:W4:Y:S02]  /*6ab0*/  LDG.E R4, desc[UR36][R4.64] ;  /* 0x0000002404047981 */ /* 0x000f24000c1e1900 */
[----:B----4-:R-:W-:Y:S01]  /*6ac0*/  I2FP.F32.S32 R27, R4 ;  /* 0x00000004001b7245 */ /* 0x010fe20000201400 */
[----:B------:R-:W-:Y:S06]  /*6ad0*/  BRA `(.L_x_2390) ;  /* 0x0000000c00087947 */ /* 0x000fec0003800000 */
.L_x_2424:
[----:B------:R-:W4:Y:S02]  /*6ae0*/  LDG.E.U16 R4, desc[UR36][R4.64] ;  /* 0x0000002404047981 */ /* 0x000f24000c1e1500 */
[----:B----4-:R0:W1:Y:S01]  /*6af0*/  I2F.S16 R27, R4 ;  /* 0x00000004001b7306 */ /* 0x0100620000101400 */
[----:B------:R-:W-:Y:S05]  /*6b00*/  BRA `(.L_x_2390) ;  /* 0x0000000800fc7947 */ /* 0x000fea0003800000 */
.L_x_2420:
        /* <DEDUP_REMOVED lines=8> */
.L_x_2427:
[----:B------:R-:W4:Y:S02]  /*6b90*/  LDG.E.U16 R4, desc[UR36][R4.64] ;  /* 0x0000002404047981 */ /* 0x000f24000c1e1500 */
[----:B----4-:R-:W-:Y:S01]  /*6ba0*/  HADD2.F32 R27, -RZ, R4.H0_H0 ;  /* 0x20000004ff1b7230 */ /* 0x010fe20000004100 */
[----:B------:R-:W-:Y:S06]  /*6bb0*/  BRA `(.L_x_2390) ;  /* 0x0000000800d07947 */ /* 0x000fec0003800000 */
.L_x_2426:
        /* <DEDUP_REMOVED lines=8> */
.L_x_2429:
[----:B------:R-:W4:Y:S02]  /*6c40*/  LDG.E.U16 R4, desc[UR36][R4.64] ;  /* 0x0000002404047981 */ /* 0x000f24000c1e1500 */
[----:B----4-:R-:W-:Y:S01]  /*6c50*/  HADD2.F32 R27, -RZ, R4.H0_H0 ;  /* 0x20000004ff1b7230 */ /* 0x010fe20000004100 */
[----:B------:R-:W-:Y:S06]  /*6c60*/  BRA `(.L_x_2390) ;  /* 0x0000000800a47947 */ /* 0x000fec0003800000 */
.L_x_2428:
        /* <DEDUP_REMOVED lines=11> */
.L_x_2419:
        /* <DEDUP_REMOVED lines=12> */
.L_x_2432:
        /* <DEDUP_REMOVED lines=11> */
.L_x_2431:
        /* <DEDUP_REMOVED lines=25> */
.L_x_2434:
[----:B------:R-:W4:Y:S02]  /*7020*/  LDG.E.U8 R4, desc[UR36][R4.64] ;  /* 0x0000002404047981 */ /* 0x000f24000c1e1100 */
[C---:B----4-:R-:W-:Y:S02]  /*7030*/  IMAD.SHL.U32 R0, R4.reuse, 0x2000000, RZ ;  /* 0x0200000004007824 */ /* 0x050fe400078e00ff */
        /* <DEDUP_REMOVED lines=10> */
.L_x_2433:
[----:B------:R-:W4:Y:S02]  /*70e0*/  LDG.E.U16 R4, desc[UR36][R4.64] ;  /* 0x0000002404047981 */ /* 0x000f24000c1e1500 */
[----:B----4-:R-:W-:Y:S01]  /*70f0*/  IMAD.U32 R27, R4, 0x10000, RZ ;  /* 0x00010000041b7824 */ /* 0x010fe200078e00ff */
[----:B------:R-:W-:Y:S06]  /*7100*/  BRA `(.L_x_2390) ;  /* 0x00000004007c7947 */ /* 0x000fec0003800000 */
.L_x_2430:
        /* <DEDUP_REMOVED lines=11> */
.L_x_2437:
[----:B------:R-:W4:Y:S02]  /*71c0*/  LDG.E.U8 R4, desc[UR36][R4.64] ;  /* 0x0000002404047981 */ /* 0x000f24000c1e1100 */
        /* <DEDUP_REMOVED lines=18> */
.L_x_2439:
[----:B------:R-:W-:Y:S05]  /*72f0*/  BSYNC.RECONVERGENT B0 ;  /* 0x0000000000007941 */ /* 0x000fea0003800200 */
.L_x_2438:
[----:B------:R-:W-:Y:S01]  /*7300*/  IMAD.SHL.U32 R0, R0, 0x100000, RZ ;  /* 0x0010000000007824 */ /* 0x000fe200078e00ff */
[----:B------:R-:W-:-:S04]  /*7310*/  LEA R3, R3, 0x3b800000, 0x17 ;  /* 0x3b80000003037811 */ /* 0x000fc800078eb8ff */
[----:B------:R-:W-:Y:S01]  /*7320*/  LOP3.LUT R27, R3, R0, R27, 0xfe, !PT ;  /* 0x00000000031b7212 */ /* 0x000fe200078efe1b */
[----:B------:R-:W-:Y:S06]  /*7330*/  BRA `(.L_x_2390) ;  /* 0x0000000000f07947 */ /* 0x000fec0003800000 */
.L_x_2436:
        /* <DEDUP_REMOVED lines=19> */
.L_x_2441:
[----:B------:R-:W-:Y:S05]  /*7470*/  BSYNC.RECONVERGENT B0 ;  /* 0x0000000000007941 */ /* 0x000fea0003800200 */
.L_x_2440:
[----:B------:R-:W-:Y:S01]  /*7480*/  IMAD.SHL.U32 R0, R0, 0x200000, RZ ;  /* 0x0020000000007824 */ /* 0x000fe200078e00ff */
[----:B------:R-:W-:-:S04]  /*7490*/  LEA R3, R3, 0x37800000, 0x17 ;  /* 0x3780000003037811 */ /* 0x000fc800078eb8ff */
[----:B------:R-:W-:Y:S01]  /*74a0*/  LOP3.LUT R27, R3, R0, R27, 0xfe, !PT ;  /* 0x00000000031b7212 */ /* 0x000fe200078efe1b */
[----:B------:R-:W-:Y:S06]  /*74b0*/  BRA `(.L_x_2390) ;  /* 0x0000000000907947 */ /* 0x000fec0003800000 */
.L_x_2435:
        /* <DEDUP_REMOVED lines=14> */
.L_x_2423:
[----:B------:R-:W-:Y:S01]  /*75a0*/  MOV R14, 0x0 ;  /* 0x00000000000e7802 */ /* 0x000fe20000000f00 */
[----:B------:R-:W0:Y:S01]  /*75b0*/  LDCU.64 UR4, c[0x4][0x128] ;  /* 0x01002500ff0477ac */ /* 0x000e220008000a00 */
[----:B------:R-:W-:Y:S02]  /*75c0*/  IMAD.MOV.U32 R8, RZ, RZ, 0x4e ;  /* 0x0000004eff087424 */ /* 0x000fe400078e00ff */
[----:B------:R-:W-:Y:S01]  /*75d0*/  IMAD.MOV.U32 R12, RZ, RZ, 0x1 ;  /* 0x00000001ff0c7424 */ /* 0x000fe200078e00ff */
[----:B------:R-:W1:Y:S01]  /*75e0*/  LDCU.64 UR6, c[0x4][0x130] ;  /* 0x01002600ff0677ac */ /* 0x000e620008000a00 */
[----:B------:R-:W4:Y:S01]  /*75f0*/  LDC.64 R14, c[0x4][R14] ;  /* 0x010000000e0e7b82 */ /* 0x000f220000000a00 */
[----:B------:R-:W-:Y:S01]  /*7600*/  IMAD.MOV.U32 R13, RZ, RZ, RZ ;  /* 0x000000ffff0d7224 */ /* 0x000fe200078e00ff */
[----:B------:R-:W2:Y:S01]  /*7610*/  LDCU.64 UR8, c[0x4][0x18] ;  /* 0x01000300ff0877ac */ /* 0x000ea20008000a00 */
[----:B0-----:R-:W-:Y:S02]  /*7620*/  IMAD.U32 R4, RZ, RZ, UR4 ;  /* 0x00000004ff047e24 */ /* 0x001fe4000f8e00ff */
[----:B------:R-:W-:-:S02]  /*7630*/  IMAD.U32 R5, RZ, RZ, UR5 ;  /* 0x00000005ff057e24 */ /* 0x000fc4000f8e00ff */
[----:B-1----:R-:W-:Y:S02]  /*7640*/  IMAD.U32 R6, RZ, RZ, UR6 ;  /* 0x00000006ff067e24 */ /* 0x002fe4000f8e00ff */
[----:B------:R-:W-:Y:S02]  /*7650*/  IMAD.U32 R7, RZ, RZ, UR7 ;  /* 0x00000007ff077e24 */ /* 0x000fe4000f8e00ff */
[----:B--2---:R-:W-:Y:S02]  /*7660*/  IMAD.U32 R10, RZ, RZ, UR8 ;  /* 0x00000008ff0a7e24 */ /* 0x004fe4000f8e00ff */
[----:B------:R-:W-:-:S07]  /*7670*/  IMAD.U32 R11, RZ, RZ, UR9 ;  /* 0x00000009ff0b7e24 */ /* 0x000fce000f8e00ff */
[----:B------:R-:W-:-:S07]  /*7680*/  LEPC R20, `(.L_x_2444) ;  /* 0x000000001014794e */ /* 0x000fce0000000000 */
[----:B---345:R-:W-:Y:S05]  /*7690*/  CALL.ABS.NOINC R14 ;  /* 0x000000000e007343 */ /* 0x038fea0003c00000 */
.L_x_2444:
[----:B------:R-:W-:Y:S05]  /*76a0*/  BRA `(.L_x_2390) ;  /* 0x0000000000147947 */ /* 0x000fea0003800000 */
.L_x_2443:
[----:B------:R-:W4:Y:S02]  /*76b0*/  LDG.E.64 R4, desc[UR36][R4.64] ;  /* 0x0000002404047981 */ /* 0x000f24000c1e1b00 */
[----:B----4-:R0:W1:Y:S02]  /*76c0*/  I2F.U64 R27, R4 ;  /* 0x00000004001b7312 */ /* 0x0100640000301000 */
[----:B01----:R-:W-:Y:S05]  /*76d0*/  BRA `(.L_x_2390) ;  /* 0x0000000000087947 */ /* 0x003fea0003800000 */
.L_x_2442:
[----:B------:R-:W4:Y:S02]  /*76e0*/  LDG.E R4, desc[UR36][R4.64] ;  /* 0x0000002404047981 */ /* 0x000f24000c1e1900 */
[----:B----4-:R-:W-:-:S07]  /*76f0*/  I2FP.F32.U32 R27, R4 ;  /* 0x00000004001b7245 */ /* 0x010fce0000201000 */
.L_x_2390:
[----:B------:R-:W-:Y:S05]  /*7700*/  BSYNC.RECONVERGENT B7 ;  /* 0x0000000000077941 */ /* 0x000fea0003800200 */
.L_x_2389:
[----:B------:R-:W3:Y:S01]  /*7710*/  LDC.U8 R16, c[0x0][0x3b0] ;  /* 0x0000ec00ff107b82 */ /* 0x000ee20000000000 */
[----:B------:R-:W-:Y:S01]  /*7720*/  ISETP.GE.AND P0, PT, R19, R17, PT ;  /* 0x000000111300720c */ /* 0x000fe20003f06270 */
[----:B0-2--5:R-:W-:Y:S01]  /*7730*/  FFMA.FTZ R3, -R22, R22, 1 ;  /* 0x3f80000016037423 */ /* 0x025fe20000010116 */
[----:B------:R-:W-:Y:S01]  /*7740*/  FFMA.FTZ R22, -R25, R25, 1 ;  /* 0x3f80000019167423 */ /* 0x000fe20000010119 */
[----:B----4-:R-:W-:Y:S01]  /*7750*/  FFMA.FTZ R5, -R26, R26, 1 ;  /* 0x3f8000001a057423 */ /* 0x010fe2000001011a */
[----:B-1----:R-:W-:Y:S01]  /*7760*/  FFMA.FTZ R27, -R27, R27, 1 ;  /* 0x3f8000001b1b7423 */ /* 0x002fe2000001011b */
[----:B------:R-:W-:Y:S04]  /*7770*/  BSSY.RECONVERGENT B7, `(.L_x_2445) ;  /* 0x00002bb000077945 */ /* 0x000fe80003800200 */
[----:B------:R-:W-:Y:S01]  /*7780*/  BSSY.RELIABLE B6, `(.L_x_2446) ;  /* 0x00001d5000067945 */ /* 0x000fe20003800100 */
[----:B---3--:R-:W-:Y:S01]  /*7790*/  FMUL.FTZ R28, R3, R28 ;  /* 0x0000001c031c7220 */ /* 0x008fe20000410000 */
[----:B------:R-:W-:Y:S01]  /*77a0*/  FMUL.FTZ R22, R22, R23 ;  /* 0x0000001716167220 */ /* 0x000fe20000410000 */
[----:B------:R-:W-:Y:S01]  /*77b0*/  FMUL.FTZ R24, R5, R24 ;  /* 0x0000001805187220 */ /* 0x000fe20000410000 */
[----:B------:R-:W-:Y:S01]  /*77c0*/  FMUL.FTZ R18, R27, R18 ;  /* 0x000000121b127220 */ /* 0x000fe20000410000 */
[----:B------:R-:W-:Y:S06]  /*77d0*/  @P0 BRA `(.L_x_2447) ;  /* 0x0000001c00300947 */ /* 0x000fec0003800000 */
[----:B------:R-:W0:Y:S01]  /*77e0*/  LDCU UR4, c[0x0][0x3b4] ;  /* 0x00007680ff0477ac */ /* 0x000e220008000800 */
[----:B------:R-:W1:Y:S01]  /*77f0*/  LDC.64 R8, c[0x0][0x388] ;  /* 0x0000e200ff087b82 */ /* 0x000e620000000a00 */
[----:B------:R-:W-:Y:S01]  /*7800*/  IMAD R0, R2, 0x200, R19 ;  /* 0x0000020002007824 */ /* 0x000fe200078e0213 */
[----:B------:R-:W-:Y:S01]  /*7810*/  PRMT R4, R16, 0x9910, RZ ;  /* 0x0000991010047816 */ /* 0x000fe200000000ff */
[----:B------:R-:W-:Y:S02]  /*7820*/  VIADD R19, R19, 0x80 ;  /* 0x0000008013137836 */ /* 0x000fe40000000000 */
        /* <DEDUP_REMOVED lines=14> */
[----:B------:R-:W0:Y:S02]  /*7910*/  F2I.FTZ.TRUNC.NTZ R3, R28 ;  /* 0x0000001c00037305 */ /* 0x000e24000021f100 */
[----:B0-----:R0:W-:Y:S01]  /*7920*/  STG.E.U8 desc[UR36][R8.64], R3 ;  /* 0x0000000308007986 */ /* 0x0011e2000c101124 */
[----:B------:R-:W-:Y:S05]  /*7930*/  BRA `(.L_x_2453) ;  /* 0x0000000c003c7947 */ /* 0x000fea0003800000 */
.L_x_2451:
[----:B------:R-:W0:Y:S02]  /*7940*/  F2I.S64.TRUNC R28, R28 ;  /* 0x0000001c001c7311 */ /* 0x000e24000020d900 */
[----:B0-----:R-:W-:-:S05]  /*7950*/  IMAD.MOV.U32 R3, RZ, RZ, R28 ;  /* 0x000000ffff037224 */ /* 0x001fca00078e001c */
[----:B------:R0:W-:Y:S01]  /*7960*/  STG.E.U8 desc[UR36][R8.64], R3 ;  /* 0x0000000308007986 */ /* 0x0001e2000c101124 */
[----:B------:R-:W-:Y:S05]  /*7970*/  BRA `(.L_x_2453) ;  /* 0x0000000c002c7947 */ /* 0x000fea0003800000 */
.L_x_2450:
[----:B------:R-:W-:-:S13]  /*7980*/  ISETP.NE.AND P0, PT, R0, 0x2, PT ;  /* 0x000000020000780c */ /* 0x000fda0003f05270 */
[----:B------:R-:W-:Y:S05]  /*7990*/  @!P0 BRA `(.L_x_2454) ;  /* 0x0000000000288947 */ /* 0x000fea0003800000 */
[----:B------:R-:W-:-:S13]  /*79a0*/  ISETP.NE.AND P0, PT, R0, 0x3, PT ;  /* 0x000000030000780c */ /* 0x000fda0003f05270 */
[----:B------:R-:W-:Y:S05]  /*79b0*/  @!P0 BRA `(.L_x_2455) ;  /* 0x0000000000148947 */ /* 0x000fea0003800000 */
[----:B------:R-:W-:-:S13]  /*79c0*/  ISETP.NE.AND P0, PT, R0, 0x4, PT ;  /* 0x000000040000780c */ /* 0x000fda0003f05270 */
[----:B------:R-:W-:Y:S05]  /*79d0*/  @P0 BRA `(.L_x_2452) ;  /* 0x0000000800800947 */ /* 0x000fea0003800000 */
[----:B------:R-:W0:Y:S02]  /*79e0*/  F2I.S64.TRUNC R28, R28 ;  /* 0x0000001c001c7311 */ /* 0x000e24000020d900 */
[----:B0-----:R0:W-:Y:S01]  /*79f0*/  STG.E.64 desc[UR36][R8.64], R28 ;  /* 0x0000001c08007986 */ /* 0x0011e2000c101b24 */
[----:B------:R-:W-:Y:S05]  /*7a00*/  BRA `(.L_x_2453) ;  /* 0x0000000c00087947 */ /* 0x000fea0003800000 */
.L_x_2455:
[----:B------:R-:W0:Y:S02]  /*7a10*/  F2I.FTZ.TRUNC.NTZ R3, R28 ;  /* 0x0000001c00037305 */ /* 0x000e24000021f100 */
[----:B0-----:R0:W-:Y:S01]  /*7a20*/  STG.E desc[UR36][R8.64], R3 ;  /* 0x0000000308007986 */ /* 0x0011e2000c101924 */
[----:B------:R-:W-:Y:S05]  /*7a30*/  BRA `(.L_x_2453) ;  /* 0x0000000800fc7947 */ /* 0x000fea0003800000 */
.L_x_2454:
[----:B------:R-:W0:Y:S02]  /*7a40*/  F2I.FTZ.TRUNC.NTZ R3, R28 ;  /* 0x0000001c00037305 */ /* 0x000e24000021f100 */
[----:B0-----:R0:W-:Y:S01]  /*7a50*/  STG.E.U16 desc[UR36][R8.64], R3 ;  /* 0x0000000308007986 */ /* 0x0011e2000c101524 */
[----:B------:R-:W-:Y:S05]  /*7a60*/  BRA `(.L_x_2453) ;  /* 0x0000000800f07947 */ /* 0x000fea0003800000 */
.L_x_2449:
[----:B------:R-:W-:-:S13]  /*7a70*/  ISETP.GT.AND P0, PT, R0, 0x6, PT ;  /* 0x000000060000780c */ /* 0x000fda0003f04270 */
[----:B------:R-:W-:Y:S05]  /*7a80*/  @P0 BRA `(.L_x_2456) ;  /* 0x0000000000240947 */ /* 0x000fea0003800000 */
[----:B------:R-:W-:-:S13]  /*7a90*/  ISETP.NE.AND P0, PT, R0, 0x5, PT ;  /* 0x000000050000780c */ /* 0x000fda0003f05270 */
[----:B------:R-:W-:Y:S05]  /*7aa0*/  @!P0 BRA `(.L_x_2457) ;  /* 0x0000000000108947 */ /* 0x000fea0003800000 */
[----:B------:R-:W-:-:S13]  /*7ab0*/  ISETP.NE.AND P0, PT, R0, 0x6, PT ;  /* 0x000000060000780c */ /* 0x000fda0003f05270 */
[----:B------:R-:W-:Y:S05]  /*7ac0*/  @P0 BRA `(.L_x_2452) ;  /* 0x0000000800440947 */ /* 0x000fea0003800000 */
[----:B------:R3:W-:Y:S01]  /*7ad0*/  STG.E desc[UR36][R8.64], R28 ;  /* 0x0000001c08007986 */ /* 0x0007e2000c101924 */
[----:B------:R-:W-:Y:S05]  /*7ae0*/  BRA `(.L_x_2453) ;  /* 0x0000000800d07947 */ /* 0x000fea0003800000 */
.L_x_2457:
[----:B------:R-:W-:-:S05]  /*7af0*/  F2FP.F16.F32.PACK_AB R28, RZ, R28 ;  /* 0x0000001cff1c723e */ /* 0x000fca00000000ff */
[----:B------:R4:W-:Y:S01]  /*7b00*/  STG.E.U16 desc[UR36][R8.64], R28 ;  /* 0x0000001c08007986 */ /* 0x0009e2000c101524 */
[----:B------:R-:W-:Y:S05]  /*7b10*/  BRA `(.L_x_2453) ;  /* 0x0000000800c47947 */ /* 0x000fea0003800000 */
.L_x_2456:
[----:B------:R-:W-:-:S13]  /*7b20*/  ISETP.NE.AND P0, PT, R0, 0x7, PT ;  /* 0x000000070000780c */ /* 0x000fda0003f05270 */
[----:B------:R-:W-:Y:S05]  /*7b30*/  @!P0 BRA `(.L_x_2458) ;  /* 0x00000000002c8947 */ /* 0x000fea0003800000 */
[----:B------:R-:W-:-:S13]  /*7b40*/  ISETP.NE.AND P0, PT, R0, 0x8, PT ;  /* 0x000000080000780c */ /* 0x000fda0003f05270 */
[----:B------:R-:W-:Y:S05]  /*7b50*/  @!P0 BRA `(.L_x_2459) ;  /* 0x0000000000148947 */ /* 0x000fea0003800000 */
[----:B------:R-:W-:-:S13]  /*7b60*/  ISETP.NE.AND P0, PT, R0, 0x9, PT ;  /* 0x000000090000780c */ /* 0x000fda0003f05270 */
[----:B------:R-:W-:Y:S05]  /*7b70*/  @P0 BRA `(.L_x_2452) ;  /* 0x0000000800180947 */ /* 0x000fea0003800000 */
[----:B------:R-:W-:-:S05]  /*7b80*/  IMAD.MOV.U32 R29, RZ, RZ, RZ ;  /* 0x000000ffff1d7224 */ /* 0x000fca00078e00ff */
[----:B------:R1:W-:Y:S01]  /*7b90*/  STG.E.64 desc[UR36][R8.64], R28 ;  /* 0x0000001c08007986 */ /* 0x0003e2000c101b24 */
[----:B------:R-:W-:Y:S05]  /*7ba0*/  BRA `(.L_x_2453) ;  /* 0x0000000800a07947 */ /* 0x000fea0003800000 */
.L_x_2459:
[----:B------:R-:W-:-:S04]  /*7bb0*/  F2FP.F16.F32.PACK_AB R3, RZ, R28 ;  /* 0x0000001cff03723e */ /* 0x000fc800000000ff */
[----:B------:R-:W-:-:S05]  /*7bc0*/  PRMT R3, R3, 0x5410, RZ ;  /* 0x0000541003037816 */ /* 0x000fca00000000ff */
[----:B------:R2:W-:Y:S01]  /*7bd0*/  STG.E desc[UR36][R8.64], R3 ;  /* 0x0000000308007986 */ /* 0x0005e2000c101924 */
[----:B------:R-:W-:Y:S05]  /*7be0*/  BRA `(.L_x_2453) ;  /* 0x0000000800907947 */ /* 0x000fea0003800000 */
.L_x_2458:
[----:B------:R-:W-:-:S06]  /*7bf0*/  FMUL.FTZ R4, R28, 1 ;  /* 0x3f8000001c047820 */ /* 0x000fcc0000410000 */
[----:B------:R-:W0:Y:S02]  /*7c00*/  F2F.F64.F32 R4, R4 ;  /* 0x0000000400047310 */ /* 0x000e240000201800 */
[----:B0-----:R0:W-:Y:S01]  /*7c10*/  STG.E.64 desc[UR36][R8.64], R4 ;  /* 0x0000000408007986 */ /* 0x0011e2000c101b24 */
[----:B------:R-:W-:Y:S05]  /*7c20*/  BRA `(.L_x_2453) ;  /* 0x0000000800807947 */ /* 0x000fea0003800000 */
.L_x_2448:
        /* <DEDUP_REMOVED lines=8> */
[----:B------:R-:W-:-:S04]  /*7cb0*/  FSETP.NEU.FTZ.AND P0, PT, R28, RZ, PT ;  /* 0x000000ff1c00720b */ /* 0x000fc80003f1d000 */
[----:B------:R-:W-:-:S05]  /*7cc0*/  SEL R3, RZ, 0x1, !P0 ;  /* 0x00000001ff037807 */ /* 0x000fca0004000000 */
[----:B------:R0:W-:Y:S01]  /*7cd0*/  STG.E.U8 desc[UR36][R8.64], R3 ;  /* 0x0000000308007986 */ /* 0x0001e2000c101124 */
[----:B------:R-:W-:Y:S05]  /*7ce0*/  BRA `(.L_x_2453) ;  /* 0x0000000800507947 */ /* 0x000fea0003800000 */
.L_x_2462:
[----:B------:R-:W-:Y:S01]  /*7cf0*/  FMUL.FTZ R4, R28, 1 ;  /* 0x3f8000001c047820 */ /* 0x000fe20000410000 */
[----:B------:R-:W-:-:S05]  /*7d00*/  CS2R R6, SRZ ;  /* 0x0000000000067805 */ /* 0x000fca000001ff00 */
[----:B------:R-:W0:Y:S02]  /*7d10*/  F2F.F64.F32 R4, R4 ;  /* 0x0000000400047310 */ /* 0x000e240000201800 */
[----:B0-----:R0:W-:Y:S01]  /*7d20*/  STG.E.128 desc[UR36][R8.64], R4 ;  /* 0x0000000408007986 */ /* 0x0011e2000c101d24 */
[----:B------:R-:W-:Y:S05]  /*7d30*/  BRA `(.L_x_2453) ;  /* 0x00000008003c7947 */ /* 0x000fea0003800000 */
.L_x_2461:
[----:B------:R-:W-:-:S13]  /*7d40*/  ISETP.NE.AND P0, PT, R0, 0xf, PT ;  /* 0x0000000f0000780c */ /* 0x000fda0003f05270 */
[----:B------:R-:W-:Y:S05]  /*7d50*/  @!P0 BRA `(.L_x_2463) ;  /* 0x0000000000988947 */ /* 0x000fea0003800000 */
[----:B------:R-:W-:-:S13]  /*7d60*/  ISETP.NE.AND P0, PT, R0, 0x17, PT ;  /* 0x000000170000780c */ /* 0x000fda0003f05270 */
[----:B------:R-:W-:Y:S05]  /*7d70*/  @!P0 BRA `(.L_x_2464) ;  /* 0x0000000000488947 */ /* 0x000fea0003800000 */
[----:B------:R-:W-:-:S13]  /*7d80*/  ISETP.NE.AND P0, PT, R0, 0x18, PT ;  /* 0x000000180000780c */ /* 0x000fda0003f05270 */
[----:B------:R-:W-:Y:S05]  /*7d90*/  @P0 BRA `(.L_x_2452) ;  /* 0x0000000400900947 */ /* 0x000fea0003800000 */
        /* <DEDUP_REMOVED lines=12> */
.L_x_2466:
[----:B------:R-:W-:Y:S05]  /*7e60*/  BSYNC.RECONVERGENT B0 ;  /* 0x0000000000007941 */ /* 0x000fea0003800200 */
.L_x_2465:
[----:B------:R-:W-:-:S05]  /*7e70*/  LOP3.LUT R5, R0, 0x80, R5, 0xf8, !PT ;  /* 0x0000008000057812 */ /* 0x000fca00078ef805 */
[----:B------:R0:W-:Y:S01]  /*7e80*/  STG.E.U8 desc[UR36][R8.64], R5 ;  /* 0x0000000508007986 */ /* 0x0001e2000c101124 */
[----:B------:R-:W-:Y:S05]  /*7e90*/  BRA `(.L_x_2453) ;  /* 0x0000000400e47947 */ /* 0x000fea0003800000 */
.L_x_2464:
[----:B------:R-:W-:Y:S01]  /*7ea0*/  LOP3.LUT R4, R28, 0x7fffffff, RZ, 0xc0, !PT ;  /* 0x7fffffff1c047812 */ /* 0x000fe200078ec0ff */
[----:B------:R-:W-:Y:S01]  /*7eb0*/  BSSY.RECONVERGENT B0, `(.L_x_2467) ;  /* 0x000000d000007945 */ /* 0x000fe20003800200 */
        /* <DEDUP_REMOVED lines=12> */
.L_x_2468:
[----:B------:R-:W-:Y:S05]  /*7f80*/  BSYNC.RECONVERGENT B0 ;  /* 0x0000000000007941 */ /* 0x000fea0003800200 */
.L_x_2467:
[----:B------:R-:W-:-:S05]  /*7f90*/  LOP3.LUT R3, R0, 0x80, R5, 0xf8, !PT ;  /* 0x0000008000037812 */ /* 0x000fca00078ef805 */
[----:B------:R0:W-:Y:S01]  /*7fa0*/  STG.E.U8 desc[UR36][R8.64], R3 ;  /* 0x0000000308007986 */ /* 0x0001e2000c101124 */
[----:B------:R-:W-:Y:S05]  /*7fb0*/  BRA `(.L_x_2453) ;  /* 0x00000004009c7947 */ /* 0x000fea0003800000 */
.L_x_2463:
[----:B------:R-:W-:-:S05]  /*7fc0*/  F2FP.BF16.F32.PACK_AB R28, RZ, R28 ;  /* 0x0000001cff1c723e */ /* 0x000fca00000010ff */
[----:B------:R0:W-:Y:S01]  /*7fd0*/  STG.E.U16 desc[UR36][R8.64], R28 ;  /* 0x0000001c08007986 */ /* 0x0001e2000c101524 */
[----:B------:R-:W-:Y:S05]  /*7fe0*/  BRA `(.L_x_2453) ;  /* 0x0000000400907947 */ /* 0x000fea0003800000 */
.L_x_2460:
        /* <DEDUP_REMOVED lines=8> */
[----:B------:R-:W0:Y:S02]  /*8070*/  F2I.FTZ.U32.TRUNC.NTZ R3, R28 ;  /* 0x0000001c00037305 */ /* 0x000e24000021f000 */
[----:B0-----:R0:W-:Y:S01]  /*8080*/  STG.E.U16 desc[UR36][R8.64], R3 ;  /* 0x0000000308007986 */ /* 0x0011e2000c101524 */
[----:B------:R-:W-:Y:S05]  /*8090*/  BRA `(.L_x_2453) ;  /* 0x0000000400647947 */ /* 0x000fea0003800000 */
.L_x_2471:
[----:B------:R-:W-:Y:S01]  /*80a0*/  LOP3.LUT R0, R28, 0x7fffffff, RZ, 0xc0, !PT ;  /* 0x7fffffff1c007812 */ /* 0x000fe200078ec0ff */
[----:B------:R-:W-:Y:S01]  /*80b0*/  BSSY.RECONVERGENT B0, `(.L_x_2472) ;  /* 0x0000013000007945 */ /* 0x000fe20003800200 */
[----:B------:R-:W-:Y:S02]  /*80c0*/  IMAD.MOV.U32 R4, RZ, RZ, 0x80 ;  /* 0x00000080ff047424 */ /* 0x000fe400078e00ff */
        /* <DEDUP_REMOVED lines=9> */
.L_x_2474:
[----:B------:R-:W-:-:S04]  /*8160*/  SHF.R.U32.HI R0, RZ, 0x14, R28 ;  /* 0x00000014ff007819 */ /* 0x000fc8000001161c */
[----:B------:R-:W-:-:S04]  /*8170*/  LOP3.LUT R3, R0, 0x1, RZ, 0xc0, !PT ;  /* 0x0000000100037812 */ /* 0x000fc800078ec0ff */
[----:B------:R-:W-:-:S04]  /*8180*/  IADD3 R0, PT, PT, R28, 0x487ffff, R3 ;  /* 0x0487ffff1c007810 */ /* 0x000fc80007ffe003 */
[----:B------:R-:W-:-:S04]  /*8190*/  SHF.R.U32.HI R0, RZ, 0x14, R0 ;  /* 0x00000014ff007819 */ /* 0x000fc80000011600 */
[----:B------:R-:W-:-:S07]  /*81a0*/  LOP3.LUT R0, R0, 0xff, RZ, 0xc0, !PT ;  /* 0x000000ff00007812 */ /* 0x000fce00078ec0ff */
.L_x_2475:
[----:B------:R-:W-:-:S04]  /*81b0*/  SHF.R.U32.HI R3, RZ, 0x18, R28 ;  /* 0x00000018ff037819 */ /* 0x000fc8000001161c */
[----:B------:R-:W-:-:S04]  /*81c0*/  LOP3.LUT R0, R0, 0x80, R3, 0xf8, !PT ;  /* 0x0000008000007812 */ /* 0x000fc800078ef803 */
[----:B------:R-:W-:-:S07]  /*81d0*/  PRMT R4, R0, 0x7610, R4 ;  /* 0x0000761000047816 */ /* 0x000fce0000000004 */
.L_x_2473:
[----:B------:R-:W-:Y:S05]  /*81e0*/  BSYNC.RECONVERGENT B0 ;  /* 0x0000000000007941 */ /* 0x000fea0003800200 */
.L_x_2472:
[----:B------:R0:W-:Y:S01]  /*81f0*/  STG.E.U8 desc[UR36][R8.64], R4 ;  /* 0x0000000408007986 */ /* 0x0001e2000c101124 */
[----:B------:R-:W-:Y:S05]  /*8200*/  BRA `(.L_x_2453) ;  /* 0x0000000400087947 */ /* 0x000fea0003800000 */
.L_x_2470:
        /* <DEDUP_REMOVED lines=12> */
.L_x_2478:
[----:B------:R-:W-:-:S04]  /*82d0*/  SHF.R.U32.HI R0, RZ, 0x15, R28 ;  /* 0x00000015ff007819 */ /* 0x000fc8000001161c */
[----:B------:R-:W-:-:S04]  /*82e0*/  LOP3.LUT R3, R0, 0x1, RZ, 0xc0, !PT ;  /* 0x0000000100037812 */ /* 0x000fc800078ec0ff */
[----:B------:R-:W-:-:S04]  /*82f0*/  IADD3 R0, PT, PT, R28, 0x88fffff, R3 ;  /* 0x088fffff1c007810 */ /* 0x000fc80007ffe003 */
[----:B------:R-:W-:-:S04]  /*8300*/  SHF.R.U32.HI R0, RZ, 0x15, R0 ;  /* 0x00000015ff007819 */ /* 0x000fc80000011600 */
[----:B------:R-:W-:-:S07]  /*8310*/  LOP3.LUT R0, R0, 0xff, RZ, 0xc0, !PT ;  /* 0x000000ff00007812 */ /* 0x000fce00078ec0ff */
.L_x_2479:
[----:B------:R-:W-:-:S04]  /*8320*/  SHF.R.U32.HI R3, RZ, 0x18, R28 ;  /* 0x00000018ff037819 */ /* 0x000fc8000001161c */
[----:B------:R-:W-:-:S04]  /*8330*/  LOP3.LUT R0, R0, 0x80, R3, 0xf8, !PT ;  /* 0x0000008000007812 */ /* 0x000fc800078ef803 */
[----:B------:R-:W-:-:S07]  /*8340*/  PRMT R4, R0, 0x7610, R4 ;  /* 0x0000761000047816 */ /* 0x000fce0000000004 */
.L_x_2477:
[----:B------:R-:W-:Y:S05]  /*8350*/  BSYNC.RECONVERGENT B0 ;  /* 0x0000000000007941 */ /* 0x000fea0003800200 */
.L_x_2476:
[----:B------:R0:W-:Y:S01]  /*8360*/  STG.E.U8 desc[UR36][R8.64], R4 ;  /* 0x0000000408007986 */ /* 0x0001e2000c101124 */
[----:B------:R-:W-:Y:S05]  /*8370*/  BRA `(.L_x_2453) ;  /* 0x0000000000ac7947 */ /* 0x000fea0003800000 */
.L_x_2469:
[----:B------:R-:W-:-:S13]  /*8380*/  ISETP.NE.AND P0, PT, R0, 0x1c, PT ;  /* 0x0000001c0000780c */ /* 0x000fda0003f05270 */
[----:B------:R-:W-:Y:S05]  /*8390*/  @!P0 BRA `(.L_x_2480) ;  /* 0x00000000009c8947 */ /* 0x000fea0003800000 */
[----:B------:R-:W-:-:S13]  /*83a0*/  ISETP.NE.AND P0, PT, R0, 0x1d, PT ;  /* 0x0000001d0000780c */ /* 0x000fda0003f05270 */
[----:B------:R-:W-:Y:S05]  /*83b0*/  @!P0 BRA `(.L_x_2481) ;  /* 0x0000000000888947 */ /* 0x000fea0003800000 */
[----:B------:R-:W-:-:S13]  /*83c0*/  ISETP.NE.AND P0, PT, R0, 0x2c, PT ;  /* 0x0000002c0000780c */ /* 0x000fda0003f05270 */
[----:B------:R-:W-:Y:S05]  /*83d0*/  @!P0 BRA `(.L_x_2482) ;  /* 0x0000000000448947 */ /* 0x000fea0003800000 */
.L_x_2452:
        /* <DEDUP_REMOVED lines=16> */
.L_x_2483:
[----:B------:R-:W-:Y:S05]  /*84e0*/  BRA `(.L_x_2453) ;  /* 0x0000000000507947 */ /* 0x000fea0003800000 */
.L_x_2482:
        /* <DEDUP_REMOVED lines=15> */
.L_x_2481:
[----:B------:R-:W0:Y:S02]  /*85e0*/  F2I.U64.TRUNC R28, R28 ;  /* 0x0000001c001c7311 */ /* 0x000e24000020d800 */
[----:B0-----:R0:W-:Y:S01]  /*85f0*/  STG.E.64 desc[UR36][R8.64], R28 ;  /* 0x0000001c08007986 */ /* 0x0011e2000c101b24 */
[----:B------:R-:W-:Y:S05]  /*8600*/  BRA `(.L_x_2453) ;  /* 0x0000000000087947 */ /* 0x000fea0003800000 */
.L_x_2480:
[----:B------:R-:W0:Y:S02]  /*8610*/  F2I.FTZ.U32.TRUNC.NTZ R3, R28 ;  /* 0x0000001c00037305 */ /* 0x000e24000021f000 */
[----:B0-----:R0:W-:Y:S02]  /*8620*/  STG.E desc[UR36][R8.64], R3 ;  /* 0x0000000308007986 */ /* 0x0011e4000c101924 */
.L_x_2453:
[----:B------:R-:W-:-:S13]  /*8630*/  ISETP.GE.AND P0, PT, R19, R17, PT ;  /* 0x000000111300720c */ /* 0x000fda0003f06270 */
[----:B------:R-:W-:Y:S05]  /*8640*/  @P0 BREAK.RELIABLE B6 ;  /* 0x0000000000060942 */ /* 0x000fea0003800100 */
        /* <DEDUP_REMOVED lines=22> */
.L_x_2488:
[----:B------:R-:W0:Y:S02]  /*87b0*/  F2I.S64.TRUNC R22, R22 ;  /* 0x0000001600167311 */ /* 0x000e24000020d900 */
[----:B0-----:R-:W-:-:S05]  /*87c0*/  IMAD.MOV.U32 R3, RZ, RZ, R22 ;  /* 0x000000ffff037224 */ /* 0x001fca00078e0016 */
[----:B------:R0:W-:Y:S01]  /*87d0*/  STG.E.U8 desc[UR36][R8.64], R3 ;  /* 0x0000000308007986 */ /* 0x0001e2000c101124 */
[----:B------:R-:W-:Y:S05]  /*87e0*/  BRA `(.L_x_2490) ;  /* 0x0000000c00287947 */ /* 0x000fea0003800000 */
.L_x_2487:
        /* <DEDUP_REMOVED lines=9> */
.L_x_2492:
[----:B------:R-:W0:Y:S02]  /*8880*/  F2I.FTZ.TRUNC.NTZ R3, R22 ;  /* 0x0000001600037305 */ /* 0x000e24000021f100 */
[----:B0-----:R0:W-:Y:S01]  /*8890*/  STG.E desc[UR36][R8.64], R3 ;  /* 0x0000000308007986 */ /* 0x0011e2000c101924 */
[----:B------:R-:W-:Y:S05]  /*88a0*/  BRA `(.L_x_2490) ;  /* 0x0000000800f87947 */ /* 0x000fea0003800000 */
.L_x_2491:
[----:B------:R-:W0:Y:S02]  /*88b0*/  F2I.FTZ.TRUNC.NTZ R3, R22 ;  /* 0x0000001600037305 */ /* 0x000e24000021f100 */
[----:B0-----:R0:W-:Y:S01]  /*88c0*/  STG.E.U16 desc[UR36][R8.64], R3 ;  /* 0x0000000308007986 */ /* 0x0011e2000c101524 */
[----:B------:R-:W-:Y:S05]  /*88d0*/  BRA `(.L_x_2490) ;  /* 0x0000000800ec7947 */ /* 0x000fea0003800000 */
.L_x_2486:
        /* <DEDUP_REMOVED lines=8> */
.L_x_2494:
[----:B------:R-:W-:-:S05]  /*8960*/  F2FP.F16.F32.PACK_AB R22, RZ, R22 ;  /* 0x00000016ff16723e */ /* 0x000fca00000000ff */
[----:B------:R0:W-:Y:S01]  /*8970*/  STG.E.U16 desc[UR36][R8.64], R22 ;  /* 0x0000001608007986 */ /* 0x0001e2000c101524 */
[----:B------:R-:W-:Y:S05]  /*8980*/  BRA `(.L_x_2490) ;  /* 0x0000000800c07947 */ /* 0x000fea0003800000 */
.L_x_2493:
        /* <DEDUP_REMOVED lines=9> */
.L_x_2496:
[----:B------:R-:W-:-:S04]  /*8a20*/  F2FP.F16.F32.PACK_AB R3, RZ, R22 ;  /* 0x00000016ff03723e */ /* 0x000fc800000000ff */
[----:B------:R-:W-:-:S05]  /*8a30*/  PRMT R3, R3, 0x5410, RZ ;  /* 0x0000541003037816 */ /* 0x000fca00000000ff */
[----:B------:R0:W-:Y:S01]  /*8a40*/  STG.E desc[UR36][R8.64], R3 ;  /* 0x0000000308007986 */ /* 0x0001e2000c101924 */
[----:B------:R-:W-:Y:S05]  /*8a50*/  BRA `(.L_x_2490) ;  /* 0x00000008008c7947 */ /* 0x000fea0003800000 */
.L_x_2495:
[----:B------:R-:W-:-:S06]  /*8a60*/  FMUL.FTZ R4, R22, 1 ;  /* 0x3f80000016047820 */ /* 0x000fcc0000410000 */
[----:B------:R-:W0:Y:S02]  /*8a70*/  F2F.F64.F32 R4, R4 ;  /* 0x0000000400047310 */ /* 0x000e240000201800 */
[----:B0-----:R0:W-:Y:S01]  /*8a80*/  STG.E.64 desc[UR36][R8.64], R4 ;  /* 0x0000000408007986 */ /* 0x0011e2000c101b24 */
[----:B------:R-:W-:Y:S05]  /*8a90*/  BRA `(.L_x_2490) ;  /* 0x00000008007c7947 */ /* 0x000fea0003800000 */
.L_x_2485:
        /* <DEDUP_REMOVED lines=13> */
.L_x_2500:
        /* <DEDUP_REMOVED lines=16> */
.L_x_2503:
[----:B------:R-:W-:-:S04]  /*8c70*/  SHF.R.U32.HI R22, RZ, 0x18, R22 ;  /* 0x00000018ff167819 */ /* 0x000fc80000011616 */
[----:B------:R-:W-:-:S04]  /*8c80*/  LOP3.LUT R3, R3, 0x80, R22, 0xf8, !PT ;  /* 0x0000008003037812 */ /* 0x000fc800078ef816 */
[----:B------:R-:W-:-:S07]  /*8c90*/  PRMT R4, R3, 0x7610, R4 ;  /* 0x0000761003047816 */ /* 0x000fce0000000004 */
.L_x_2502:
[----:B------:R-:W-:Y:S05]  /*8ca0*/  BSYNC.RECONVERGENT B0 ;  /* 0x0000000000007941 */ /* 0x000fea0003800200 */
.L_x_2501:
[----:B------:R0:W-:Y:S01]  /*8cb0*/  STG.E.U8 desc[UR36][R8.64], R4 ;  /* 0x0000000408007986 */ /* 0x0001e2000c101124 */
[----:B------:R-:W-:Y:S05]  /*8cc0*/  BRA `(.L_x_2490) ;  /* 0x0000000400f07947 */ /* 0x000fea0003800000 */
.L_x_2499:
        /* <DEDUP_REMOVED lines=16> */
.L_x_2506:
[----:B------:R-:W-:-:S04]  /*8dd0*/  SHF.R.U32.HI R22, RZ, 0x18, R22 ;  /* 0x00000018ff167819 */ /* 0x000fc80000011616 */
[----:B------:R-:W-:-:S04]  /*8de0*/  LOP3.LUT R3, R3, 0x80, R22, 0xf8, !PT ;  /* 0x0000008003037812 */ /* 0x000fc800078ef816 */
[----:B------:R-:W-:-:S07]  /*8df0*/  PRMT R4, R3, 0x7610, R4 ;  /* 0x0000761003047816 */ /* 0x000fce0000000004 */
.L_x_2505:
[----:B------:R-:W-:Y:S05]  /*8e00*/  BSYNC.RECONVERGENT B0 ;  /* 0x0000000000007941 */ /* 0x000fea0003800200 */
.L_x_2504:
[----:B------:R0:W-:Y:S01]  /*8e10*/  STG.E.U8 desc[UR36][R8.64], R4 ;  /* 0x0000000408007986 */ /* 0x0001e2000c101124 */
[----:B------:R-:W-:Y:S05]  /*8e20*/  BRA `(.L_x_2490) ;  /* 0x0000000400987947 */ /* 0x000fea0003800000 */
.L_x_2498:
[----:B------:R-:W-:-:S13]  /*8e30*/  ISETP.NE.AND P0, PT, R0, 0x1c, PT ;  /* 0x0000001c0000780c */ /* 0x000fda0003f05270 */
[----:B------:R-:W-:Y:S05]  /*8e40*/  @!P0 BRA `(.L_x_2507) ;  /* 0x0000000000588947 */ /* 0x000fea0003800000 */
[----:B------:R-:W-:-:S13]  /*8e50*/  ISETP.NE.AND P0, PT, R0, 0x1d, PT ;  /* 0x0000001d0000780c */ /* 0x000fda0003f05270 */
[----:B------:R-:W-:Y:S05]  /*8e60*/  @!P0 BRA `(.L_x_2508) ;  /* 0x0000000000448947 */ /* 0x000fea0003800000 */
[----:B------:R-:W-:-:S13]  /*8e70*/  ISETP.NE.AND P0, PT, R0, 0x2c, PT ;  /* 0x0000002c0000780c */ /* 0x000fda0003f05270 */
[----:B------:R-:W-:Y:S05]  /*8e80*/  @P0 BRA `(.L_x_2489) ;  /* 0x0000000000a80947 */ /* 0x000fea0003800000 */
        /* <DEDUP_REMOVED lines=15> */
.L_x_2508:
[----:B------:R-:W0:Y:S02]  /*8f80*/  F2I.U64.TRUNC R22, R22 ;  /* 0x0000001600167311 */ /* 0x000e24000020d800 */
[----:B0-----:R0:W-:Y:S01]  /*8f90*/  STG.E.64 desc[UR36][R8.64], R22 ;  /* 0x0000001608007986 */ /* 0x0011e2000c101b24 */
[----:B------:R-:W-:Y:S05]  /*8fa0*/  BRA `(.L_x_2490) ;  /* 0x0000000400387947 */ /* 0x000fea0003800000 */
.L_x_2507:
[----:B------:R-:W0:Y:S02]  /*8fb0*/  F2I.FTZ.U32.TRUNC.NTZ R3, R22 ;  /* 0x0000001600037305 */ /* 0x000e24000021f000 */
[----:B0-----:R0:W-:Y:S01]  /*8fc0*/  STG.E desc[UR36][R8.64], R3 ;  /* 0x0000000308007986 */ /* 0x0011e2000c101924 */
[----:B------:R-:W-:Y:S05]  /*8fd0*/  BRA `(.L_x_2490) ;  /* 0x00000004002c7947 */ /* 0x000fea0003800000 */
.L_x_2497:
        /* <DEDUP_REMOVED lines=10> */
.L_x_2510:
[----:B------:R-:W-:Y:S01]  /*9080*/  FMUL.FTZ R4, R22, 1 ;  /* 0x3f80000016047820 */ /* 0x000fe20000410000 */
[----:B------:R-:W-:-:S05]  /*9090*/  CS2R R6, SRZ ;  /* 0x0000000000067805 */ /* 0x000fca000001ff00 */
[----:B------:R-:W0:Y:S02]  /*90a0*/  F2F.F64.F32 R4, R4 ;  /* 0x0000000400047310 */ /* 0x000e240000201800 */
[----:B0-----:R4:W-:Y:S01]  /*90b0*/  STG.E.128 desc[UR36][R8.64], R4 ;  /* 0x0000000408007986 */ /* 0x0019e2000c101d24 */
[----:B------:R-:W-:Y:S05]  /*90c0*/  BRA `(.L_x_2490) ;  /* 0x0000000000f07947 */ /* 0x000fea0003800000 */
.L_x_2509:
[----:B------:R-:W-:-:S13]  /*90d0*/  ISETP.NE.AND P0, PT, R0, 0xf, PT ;  /* 0x0000000f0000780c */ /* 0x000fda0003f05270 */
[----:B------:R-:W-:Y:S05]  /*90e0*/  @!P0 BRA `(.L_x_2511) ;  /* 0x0000000000e08947 */ /* 0x000fea0003800000 */
[----:B------:R-:W-:-:S13]  /*90f0*/  ISETP.NE.AND P0, PT, R0, 0x17, PT ;  /* 0x000000170000780c */ /* 0x000fda0003f05270 */
[----:B------:R-:W-:Y:S05]  /*9100*/  @!P0 BRA `(.L_x_2512) ;  /* 0x00000000008c8947 */ /* 0x000fea0003800000 */
[----:B------:R-:W-:-:S13]  /*9110*/  ISETP.NE.AND P0, PT, R0, 0x18, PT ;  /* 0x000000180000780c */ /* 0x000fda0003f05270 */
[----:B------:R-:W-:Y:S05]  /*9120*/  @!P0 BRA `(.L_x_2513) ;  /* 0x0000000000448947 */ /* 0x000fea0003800000 */
.L_x_2489:
        /* <DEDUP_REMOVED lines=16> */
.L_x_2514:
[----:B------:R-:W-:Y:S05]  /*9230*/  BRA `(.L_x_2490) ;  /* 0x0000000000947947 */ /* 0x000fea0003800000 */
.L_x_2513:
        /* <DEDUP_REMOVED lines=12> */
.L_x_2516:
[----:B------:R-:W-:Y:S05]  /*9300*/  BSYNC.RECONVERGENT B0 ;  /* 0x0000000000007941 */ /* 0x000fea0003800200 */
.L_x_2515:
[----:B------:R-:W-:-:S05]  /*9310*/  LOP3.LUT R3, R0, 0x80, R5, 0xf8, !PT ;  /* 0x0000008000037812 */ /* 0x000fca00078ef805 */
[----:B------:R2:W-:Y:S01]  /*9320*/  STG.E.U8 desc[UR36][R8.64], R3 ;  /* 0x0000000308007986 */ /* 0x0005e2000c101124 */
[----:B------:R-:W-:Y:S05]  /*9330*/  BRA `(.L_x_2490) ;  /* 0x0000000000547947 */ /* 0x000fea0003800000 */
.L_x_2512:
        /* <DEDUP_REMOVED lines=11> */
.L_x_2518:
[----:B------:R-:W-:Y:S01]  /*93f0*/  IMAD.MOV.U32 R0, RZ, RZ, 0x7f ;  /* 0x0000007fff007424 */ /* 0x000fe200078e00ff */
[----:B------:R-:W-:-:S04]  /*9400*/  ISETP.GT.U32.AND P0, PT, R4, 0x7f800000, PT ;  /* 0x7f8000000400780c */ /* 0x000fc80003f04070 */
[----:B------:R-:W-:-:S09]  /*9410*/  SEL R0, R0, 0x7c, P0 ;  /* 0x0000007c00007807 */ /* 0x000fd20000000000 */
.L_x_2519:
[----:B------:R-:W-:Y:S05]  /*9420*/  BSYNC.RECONVERGENT B0 ;  /* 0x0000000000007941 */ /* 0x000fea0003800200 */
.L_x_2517:
[----:B------:R-:W-:-:S04]  /*9430*/  SHF.R.U32.HI R3, RZ, 0x18, R22 ;  /* 0x00000018ff037819 */ /* 0x000fc80000011616 */
[----:B------:R-:W-:-:S05]  /*9440*/  LOP3.LUT R3, R0, 0x80, R3, 0xf8, !PT ;  /* 0x0000008000037812 */ /* 0x000fca00078ef803 */
[----:B------:R1:W-:Y:S01]  /*9450*/  STG.E.U8 desc[UR36][R8.64], R3 ;  /* 0x0000000308007986 */ /* 0x0003e2000c101124 */
[----:B------:R-:W-:Y:S05]  /*9460*/  BRA `(.L_x_2490) ;  /* 0x0000000000087947 */ /* 0x000fea0003800000 */
.L_x_2511:
[----:B------:R-:W-:-:S05]  /*9470*/  F2FP.BF16.F32.PACK_AB R22, RZ, R22 ;  /* 0x00000016ff16723e */ /* 0x000fca00000010ff */
[----:B------:R0:W-:Y:S02]  /*9480*/  STG.E.U16 desc[UR36][R8.64], R22 ;  /* 0x0000001608007986 */ /* 0x0001e4000c101524 */
.L_x_2490:
[----:B------:R-:W-:-:S07]  /*9490*/  VIADD R19, R19, 0x80 ;  /* 0x0000008013137836 */ /* 0x000fce0000000000 */
.L_x_2447:
[----:B------:R-:W-:-:S13]  /*94a0*/  ISETP.GE.AND P0, PT, R19, R17, PT ;  /* 0x000000111300720c */ /* 0x000fda0003f06270 */
[----:B------:R-:W-:Y:S05]  /*94b0*/  @P0 BREAK.RELIABLE B6 ;  /* 0x0000000000060942 */ /* 0x000fea0003800100 */
[----:B------:R-:W-:Y:S05]  /*94c0*/  @P0 BRA `(.L_x_2484) ;  /* 0x0000000c00940947 */ /* 0x000fea0003800000 */
[----:B------:R-:W-:Y:S05]  /*94d0*/  BSYNC.RELIABLE B6 ;  /* 0x0000000000067941 */ /* 0x000fea0003800100 */
.L_x_2446:
        /* <DEDUP_REMOVED lines=21> */
.L_x_2523:
[----:B------:R-:W0:Y:S02]  /*9630*/  F2I.S64.TRUNC R24, R24 ;  /* 0x0000001800187311 */ /* 0x000e24000020d900 */
[----:B0-----:R-:W-:-:S05]  /*9640*/  IMAD.MOV.U32 R3, RZ, RZ, R24 ;  /* 0x000000ffff037224 */ /* 0x001fca00078e0018 */
[----:B------:R4:W-:Y:S01]  /*9650*/  STG.E.U8 desc[UR36][R8.64], R3 ;  /* 0x0000000308007986 */ /* 0x0009e2000c101124 */
[----:B------:R-:W-:Y:S05]  /*9660*/  BRA `(.L_x_2525) ;  /* 0x0000000c00287947 */ /* 0x000fea0003800000 */
.L_x_2522:
        /* <DEDUP_REMOVED lines=9> */
.L_x_2527:
[----:B------:R-:W0:Y:S02]  /*9700*/  F2I.FTZ.TRUNC.NTZ R3, R24 ;  /* 0x0000001800037305 */ /* 0x000e24000021f100 */
[----:B0-----:R2:W-:Y:S01]  /*9710*/  STG.E desc[UR36][R8.64], R3 ;  /* 0x0000000308007986 */ /* 0x0015e2000c101924 */
[----:B------:R-:W-:Y:S05]  /*9720*/  BRA `(.L_x_2525) ;  /* 0x0000000800f87947 */ /* 0x000fea0003800000 */
.L_x_2526:
[----:B------:R-:W0:Y:S02]  /*9730*/  F2I.FTZ.TRUNC.NTZ R3, R24 ;  /* 0x0000001800037305 */ /* 0x000e24000021f100 */
[----:B0-----:R0:W-:Y:S01]  /*9740*/  STG.E.U16 desc[UR36][R8.64], R3 ;  /* 0x0000000308007986 */ /* 0x0011e2000c101524 */
[----:B------:R-:W-:Y:S05]  /*9750*/  BRA `(.L_x_2525) ;  /* 0x0000000800ec7947 */ /* 0x000fea0003800000 */
.L_x_2521:
        /* <DEDUP_REMOVED lines=8> */
.L_x_2529:
[----:B------:R-:W-:-:S05]  /*97e0*/  F2FP.F16.F32.PACK_AB R24, RZ, R24 ;  /* 0x00000018ff18723e */ /* 0x000fca00000000ff */
[----:B------:R0:W-:Y:S01]  /*97f0*/  STG.E.U16 desc[UR36][R8.64], R24 ;  /* 0x0000001808007986 */ /* 0x0001e2000c101524 */
[----:B------:R-:W-:Y:S05]  /*9800*/  BRA `(.L_x_2525) ;  /* 0x0000000800c07947 */ /* 0x000fea0003800000 */
.L_x_2528:
        /* <DEDUP_REMOVED lines=9> */
.L_x_2531:
[----:B------:R-:W-:-:S04]  /*98a0*/  F2FP.F16.F32.PACK_AB R3, RZ, R24 ;  /* 0x00000018ff03723e */ /* 0x000fc800000000ff */
[----:B------:R-:W-:-:S05]  /*98b0*/  PRMT R3, R3, 0x5410, RZ ;  /* 0x0000541003037816 */ /* 0x000fca00000000ff */
[----:B------:R0:W-:Y:S01]  /*98c0*/  STG.E desc[UR36][R8.64], R3 ;  /* 0x0000000308007986 */ /* 0x0001e2000c101924 */
[----:B------:R-:W-:Y:S05]  /*98d0*/  BRA `(.L_x_2525) ;  /* 0x00000008008c7947 */ /* 0x000fea0003800000 */
.L_x_2530:
[----:B------:R-:W-:-:S06]  /*98e0*/  FMUL.FTZ R4, R24, 1 ;  /* 0x3f80000018047820 */ /* 0x000fcc0000410000 */
[----:B------:R-:W0:Y:S02]  /*98f0*/  F2F.F64.F32 R4, R4 ;  /* 0x0000000400047310 */ /* 0x000e240000201800 */
[----:B0-----:R0:W-:Y:S01]  /*9900*/  STG.E.64 desc[UR36][R8.64], R4 ;  /* 0x0000000408007986 */ /* 0x0011e2000c101b24 */
[----:B------:R-:W-:Y:S05]  /*9910*/  BRA `(.L_x_2525) ;  /* 0x00000008007c7947 */ /* 0x000fea0003800000 */
.L_x_2520:
        /* <DEDUP_REMOVED lines=13> */
.L_x_2535:
        /* <DEDUP_REMOVED lines=16> */
.L_x_2538:
[----:B------:R-:W-:-:S04]  /*9af0*/  SHF.R.U32.HI R24, RZ, 0x18, R24 ;  /* 0x00000018ff187819 */ /* 0x000fc80000011618 */
[----:B------:R-:W-:-:S04]  /*9b00*/  LOP3.LUT R3, R3, 0x80, R24, 0xf8, !PT ;  /* 0x0000008003037812 */ /* 0x000fc800078ef818 */
[----:B------:R-:W-:-:S07]  /*9b10*/  PRMT R4, R3, 0x7610, R4 ;  /* 0x0000761003047816 */ /* 0x000fce0000000004 */
.L_x_2537:
[----:B------:R-:W-:Y:S05]  /*9b20*/  BSYNC.RECONVERGENT B0 ;  /* 0x0000000000007941 */ /* 0x000fea0003800200 */
.L_x_2536:
[----:B------:R0:W-:Y:S01]  /*9b30*/  STG.E.U8 desc[UR36][R8.64], R4 ;  /* 0x0000000408007986 */ /* 0x0001e2000c101124 */
[----:B------:R-:W-:Y:S05]  /*9b40*/  BRA `(.L_x_2525) ;  /* 0x0000000400f07947 */ /* 0x000fea0003800000 */
.L_x_2534:
        /* <DEDUP_REMOVED lines=16> */
.L_x_2541:
[----:B------:R-:W-:-:S04]  /*9c50*/  SHF.R.U32.HI R24, RZ, 0x18, R24 ;  /* 0x00000018ff187819 */ /* 0x000fc80000011618 */
[----:B------:R-:W-:-:S04]  /*9c60*/  LOP3.LUT R3, R3, 0x80, R24, 0xf8, !PT ;  /* 0x0000008003037812 */ /* 0x000fc800078ef818 */
[----:B------:R-:W-:-:S07]  /*9c70*/  PRMT R4, R3, 0x7610, R4 ;  /* 0x0000761003047816 */ /* 0x000fce0000000004 */
.L_x_2540:
[----:B------:R-:W-:Y:S05]  /*9c80*/  BSYNC.RECONVERGENT B0 ;  /* 0x0000000000007941 */ /* 0x000fea0003800200 */
.L_x_2539:
[----:B------:R0:W-:Y:S01]  /*9c90*/  STG.E.U8 desc[UR36][R8.64], R4 ;  /* 0x0000000408007986 */ /* 0x0001e2000c101124 */
[----:B------:R-:W-:Y:S05]  /*9ca0*/  BRA `(.L_x_2525) ;  /* 0x0000000400987947 */ /* 0x000fea0003800000 */
.L_x_2533:
        /* <DEDUP_REMOVED lines=21> */
.L_x_2543:
[----:B------:R-:W0:Y:S02]  /*9e00*/  F2I.U64.TRUNC R24, R24 ;  /* 0x0000001800187311 */ /* 0x000e24000020d800 */
[----:B0-----:R0:W-:Y:S01]  /*9e10*/  STG.E.64 desc[UR36][R8.64], R24 ;  /* 0x0000001808007986 */ /* 0x0011e2000c101b24 */
[----:B------:R-:W-:Y:S05]  /*9e20*/  BRA `(.L_x_2525) ;  /* 0x0000000400387947 */ /* 0x000fea0003800000 */
.L_x_2542:
[----:B------:R-:W0:Y:S02]  /*9e30*/  F2I.FTZ.U32.TRUNC.NTZ R3, R24 ;  /* 0x0000001800037305 */ /* 0x000e24000021f000 */
[----:B0-----:R0:W-:Y:S01]  /*9e40*/  STG.E desc[UR36][R8.64], R3 ;  /* 0x0000000308007986 */ /* 0x0011e2000c101924 */
[----:B------:R-:W-:Y:S05]  /*9e50*/  BRA `(.L_x_2525) ;  /* 0x00000004002c7947 */ /* 0x000fea0003800000 */
.L_x_2532:
        /* <DEDUP_REMOVED lines=10> */
.L_x_2545:
[----:B------:R-:W-:Y:S01]  /*9f00*/  FMUL.FTZ R4, R24, 1 ;  /* 0x3f80000018047820 */ /* 0x000fe20000410000 */
[----:B------:R-:W-:-:S05]  /*9f10*/  CS2R R6, SRZ ;  /* 0x0000000000067805 */ /* 0x000fca000001ff00 */
[----:B------:R-:W0:Y:S02]  /*9f20*/  F2F.F64.F32 R4, R4 ;  /* 0x0000000400047310 */ /* 0x000e240000201800 */
[----:B0-----:R0:W-:Y:S01]  /*9f30*/  STG.E.128 desc[UR36][R8.64], R4 ;  /* 0x0000000408007986 */ /* 0x0011e2000c101d24 */
[----:B------:R-:W-:Y:S05]  /*9f40*/  BRA `(.L_x_2525) ;  /* 0x0000000000f07947 */ /* 0x000fea0003800000 */
.L_x_2544:
[----:B------:R-:W-:-:S13]  /*9f50*/  ISETP.NE.AND P0, PT, R0, 0xf, PT ;  /* 0x0000000f0000780c */ /* 0x000fda0003f05270 */
[----:B------:R-:W-:Y:S05]  /*9f60*/  @!P0 BRA `(.L_x_2546) ;  /* 0x0000000000e08947 */ /* 0x000fea0003800000 */
[----:B------:R-:W-:-:S13]  /*9f70*/  ISETP.NE.AND P0, PT, R0, 0x17, PT ;  /* 0x000000170000780c */ /* 0x000fda0003f05270 */
[----:B------:R-:W-:Y:S05]  /*9f80*/  @!P0 BRA `(.L_x_2547) ;  /* 0x00000000008c8947 */ /* 0x000fea0003800000 */
[----:B------:R-:W-:-:S13]  /*9f90*/  ISETP.NE.AND P0, PT, R0, 0x18, PT ;  /* 0x000000180000780c */ /* 0x000fda0003f05270 */
[----:B------:R-:W-:Y:S05]  /*9fa0*/  @!P0 BRA `(.L_x_2548) ;  /* 0x0000000000448947 */ /* 0x000fea0003800000 */
.L_x_2524:
        /* <DEDUP_REMOVED lines=16> */
.L_x_2549:
[----:B------:R-:W-:Y:S05]  /*a0b0*/  BRA `(.L_x_2525) ;  /* 0x0000000000947947 */ /* 0x000fea0003800000 */
.L_x_2548:
        /* <DEDUP_REMOVED lines=12> */
.L_x_2551:
[----:B------:R-:W-:Y:S05]  /*a180*/  BSYNC.RECONVERGENT B0 ;  /* 0x0000000000007941 */ /* 0x000fea0003800200 */
.L_x_2550:
[----:B------:R-:W-:-:S05]  /*a190*/  LOP3.LUT R3, R0, 0x80, R5, 0xf8, !PT ;  /* 0x0000008000037812 */ /* 0x000fca00078ef805 */
[----:B------:R0:W-:Y:S01]  /*a1a0*/  STG.E.U8 desc[UR36][R8.64], R3 ;  /* 0x0000000308007986 */ /* 0x0001e2000c101124 */
[----:B------:R-:W-:Y:S05]  /*a1b0*/  BRA `(.L_x_2525) ;  /* 0x0000000000547947 */ /* 0x000fea0003800000 */
.L_x_2547:
        /* <DEDUP_REMOVED lines=11> */
.L_x_2553:
[----:B------:R-:W-:Y:S01]  /*a270*/  IMAD.MOV.U32 R0, RZ, RZ, 0x7f ;  /* 0x0000007fff007424 */ /* 0x000fe200078e00ff */
[----:B------:R-:W-:-:S04]  /*a280*/  ISETP.GT.U32.AND P0, PT, R4, 0x7f800000, PT ;  /* 0x7f8000000400780c */ /* 0x000fc80003f04070 */
[----:B------:R-:W-:-:S09]  /*a290*/  SEL R0, R0, 0x7c, P0 ;  /* 0x0000007c00007807 */ /* 0x000fd20000000000 */
.L_x_2554:
[----:B------:R-:W-:Y:S05]  /*a2a0*/  BSYNC.RECONVERGENT B0 ;  /* 0x0000000000007941 */ /* 0x000fea0003800200 */
.L_x_2552:
[----:B------:R-:W-:-:S04]  /*a2b0*/  SHF.R.U32.HI R3, RZ, 0x18, R24 ;  /* 0x00000018ff037819 */ /* 0x000fc80000011618 */
[----:B------:R-:W-:-:S05]  /*a2c0*/  LOP3.LUT R3, R0, 0x80, R3, 0xf8, !PT ;  /* 0x0000008000037812 */ /* 0x000fca00078ef803 */
[----:B------:R0:W-:Y:S01]  /*a2d0*/  STG.E.U8 desc[UR36][R8.64], R3 ;  /* 0x0000000308007986 */ /* 0x0001e2000c101124 */
[----:B------:R-:W-:Y:S05]  /*a2e0*/  BRA `(.L_x_2525) ;  /* 0x0000000000087947 */ /* 0x000fea0003800000 */
.L_x_2546:
[----:B------:R-:W-:-:S05]  /*a2f0*/  F2FP.BF16.F32.PACK_AB R24, RZ, R24 ;  /* 0x00000018ff18723e */ /* 0x000fca00000010ff */
[----:B------:R0:W-:Y:S02]  /*a300*/  STG.E.U16 desc[UR36][R8.64], R24 ;  /* 0x0000001808007986 */ /* 0x0001e4000c101524 */
.L_x_2525:
[----:B------:R-:W-:-:S07]  /*a310*/  VIADD R19, R19, 0x80 ;  /* 0x0000008013137836 */ /* 0x000fce0000000000 */
.L_x_2484:
[----:B------:R-:W-:Y:S05]  /*a320*/  BSYNC.RECONVERGENT B7 ;  /* 0x0000000000077941 */ /* 0x000fea0003800200 */
.L_x_2445:
[----:B------:R-:W-:-:S13]  /*a330*/  ISETP.GE.AND P0, PT, R19, R17, PT ;  /* 0x000000111300720c */ /* 0x000fda0003f06270 */
[----:B------:R-:W-:Y:S05]  /*a340*/  @P0 EXIT ;  /* 0x000000000000094d */ /* 0x000fea0003800000 */
[----:B0---4-:R-:W0:Y:S01]  /*a350*/  LDC.64 R4, c[0x0][0x388] ;  /* 0x0000e200ff047b82 */ /* 0x011e220000000a00 */
[----:B------:R-:W1:Y:S01]  /*a360*/  LDCU UR4, c[0x0][0x3b4] ;  /* 0x00007680ff0477ac */ /* 0x000e620008000800 */
[----:B------:R-:W-:Y:S01]  /*a370*/  PRMT R0, R16, 0x9910, RZ ;  /* 0x0000991010007816 */ /* 0x000fe200000000ff */
[----:B------:R-:W-:-:S03]  /*a380*/  IMAD R2, R2, 0x200, R19 ;  /* 0x0000020002027824 */ /* 0x000fc600078e0213 */
[----:B------:R-:W-:Y:S01]  /*a390*/  ISETP.GT.AND P1, PT, R0, 0x9, PT ;  /* 0x000000090000780c */ /* 0x000fe20003f24270 */
[----:B-123--:R-:W-:-:S05]  /*a3a0*/  IMAD R3, R2, UR4, RZ ;  /* 0x0000000402037c24 */ /* 0x00efca000f8e02ff */
        /* <DEDUP_REMOVED lines=12> */
[----:B0-----:R-:W-:Y:S01]  /*a470*/  STG.E.U8 desc[UR36][R2.64], R5 ;  /* 0x0000000502007986 */ /* 0x001fe2000c101124 */
[----:B------:R-:W-:Y:S05]  /*a480*/  EXIT ;  /* 0x000000000000794d */ /* 0x000fea0003800000 */
.L_x_2558:
[----:B------:R-:W0:Y:S02]  /*a490*/  F2I.S64.TRUNC R18, R18 ;  /* 0x0000001200127311 */ /* 0x000e24000020d900 */
[----:B0-----:R-:W-:-:S05]  /*a4a0*/  IMAD.MOV.U32 R5, RZ, RZ, R18 ;  /* 0x000000ffff057224 */ /* 0x001fca00078e0012 */
[----:B------:R-:W-:Y:S01]  /*a4b0*/  STG.E.U8 desc[UR36][R2.64], R5 ;  /* 0x0000000502007986 */ /* 0x000fe2000c101124 */
[----:B------:R-:W-:Y:S05]  /*a4c0*/  EXIT ;  /* 0x000000000000794d */ /* 0x000fea0003800000 */
.L_x_2557:
[----:B------:R-:W-:-:S13]  /*a4d0*/  ISETP.NE.AND P0, PT, R0, 0x2, PT ;  /* 0x000000020000780c */ /* 0x000fda0003f05270 */
[----:B------:R-:W-:Y:S05]  /*a4e0*/  @!P0 BRA `(.L_x_2560) ;  /* 0x0000000000288947 */ /* 0x000fea0003800000 */
[----:B------:R-:W-:-:S13]  /*a4f0*/  ISETP.NE.AND P0, PT, R0, 0x3, PT ;  /* 0x000000030000780c */ /* 0x000fda0003f05270 */
[----:B------:R-:W-:Y:S05]  /*a500*/  @!P0 BRA `(.L_x_2561) ;  /* 0x0000000000148947 */ /* 0x000fea0003800000 */
[----:B------:R-:W-:-:S13]  /*a510*/  ISETP.NE.AND P0, PT, R0, 0x4, PT ;  /* 0x000000040000780c */ /* 0x000fda0003f05270 */
[----:B------:R-:W-:Y:S05]  /*a520*/  @P0 BRA `(.L_x_2559) ;  /* 0x0000000800380947 */ /* 0x000fea0003800000 */
[----:B------:R-:W0:Y:S02]  /*a530*/  F2I.S64.TRUNC R18, R18 ;  /* 0x0000001200127311 */ /* 0x000e24000020d900 */
[----:B0-----:R-:W-:Y:S01]  /*a540*/  STG.E.64 desc[UR36][R2.64], R18 ;  /* 0x0000001202007986 */ /* 0x001fe2000c101b24 */
[----:B------:R-:W-:Y:S05]  /*a550*/  EXIT ;  /* 0x000000000000794d */ /* 0x000fea0003800000 */
.L_x_2561:
[----:B------:R-:W0:Y:S02]  /*a560*/  F2I.FTZ.TRUNC.NTZ R5, R18 ;  /* 0x0000001200057305 */ /* 0x000e24000021f100 */
[----:B0-----:R-:W-:Y:S01]  /*a570*/  STG.E desc[UR36][R2.64], R5 ;  /* 0x0000000502007986 */ /* 0x001fe2000c101924 */
[----:B------:R-:W-:Y:S05]  /*a580*/  EXIT ;  /* 0x000000000000794d */ /* 0x000fea0003800000 */
.L_x_2560:
[----:B------:R-:W0:Y:S02]  /*a590*/  F2I.FTZ.TRUNC.NTZ R5, R18 ;  /* 0x0000001200057305 */ /* 0x000e24000021f100 */
[----:B0-----:R-:W-:Y:S01]  /*a5a0*/  STG.E.U16 desc[UR36][R2.64], R5 ;  /* 0x0000000502007986 */ /* 0x001fe2000c101524 */
[----:B------:R-:W-:Y:S05]  /*a5b0*/  EXIT ;  /* 0x000000000000794d */ /* 0x000fea0003800000 */
.L_x_2556:
[----:B------:R-:W-:-:S13]  /*a5c0*/  ISETP.GT.AND P0, PT, R0, 0x6, PT ;  /* 0x000000060000780c */ /* 0x000fda0003f04270 */
[----:B------:R-:W-:Y:S05]  /*a5d0*/  @P0 BRA `(.L_x_2562) ;  /* 0x0000000000240947 */ /* 0x000fea0003800000 */
[----:B------:R-:W-:-:S13]  /*a5e0*/  ISETP.NE.AND P0, PT, R0, 0x5, PT ;  /* 0x000000050000780c */ /* 0x000fda0003f05270 */
[----:B------:R-:W-:Y:S05]  /*a5f0*/  @!P0 BRA `(.L_x_2563) ;  /* 0x0000000000108947 */ /* 0x000fea0003800000 */
[----:B------:R-:W-:-:S13]  /*a600*/  ISETP.NE.AND P0, PT, R0, 0x6, PT ;  /* 0x000000060000780c */ /* 0x000fda0003f05270 */
[----:B------:R-:W-:Y:S05]  /*a610*/  @P0 BRA `(.L_x_2559) ;  /* 0x0000000400fc0947 */ /* 0x000fea0003800000 */
[----:B------:R-:W-:Y:S01]  /*a620*/  STG.E desc[UR36][R2.64], R18 ;  /* 0x0000001202007986 */ /* 0x000fe2000c101924 */
[----:B------:R-:W-:Y:S05]  /*a630*/  EXIT ;  /* 0x000000000000794d */ /* 0x000fea0003800000 */
.L_x_2563:
[----:B------:R-:W-:-:S05]  /*a640*/  F2FP.F16.F32.PACK_AB R18, RZ, R18 ;  /* 0x00000012ff12723e */ /* 0x000fca00000000ff */
[----:B------:R-:W-:Y:S01]  /*a650*/  STG.E.U16 desc[UR36][R2.64], R18 ;  /* 0x0000001202007986 */ /* 0x000fe2000c101524 */
[----:B------:R-:W-:Y:S05]  /*a660*/  EXIT ;  /* 0x000000000000794d */ /* 0x000fea0003800000 */
.L_x_2562:
[----:B------:R-:W-:-:S13]  /*a670*/  ISETP.NE.AND P0, PT, R0, 0x7, PT ;  /* 0x000000070000780c */ /* 0x000fda0003f05270 */
[----:B------:R-:W-:Y:S05]  /*a680*/  @!P0 BRA `(.L_x_2564) ;  /* 0x00000000002c8947 */ /* 0x000fea0003800000 */
[----:B------:R-:W-:-:S13]  /*a690*/  ISETP.NE.AND P0, PT, R0, 0x8, PT ;  /* 0x000000080000780c */ /* 0x000fda0003f05270 */
[----:B------:R-:W-:Y:S05]  /*a6a0*/  @!P0 BRA `(.L_x_2565) ;  /* 0x0000000000148947 */ /* 0x000fea0003800000 */
[----:B------:R-:W-:-:S13]  /*a6b0*/  ISETP.NE.AND P0, PT, R0, 0x9, PT ;  /* 0x000000090000780c */ /* 0x000fda0003f05270 */
[----:B------:R-:W-:Y:S05]  /*a6c0*/  @P0 BRA `(.L_x_2559) ;  /* 0x0000000400d00947 */ /* 0x000fea0003800000 */
[----:B------:R-:W-:-:S05]  /*a6d0*/  IMAD.MOV.U32 R19, RZ, RZ, RZ ;  /* 0x000000ffff137224 */ /* 0x000fca00078e00ff */
[----:B------:R-:W-:Y:S01]  /*a6e0*/  STG.E.64 desc[UR36][R2.64], R18 ;  /* 0x0000001202007986 */ /* 0x000fe2000c101b24 */
[----:B------:R-:W-:Y:S05]  /*a6f0*/  EXIT ;  /* 0x000000000000794d */ /* 0x000fea0003800000 */
.L_x_2565:
[----:B------:R-:W-:-:S04]  /*a700*/  F2FP.F16.F32.PACK_AB R5, RZ, R18 ;  /* 0x00000012ff05723e */ /* 0x000fc800000000ff */
[----:B------:R-:W-:-:S05]  /*a710*/  PRMT R5, R5, 0x5410, RZ ;  /* 0x0000541005057816 */ /* 0x000fca00000000ff */
[----:B------:R-:W-:Y:S01]  /*a720*/  STG.E desc[UR36][R2.64], R5 ;  /* 0x0000000502007986 */ /* 0x000fe2000c101924 */
[----:B------:R-:W-:Y:S05]  /*a730*/  EXIT ;  /* 0x000000000000794d */ /* 0x000fea0003800000 */
.L_x_2564:
[----:B------:R-:W-:-:S06]  /*a740*/  FMUL.FTZ R4, R18, 1 ;  /* 0x3f80000012047820 */ /* 0x000fcc0000410000 */
[----:B------:R-:W0:Y:S02]  /*a750*/  F2F.F64.F32 R4, R4 ;  /* 0x0000000400047310 */ /* 0x000e240000201800 */
[----:B0-----:R-:W-:Y:S01]  /*a760*/  STG.E.64 desc[UR36][R2.64], R4 ;  /* 0x0000000402007986 */ /* 0x001fe2000c101b24 */
[----:B------:R-:W-:Y:S05]  /*a770*/  EXIT ;  /* 0x000000000000794d */ /* 0x000fea0003800000 */
.L_x_2555:
        /* <DEDUP_REMOVED lines=11> */
[----:B0-----:R-:W-:Y:S01]  /*a830*/  STG.E.U16 desc[UR36][R2.64], R5 ;  /* 0x0000000502007986 */ /* 0x001fe2000c101524 */
[----:B------:R-:W-:Y:S05]  /*a840*/  EXIT ;  /* 0x000000000000794d */ /* 0x000fea0003800000 */
.L_x_2569:
        /* <DEDUP_REMOVED lines=16> */
.L_x_2572:
[----:B------:R-:W-:-:S04]  /*a950*/  SHF.R.U32.HI R18, RZ, 0x18, R18 ;  /* 0x00000018ff127819 */ /* 0x000fc80000011612 */
[----:B------:R-:W-:-:S04]  /*a960*/  LOP3.LUT R5, R5, 0x80, R18, 0xf8, !PT ;  /* 0x0000008005057812 */ /* 0x000fc800078ef812 */
[----:B------:R-:W-:-:S07]  /*a970*/  PRMT R0, R5, 0x7610, R0 ;  /* 0x0000761005007816 */ /* 0x000fce0000000000 */
.L_x_2571:
[----:B------:R-:W-:Y:S05]  /*a980*/  BSYNC.RECONVERGENT B0 ;  /* 0x0000000000007941 */ /* 0x000fea0003800200 */
.L_x_2570:
[----:B------:R-:W-:Y:S01]  /*a990*/  STG.E.U8 desc[UR36][R2.64], R0 ;  /* 0x0000000002007986 */ /* 0x000fe2000c101124 */
[----:B------:R-:W-:Y:S05]  /*a9a0*/  EXIT ;  /* 0x000000000000794d */ /* 0x000fea0003800000 */
.L_x_2568:
        /* <DEDUP_REMOVED lines=16> */
.L_x_2575:
[----:B------:R-:W-:-:S04]  /*aab0*/  SHF.R.U32.HI R18, RZ, 0x18, R18 ;  /* 0x00000018ff127819 */ /* 0x000fc80000011612 */
[----:B------:R-:W-:-:S04]  /*aac0*/  LOP3.LUT R5, R5, 0x80, R18, 0xf8, !PT ;  /* 0x0000008005057812 */ /* 0x000fc800078ef812 */
[----:B------:R-:W-:-:S07]  /*aad0*/  PRMT R0, R5, 0x7610, R0 ;  /* 0x0000761005007816 */ /* 0x000fce0000000000 */
.L_x_2574:
[----:B------:R-:W-:Y:S05]  /*aae0*/  BSYNC.RECONVERGENT B0 ;  /* 0x0000000000007941 */ /* 0x000fea0003800200 */
.L_x_2573:
[----:B------:R-:W-:Y:S01]  /*aaf0*/  STG.E.U8 desc[UR36][R2.64], R0 ;  /* 0x0000000002007986 */ /* 0x000fe2000c101124 */
[----:B------:R-:W-:Y:S05]  /*ab00*/  EXIT ;  /* 0x000000000000794d */ /* 0x000fea0003800000 */
.L_x_2567:
        /* <DEDUP_REMOVED lines=21> */
.L_x_2577:
[----:B------:R-:W0:Y:S02]  /*ac60*/  F2I.U64.TRUNC R18, R18 ;  /* 0x0000001200127311 */ /* 0x000e24000020d800 */
[----:B0-----:R-:W-:Y:S01]  /*ac70*/  STG.E.64 desc[UR36][R2.64], R18 ;  /* 0x0000001202007986 */ /* 0x001fe2000c101b24 */
[----:B------:R-:W-:Y:S05]  /*ac80*/  EXIT ;  /* 0x000000000000794d */ /* 0x000fea0003800000 */
.L_x_2576:
[----:B------:R-:W0:Y:S02]  /*ac90*/  F2I.FTZ.U32.TRUNC.NTZ R5, R18 ;  /* 0x0000001200057305 */ /* 0x000e24000021f000 */
[----:B0-----:R-:W-:Y:S01]  /*aca0*/  STG.E desc[UR36][R2.64], R5 ;  /* 0x0000000502007986 */ /* 0x001fe2000c101924 */
[----:B------:R-:W-:Y:S05]  /*acb0*/  EXIT ;  /* 0x000000000000794d */ /* 0x000fea0003800000 */
.L_x_2566:
        /* <DEDUP_REMOVED lines=8> */
[----:B------:R-:W-:Y:S01]  /*ad40*/  STG.E.U8 desc[UR36][R2.64], R5 ;  /* 0x0000000502007986 */ /* 0x000fe2000c101124 */
[----:B------:R-:W-:Y:S05]  /*ad50*/  EXIT ;  /* 0x000000000000794d */ /* 0x000fea0003800000 */
.L_x_2579:
[----:B------:R-:W-:Y:S01]  /*ad60*/  FMUL.FTZ R4, R18, 1 ;  /* 0x3f80000012047820 */ /* 0x000fe20000410000 */
[----:B------:R-:W-:-:S05]  /*ad70*/  CS2R R6, SRZ ;  /* 0x0000000000067805 */ /* 0x000fca000001ff00 */
[----:B------:R-:W0:Y:S02]  /*ad80*/  F2F.F64.F32 R4, R4 ;  /* 0x0000000400047310 */ /* 0x000e240000201800 */
[----:B0-----:R-:W-:Y:S01]  /*ad90*/  STG.E.128 desc[UR36][R2.64], R4 ;  /* 0x0000000402007986 */ /* 0x001fe2000c101d24 */
[----:B------:R-:W-:Y:S05]  /*ada0*/  EXIT ;  /* 0x000000000000794d */ /* 0x000fea0003800000 */
.L_x_2578:
[----:B------:R-:W-:-:S13]  /*adb0*/  ISETP.NE.AND P0, PT, R0, 0xf, PT ;  /* 0x0000000f0000780c */ /* 0x000fda0003f05270 */
[----:B------:R-:W-:Y:S05]  /*adc0*/  @!P0 BRA `(.L_x_2580) ;  /* 0x0000000000e08947 */ /* 0x000fea0003800000 */
[----:B------:R-:W-:-:S13]  /*add0*/  ISETP.NE.AND P0, PT, R0, 0x17, PT ;  /* 0x000000170000780c */ /* 0x000fda0003f05270 */
[----:B------:R-:W-:Y:S05]  /*ade0*/  @!P0 BRA `(.L_x_2581) ;  /* 0x00000000008c8947 */ /* 0x000fea0003800000 */
[----:B------:R-:W-:-:S13]  /*adf0*/  ISETP.NE.AND P0, PT, R0, 0x18, PT ;  /* 0x000000180000780c */ /* 0x000fda0003f05270 */
[----:B------:R-:W-:Y:S05]  /*ae00*/  @!P0 BRA `(.L_x_2582) ;  /* 0x0000000000448947 */ /* 0x000fea0003800000 */
.L_x_2559:
        /* <DEDUP_REMOVED lines=16> */
.L_x_2583:
[----:B------:R-:W-:Y:S05]  /*af10*/  EXIT ;  /* 0x000000000000794d */ /* 0x000fea0003800000 */
.L_x_2582:
        /* <DEDUP_REMOVED lines=12> */
.L_x_2585:
[----:B------:R-:W-:Y:S05]  /*afe0*/  BSYNC.RECONVERGENT B0 ;  /* 0x0000000000007941 */ /* 0x000fea0003800200 */
.L_x_2584:
[----:B------:R-:W-:-:S05]  /*aff0*/  LOP3.LUT R5, R0, 0x80, R7, 0xf8, !PT ;  /* 0x0000008000057812 */ /* 0x000fca00078ef807 */
[----:B------:R-:W-:Y:S01]  /*b000*/  STG.E.U8 desc[UR36][R2.64], R5 ;  /* 0x0000000502007986 */ /* 0x000fe2000c101124 */
[----:B------:R-:W-:Y:S05]  /*b010*/  EXIT ;  /* 0x000000000000794d */ /* 0x000fea0003800000 */
.L_x_2581:
        /* <DEDUP_REMOVED lines=11> */
.L_x_2587:
[----:B------:R-:W-:Y:S01]  /*b0d0*/  IMAD.MOV.U32 R0, RZ, RZ, 0x7f ;  /* 0x0000007fff007424 */ /* 0x000fe200078e00ff */
[----:B------:R-:W-:-:S04]  /*b0e0*/  ISETP.GT.U32.AND P0, PT, R4, 0x7f800000, PT ;  /* 0x7f8000000400780c */ /* 0x000fc80003f04070 */
[----:B------:R-:W-:-:S09]  /*b0f0*/  SEL R0, R0, 0x7c, P0 ;  /* 0x0000007c00007807 */ /* 0x000fd20000000000 */
.L_x_2588:
[----:B------:R-:W-:Y:S05]  /*b100*/  BSYNC.RECONVERGENT B0 ;  /* 0x0000000000007941 */ /* 0x000fea0003800200 */
.L_x_2586:
[----:B------:R-:W-:-:S04]  /*b110*/  SHF.R.U32.HI R5, RZ, 0x18, R18 ;  /* 0x00000018ff057819 */ /* 0x000fc80000011612 */
[----:B------:R-:W-:-:S05]  /*b120*/  LOP3.LUT R5, R0, 0x80, R5, 0xf8, !PT ;  /* 0x0000008000057812 */ /* 0x000fca00078ef805 */
[----:B------:R-:W-:Y:S01]  /*b130*/  STG.E.U8 desc[UR36][R2.64], R5 ;  /* 0x0000000502007986 */ /* 0x000fe2000c101124 */
[----:B------:R-:W-:Y:S05]  /*b140*/  EXIT ;  /* 0x000000000000794d */ /* 0x000fea0003800000 */
.L_x_2580:
[----:B------:R-:W-:-:S05]  /*b150*/  F2FP.BF16.F32.PACK_AB R18, RZ, R18 ;  /* 0x00000012ff12723e */ /* 0x000fca00000010ff */
[----:B------:R-:W-:Y:S01]  /*b160*/  STG.E.U16 desc[UR36][R2.64], R18 ;  /* 0x0000001202007986 */ /* 0x000fe2000c101524 */
[----:B------:R-:W-:Y:S05]  /*b170*/  EXIT ;  /* 0x000000000000794d */ /* 0x000fea0003800000 */
.L_x_2589:
        /* <DEDUP_REMOVED lines=16> */
.L_x_14177:


//--------------------- .text._ZN2at6native18elementwise_kernelILi128ELi2EZNS0_22gpu_kernel_impl_nocastIZZZNS0_25tanh_backward_kernel_cudaERNS_18TensorIteratorBaseEENKUlvE0_clEvENKUlvE0_clEvEUlffE_EEvS4_RKT_EUliE_EEviT1_ --------------------------
	.section	.text._ZN2at6native18elementwise_kernelILi128ELi2EZNS0_22gpu_kernel_impl_nocastIZZZNS0_25tanh_backward_kernel_cudaERNS_18TensorIteratorBaseEENKUlvE0_clEvENKUlvE0_clEvEUlffE_EEvS4_RKT_EUliE_EEviT1_,"ax",@progbits
	.align	128
        .global         _ZN2at6native18elementwise_kernelILi128ELi2EZNS0_22gpu_kernel_impl_nocastIZZZNS0_25tanh_backward_kernel_cudaERNS_18TensorIteratorBaseEENKUlvE0_clEvENKUlvE0_clEvEUlffE_EEvS4_RKT_EUliE_EEviT1_
        .type           _ZN2at6native18elementwise_kernelILi128ELi2EZNS0_22gpu_kernel_impl_nocastIZZZNS0_25tanh_backward_kernel_cudaERNS_18TensorIteratorBaseEENKUlvE0_clEvENKUlvE0_clEvEUlffE_EEvS4_RKT_EUliE_EEviT1_,@function
        .size           _ZN2at6native18elementwise_kernelILi128ELi2EZNS0_22gpu_kernel_impl_nocastIZZZNS0_25tanh_backward_kernel_cudaERNS_18TensorIteratorBaseEENKUlvE0_clEvENKUlvE0_clEvEUlffE_EEvS4_RKT_EUliE_EEviT1_,(.L_x_14178 - _ZN2at6native18elementwise_kernelILi128ELi2EZNS0_22gpu_kernel_impl_nocastIZZZNS0_25tanh_backward_kernel_cudaERNS_18TensorIteratorBaseEENKUlvE0_clEvENKUlvE0_clEvEUlffE_EEvS4_RKT_EUliE_EEviT1_)
        .other          _ZN2at6native18elementwise_kernelILi128ELi2EZNS0_22gpu_kernel_impl_nocastIZZZNS0_25tanh_backward_kernel_cudaERNS_18TensorIteratorBaseEENKUlvE0_clEvENKUlvE0_clEvEUlffE_EEvS4_RKT_EUliE_EEviT1_,@"STO_CUDA_ENTRY STV_DEFAULT"
_ZN2at6native18elementwise_kernelILi128ELi2EZNS0_22gpu_kernel_impl_nocastIZZZNS0_25tanh_backward_kernel_cudaERNS_18TensorIteratorBaseEENKUlvE0_clEvENKUlvE0_clEvEUlffE_EEvS4_RKT_EUliE_EEviT1_:
.text._ZN2at6native18elementwise_kernelILi128ELi2EZNS0_22gpu_kernel_impl_nocastIZZZNS0_25tanh_backward_kernel_cudaERNS_18TensorIteratorBaseEENKUlvE0_clEvENKUlvE0_clEvEUlffE_EEvS4_RKT_EUliE_EEviT1_:
        /* <DEDUP_REMOVED lines=10> */
[----:B------:R-:W-:Y:S01]  /*00a0*/  BSSY.RECONVERGENT B0, `(.L_x_2591) ;  /* 0x000000c000007945 */ /* 0x000fe20003800200 */
[----:B0-----:R-:W-:-:S13]  /*00b0*/  ISETP.GE.AND P0, PT, R3, UR4, PT ;  /* 0x0000000403007c0c */ /* 0x001fda000bf06270 */
[----:B------:R-:W-:Y:S05]  /*00c0*/  @P0 BRA `(.L_x_2592) ;  /* 0x0000000000240947 */ /* 0x000fea0003800000 */
[----:B------:R-:W0:Y:S08]  /*00d0*/  LDC.64 R6, c[0x0][0x5f8] ;  /* 0x00017e00ff067b82 */ /* 0x000e300000000a00 */
[----:B------:R-:W1:Y:S01]  /*00e0*/  LDC.64 R4, c[0x0][0x5f0] ;  /* 0x00017c00ff047b82 */ /* 0x000e620000000a00 */
[----:B0-----:R-:W2:Y:S04]  /*00f0*/  LDG.E R6, desc[UR6][R6.64] ;  /* 0x0000000606067981 */ /* 0x001ea8000c1e1900 */
[----:B-1----:R-:W3:Y:S03]  /*0100*/  LDG.E R4, desc[UR6][R4.64] ;  /* 0x0000000604047981 */ /* 0x002ee6000c1e1900 */
[----:B------:R-:W0:Y:S01]  /*0110*/  LDC.64 R8, c[0x0][0x5e8] ;  /* 0x00017a00ff087b82 */ /* 0x000e220000000a00 */
[----:B------:R-:W-:Y:S01]  /*0120*/  IADD3 R3, PT, PT, R3, 0x80, RZ ;  /* 0x0000008003037810 */ /* 0x000fe20007ffe0ff */
[----:B--2---:R-:W-:-:S04]  /*0130*/  FFMA.FTZ R11, -R6, R6, 1 ;  /* 0x3f800000060b7423 */ /* 0x004fc80000010106 */
[----:B---3--:R-:W-:-:S05]  /*0140*/  FMUL.FTZ R11, R4, R11 ;  /* 0x0000000b040b7220 */ /* 0x008fca0000410000 */
[----:B0-----:R0:W-:Y:S02]  /*0150*/  STG.E desc[UR6][R8.64], R11 ;  /* 0x0000000b08007986 */ /* 0x0011e4000c101906 */
.L_x_2592:
[----:B------:R-:W-:Y:S05]  /*0160*/  BSYNC.RECONVERGENT B0 ;  /* 0x0000000000007941 */ /* 0x000fea0003800200 */
.L_x_2591:
[----:B------:R-:W-:-:S13]  /*0170*/  ISETP.GE.AND P0, PT, R3, UR4, PT ;  /* 0x0000000403007c0c */ /* 0x000fda000bf06270 */
[----:B------:R-:W-:Y:S05]  /*0180*/  @P0 EXIT ;  /* 0x000000000000094d */ /* 0x000fea0003800000 */
[----:B------:R-:W1:Y:S08]  /*0190*/  LDC.64 R4, c[0x0][0x5f8] ;  /* 0x00017e00ff047b82 */ /* 0x000e700000000a00 */
[----:B------:R-:W2:Y:S01]  /*01a0*/  LDC.64 R2, c[0x0][0x5f0] ;  /* 0x00017c00ff027b82 */ /* 0x000ea20000000a00 */
[----:B-1----:R-:W0:Y:S04]  /*01b0*/  LDG.E R4, desc[UR6][R4.64] ;  /* 0x0000000604047981 */ /* 0x002e28000c1e1900 */
[----:B--2---:R-:W2:Y:S03]  /*01c0*/  LDG.E R2, desc[UR6][R2.64] ;  /* 0x0000000602027981 */ /* 0x004ea6000c1e1900 */
[----:B------:R-:W1:Y:S01]  /*01d0*/  LDC.64 R6, c[0x0][0x5e8] ;  /* 0x00017a00ff067b82 */ /* 0x000e620000000a00 */
[----:B0-----:R-:W-:-:S04]  /*01e0*/  FFMA.FTZ R9, -R4, R4, 1 ;  /* 0x3f80000004097423 */ /* 0x001fc80000010104 */
[----:B--2---:R-:W-:-:S05]  /*01f0*/  FMUL.FTZ R9, R2, R9 ;  /* 0x0000000902097220 */ /* 0x004fca0000410000 */
[----:B-1----:R-:W-:Y:S01]  /*0200*/  STG.E desc[UR6][R6.64], R9 ;  /* 0x0000000906007986 */ /* 0x002fe2000c101906 */
[----:B------:R-:W-:Y:S05]  /*0210*/  EXIT ;  /* 0x000000000000794d */ /* 0x000fea0003800000 */
.L_x_2590:
[----:B------:R-:W0:Y:S01]  /*0220*/  LDCU UR4, c[0x0][0x380] ;  /* 0x00007000ff0477ac */ /* 0x000e220008000800 */
[----:B------:R-:W-:Y:S01]  /*0230*/  IADD3 R2, PT, PT, R2, -0x1, RZ ;  /* 0xffffffff02027810 */ /* 0x000fe20007ffe0ff */
[----:B------:R-:W-:Y:S03]  /*0240*/  BSSY.RECONVERGENT B0, `(.L_x_2593) ;  /* 0x000016f000007945 */ /* 0x000fe60003800200 */
        /* <DEDUP_REMOVED lines=352> */
.L_x_2595:
[----:B------:R-:W0:Y:S02]  /*1850*/  LDCU.128 UR8, c[0x0][0x5f0] ;  /* 0x0000be00ff0877ac */ /* 0x000e240008000c00 */
[----:B0-----:R-:W-:Y:S02]  /*1860*/  IADD3 R8, P1, PT, R6, UR10, RZ ;  /* 0x0000000a06087c10 */ /* 0x001fe4000ff3e0ff */
[----:B------:R-:W-:Y:S02]  /*1870*/  IADD3 R6, P0, PT, R4, UR8, RZ ;  /* 0x0000000804067c10 */ /* 0x000fe4000ff1e0ff */
[----:B------:R-:W-:Y:S02]  /*1880*/  IADD3.X R9, PT, PT, RZ, UR11, RZ, P1, !PT ;  /* 0x0000000bff097c10 */ /* 0x000fe40008ffe4ff */
[----:B------:R-:W-:Y:S01]  /*1890*/  IADD3.X R7, PT, PT, RZ, UR9, RZ, P0, !PT ;  /* 0x00000009ff077c10 */ /* 0x000fe200087fe4ff */
[----:B------:R-:W0:Y:S02]  /*18a0*/  LDCU.64 UR8, c[0x0][0x5e8] ;  /* 0x0000bd00ff0877ac */ /* 0x000e240008000a00 */
[----:B------:R-:W2:Y:S04]  /*18b0*/  LDG.E R8, desc[UR6][R8.64] ;  /* 0x0000000608087981 */ /* 0x000ea8000c1e1900 */
[----:B------:R-:W3:Y:S01]  /*18c0*/  LDG.E R6, desc[UR6][R6.64] ;  /* 0x0000000606067981 */ /* 0x000ee2000c1e1900 */
[----:B------:R-:W-:-:S02]  /*18d0*/  IADD3 R3, PT, PT, R3, 0x80, RZ ;  /* 0x0000008003037810 */ /* 0x000fc40007ffe0ff */
[----:B0-----:R-:W-:-:S04]  /*18e0*/  IADD3 R4, P0, PT, R5, UR8, RZ ;  /* 0x0000000805047c10 */ /* 0x001fc8000ff1e0ff */
[----:B------:R-:W-:Y:S01]  /*18f0*/  IADD3.X R5, PT, PT, RZ, UR9, RZ, P0, !PT ;  /* 0x00000009ff057c10 */ /* 0x000fe200087fe4ff */
[----:B--2---:R-:W-:-:S04]  /*1900*/  FFMA.FTZ R11, -R8, R8, 1 ;  /* 0x3f800000080b7423 */ /* 0x004fc80000010108 */
[----:B---3--:R-:W-:-:S05]  /*1910*/  FMUL.FTZ R11, R6, R11 ;  /* 0x0000000b060b7220 */ /* 0x008fca0000410000 */
[----:B------:R0:W-:Y:S02]  /*1920*/  STG.E desc[UR6][R4.64], R11 ;  /* 0x0000000b04007986 */ /* 0x0001e4000c101906 */
.L_x_2594:
[----:B------:R-:W-:Y:S05]  /*1930*/  BSYNC.RECONVERGENT B0 ;  /* 0x0000000000007941 */ /* 0x000fea0003800200 */
.L_x_2593:
[----:B------:R-:W-:-:S13]  /*1940*/  ISETP.GE.AND P0, PT, R3, UR4, PT ;  /* 0x0000000403007c0c */ /* 0x000fda000bf06270 */
[----:B------:R-:W-:Y:S05]  /*1950*/  @P0 EXIT ;  /* 0x000000000000094d */ /* 0x000fea0003800000 */
        /* <DEDUP_REMOVED lines=348> */
.L_x_2596:
[----:B------:R-:W0:Y:S01]  /*2f20*/  LDCU.128 UR8, c[0x0][0x5f0] ;  /* 0x0000be00ff0877ac */ /* 0x000e220008000c00 */
[----:B------:R-:W1:Y:S01]  /*2f30*/  LDCU.64 UR4, c[0x0][0x5e8] ;  /* 0x0000bd00ff0477ac */ /* 0x000e620008000a00 */
[----:B0-----:R-:W-:Y:S02]  /*2f40*/  IADD3 R6, P1, PT, R4, UR10, RZ ;  /* 0x0000000a04067c10 */ /* 0x001fe4000ff3e0ff */
[----:B------:R-:W-:Y:S02]  /*2f50*/  IADD3 R4, P0, PT, R2, UR8, RZ ;  /* 0x0000000802047c10 */ /* 0x000fe4000ff1e0ff */
[----:B------:R-:W-:Y:S02]  /*2f60*/  IADD3.X R7, PT, PT, RZ, UR11, RZ, P1, !PT ;  /* 0x0000000bff077c10 */ /* 0x000fe40008ffe4ff */
[----:B------:R-:W-:-:S03]  /*2f70*/  IADD3.X R5, PT, PT, RZ, UR9, RZ, P0, !PT ;  /* 0x00000009ff057c10 */ /* 0x000fc600087fe4ff */
[----:B------:R-:W2:Y:S04]  /*2f80*/  LDG.E R6, desc[UR6][R6.64] ;  /* 0x0000000606067981 */ /* 0x000ea8000c1e1900 */
[----:B------:R-:W3:Y:S01]  /*2f90*/  LDG.E R4, desc[UR6][R4.64] ;  /* 0x0000000604047981 */ /* 0x000ee2000c1e1900 */
[----:B-1----:R-:W-:-:S04]  /*2fa0*/  IADD3 R2, P0, PT, R3, UR4, RZ ;  /* 0x0000000403027c10 */ /* 0x002fc8000ff1e0ff */
[----:B------:R-:W-:Y:S01]  /*2fb0*/  IADD3.X R3, PT, PT, RZ, UR5, RZ, P0, !PT ;  /* 0x00000005ff037c10 */ /* 0x000fe200087fe4ff */
[----:B--2---:R-:W-:-:S04]  /*2fc0*/  FFMA.FTZ R9, -R6, R6, 1 ;  /* 0x3f80000006097423 */ /* 0x004fc80000010106 */
[----:B---3--:R-:W-:-:S05]  /*2fd0*/  FMUL.FTZ R9, R4, R9 ;  /* 0x0000000904097220 */ /* 0x008fca0000410000 */
[----:B------:R-:W-:Y:S01]  /*2fe0*/  STG.E desc[UR6][R2.64], R9 ;  /* 0x0000000902007986 */ /* 0x000fe2000c101906 */
[----:B------:R-:W-:Y:S05]  /*2ff0*/  EXIT ;  /* 0x000000000000794d */ /* 0x000fea0003800000 */
.L_x_2597:
        /* <DEDUP_REMOVED lines=16> */
.L_x_14178:


//--------------------- .text._ZN2at6native27unrolled_elementwise_kernelIZZZNS0_25tanh_backward_kernel_cudaERNS_18TensorIteratorBaseEENKUlvE0_clEvENKUlvE0_clEvEUlffE_St5arrayIPcLm3EELi4E23TrivialOffsetCalculatorILi2EjESA_ILi1EjENS0_6memory15LoadWithoutCastENSD_16StoreWithoutCastEEEviT_T0_T2_T3_T4_T5_ --------------------------
	.section	.text._ZN2at6native27unrolled_elementwise_kernelIZZZNS0_25tanh_backward_kernel_cudaERNS_18TensorIteratorBaseEENKUlvE0_clEvENKUlvE0_clEvEUlffE_St5arrayIPcLm3EELi4E23TrivialOffsetCalculatorILi2EjESA_ILi1EjENS0_6memory15LoadWithoutCastENSD_16StoreWithoutCastEEEviT_T0_T2_T3_T4_T5_,"ax",@progbits
	.align	128
        .global         _ZN2at6native27unrolled_elementwise_kernelIZZZNS0_25tanh_backward_kernel_cudaERNS_18TensorIteratorBaseEENKUlvE0_clEvENKUlvE0_clEvEUlffE_St5arrayIPcLm3EELi4E23TrivialOffsetCalculatorILi2EjESA_ILi1EjENS0_6memory15LoadWithoutCastENSD_16StoreWithoutCastEEEviT_T0_T2_T3_T4_T5_
        .type           _ZN2at6native27unrolled_elementwise_kernelIZZZNS0_25tanh_backward_kernel_cudaERNS_18TensorIteratorBaseEENKUlvE0_clEvENKUlvE0_clEvEUlffE_St5arrayIPcLm3EELi4E23TrivialOffsetCalculatorILi2EjESA_ILi1EjENS0_6memory15LoadWithoutCastENSD_16StoreWithoutCastEEEviT_T0_T2_T3_T4_T5_,@function
        .size           _ZN2at6native27unrolled_elementwise_kernelIZZZNS0_25tanh_backward_kernel_cudaERNS_18TensorIteratorBaseEENKUlvE0_clEvENKUlvE0_clEvEUlffE_St5arrayIPcLm3EELi4E23TrivialOffsetCalculatorILi2EjESA_ILi1EjENS0_6memory15LoadWithoutCastENSD_16StoreWithoutCastEEEviT_T0_T2_T3_T4_T5_,(.L_x_14179 - _ZN2at6native27unrolled_elementwise_kernelIZZZNS0_25tanh_backward_kernel_cudaERNS_18TensorIteratorBaseEENKUlvE0_clEvENKUlvE0_clEvEUlffE_St5arrayIPcLm3EELi4E23TrivialOffsetCalculatorILi2EjESA_ILi1EjENS0_6memory15LoadWithoutCastENSD_16StoreWithoutCastEEEviT_T0_T2_T3_T4_T5_)
        .other          _ZN2at6native27unrolled_elementwise_kernelIZZZNS0_25tanh_backward_kernel_cudaERNS_18TensorIteratorBaseEENKUlvE0_clEvENKUlvE0_clEvEUlffE_St5arrayIPcLm3EELi4E23TrivialOffsetCalculatorILi2EjESA_ILi1EjENS0_6memory15LoadWithoutCastENSD_16StoreWithoutCastEEEviT_T0_T2_T3_T4_T5_,@"STO_CUDA_ENTRY STV_DEFAULT"
_ZN2at6native27unrolled_elementwise_kernelIZZZNS0_25tanh_backward_kernel_cudaERNS_18TensorIteratorBaseEENKUlvE0_clEvENKUlvE0_clEvEUlffE_St5arrayIPcLm3EELi4E23TrivialOffsetCalculatorILi2EjESA_ILi1EjENS0_6memory15LoadWithoutCastENSD_16StoreWithoutCastEEEviT_T0_T2_T3_T4_T5_:
.text._ZN2at6native27unrolled_elementwise_kernelIZZZNS0_25tanh_backward_kernel_cudaERNS_18TensorIteratorBaseEENKUlvE0_clEvENKUlvE0_clEvEUlffE_St5arrayIPcLm3EELi4E23TrivialOffsetCalculatorILi2EjESA_ILi1EjENS0_6memory15LoadWithoutCastENSD_16StoreWithoutCastEEEviT_T0_T2_T3_T4_T5_:
[----:B------:R-:W-:Y:S01]  /*0000*/  LDC R1, c[0x0][0x37c] ;  /* 0x0000df00ff017b82 */ /* 0x000fe20000000800 */
[----:B------:R-:W0:Y:S07]  /*0010*/  S2R R0, SR_CTAID.X ;  /* 0x0000000000007919 */ /* 0x000e2e0000002500 */
[----:B------:R-:W0:Y:S01]  /*0020*/  LDC R3, c[0x0][0x380] ;  /* 0x0000e000ff037b82 */ /* 0x000e220000000800 */
[----:B------:R-:W1:Y:S01]  /*0030*/  LDCU.64 UR4, c[0x0][0x358] ;  /* 0x00006b00ff0477ac */ /* 0x000e620008000a00 */
[----:B------:R-:W-:Y:S01]  /*0040*/  HFMA2 R20, -RZ, RZ, 0, 0 ;  /* 0x00000000ff147431 */ /* 0x000fe200000001ff */
[----:B------:R-:W2:Y:S05]  /*0050*/  S2R R25, SR_TID.X ;  /* 0x0000000000197919 */ /* 0x000eaa0000002100 */
[----:B------:R-:W3:Y:S08]  /*0060*/  LDC.64 R16, c[0x0][0x398] ;  /* 0x0000e600ff107b82 */ /* 0x000ef00000000a00 */
[----:B------:R-:W4:Y:S08]  /*0070*/  LDC.64 R8, c[0x0][0x390] ;  /* 0x0000e400ff087b82 */ /* 0x000f300000000a00 */
[----:B------:R-:W5:Y:S01]  /*0080*/  LDC.64 R12, c[0x0][0x398] ;  /* 0x0000e600ff0c7b82 */ /* 0x000f620000000a00 */
[----:B0-----:R-:W-:-:S07]  /*0090*/  IMAD R18, R0, -0x200, R3 ;  /* 0xfffffe0000127824 */ /* 0x001fce00078e0203 */
[----:B------:R-:W0:Y:S01]  /*00a0*/  LDC.64 R4, c[0x0][0x398] ;  /* 0x0000e600ff047b82 */ /* 0x000e220000000a00 */
[----:B--2---:R-:W-:Y:S02]  /*00b0*/  MOV R19, R25 ;  /* 0x0000001900137202 */ /* 0x004fe40000000f00 */
[----:B------:R-:W-:-:S05]  /*00c0*/  ISETP.GE.AND P0, PT, R25, R18, PT ;  /* 0x000000121900720c */ /* 0x000fca0003f06270 */
[----:B------:R-:W2:Y:S08]  /*00d0*/  LDC.64 R2, c[0x0][0x398] ;  /* 0x0000e600ff027b82 */ /* 0x000eb00000000a00 */
[----:B------:R-:W4:Y:S01]  /*00e0*/  LDC.64 R6, c[0x0][0x390] ;  /* 0x0000e400ff067b82 */ /* 0x000f220000000a00 */
[----:B------:R-:W-:Y:S02]  /*00f0*/  @!P0 IADD3 R25, PT, PT, R19, 0x80, RZ ;  /* 0x0000008013198810 */ /* 0x000fe40007ffe0ff */
[----:B------:R-:W-:-:S02]  /*0100*/  @!P0 LEA R27, R0, R19, 0x9 ;  /* 0x00000013001b8211 */ /* 0x000fc400078e48ff */
[----:B------:R-:W-:-:S03]  /*0110*/  ISETP.GE.AND P1, PT, R25, R18, PT ;  /* 0x000000121900720c */ /* 0x000fc60003f26270 */
[----:B------:R-:W2:Y:S01]  /*0120*/  LDC.64 R10, c[0x0][0x390] ;  /* 0x0000e400ff0a7b82 */ /* 0x000ea20000000a00 */
[----:B---3--:R-:W-:-:S07]  /*0130*/  @!P0 IMAD.WIDE.U32 R16, R27, 0x4, R16 ;  /* 0x000000041b108825 */ /* 0x008fce00078e0010 */
[----:B------:R-:W3:Y:S01]  /*0140*/  LDC.64 R14, c[0x0][0x390] ;  /* 0x0000e400ff0e7b82 */ /* 0x000ee20000000a00 */
[----:B------:R-:W-:Y:S01]  /*0150*/  IMAD.MOV.U32 R22, RZ, RZ, RZ ;  /* 0x000000ffff167224 */ /* 0x000fe200078e00ff */
[----:B------:R-:W-:Y:S01]  /*0160*/  MOV R24, RZ ;  /* 0x000000ff00187202 */ /* 0x000fe20000000f00 */
[----:B-1----:R1:W2:Y:S01]  /*0170*/  @!P0 LDG.E R20, desc[UR4][R16.64] ;  /* 0x0000000410148981 */ /* 0x0022a2000c1e1900 */
[----:B------:R-:W-:Y:S02]  /*0180*/  @!P1 LEA R23, R0, R25, 0x9 ;  /* 0x0000001900179211 */ /* 0x000fe400078e48ff */
[----:B------:R-:W-:-:S04]  /*0190*/  @!P1 IADD3 R25, PT, PT, R25, 0x80, RZ ;  /* 0x0000008019199810 */ /* 0x000fc80007ffe0ff */
[----:B------:R-:W-:-:S13]  /*01a0*/  ISETP.GE.AND P3, PT, R25, R18, PT ;  /* 0x000000121900720c */ /* 0x000fda0003f66270 */
[----:B------:R-:W-:Y:S01]  /*01b0*/  @!P3 IMAD R21, R0, 0x200, R25 ;  /* 0x000002000015b824 */ /* 0x000fe200078e0219 */
[----:B------:R-:W-:Y:S01]  /*01c0*/  @!P3 IADD3 R25, PT, PT, R25, 0x80, RZ ;  /* 0x000000801919b810 */ /* 0x000fe20007ffe0ff */
[----:B---3--:R-:W-:-:S03]  /*01d0*/  @!P0 IMAD.WIDE.U32 R14, R27, 0x4, R14 ;  /* 0x000000041b0e8825 */ /* 0x008fc600078e000e */
[----:B------:R-:W-:Y:S01]  /*01e0*/  ISETP.GE.AND P2, PT, R25, R18, PT ;  /* 0x000000121900720c */ /* 0x000fe20003f46270 */
[----:B-----5:R-:W-:Y:S01]  /*01f0*/  @!P1 IMAD.WIDE.U32 R12, R23, 0x4, R12 ;  /* 0x00000004170c9825 */ /* 0x020fe200078e000c */
[----:B-1----:R-:W-:-:S03]  /*0200*/  CS2R R16, SRZ ;  /* 0x0000000000107805 */ /* 0x002fc6000001ff00 */
[----:B0-----:R-:W-:Y:S01]  /*0210*/  @!P3 IMAD.WIDE.U32 R4, R21, 0x4, R4 ;  /* 0x000000041504b825 */ /* 0x001fe200078e0004 */
[----:B------:R-:W3:Y:S03]  /*0220*/  @!P1 LDG.E R22, desc[UR4][R12.64] ;  /* 0x000000040c169981 */ /* 0x000ee6000c1e1900 */
[----:B----4-:R-:W-:-:S04]  /*0230*/  @!P1 IMAD.WIDE.U32 R6, R23, 0x4, R6 ;  /* 0x0000000417069825 */ /* 0x010fc800078e0006 */
[----:B------:R-:W-:Y:S01]  /*0240*/  @!P2 LEA R25, R0, R25, 0x9 ;  /* 0x000000190019a211 */ /* 0x000fe200078e48ff */
[----:B--2---:R-:W-:Y:S01]  /*0250*/  @!P3 IMAD.WIDE.U32 R10, R21, 0x4, R10 ;  /* 0x00000004150ab825 */ /* 0x004fe200078e000a */
[----:B------:R-:W-:Y:S01]  /*0260*/  MOV R23, RZ ;  /* 0x000000ff00177202 */ /* 0x000fe20000000f00 */
[----:B------:R0:W2:Y:S02]  /*0270*/  @!P3 LDG.E R24, desc[UR4][R4.64] ;  /* 0x000000040418b981 */ /* 0x0000a4000c1e1900 */
[C---:B------:R-:W-:Y:S02]  /*0280*/  @!P2 IMAD.WIDE.U32 R8, R25.reuse, 0x4, R8 ;  /* 0x000000041908a825 */ /* 0x040fe400078e0008 */
[----:B------:R-:W4:Y:S02]  /*0290*/  @!P0 LDG.E R16, desc[UR4][R14.64] ;  /* 0x000000040e108981 */ /* 0x000f24000c1e1900 */
[----:B------:R-:W-:-:S04]  /*02a0*/  @!P2 IMAD.WIDE.U32 R2, R25, 0x4, R2 ;  /* 0x000000041902a825 */ /* 0x000fc800078e0002 */
[----:B------:R-:W-:Y:S01]  /*02b0*/  HFMA2 R25, -RZ, RZ, 0, 0 ;  /* 0x00000000ff197431 */ /* 0x000fe200000001ff */
[----:B------:R-:W5:Y:S01]  /*02c0*/  @!P1 LDG.E R17, desc[UR4][R6.64] ;  /* 0x0000000406119981 */ /* 0x000f62000c1e1900 */
[----:B------:R-:W-:-:S03]  /*02d0*/  IMAD.MOV.U32 R21, RZ, RZ, RZ ;  /* 0x000000ffff157224 */ /* 0x000fc600078e00ff */
[----:B------:R-:W5:Y:S04]  /*02e0*/  @!P2 LDG.E R23, desc[UR4][R8.64] ;  /* 0x000000040817a981 */ /* 0x000f68000c1e1900 */
[----:B------:R-:W5:Y:S04]  /*02f0*/  @!P2 LDG.E R25, desc[UR4][R2.64] ;  /* 0x000000040219a981 */ /* 0x000f68000c1e1900 */
[----:B------:R-:W5:Y:S01]  /*0300*/  @!P3 LDG.E R21, desc[UR4][R10.64] ;  /* 0x000000040a15b981 */ /* 0x000f62000c1e1900 */
[----:B------:R-:W-:Y:S01]  /*0310*/  ISETP.GE.AND P0, PT, R19, R18, PT ;  /* 0x000000121300720c */ /* 0x000fe20003f06270 */
[----:B------:R-:W-:Y:S04]  /*0320*/  BSSY.RECONVERGENT B0, `(.L_x_2598) ;  /* 0x000001f000007945 */ /* 0x000fe80003800200 */
[----:B------:R-:W-:Y:S01]  /*0330*/  BSSY.RELIABLE B1, `(.L_x_2599) ;  /* 0x0000017000017945 */ /* 0x000fe20003800100 */
[----:B0-----:R-:W-:Y:S01]  /*0340*/  FFMA.FTZ R5, -R20, R20, 1 ;  /* 0x3f80000014057423 */ /* 0x001fe20000010114 */
[----:B---3--:R-:W-:Y:S01]  /*0350*/  FFMA.FTZ R22, -R22, R22, 1 ;  /* 0x3f80000016167423 */ /* 0x008fe20000010116 */
[----:B--2---:R-:W-:-:S02]  /*0360*/  FFMA.FTZ R24, -R24, R24, 1 ;  /* 0x3f80000018187423 */ /* 0x004fc40000010118 */
[----:B----4-:R-:W-:Y:S01]  /*0370*/  FMUL.FTZ R5, R5, R16 ;  /* 0x0000001005057220 */ /* 0x010fe20000410000 */
[----:B-----5:R-:W-:Y:S01]  /*0380*/  FMUL.FTZ R17, R22, R17 ;  /* 0x0000001116117220 */ /* 0x020fe20000410000 */
[----:B------:R-:W-:Y:S01]  /*0390*/  FFMA.FTZ R4, -R25, R25, 1 ;  /* 0x3f80000019047423 */ /* 0x000fe20000010119 */
[----:B------:R-:W-:-:S03]  /*03a0*/  FMUL.FTZ R21, R24, R21 ;  /* 0x0000001518157220 */ /* 0x000fc60000410000 */
[----:B------:R-:W-:Y:S01]  /*03b0*/  FMUL.FTZ R23, R4, R23 ;  /* 0x0000001704177220 */ /* 0x000fe20000410000 */
[----:B------:R-:W-:Y:S06]  /*03c0*/  @P0 BRA `(.L_x_2600) ;  /* 0x0000000000340947 */ /* 0x000fec0003800000 */
[----:B------:R-:W0:Y:S01]  /*03d0*/  LDC.64 R2, c[0x0][0x388] ;  /* 0x0000e200ff027b82 */ /* 0x000e220000000a00 */
[----:B------:R-:W-:Y:S02]  /*03e0*/  LEA R7, R0, R19, 0x9 ;  /* 0x0000001300077211 */ /* 0x000fe400078e48ff */
[----:B------:R-:W-:-:S04]  /*03f0*/  IADD3 R19, PT, PT, R19, 0x80, RZ ;  /* 0x0000008013137810 */ /* 0x000fc80007ffe0ff */
[----:B------:R-:W-:-:S13]  /*0400*/  ISETP.GE.AND P0, PT, R19, R18, PT ;  /* 0x000000121300720c */ /* 0x000fda0003f06270 */
[----:B------:R-:W-:Y:S05]  /*0410*/  @P0 BREAK.RELIABLE B1 ;  /* 0x0000000000010942 */ /* 0x000fea0003800100 */
[----:B0-----:R-:W-:-:S05]  /*0420*/  IMAD.WIDE.U32 R2, R7, 0x4, R2 ;  /* 0x0000000407027825 */ /* 0x001fca00078e0002 */
[----:B------:R0:W-:Y:S01]  /*0430*/  STG.E desc[UR4][R2.64], R5 ;  /* 0x0000000502007986 */ /* 0x0001e2000c101904 */
[----:B------:R-:W-:Y:S05]  /*0440*/  @P0 BRA `(.L_x_2601) ;  /* 0x0000000000300947 */ /* 0x000fea0003800000 */
[----:B0-----:R-:W0:Y:S01]  /*0450*/  LDC.64 R2, c[0x0][0x388] ;  /* 0x0000e200ff027b82 */ /* 0x001e220000000a00 */
[----:B------:R-:W-:Y:S01]  /*0460*/  IMAD R5, R0, 0x200, R19 ;  /* 0x0000020000057824 */ /* 0x000fe200078e0213 */
[----:B------:R-:W-:-:S03]  /*0470*/  IADD3 R19, PT, PT, R19, 0x80, RZ ;  /* 0x0000008013137810 */ /* 0x000fc60007ffe0ff */
[----:B0-----:R-:W-:-:S05]  /*0480*/  IMAD.WIDE.U32 R2, R5, 0x4, R2 ;  /* 0x0000000405027825 */ /* 0x001fca00078e0002 */
[----:B------:R0:W-:Y:S02]  /*0490*/  STG.E desc[UR4][R2.64], R17 ;  /* 0x0000001102007986 */ /* 0x0001e4000c101904 */
.L_x_2600:
[----:B------:R-:W-:Y:S05]  /*04a0*/  BSYNC.RELIABLE B1 ;  /* 0x0000000000017941 */ /* 0x000fea0003800100 */
.L_x_2599:
[----:B------:R-:W-:-:S13]  /*04b0*/  ISETP.GE.AND P0, PT, R19, R18, PT ;  /* 0x000000121300720c */ /* 0x000fda0003f06270 */
[----:B0-----:R-:W0:Y:S01]  /*04c0*/  @!P0 LDC.64 R2, c[0x0][0x388] ;  /* 0x0000e200ff028b82 */ /* 0x001e220000000a00 */
[----:B------:R-:W-:Y:S02]  /*04d0*/  @!P0 LEA R5, R0, R19, 0x9 ;  /* 0x0000001300058211 */ /* 0x000fe400078e48ff */
[----:B------:R-:W-:-:S03]  /*04e0*/  @!P0 IADD3 R19, PT, PT, R19, 0x80, RZ ;  /* 0x0000008013138810 */ /* 0x000fc60007ffe0ff */
[----:B0-----:R-:W-:-:S05]  /*04f0*/  @!P0 IMAD.WIDE.U32 R2, R5, 0x4, R2 ;  /* 0x0000000405028825 */ /* 0x001fca00078e0002 */
[----:B------:R1:W-:Y:S02]  /*0500*/  @!P0 STG.E desc[UR4][R2.64], R21 ;  /* 0x0000001502008986 */ /* 0x0003e4000c101904 */
.L_x_2601:
[----:B------:R-:W-:Y:S05]  /*0510*/  BSYNC.RECONVERGENT B0 ;  /* 0x0000000000007941 */ /* 0x000fea0003800200 */
.L_x_2598:
[----:B------:R-:W-:Y:S05]  /*0520*/  WARPSYNC.ALL ;  /* 0x0000000000007948 */ /* 0x000fea0003800000 */
[----:B------:R-:W-:-:S13]  /*0530*/  ISETP.GE.AND P0, PT, R19, R18, PT ;  /* 0x000000121300720c */ /* 0x000fda0003f06270 */
[----:B------:R-:W-:Y:S05]  /*0540*/  @P0 EXIT ;  /* 0x000000000000094d */ /* 0x000fea0003800000 */
[----:B01----:R-:W0:Y:S01]  /*0550*/  LDC.64 R2, c[0x0][0x388] ;  /* 0x0000e200ff027b82 */ /* 0x003e220000000a00 */
[----:B------:R-:W-:-:S05]  /*0560*/  LEA R19, R0, R19, 0x9 ;  /* 0x0000001300137211 */ /* 0x000fca00078e48ff */
[----:B0-----:R-:W-:-:S05]  /*0570*/  IMAD.WIDE.U32 R2, R19, 0x4, R2 ;  /* 0x0000000413027825 */ /* 0x001fca00078e0002 */
[----:B------:R-:W-:Y:S01]  /*0580*/  STG.E desc[UR4][R2.64], R23 ;  /* 0x0000001702007986 */ /* 0x000fe2000c101904 */
[----:B------:R-:W-:Y:S05]  /*0590*/  EXIT ;  /* 0x000000000000794d */ /* 0x000fea0003800000 */
.L_x_2602:
        /* <DEDUP_REMOVED lines=14> */
.L_x_14179:


//--------------------- .text._ZN2at6native29vectorized_elementwise_kernelILi2EZZZNS0_25tanh_backward_kernel_cudaERNS_18TensorIteratorBaseEENKUlvE0_clEvENKUlvE0_clEvEUlffE_St5arrayIPcLm3EEEEviT0_T1_ --------------------------
	.section	.text._ZN2at6native29vectorized_elementwise_kernelILi2EZZZNS0_25tanh_backward_kernel_cudaERNS_18TensorIteratorBaseEENKUlvE0_clEvENKUlvE0_clEvEUlffE_St5arrayIPcLm3EEEEviT0_T1_,"ax",@progbits
	.align	128
        .global         _ZN2at6native29vectorized_elementwise_kernelILi2EZZZNS0_25tanh_backward_kernel_cudaERNS_18TensorIteratorBaseEENKUlvE0_clEvENKUlvE0_clEvEUlffE_St5arrayIPcLm3EEEEviT0_T1_
        .type           _ZN2at6native29vectorized_elementwise_kernelILi2EZZZNS0_25tanh_backward_kernel_cudaERNS_18TensorIteratorBaseEENKUlvE0_clEvENKUlvE0_clEvEUlffE_St5arrayIPcLm3EEEEviT0_T1_,@function
        .size           _ZN2at6native29vectorized_elementwise_kernelILi2EZZZNS0_25tanh_backward_kernel_cudaERNS_18TensorIteratorBaseEENKUlvE0_clEvENKUlvE0_clEvEUlffE_St5arrayIPcLm3EEEEviT0_T1_,(.L_x_14180 - _ZN2at6native29vectorized_elementwise_kernelILi2EZZZNS0_25tanh_backward_kernel_cudaERNS_18TensorIteratorBaseEENKUlvE0_clEvENKUlvE0_clEvEUlffE_St5arrayIPcLm3EEEEviT0_T1_)
        .other          _ZN2at6native29vectorized_elementwise_kernelILi2EZZZNS0_25tanh_backward_kernel_cudaERNS_18TensorIteratorBaseEENKUlvE0_clEvENKUlvE0_clEvEUlffE_St5arrayIPcLm3EEEEviT0_T1_,@"STO_CUDA_ENTRY STV_DEFAULT"
_ZN2at6native29vectorized_elementwise_kernelILi2EZZZNS0_25tanh_backward_kernel_cudaERNS_18TensorIteratorBaseEENKUlvE0_clEvENKUlvE0_clEvEUlffE_St5arrayIPcLm3EEEEviT0_T1_:
.text._ZN2at6native29vectorized_elementwise_kernelILi2EZZZNS0_25tanh_backward_kernel_cudaERNS_18TensorIteratorBaseEENKUlvE0_clEvENKUlvE0_clEvEUlffE_St5arrayIPcLm3EEEEviT0_T1_:
        /* <DEDUP_REMOVED lines=10> */
[----:B------:R-:W-:-:S07]  /*00a0*/  HFMA2 R20, -RZ, RZ, 0, 0 ;  /* 0x00000000ff147431 */ /* 0x000fce00000001ff */
[----:B------:R-:W2:Y:S08]  /*00b0*/  LDC.64 R28, c[0x0][0x398] ;  /* 0x0000e600ff1c7b82 */ /* 0x000eb00000000a00 */
[----:B------:R-:W3:Y:S08]  /*00c0*/  LDC.64 R16, c[0x0][0x390] ;  /* 0x0000e400ff107b82 */ /* 0x000ef00000000a00 */
[----:B------:R-:W4:Y:S01]  /*00d0*/  LDC.64 R14, c[0x0][0x398] ;  /* 0x0000e600ff0e7b82 */ /* 0x000f220000000a00 */
[----:B0-----:R-:W-:-:S07]  /*00e0*/  ISETP.GE.U32.AND P3, PT, R25, R2, PT ;  /* 0x000000021900720c */ /* 0x001fce0003f66070 */
[----:B------:R-:W0:Y:S01]  /*00f0*/  LDC.64 R6, c[0x0][0x390] ;  /* 0x0000e400ff067b82 */ /* 0x000e220000000a00 */
[----:B------:R-:W-:-:S07]  /*0100*/  MOV R3, R25 ;  /* 0x0000001900037202 */ /* 0x000fce0000000f00 */
[----:B------:R-:W5:Y:S01]  /*0110*/  LDC.64 R8, c[0x0][0x398] ;  /* 0x0000e600ff087b82 */ /* 0x000f620000000a00 */
[----:B------:R-:W-:Y:S02]  /*0120*/  @!P3 IADD3 R25, PT, PT, R3, 0x80, RZ ;  /* 0x000000800319b810 */ /* 0x000fe40007ffe0ff */
[----:B------:R-:W-:Y:S02]  /*0130*/  @!P3 IADD3 R5, PT, PT, R0, R3, RZ ;  /* 0x000000030005b210 */ /* 0x000fe40007ffe0ff */
[----:B------:R-:W-:-:S03]  /*0140*/  ISETP.GE.U32.AND P4, PT, R25, R2, PT ;  /* 0x000000021900720c */ /* 0x000fc60003f86070 */
[----:B------:R-:W5:Y:S01]  /*0150*/  LDC.64 R18, c[0x0][0x390] ;  /* 0x0000e400ff127b82 */ /* 0x000f620000000a00 */
[----:B---3--:R-:W-:-:S04]  /*0160*/  @!P3 IMAD.WIDE.U32 R16, R5, 0x4, R16 ;  /* 0x000000040510b825 */ /* 0x008fc800078e0010 */
[----:B----4-:R-:W-:Y:S01]  /*0170*/  @!P3 IMAD.WIDE.U32 R14, R5, 0x4, R14 ;  /* 0x00000004050eb825 */ /* 0x010fe200078e000e */
[----:B------:R3:W4:Y:S01]  /*0180*/  @!P3 LDG.E R20, desc[UR4][R16.64] ;  /* 0x000000041014b981 */ /* 0x000722000c1e1900 */
[----:B------:R-:W-:Y:S02]  /*0190*/  MOV R24, RZ ;  /* 0x000000ff00187202 */ /* 0x000fe40000000f00 */
[----:B------:R-:W-:Y:S01]  /*01a0*/  CS2R R22, SRZ ;  /* 0x0000000000167805 */ /* 0x000fe2000001ff00 */
[----:B------:R-:W5:Y:S01]  /*01b0*/  LDC.64 R26, c[0x0][0x390] ;  /* 0x0000e400ff1a7b82 */ /* 0x000f620000000a00 */
[C---:B------:R-:W-:Y:S02]  /*01c0*/  @!P4 IADD3 R11, PT, PT, R0.reuse, R25, RZ ;  /* 0x00000019000bc210 */ /* 0x040fe40007ffe0ff */
[----:B------:R-:W-:Y:S02]  /*01d0*/  @!P4 IADD3 R25, PT, PT, R25, 0x80, RZ ;  /* 0x000000801919c810 */ /* 0x000fe40007ffe0ff */
[----:B------:R-:W-:Y:S01]  /*01e0*/  CS2R R4, SRZ ;  /* 0x0000000000047805 */ /* 0x000fe2000001ff00 */
[----:B------:R0:W4:Y:S01]  /*01f0*/  @!P3 LDG.E R24, desc[UR4][R14.64] ;  /* 0x000000040e18b981 */ /* 0x000122000c1e1900 */
[----:B------:R-:W-:Y:S01]  /*0200*/  ISETP.GE.U32.AND P2, PT, R25, R2, PT ;  /* 0x000000021900720c */ /* 0x000fe20003f46070 */
[C---:B-1----:R-:W-:Y:S01]  /*0210*/  @!P4 IMAD.WIDE.U32 R12, R11.reuse, 0x4, R12 ;  /* 0x000000040b0cc825 */ /* 0x042fe200078e000c */
[----:B---3--:R-:W1:Y:S03]  /*0220*/  LDC.64 R16, c[0x0][0x398] ;  /* 0x0000e600ff107b82 */ /* 0x008e660000000a00 */
[----:B--2---:R-:W-:Y:S01]  /*0230*/  @!P4 IMAD.WIDE.U32 R28, R11, 0x4, R28 ;  /* 0x000000040b1cc825 */ /* 0x004fe200078e001c */
[----:B------:R2:W3:Y:S04]  /*0240*/  @!P4 LDG.E R4, desc[UR4][R12.64] ;  /* 0x000000040c04c981 */ /* 0x0004e8000c1e1900 */
[----:B0-----:R-:W0:Y:S01]  /*0250*/  LDC.64 R14, c[0x0][0x390] ;  /* 0x0000e400ff0e7b82 */ /* 0x001e220000000a00 */
[----:B------:R2:W3:Y:S02]  /*0260*/  @!P4 LDG.E R23, desc[UR4][R28.64] ;  /* 0x000000041c17c981 */ /* 0x0004e4000c1e1900 */
[----:B------:R-:W-:-:S02]  /*0270*/  @!P2 IADD3 R21, PT, PT, R0, R25, RZ ;  /* 0x000000190015a210 */ /* 0x000fc40007ffe0ff */
[----:B------:R-:W-:-:S03]  /*0280*/  @!P2 IADD3 R25, PT, PT, R25, 0x80, RZ ;  /* 0x000000801919a810 */ /* 0x000fc60007ffe0ff */
[----:B--2---:R-:W2:Y:S01]  /*0290*/  LDC.64 R12, c[0x0][0x398] ;  /* 0x0000e600ff0c7b82 */ /* 0x004ea20000000a00 */
[----:B------:R-:W-:Y:S01]  /*02a0*/  ISETP.GE.U32.AND P1, PT, R25, R2, PT ;  /* 0x000000021900720c */ /* 0x000fe20003f26070 */
[----:B------:R-:W-:-:S05]  /*02b0*/  @!P2 IMAD.WIDE.U32 R6, R21, 0x4, R6 ;  /* 0x000000041506a825 */ /* 0x000fca00078e0006 */
[----:B------:R5:W3:Y:S01]  /*02c0*/  @!P2 LDG.E R5, desc[UR4][R6.64] ;  /* 0x000000040605a981 */ /* 0x000ae2000c1e1900 */
[----:B------:R-:W2:Y:S06]  /*02d0*/  LDC.64 R28, c[0x0][0x398] ;  /* 0x0000e600ff1c7b82 */ /* 0x000eac0000000a00 */
[----:B------:R-:W-:Y:S02]  /*02e0*/  @!P1 IADD3 R11, PT, PT, R0, R25, RZ ;  /* 0x00000019000b9210 */ /* 0x000fe40007ffe0ff */
[----:B------:R-:W-:-:S04]  /*02f0*/  @!P1 IADD3 R25, PT, PT, R25, 0x80, RZ ;  /* 0x0000008019199810 */ /* 0x000fc80007ffe0ff */
[----:B------:R-:W-:Y:S01]  /*0300*/  ISETP.GE.U32.AND P0, PT, R25, R2, PT ;  /* 0x000000021900720c */ /* 0x000fe20003f06070 */
[----:B-----5:R-:W-:-:S12]  /*0310*/  @!P2 IMAD.WIDE.U32 R8, R21, 0x4, R8 ;  /* 0x000000041508a825 */ /* 0x020fd800078e0008 */
[----:B------:R-:W-:Y:S01]  /*0320*/  @!P0 IADD3 R7, PT, PT, R0, R25, RZ ;  /* 0x0000001900078210 */ /* 0x000fe20007ffe0ff */
[----:B------:R-:W-:Y:S01]  /*0330*/  HFMA2 R6, -RZ, RZ, 0, 0 ;  /* 0x00000000ff067431 */ /* 0x000fe200000001ff */
[----:B------:R-:W-:Y:S01]  /*0340*/  @!P0 IADD3 R25, PT, PT, R25, 0x80, RZ ;  /* 0x0000008019198810 */ /* 0x000fe20007ffe0ff */
[----:B------:R5:W3:Y:S03]  /*0350*/  @!P2 LDG.E R22, desc[UR4][R8.64] ;  /* 0x000000040816a981 */ /* 0x000ae6000c1e1900 */
[----:B------:R-:W-:Y:S01]  /*0360*/  ISETP.GE.U32.AND P3, PT, R25, R2, PT ;  /* 0x000000021900720c */ /* 0x000fe20003f66070 */
[----:B------:R-:W-:Y:S01]  /*0370*/  @!P1 IMAD.WIDE.U32 R18, R11, 0x4, R18 ;  /* 0x000000040b129825 */ /* 0x000fe200078e0012 */
[----:B------:R-:W-:-:S03]  /*0380*/  MOV R21, RZ ;  /* 0x000000ff00157202 */ /* 0x000fc60000000f00 */
[----:B-1----:R-:W-:Y:S01]  /*0390*/  @!P1 IMAD.WIDE.U32 R16, R11, 0x4, R16 ;  /* 0x000000040b109825 */ /* 0x002fe200078e0010 */
[----:B------:R1:W3:Y:S04]  /*03a0*/  @!P1 LDG.E R6, desc[UR4][R18.64] ;  /* 0x0000000412069981 */ /* 0x0002e8000c1e1900 */
[----:B------:R2:W3:Y:S03]  /*03b0*/  @!P1 LDG.E R21, desc[UR4][R16.64] ;  /* 0x0000000410159981 */ /* 0x0004e6000c1e1900 */
[----:B-----5:R-:W-:Y:S02]  /*03c0*/  @!P3 IADD3 R9, PT, PT, R0, R25, RZ ;  /* 0x000000190009b210 */ /* 0x020fe40007ffe0ff */
[----:B------:R-:W-:Y:S01]  /*03d0*/  @!P3 IADD3 R25, PT, PT, R25, 0x80, RZ ;  /* 0x000000801919b810 */ /* 0x000fe20007ffe0ff */
[----:B0-----:R-:W-:Y:S01]  /*03e0*/  @!P0 IMAD.WIDE.U32 R14, R7, 0x4, R14 ;  /* 0x00000004070e8825 */ /* 0x001fe200078e000e */
[----:B------:R-:W-:Y:S01]  /*03f0*/  CS2R R10, SRZ ;  /* 0x00000000000a7805 */ /* 0x000fe2000001ff00 */
[----:B-1----:R-:W0:Y:S01]  /*0400*/  LDC.64 R18, c[0x0][0x398] ;  /* 0x0000e600ff127b82 */ /* 0x002e220000000a00 */
[----:B------:R-:W-:Y:S01]  /*0410*/  ISETP.GE.U32.AND P1, PT, R25, R2, PT ;  /* 0x000000021900720c */ /* 0x000fe20003f26070 */
[----:B--2---:R-:W-:-:S04]  /*0420*/  @!P0 IMAD.WIDE.U32 R12, R7, 0x4, R12 ;  /* 0x00000004070c8825 */ /* 0x004fc800078e000c */
[----:B------:R-:W-:Y:S01]  /*0430*/  HFMA2 R7, -RZ, RZ, 0, 0 ;  /* 0x00000000ff077431 */ /* 0x000fe200000001ff */
[----:B------:R1:W2:Y:S01]  /*0440*/  @!P0 LDG.E R10, desc[UR4][R14.64] ;  /* 0x000000040e0a8981 */ /* 0x0002a2000c1e1900 */
[C---:B------:R-:W-:Y:S01]  /*0450*/  @!P3 IMAD.WIDE.U32 R26, R9.reuse, 0x4, R26 ;  /* 0x00000004091ab825 */ /* 0x040fe200078e001a */
[----:B------:R-:W5:Y:S03]  /*0460*/  LDC.64 R16, c[0x0][0x398] ;  /* 0x0000e600ff107b82 */ /* 0x000f660000000a00 */
[----:B------:R1:W2:Y:S01]  /*0470*/  @!P0 LDG.E R7, desc[UR4][R12.64] ;  /* 0x000000040c078981 */ /* 0x0002a2000c1e1900 */
[----:B------:R-:W-:Y:S01]  /*0480*/  @!P3 IMAD.WIDE.U32 R28, R9, 0x4, R28 ;  /* 0x00000004091cb825 */ /* 0x000fe200078e001c */
[----:B------:R-:W-:-:S04]  /*0490*/  @!P1 IADD3 R9, PT, PT, R0, R25, RZ ;  /* 0x0000001900099210 */ /* 0x000fc80007ffe0ff */
[----:B------:R-:W2:Y:S01]  /*04a0*/  @!P3 LDG.E R11, desc[UR4][R28.64] ;  /* 0x000000041c0bb981 */ /* 0x000ea2000c1e1900 */
[----:B------:R-:W-:Y:S01]  /*04b0*/  @!P1 IADD3 R25, PT, PT, R25, 0x80, RZ ;  /* 0x0000008019199810 */ /* 0x000fe20007ffe0ff */
[----:B-1----:R-:W1:Y:S03]  /*04c0*/  LDC.64 R14, c[0x0][0x390] ;  /* 0x0000e400ff0e7b82 */ /* 0x002e660000000a00 */
[----:B------:R-:W-:-:S05]  /*04d0*/  ISETP.GE.U32.AND P0, PT, R25, R2, PT ;  /* 0x000000021900720c */ /* 0x000fca0003f06070 */
[----:B------:R-:W5:Y:S01]  /*04e0*/  LDC.64 R12, c[0x0][0x390] ;  /* 0x0000e400ff0c7b82 */ /* 0x000f620000000a00 */
[----:B------:R-:W-:-:S06]  /*04f0*/  MOV R8, RZ ;  /* 0x000000ff00087202 */ /* 0x000fcc0000000f00 */
[----:B------:R0:W2:Y:S02]  /*0500*/  @!P3 LDG.E R8, desc[UR4][R26.64] ;  /* 0x000000041a08b981 */ /* 0x0000a4000c1e1900 */
[----:B0-----:R-:W-:Y:S01]  /*0510*/  @!P1 IMAD.WIDE.U32 R18, R9, 0x4, R18 ;  /* 0x0000000409129825 */ /* 0x001fe200078e0012 */
[----:B------:R-:W-:-:S03]  /*0520*/  @!P0 IADD3 R27, PT, PT, R0, R25, RZ ;  /* 0x00000019001b8210 */ /* 0x000fc60007ffe0ff */
[----:B------:R-:W-:Y:S01]  /*0530*/  HFMA2 R25, -RZ, RZ, 0, 0 ;  /* 0x00000000ff197431 */ /* 0x000fe200000001ff */
[----:B------:R-:W-:Y:S01]  /*0540*/  MOV R26, RZ ;  /* 0x000000ff001a7202 */ /* 0x000fe20000000f00 */
[----:B-1----:R-:W-:Y:S01]  /*0550*/  @!P1 IMAD.WIDE.U32 R14, R9, 0x4, R14 ;  /* 0x00000004090e9825 */ /* 0x002fe200078e000e */
[----:B------:R-:W-:-:S03]  /*0560*/  MOV R9, RZ ;  /* 0x000000ff00097202 */ /* 0x000fc60000000f00 */
[C---:B-----5:R-:W-:Y:S01]  /*0570*/  @!P0 IMAD.WIDE.U32 R16, R27.reuse, 0x4, R16 ;  /* 0x000000041b108825 */ /* 0x060fe200078e0010 */
[----:B------:R0:W5:Y:S03]  /*0580*/  @!P1 LDG.E R25, desc[UR4][R18.64] ;  /* 0x0000000412199981 */ /* 0x000166000c1e1900 */
[----:B------:R-:W-:-:S04]  /*0590*/  @!P0 IMAD.WIDE.U32 R12, R27, 0x4, R12 ;  /* 0x000000041b0c8825 */ /* 0x000fc800078e000c */
[----:B------:R-:W-:Y:S01]  /*05a0*/  HFMA2 R27, -RZ, RZ, 0, 0 ;  /* 0x00000000ff1b7431 */ /* 0x000fe200000001ff */
[----:B------:R-:W5:Y:S04]  /*05b0*/  @!P0 LDG.E R26, desc[UR4][R16.64] ;  /* 0x00000004101a8981 */ /* 0x000f68000c1e1900 */
[----:B------:R-:W5:Y:S04]  /*05c0*/  @!P0 LDG.E R9, desc[UR4][R12.64] ;  /* 0x000000040c098981 */ /* 0x000f68000c1e1900 */
[----:B------:R-:W5:Y:S01]  /*05d0*/  @!P1 LDG.E R27, desc[UR4][R14.64] ;  /* 0x000000040e1b9981 */ /* 0x000f62000c1e1900 */
[----:B------:R-:W-:Y:S01]  /*05e0*/  ISETP.GE.U32.AND P0, PT, R3, R2, PT ;  /* 0x000000020300720c */ /* 0x000fe20003f06070 */
[----:B------:R-:W-:Y:S04]  /*05f0*/  BSSY.RECONVERGENT B0, `(.L_x_2604) ;  /* 0x0000043000007945 */ /* 0x000fe80003800200 */
[----:B------:R-:W-:Y:S01]  /*0600*/  BSSY.RELIABLE B1, `(.L_x_2605) ;  /* 0x000003b000017945 */ /* 0x000fe20003800100 */
[----:B----4-:R-:W-:-:S04]  /*0610*/  FFMA.FTZ R29, -R24, R24, 1 ;  /* 0x3f800000181d7423 */ /* 0x010fc80000010118 */
[----:B------:R-:W-:Y:S01]  /*0620*/  FMUL.FTZ R20, R29, R20 ;  /* 0x000000141d147220 */ /* 0x000fe20000410000 */
[----:B---3--:R-:W-:-:S04]  /*0630*/  FFMA.FTZ R23, -R23, R23, 1 ;  /* 0x3f80000017177423 */ /* 0x008fc80000010117 */
[----:B0-----:R-:W-:Y:S01]  /*0640*/  FMUL.FTZ R18, R23, R4 ;  /* 0x0000000417127220 */ /* 0x001fe20000410000 */
[----:B------:R-:W-:-:S04]  /*0650*/  FFMA.FTZ R22, -R22, R22, 1 ;  /* 0x3f80000016167423 */ /* 0x000fc80000010116 */
[----:B------:R-:W-:Y:S01]  /*0660*/  FMUL.FTZ R5, R22, R5 ;  /* 0x0000000516057220 */ /* 0x000fe20000410000 */
[----:B------:R-:W-:-:S04]  /*0670*/  FFMA.FTZ R21, -R21, R21, 1 ;  /* 0x3f80000015157423 */ /* 0x000fc80000010115 */
[----:B------:R-:W-:Y:S01]  /*0680*/  FMUL.FTZ R6, R21, R6 ;  /* 0x0000000615067220 */ /* 0x000fe20000410000 */
[----:B--2---:R-:W-:Y:S01]  /*0690*/  FFMA.FTZ R7, -R7, R7, 1 ;  /* 0x3f80000007077423 */ /* 0x004fe20000010107 */
[----:B------:R-:W-:-:S03]  /*06a0*/  FFMA.FTZ R11, -R11, R11, 1 ;  /* 0x3f8000000b0b7423 */ /* 0x000fc6000001010b */
[----:B------:R-:W-:Y:S01]  /*06b0*/  FMUL.FTZ R10, R7, R10 ;  /* 0x0000000a070a7220 */ /* 0x000fe20000410000 */
[----:B------:R-:W-:Y:S01]  /*06c0*/  FMUL.FTZ R8, R11, R8 ;  /* 0x000000080b087220 */ /* 0x000fe20000410000 */
[----:B-----5:R-:W-:Y:S01]  /*06d0*/  FFMA.FTZ R4, -R25, R25, 1 ;  /* 0x3f80000019047423 */ /* 0x020fe20000010119 */
[----:B------:R-:W-:-:S04]  /*06e0*/  FFMA.FTZ R26, -R26, R26, 1 ;  /* 0x3f8000001a1a7423 */ /* 0x000fc8000001011a */
[----:B------:R-:W-:Y:S01]  /*06f0*/  FMUL.FTZ R9, R26, R9 ;  /* 0x000000091a097220 */ /* 0x000fe20000410000 */
[----:B------:R-:W-:Y:S01]  /*0700*/  FMUL.FTZ R4, R4, R27 ;  /* 0x0000001b04047220 */ /* 0x000fe20000410000 */
[----:B------:R-:W-:Y:S06]  /*0710*/  @P0 BRA `(.L_x_2606) ;  /* 0x0000000000300947 */ /* 0x000fec0003800000 */
[----:B------:R-:W0:Y:S01]  /*0720*/  LDC.64 R12, c[0x0][0x388] ;  /* 0x0000e200ff0c7b82 */ /* 0x000e220000000a00 */
[----:B------:R-:W-:Y:S02]  /*0730*/  IADD3 R7, PT, PT, R0, R3, RZ ;  /* 0x0000000300077210 */ /* 0x000fe40007ffe0ff */
[----:B------:R-:W-:-:S04]  /*0740*/  IADD3 R3, PT, PT, R3, 0x80, RZ ;  /* 0x0000008003037810 */ /* 0x000fc80007ffe0ff */
[----:B------:R-:W-:Y:S01]  /*0750*/  ISETP.GE.U32.AND P0, PT, R3, R2, PT ;  /* 0x000000020300720c */ /* 0x000fe20003f06070 */
[----:B0-----:R-:W-:-:S05]  /*0760*/  IMAD.WIDE.U32 R12, R7, 0x4, R12 ;  /* 0x00000004070c7825 */ /* 0x001fca00078e000c */
[----:B------:R0:W-:Y:S07]  /*0770*/  STG.E desc[UR4][R12.64], R20 ;  /* 0x000000140c007986 */ /* 0x0001ee000c101904 */
[----:B------:R-:W-:Y:S05]  /*0780*/  @P0 BRA `(.L_x_2607) ;  /* 0x0000000000300947 */ /* 0x000fea0003800000 */
[----:B0-----:R-:W0:Y:S01]  /*0790*/  LDC.64 R12, c[0x0][0x388] ;  /* 0x0000e200ff0c7b82 */ /* 0x001e220000000a00 */
[----:B------:R-:W-:Y:S02]  /*07a0*/  IADD3 R7, PT, PT, R0, R3, RZ ;  /* 0x0000000300077210 */ /* 0x000fe40007ffe0ff */
[----:B------:R-:W-:-:S03]  /*07b0*/  IADD3 R3, PT, PT, R3, 0x80, RZ ;  /* 0x0000008003037810 */ /* 0x000fc60007ffe0ff */
[----:B0-----:R-:W-:-:S05]  /*07c0*/  IMAD.WIDE.U32 R12, R7, 0x4, R12 ;  /* 0x00000004070c7825 */ /* 0x001fca00078e000c */
[----:B------:R0:W-:Y:S02]  /*07d0*/  STG.E desc[UR4][R12.64], R18 ;  /* 0x000000120c007986 */ /* 0x0001e4000c101904 */
.L_x_2606:
[----:B------:R-:W-:-:S13]  /*07e0*/  ISETP.GE.U32.AND P0, PT, R3, R2, PT ;  /* 0x000000020300720c */ /* 0x000fda0003f06070 */
[----:B------:R-:W-:Y:S05]  /*07f0*/  @P0 BRA `(.L_x_2608) ;  /* 0x0000000000300947 */ /* 0x000fea0003800000 */
[----:B0-----:R-:W0:Y:S01]  /*0800*/  LDC.64 R12, c[0x0][0x388] ;  /* 0x0000e200ff0c7b82 */ /* 0x001e220000000a00 */
[----:B------:R-:W-:Y:S02]  /*0810*/  IADD3 R7, PT, PT, R0, R3, RZ ;  /* 0x0000000300077210 */ /* 0x000fe40007ffe0ff */
[----:B------:R-:W-:-:S03]  /*0820*/  IADD3 R3, PT, PT, R3, 0x80, RZ ;  /* 0x0000008003037810 */ /* 0x000fc60007ffe0ff */
[----:B0-----:R-:W-:-:S05]  /*0830*/  IMAD.WIDE.U32 R12, R7, 0x4, R12 ;  /* 0x00000004070c7825 */ /* 0x001fca00078e000c */
[----:B------:R1:W-:Y:S02]  /*0840*/  STG.E desc[UR4][R12.64], R5 ;  /* 0x000000050c007986 */ /* 0x0003e4000c101904 */
.L_x_2607:
[----:B------:R-:W-:-:S13]  /*0850*/  ISETP.GE.U32.AND P0, PT, R3, R2, PT ;  /* 0x000000020300720c */ /* 0x000fda0003f06070 */
[----:B------:R-:W-:Y:S05]  /*0860*/  @P0 BRA `(.L_x_2609) ;  /* 0x0000000000300947 */ /* 0x000fea0003800000 */
[----:B01----:R-:W0:Y:S01]  /*0870*/  LDC.64 R12, c[0x0][0x388] ;  /* 0x0000e200ff0c7b82 */ /* 0x003e220000000a00 */
[----:B------:R-:W-:Y:S02]  /*0880*/  IADD3 R5, PT, PT, R0, R3, RZ ;  /* 0x0000000300057210 */ /* 0x000fe40007ffe0ff */
[----:B------:R-:W-:-:S03]  /*0890*/  IADD3 R3, PT, PT, R3, 0x80, RZ ;  /* 0x0000008003037810 */ /* 0x000fc60007ffe0ff */
[----:B0-----:R-:W-:-:S05]  /*08a0*/  IMAD.WIDE.U32 R12, R5, 0x4, R12 ;  /* 0x00000004050c7825 */ /* 0x001fca00078e000c */
[----:B------:R1:W-:Y:S02]  /*08b0*/  STG.E desc[UR4][R12.64], R6 ;  /* 0x000000060c007986 */ /* 0x0003e4000c101904 */
.L_x_2608:
[----:B------:R-:W-:-:S13]  /*08c0*/  ISETP.GE.U32.AND P0, PT, R3, R2, PT ;  /* 0x000000020300720c */ /* 0x000fda0003f06070 */
[----:B------:R-:W-:Y:S05]  /*08d0*/  @P0 BRA `(.L_x_2610) ;  /* 0x0000000000340947 */ /* 0x000fea0003800000 */
[----:B-1----:R-:W1:Y:S01]  /*08e0*/  LDC.64 R6, c[0x0][0x388] ;  /* 0x0000e200ff067b82 */ /* 0x002e620000000a00 */
[----:B------:R-:W-:Y:S02]  /*08f0*/  IADD3 R5, PT, PT, R0, R3, RZ ;  /* 0x0000000300057210 */ /* 0x000fe40007ffe0ff */
[----:B------:R-:W-:-:S03]  /*0900*/  IADD3 R3, PT, PT, R3, 0x80, RZ ;  /* 0x0000008003037810 */ /* 0x000fc60007ffe0ff */
[----:B-1----:R-:W-:-:S05]  /*0910*/  IMAD.WIDE.U32 R6, R5, 0x4, R6 ;  /* 0x0000000405067825 */ /* 0x002fca00078e0006 */
[----:B------:R2:W-:Y:S02]  /*0920*/  STG.E desc[UR4][R6.64], R10 ;  /* 0x0000000a06007986 */ /* 0x0005e4000c101904 */
.L_x_2609:
[----:B------:R-:W-:-:S13]  /*0930*/  ISETP.GE.U32.AND P0, PT, R3, R2, PT ;  /* 0x000000020300720c */ /* 0x000fda0003f06070 */
[----:B------:R-:W-:Y:S05]  /*0940*/  @P0 BREAK.RELIABLE B1 ;  /* 0x0000000000010942 */ /* 0x000fea0003800100 */
[----:B------:R-:W-:Y:S05]  /*0950*/  @P0 BRA `(.L_x_2611) ;  /* 0x0000000000300947 */ /* 0x000fea0003800000 */
[----:B--2---:R-:W2:Y:S01]  /*0960*/  LDC.64 R6, c[0x0][0x388] ;  /* 0x0000e200ff067b82 */ /* 0x004ea20000000a00 */
[----:B-1----:R-:W-:Y:S02]  /*0970*/  IADD3 R5, PT, PT, R0, R3, RZ ;  /* 0x0000000300057210 */ /* 0x002fe40007ffe0ff */
[----:B------:R-:W-:-:S03]  /*0980*/  IADD3 R3, PT, PT, R3, 0x80, RZ ;  /* 0x0000008003037810 */ /* 0x000fc60007ffe0ff */
[----:B--2---:R-:W-:-:S05]  /*0990*/  IMAD.WIDE.U32 R6, R5, 0x4, R6 ;  /* 0x0000000405067825 */ /* 0x004fca00078e0006 */
[----:B------:R2:W-:Y:S02]  /*09a0*/  STG.E desc[UR4][R6.64], R8 ;  /* 0x0000000806007986 */ /* 0x0005e4000c101904 */
.L_x_2610:
[----:B------:R-:W-:Y:S05]  /*09b0*/  BSYNC.RELIABLE B1 ;  /* 0x0000000000017941 */ /* 0x000fea0003800100 */
.L_x_2605:
[----:B------:R-:W-:-:S13]  /*09c0*/  ISETP.GE.U32.AND P0, PT, R3, R2, PT ;  /* 0x000000020300720c */ /* 0x000fda0003f06070 */
[----:B-12---:R-:W1:Y:S01]  /*09d0*/  @!P0 LDC.64 R6, c[0x0][0x388] ;  /* 0x0000e200ff068b82 */ /* 0x006e620000000a00 */
[----:B------:R-:W-:Y:S02]  /*09e0*/  @!P0 IADD3 R5, PT, PT, R0, R3, RZ ;  /* 0x0000000300058210 */ /* 0x000fe40007ffe0ff */
[----:B------:R-:W-:-:S03]  /*09f0*/  @!P0 IADD3 R3, PT, PT, R3, 0x80, RZ ;  /* 0x0000008003038810 */ /* 0x000fc60007ffe0ff */
[----:B-1----:R-:W-:-:S05]  /*0a00*/  @!P0 IMAD.WIDE.U32 R6, R5, 0x4, R6 ;  /* 0x0000000405068825 */ /* 0x002fca00078e0006 */
[----:B------:R3:W-:Y:S02]  /*0a10*/  @!P0 STG.E desc[UR4][R6.64], R4 ;  /* 0x0000000406008986 */ /* 0x0007e4000c101904 */
.L_x_2611:
[----:B------:R-:W-:Y:S05]  /*0a20*/  BSYNC.RECONVERGENT B0 ;  /* 0x0000000000007941 */ /* 0x000fea0003800200 */
.L_x_2604:
[----:B------:R-:W-:Y:S05]  /*0a30*/  WARPSYNC.ALL ;  /* 0x0000000000007948 */ /* 0x000fea0003800000 */
[----:B------:R-:W-:-:S13]  /*0a40*/  ISETP.GE.U32.AND P0, PT, R3, R2, PT ;  /* 0x000000020300720c */ /* 0x000fda0003f06070 */
[----:B------:R-:W-:Y:S05]  /*0a50*/  @P0 EXIT ;  /* 0x000000000000094d */ /* 0x000fea0003800000 */
[----:B-1-3--:R-:W1:Y:S01]  /*0a60*/  LDC.64 R4, c[0x0][0x388] ;  /* 0x0000e200ff047b82 */ /* 0x00ae620000000a00 */
[----:B------:R-:W-:-:S05]  /*0a70*/  IADD3 R3, PT, PT, R0, R3, RZ ;  /* 0x0000000300037210 */ /* 0x000fca0007ffe0ff */
[----:B-1----:R-:W-:-:S05]  /*0a80*/  IMAD.WIDE.U32 R2, R3, 0x4, R4 ;  /* 0x0000000403027825 */ /* 0x002fca00078e0004 */
[----:B------:R-:W-:Y:S01]  /*0a90*/  STG.E desc[UR4][R2.64], R9 ;  /* 0x0000000902007986 */ /* 0x000fe2000c101904 */
[----:B------:R-:W-:Y:S05]  /*0aa0*/  EXIT ;  /* 0x000000000000794d */ /* 0x000fea0003800000 */
.L_x_2603:
[----:B------:R-:W0:Y:S01]  /*0ab0*/  S2R R2, SR_TID.X ;  /* 0x0000000000027919 */ /* 0x000e220000002100 */
[----:B------:R-:W1:Y:S08]  /*0ac0*/  LDC.64 R6, c[0x0][0x398] ;  /* 0x0000e600ff067b82 */ /* 0x000e700000000a00 */
[----:B------:R-:W2:Y:S08]  /*0ad0*/  LDC.64 R4, c[0x0][0x390] ;  /* 0x0000e400ff047b82 */ /* 0x000eb00000000a00 */
[----:B------:R-:W3:Y:S01]  /*0ae0*/  LDC.64 R20, c[0x0][0x388] ;  /* 0x0000e200ff147b82 */ /* 0x000ee20000000a00 */
[----:B-1----:R-:W-:-:S04]  /*0af0*/  IMAD.WIDE.U32 R6, R0, 0x4, R6 ;  /* 0x0000000400067825 */ /* 0x002fc800078e0006 */
[----:B0-----:R-:W-:-:S04]  /*0b00*/  IMAD.WIDE.U32 R24, R2, 0x8, R6 ;  /* 0x0000000802187825 */ /* 0x001fc800078e0006 */
[----:B--2---:R-:W-:Y:S01]  /*0b10*/  IMAD.WIDE.U32 R4, R0, 0x4, R4 ;  /* 0x0000000400047825 */ /* 0x004fe200078e0004 */
[----:B------:R-:W2:Y:S04]  /*0b20*/  LDG.E.64 R18, desc[UR4][R24.64] ;  /* 0x0000000418127981 */ /* 0x000ea8000c1e1b00 */
[----:B------:R-:W4:Y:S01]  /*0b30*/  LDG.E.64 R14, desc[UR4][R24.64+0x400] ;  /* 0x00040004180e7981 */ /* 0x000f22000c1e1b00 */
[----:B------:R-:W-:-:S03]  /*0b40*/  IMAD.WIDE.U32 R22, R2, 0x8, R4 ;  /* 0x0000000802167825 */ /* 0x000fc600078e0004 */
[----:B------:R-:W5:Y:S04]  /*0b50*/  LDG.E.64 R4, desc[UR4][R24.64+0x800] ;  /* 0x0008000418047981 */ /* 0x000f68000c1e1b00 */
[----:B------:R-:W5:Y:S04]  /*0b60*/  LDG.E.64 R16, desc[UR4][R22.64] ;  /* 0x0000000416107981 */ /* 0x000f68000c1e1b00 */
[----:B------:R-:W5:Y:S04]  /*0b70*/  LDG.E.64 R6, desc[UR4][R24.64+0xc00] ;  /* 0x000c000418067981 */ /* 0x000f68000c1e1b00 */
[----:B------:R-:W5:Y:S04]  /*0b80*/  LDG.E.64 R12, desc[UR4][R22.64+0x400] ;  /* 0x00040004160c7981 */ /* 0x000f68000c1e1b00 */
[----:B------:R-:W5:Y:S04]  /*0b90*/  LDG.E.64 R8, desc[UR4][R22.64+0x800] ;  /* 0x0008000416087981 */ /* 0x000f68000c1e1b00 */
[----:B------:R-:W5:Y:S01]  /*0ba0*/  LDG.E.64 R10, desc[UR4][R22.64+0xc00] ;  /* 0x000c0004160a7981 */ /* 0x000f62000c1e1b00 */
[----:B---3--:R-:W-:-:S04]  /*0bb0*/  IMAD.WIDE.U32 R20, R0, 0x4, R20 ;  /* 0x0000000400147825 */ /* 0x008fc800078e0014 */
[----:B------:R-:W-:-:S04]  /*0bc0*/  IMAD.WIDE.U32 R20, R2, 0x8, R20 ;  /* 0x0000000802147825 */ /* 0x000fc800078e0014 */
[----:B--2---:R-:W-:Y:S01]  /*0bd0*/  FFMA.FTZ R0, -R19, R19, 1 ;  /* 0x3f80000013007423 */ /* 0x004fe20000010113 */
[----:B------:R-:W-:Y:S01]  /*0be0*/  FFMA.FTZ R3, -R18, R18, 1 ;  /* 0x3f80000012037423 */ /* 0x000fe20000010112 */
[----:B----4-:R-:W-:Y:S01]  /*0bf0*/  FFMA.FTZ R19, -R14, R14, 1 ;  /* 0x3f8000000e137423 */ /* 0x010fe2000001010e */
[----:B------:R-:W-:Y:S01]  /*0c00*/  FFMA.FTZ R14, -R15, R15, 1 ;  /* 0x3f8000000f0e7423 */ /* 0x000fe2000001010f */
[----:B-----5:R-:W-:Y:S01]  /*0c10*/  FMUL.FTZ R17, R17, R0 ;  /* 0x0000000011117220 */ /* 0x020fe20000410000 */
[----:B------:R-:W-:Y:S01]  /*0c20*/  FMUL.FTZ R16, R16, R3 ;  /* 0x0000000310107220 */ /* 0x000fe20000410000 */
[----:B------:R-:W-:Y:S01]  /*0c30*/  FFMA.FTZ R0, -R5, R5, 1 ;  /* 0x3f80000005007423 */ /* 0x000fe20000010105 */
[----:B------:R-:W-:Y:S01]  /*0c40*/  FFMA.FTZ R3, -R4, R4, 1 ;  /* 0x3f80000004037423 */ /* 0x000fe20000010104 */
[----:B------:R-:W-:Y:S01]  /*0c50*/  FFMA.FTZ R5, -R6, R6, 1 ;  /* 0x3f80000006057423 */ /* 0x000fe20000010106 */
[----:B------:R-:W-:Y:S01]  /*0c60*/  FFMA.FTZ R2, -R7, R7, 1 ;  /* 0x3f80000007027423 */ /* 0x000fe20000010107 */
[----:B------:R-:W-:Y:S01]  /*0c70*/  FMUL.FTZ R12, R12, R19 ;  /* 0x000000130c0c7220 */ /* 0x000fe20000410000 */
[----:B------:R-:W-:Y:S01]  /*0c80*/  FMUL.FTZ R13, R13, R14 ;  /* 0x0000000e0d0d7220 */ /* 0x000fe20000410000 */
[----:B------:R-:W-:Y:S01]  /*0c90*/  FMUL.FTZ R8, R8, R3 ;  /* 0x0000000308087220 */ /* 0x000fe20000410000 */
[----:B------:R-:W-:Y:S01]  /*0ca0*/  FMUL.FTZ R9, R9, R0 ;  /* 0x0000000009097220 */ /* 0x000fe20000410000 */
[----:B------:R-:W-:Y:S01]  /*0cb0*/  FMUL.FTZ R10, R10, R5 ;  /* 0x000000050a0a7220 */ /* 0x000fe20000410000 */
[----:B------:R-:W-:Y:S01]  /*0cc0*/  FMUL.FTZ R11, R11, R2 ;  /* 0x000000020b0b7220 */ /* 0x000fe20000410000 */
[----:B------:R-:W-:Y:S04]  /*0cd0*/  STG.E.64 desc[UR4][R20.64], R16 ;  /* 0x0000001014007986 */ /* 0x000fe8000c101b04 */
[----:B------:R-:W-:Y:S04]  /*0ce0*/  STG.E.64 desc[UR4][R20.64+0x400], R12 ;  /* 0x0004000c14007986 */ /* 0x000fe8000c101b04 */
[----:B------:R-:W-:Y:S04]  /*0cf0*/  STG.E.64 desc[UR4][R20.64+0x800], R8 ;  /* 0x0008000814007986 */ /* 0x000fe8000c101b04 */
[----:B------:R-:W-:Y:S01]  /*0d00*/  STG.E.64 desc[UR4][R20.64+0xc00], R10 ;  /* 0x000c000a14007986 */ /* 0x000fe2000c101b04 */
[----:B------:R-:W-:Y:S05]  /*0d10*/  EXIT ;  /* 0x000000000000794d */ /* 0x000fea0003800000 */
.L_x_2612:
        /* <DEDUP_REMOVED lines=14> */
.L_x_14180:


//--------------------- .text._ZN2at6native29vectorized_elementwise_kernelILi4EZZZNS0_25tanh_backward_kernel_cudaERNS_18TensorIteratorBaseEENKUlvE0_clEvENKUlvE0_clEvEUlffE_St5arrayIPcLm3EEEEviT0_T1_ --------------------------
	.section	.text._ZN2at6native29vectorized_elementwise_kernelILi4EZZZNS0_25tanh_backward_kernel_cudaERNS_18TensorIteratorBaseEENKUlvE0_clEvENKUlvE0_clEvEUlffE_St5arrayIPcLm3EEEEviT0_T1_,"ax",@progbits
	.align	128
        .global         _ZN2at6native29vectorized_elementwise_kernelILi4EZZZNS0_25tanh_backward_kernel_cudaERNS_18TensorIteratorBaseEENKUlvE0_clEvENKUlvE0_clEvEUlffE_St5arrayIPcLm3EEEEviT0_T1_
        .type           _ZN2at6native29vectorized_elementwise_kernelILi4EZZZNS0_25tanh_backward_kernel_cudaERNS_18TensorIteratorBaseEENKUlvE0_clEvENKUlvE0_clEvEUlffE_St5arrayIPcLm3EEEEviT0_T1_,@function
        .size           _ZN2at6native29vectorized_elementwise_kernelILi4EZZZNS0_25tanh_backward_kernel_cudaERNS_18TensorIteratorBaseEENKUlvE0_clEvENKUlvE0_clEvEUlffE_St5arrayIPcLm3EEEEviT0_T1_,(.L_x_14181 - _ZN2at6native29vectorized_elementwise_kernelILi4EZZZNS0_25tanh_backward_kernel_cudaERNS_18TensorIteratorBaseEENKUlvE0_clEvENKUlvE0_clEvEUlffE_St5arrayIPcLm3EEEEviT0_T1_)
        .other          _ZN2at6native29vectorized_elementwise_kernelILi4EZZZNS0_25tanh_backward_kernel_cudaERNS_18TensorIteratorBaseEENKUlvE0_clEvENKUlvE0_clEvEUlffE_St5arrayIPcLm3EEEEviT0_T1_,@"STO_CUDA_ENTRY STV_DEFAULT"
_ZN2at6native29vectorized_elementwise_kernelILi4EZZZNS0_25tanh_backward_kernel_cudaERNS_18TensorIteratorBaseEENKUlvE0_clEvENKUlvE0_clEvEUlffE_St5arrayIPcLm3EEEEviT0_T1_:
.text._ZN2at6native29vectorized_elementwise_kernelILi4EZZZNS0_25tanh_backward_kernel_cudaERNS_18TensorIteratorBaseEENKUlvE0_clEvENKUlvE0_clEvEUlffE_St5arrayIPcLm3EEEEviT0_T1_:
        /* <DEDUP_REMOVED lines=126> */
.L_x_2616:
[----:B------:R-:W-:-:S13]  /*07e0*/  ISETP.GE.U32.AND P0, PT, R3, R2, PT ;  /* 0x000000020300720c */ /* 0x000fda0003f06070 */
[----:B------:R-:W-:Y:S05]  /*07f0*/  @P0 BRA `(.L_x_2618) ;  /* 0x0000000000300947 */ /* 0x000fea0003800000 */
[----:B0-----:R-:W0:Y:S01]  /*0800*/  LDC.64 R12, c[0x0][0x388] ;  /* 0x0000e200ff0c7b82 */ /* 0x001e220000000a00 */
[----:B------:R-:W-:Y:S02]  /*0810*/  IADD3 R7, PT, PT, R0, R3, RZ ;  /* 0x0000000300077210 */ /* 0x000fe40007ffe0ff */
[----:B------:R-:W-:-:S03]  /*0820*/  IADD3 R3, PT, PT, R3, 0x80, RZ ;  /* 0x0000008003037810 */ /* 0x000fc60007ffe0ff */
[----:B0-----:R-:W-:-:S05]  /*0830*/  IMAD.WIDE.U32 R12, R7, 0x4, R12 ;  /* 0x00000004070c7825 */ /* 0x001fca00078e000c */
[----:B------:R1:W-:Y:S02]  /*0840*/  STG.E desc[UR4][R12.64], R5 ;  /* 0x000000050c007986 */ /* 0x0003e4000c101904 */
.L_x_2617:
[----:B------:R-:W-:-:S13]  /*0850*/  ISETP.GE.U32.AND P0, PT, R3, R2, PT ;  /* 0x000000020300720c */ /* 0x000fda0003f06070 */
[----:B------:R-:W-:Y:S05]  /*0860*/  @P0 BRA `(.L_x_2619) ;  /* 0x0000000000300947 */ /* 0x000fea0003800000 */
[----:B01----:R-:W0:Y:S01]  /*0870*/  LDC.64 R12, c[0x0][0x388] ;  /* 0x0000e200ff0c7b82 */ /* 0x003e220000000a00 */
[----:B------:R-:W-:Y:S02]  /*0880*/  IADD3 R5, PT, PT, R0, R3, RZ ;  /* 0x0000000300057210 */ /* 0x000fe40007ffe0ff */
[----:B------:R-:W-:-:S03]  /*0890*/  IADD3 R3, PT, PT, R3, 0x80, RZ ;  /* 0x0000008003037810 */ /* 0x000fc60007ffe0ff */
[----:B0-----:R-:W-:-:S05]  /*08a0*/  IMAD.WIDE.U32 R12, R5, 0x4, R12 ;  /* 0x00000004050c7825 */ /* 0x001fca00078e000c */
[----:B------:R1:W-:Y:S02]  /*08b0*/  STG.E desc[UR4][R12.64], R6 ;  /* 0x000000060c007986 */ /* 0x0003e4000c101904 */
.L_x_2618:
[----:B------:R-:W-:-:S13]  /*08c0*/  ISETP.GE.U32.AND P0, PT, R3, R2, PT ;  /* 0x000000020300720c */ /* 0x000fda0003f06070 */
[----:B------:R-:W-:Y:S05]  /*08d0*/  @P0 BRA `(.L_x_2620) ;  /* 0x0000000000340947 */ /* 0x000fea0003800000 */
[----:B-1----:R-:W1:Y:S01]  /*08e0*/  LDC.64 R6, c[0x0][0x388] ;  /* 0x0000e200ff067b82 */ /* 0x002e620000000a00 */
[----:B------:R-:W-:Y:S02]  /*08f0*/  IADD3 R5, PT, PT, R0, R3, RZ ;  /* 0x0000000300057210 */ /* 0x000fe40007ffe0ff */
[----:B------:R-:W-:-:S03]  /*0900*/  IADD3 R3, PT, PT, R3, 0x80, RZ ;  /* 0x0000008003037810 */ /* 0x000fc60007ffe0ff */
[----:B-1----:R-:W-:-:S05]  /*0910*/  IMAD.WIDE.U32 R6, R5, 0x4, R6 ;  /* 0x0000000405067825 */ /* 0x002fca00078e0006 */
[----:B------:R2:W-:Y:S02]  /*0920*/  STG.E desc[UR4][R6.64], R10 ;  /* 0x0000000a06007986 */ /* 0x0005e4000c101904 */
.L_x_2619:
        /* <DEDUP_REMOVED lines=8> */
.L_x_2620:
[----:B------:R-:W-:Y:S05]  /*09b0*/  BSYNC.RELIABLE B1 ;  /* 0x0000000000017941 */ /* 0x000fea0003800100 */
.L_x_2615:
[----:B------:R-:W-:-:S13]  /*09c0*/  ISETP.GE.U32.AND P0, PT, R3, R2, PT ;  /* 0x000000020300720c */ /* 0x000fda0003f06070 */
[----:B-12---:R-:W1:Y:S01]  /*09d0*/  @!P0 LDC.64 R6, c[0x0][0x388] ;  /* 0x0000e200ff068b82 */ /* 0x006e620000000a00 */
[----:B------:R-:W-:Y:S02]  /*09e0*/  @!P0 IADD3 R5, PT, PT, R0, R3, RZ ;  /* 0x0000000300058210 */ /* 0x000fe40007ffe0ff */
[----:B------:R-:W-:-:S03]  /*09f0*/  @!P0 IADD3 R3, PT, PT, R3, 0x80, RZ ;  /* 0x0000008003038810 */ /* 0x000fc60007ffe0ff */
[----:B-1----:R-:W-:-:S05]  /*0a00*/  @!P0 IMAD.WIDE.U32 R6, R5, 0x4, R6 ;  /* 0x0000000405068825 */ /* 0x002fca00078e0006 */
[----:B------:R3:W-:Y:S02]  /*0a10*/  @!P0 STG.E desc[UR4][R6.64], R4 ;  /* 0x0000000406008986 */ /* 0x0007e4000c101904 */
.L_x_2621:
[----:B------:R-:W-:Y:S05]  /*0a20*/  BSYNC.RECONVERGENT B0 ;  /* 0x0000000000007941 */ /* 0x000fea0003800200 */
.L_x_2614:
        /* <DEDUP_REMOVED lines=8> */
.L_x_2613:
[----:B------:R-:W0:Y:S01]  /*0ab0*/  S2R R2, SR_TID.X ;  /* 0x0000000000027919 */ /* 0x000e220000002100 */
[----:B------:R-:W1:Y:S08]  /*0ac0*/  LDC.64 R6, c[0x0][0x398] ;  /* 0x0000e600ff067b82 */ /* 0x000e700000000a00 */
[----:B------:R-:W2:Y:S08]  /*0ad0*/  LDC.64 R4, c[0x0][0x390] ;  /* 0x0000e400ff047b82 */ /* 0x000eb00000000a00 */
[----:B------:R-:W3:Y:S01]  /*0ae0*/  LDC.64 R20, c[0x0][0x388] ;  /* 0x0000e200ff147b82 */ /* 0x000ee20000000a00 */
[----:B-1----:R-:W-:-:S04]  /*0af0*/  IMAD.WIDE.U32 R6, R0, 0x4, R6 ;  /* 0x0000000400067825 */ /* 0x002fc800078e0006 */
[----:B0-----:R-:W-:-:S04]  /*0b00*/  IMAD.WIDE.U32 R24, R2, 0x10, R6 ;  /* 0x0000001002187825 */ /* 0x001fc800078e0006 */
[----:B--2---:R-:W-:Y:S01]  /*0b10*/  IMAD.WIDE.U32 R4, R0, 0x4, R4 ;  /* 0x0000000400047825 */ /* 0x004fe200078e0004 */
[----:B------:R-:W2:Y:S03]  /*0b20*/  LDG.E.128 R16, desc[UR4][R24.64] ;  /* 0x0000000418107981 */ /* 0x000ea6000c1e1d00 */
[----:B------:R-:W-:Y:S02]  /*0b30*/  IMAD.WIDE.U32 R22, R2, 0x10, R4 ;  /* 0x0000001002167825 */ /* 0x000fe400078e0004 */
[----:B------:R-:W4:Y:S04]  /*0b40*/  LDG.E.128 R4, desc[UR4][R24.64+0x800] ;  /* 0x0008000418047981 */ /* 0x000f28000c1e1d00 */
[----:B------:R-:W5:Y:S04]  /*0b50*/  LDG.E.128 R12, desc[UR4][R22.64] ;  /* 0x00000004160c7981 */ /* 0x000f68000c1e1d00 */
[----:B------:R-:W5:Y:S01]  /*0b60*/  LDG.E.128 R8, desc[UR4][R22.64+0x800] ;  /* 0x0008000416087981 */ /* 0x000f62000c1e1d00 */
[----:B---3--:R-:W-:-:S04]  /*0b70*/  IMAD.WIDE.U32 R20, R0, 0x4, R20 ;  /* 0x0000000400147825 */ /* 0x008fc800078e0014 */
[----:B------:R-:W-:-:S04]  /*0b80*/  IMAD.WIDE.U32 R20, R2, 0x10, R20 ;  /* 0x0000001002147825 */ /* 0x000fc800078e0014 */
[----:B--2---:R-:W-:Y:S01]  /*0b90*/  FFMA.FTZ R0, -R17, R17, 1 ;  /* 0x3f80000011007423 */ /* 0x004fe20000010111 */
[----:B------:R-:W-:Y:S01]  /*0ba0*/  FFMA.FTZ R3, -R16, R16, 1 ;  /* 0x3f80000010037423 */ /* 0x000fe20000010110 */
[----:B------:R-:W-:Y:S01]  /*0bb0*/  FFMA.FTZ R17, -R18, R18, 1 ;  /* 0x3f80000012117423 */ /* 0x000fe20000010112 */
[----:B------:R-:W-:Y:S01]  /*0bc0*/  FFMA.FTZ R16, -R19, R19, 1 ;  /* 0x3f80000013107423 */ /* 0x000fe20000010113 */
[----:B----4-:R-:W-:Y:S01]  /*0bd0*/  FFMA.FTZ R2, -R7, R7, 1 ;  /* 0x3f80000007027423 */ /* 0x010fe20000010107 */
[----:B-----5:R-:W-:Y:S01]  /*0be0*/  FMUL.FTZ R13, R13, R0 ;  /* 0x000000000d0d7220 */ /* 0x020fe20000410000 */
[----:B------:R-:W-:Y:S01]  /*0bf0*/  FMUL.FTZ R12, R12, R3 ;  /* 0x000000030c0c7220 */ /* 0x000fe20000410000 */
        /* <DEDUP_REMOVED lines=9> */
[----:B------:R-:W-:Y:S04]  /*0c90*/  STG.E.128 desc[UR4][R20.64], R12 ;  /* 0x0000000c14007986 */ /* 0x000fe8000c101d04 */
[----:B------:R-:W-:Y:S01]  /*0ca0*/  STG.E.128 desc[UR4][R20.64+0x800], R8 ;  /* 0x0008000814007986 */ /* 0x000fe2000c101d04 */
[----:B------:R-:W-:Y:S05]  /*0cb0*/  EXIT ;  /* 0x000000000000794d */ /* 0x000fea0003800000 */
.L_x_2622:
        /* <DEDUP_REMOVED lines=12> */
.L_x_14181:


//--------------------- .text._ZN2at6native29vectorized_elementwise_kernelILi8EZZZNS0_25tanh_backward_kernel_cudaERNS_18TensorIteratorBaseEENKUlvE0_clEvENKUlvE0_clEvEUlffE_St5arrayIPcLm3EEEEviT0_T1_ --------------------------
	.section	.text._ZN2at6native29vectorized_elementwise_kernelILi8EZZZNS0_25tanh_backward_kernel_cudaERNS_18TensorIteratorBaseEENKUlvE0_clEvENKUlvE0_clEvEUlffE_St5arrayIPcLm3EEEEviT0_T1_,"ax",@progbits
	.align	128
        .global         _ZN2at6native29vectorized_elementwise_kernelILi8EZZZNS0_25tanh_backward_kernel_cudaERNS_18TensorIteratorBaseEENKUlvE0_clEvENKUlvE0_clEvEUlffE_St5arrayIPcLm3EEEEviT0_T1_
        .type           _ZN2at6native29vectorized_elementwise_kernelILi8EZZZNS0_25tanh_backward_kernel_cudaERNS_18TensorIteratorBaseEENKUlvE0_clEvENKUlvE0_clEvEUlffE_St5arrayIPcLm3EEEEviT0_T1_,@function
        .size           _ZN2at6native29vectorized_elementwise_kernelILi8EZZZNS0_25tanh_backward_kernel_cudaERNS_18TensorIteratorBaseEENKUlvE0_clEvENKUlvE0_clEvEUlffE_St5arrayIPcLm3EEEEviT0_T1_,(.L_x_14182 - _ZN2at6native29vectorized_elementwise_kernelILi8EZZZNS0_25tanh_backward_kernel_cudaERNS_18TensorIteratorBaseEENKUlvE0_clEvENKUlvE0_clEvEUlffE_St5arrayIPcLm3EEEEviT0_T1_)
        .other          _ZN2at6native29vectorized_elementwise_kernelILi8EZZZNS0_25tanh_backward_kernel_cudaERNS_18TensorIteratorBaseEENKUlvE0_clEvENKUlvE0_clEvEUlffE_St5arrayIPcLm3EEEEviT0_T1_,@"STO_CUDA_ENTRY STV_DEFAULT"
_ZN2at6native29vectorized_elementwise_kernelILi8EZZZNS0_25tanh_backward_kernel_cudaERNS_18TensorIteratorBaseEENKUlvE0_clEvENKUlvE0_clEvEUlffE_St5arrayIPcLm3EEEEviT0_T1_:
.text._ZN2at6native29vectorized_elementwise_kernelILi8EZZZNS0_25tanh_backward_kernel_cudaERNS_18TensorIteratorBaseEENKUlvE0_clEvENKUlvE0_clEvEUlffE_St5arrayIPcLm3EEEEviT0_T1_:
[----:B------:R-:W-:Y:S01]  /*0000*/  LDC R1, c[0x0][0x37c] ;  /* 0x0000df00ff017b82 */ /* 0x000fe20000000800 */
[----:B------:R-:W-:Y:S05]  /*0010*/  EXIT ;  /* 0x000000000000794d */ /* 0x000fea0003800000 */
.L_x_2623:
        /* <DEDUP_REMOVED lines=14> */
.L_x_14182:


//--------------------- .text._ZN2at6native18elementwise_kernelILi128ELi4EZNS0_15gpu_kernel_implIZZZNS0_25tanh_backward_kernel_cudaERNS_18TensorIteratorBaseEENKUlvE0_clEvENKUlvE_clEvEUlddE_EEvS4_RKT_EUliE_EEviT1_ --------------------------
	.section	.text._ZN2at6native18elementwise_kernelILi128ELi4EZNS0_15gpu_kernel_implIZZZNS0_25tanh_backward_kernel_cudaERNS_18TensorIteratorBaseEENKUlvE0_clEvENKUlvE_clEvEUlddE_EEvS4_RKT_EUliE_EEviT1_,"ax",@progbits
	.align	128
        .global         _ZN2at6native18elementwise_kernelILi128ELi4EZNS0_15gpu_kernel_implIZZZNS0_25tanh_backward_kernel_cudaERNS_18TensorIteratorBaseEENKUlvE0_clEvENKUlvE_clEvEUlddE_EEvS4_RKT_EUliE_EEviT1_
        .type           _ZN2at6native18elementwise_kernelILi128ELi4EZNS0_15gpu_kernel_implIZZZNS0_25tanh_backward_kernel_cudaERNS_18TensorIteratorBaseEENKUlvE0_clEvENKUlvE_clEvEUlddE_EEvS4_RKT_EUliE_EEviT1_,@function
        .size           _ZN2at6native18elementwise_kernelILi128ELi4EZNS0_15gpu_kernel_implIZZZNS0_25tanh_backward_kernel_cudaERNS_18TensorIteratorBaseEENKUlvE0_clEvENKUlvE_clEvEUlddE_EEvS4_RKT_EUliE_EEviT1_,(.L_x_14183 - _ZN2at6native18elementwise_kernelILi128ELi4EZNS0_15gpu_kernel_implIZZZNS0_25tanh_backward_kernel_cudaERNS_18TensorIteratorBaseEENKUlvE0_clEvENKUlvE_clEvEUlddE_EEvS4_RKT_EUliE_EEviT1_)
        .other          _ZN2at6native18elementwise_kernelILi128ELi4EZNS0_15gpu_kernel_implIZZZNS0_25tanh_backward_kernel_cudaERNS_18TensorIteratorBaseEENKUlvE0_clEvENKUlvE_clEvEUlddE_EEvS4_RKT_EUliE_EEviT1_,@"STO_CUDA_ENTRY STV_DEFAULT"
_ZN2at6native18elementwise_kernelILi128ELi4EZNS0_15gpu_kernel_implIZZZNS0_25tanh_backward_kernel_cudaERNS_18TensorIteratorBaseEENKUlvE0_clEvENKUlvE_clEvEUlddE_EEvS4_RKT_EUliE_EEviT1_:
.text._ZN2at6native18elementwise_kernelILi128ELi4EZNS0_15gpu_kernel_implIZZZNS0_25tanh_backward_kernel_cudaERNS_18TensorIteratorBaseEENKUlvE0_clEvENKUlvE_clEvEUlddE_EEvS4_RKT_EUliE_EEviT1_:
        /* <DEDUP_REMOVED lines=371> */
.L_x_2626:
        /* <DEDUP_REMOVED lines=16> */
[----:B--2---:R4:W0:Y:S02]  /*1830*/  I2F.F64.S16 R16, R2 ;  /* 0x0000000200107312 */ /* 0x0048240000101c00 */
[----:B0---4-:R-:W-:Y:S05]  /*1840*/  BRA `(.L_x_2633) ;  /* 0x0000000c006c7947 */ /* 0x011fea0003800000 */
.L_x_2631:
[----:B------:R-:W2:Y:S02]  /*1850*/  LDG.E.U8 R2, desc[UR36][R2.64] ;  /* 0x0000002402027981 */ /* 0x000ea4000c1e1100 */
[----:B--2---:R4:W0:Y:S02]  /*1860*/  I2F.F64.U16 R16, R2 ;  /* 0x0000000200107312 */ /* 0x0048240000101800 */
[----:B0---4-:R-:W-:Y:S05]  /*1870*/  BRA `(.L_x_2633) ;  /* 0x0000000c00607947 */ /* 0x011fea0003800000 */
.L_x_2630:
[----:B------:R-:W-:-:S09]  /*1880*/  UISETP.NE.AND UP0, UPT, UR4, 0x2, UPT ;  /* 0x000000020400788c */ /* 0x000fd2000bf05270 */
[----:B------:R-:W-:Y:S05]  /*1890*/  BRA.U !UP0, `(.L_x_2634) ;  /* 0x0000000108287547 */ /* 0x000fea000b800000 */
[----:B------:R-:W-:-:S09]  /*18a0*/  UISETP.NE.AND UP0, UPT, UR4, 0x3, UPT ;  /* 0x000000030400788c */ /* 0x000fd2000bf05270 */
[----:B------:R-:W-:Y:S05]  /*18b0*/  BRA.U !UP0, `(.L_x_2635) ;  /* 0x0000000108147547 */ /* 0x000fea000b800000 */
[----:B------:R-:W-:-:S09]  /*18c0*/  UISETP.NE.AND UP0, UPT, UR4, 0x4, UPT ;  /* 0x000000040400788c */ /* 0x000fd2000bf05270 */
[----:B------:R-:W-:Y:S05]  /*18d0*/  BRA.U UP0, `(.L_x_2632) ;  /* 0x0000000900bc7547 */ /* 0x000fea000b800000 */
[----:B------:R-:W2:Y:S02]  /*18e0*/  LDG.E.64 R16, desc[UR36][R2.64] ;  /* 0x0000002402107981 */ /* 0x000ea4000c1e1b00 */
[----:B--2---:R-:W4:Y:S02]  /*18f0*/  I2F.F64.S64 R16, R16 ;  /* 0x0000001000107312 */ /* 0x004f240000301c00 */
[----:B----4-:R-:W-:Y:S05]  /*1900*/  BRA `(.L_x_2633) ;  /* 0x0000000c003c7947 */ /* 0x010fea0003800000 */
.L_x_2635:
[----:B------:R-:W2:Y:S02]  /*1910*/  LDG.E R2, desc[UR36][R2.64] ;  /* 0x0000002402027981 */ /* 0x000ea4000c1e1900 */
[----:B--2---:R4:W0:Y:S02]  /*1920*/  I2F.F64 R16, R2 ;  /* 0x0000000200107312 */ /* 0x0048240000201c00 */
[----:B0---4-:R-:W-:Y:S05]  /*1930*/  BRA `(.L_x_2633) ;  /* 0x0000000c00307947 */ /* 0x011fea0003800000 */
.L_x_2634:
[----:B------:R-:W2:Y:S02]  /*1940*/  LDG.E.U16 R2, desc[UR36][R2.64] ;  /* 0x0000002402027981 */ /* 0x000ea4000c1e1500 */
[----:B--2---:R4:W0:Y:S02]  /*1950*/  I2F.F64.S16 R16, R2 ;  /* 0x0000000200107312 */ /* 0x0048240000101c00 */
[----:B0---4-:R-:W-:Y:S05]  /*1960*/  BRA `(.L_x_2633) ;  /* 0x0000000c00247947 */ /* 0x011fea0003800000 */
.L_x_2629:
[----:B------:R-:W-:-:S09]  /*1970*/  UISETP.GT.AND UP0, UPT, UR4, 0x6, UPT ;  /* 0x000000060400788c */ /* 0x000fd2000bf04270 */
[----:B------:R-:W-:Y:S05]  /*1980*/  BRA.U UP0, `(.L_x_2636) ;  /* 0x0000000100347547 */ /* 0x000fea000b800000 */
[----:B------:R-:W-:-:S09]  /*1990*/  UISETP.NE.AND UP0, UPT, UR4, 0x5, UPT ;  /* 0x000000050400788c */ /* 0x000fd2000bf05270 */
[----:B------:R-:W-:Y:S05]  /*19a0*/  BRA.U !UP0, `(.L_x_2637) ;  /* 0x0000000108187547 */ /* 0x000fea000b800000 */
[----:B------:R-:W-:-:S09]  /*19b0*/  UISETP.NE.AND UP0, UPT, UR4, 0x6, UPT ;  /* 0x000000060400788c */ /* 0x000fd2000bf05270 */
[----:B------:R-:W-:Y:S05]  /*19c0*/  BRA.U UP0, `(.L_x_2632) ;  /* 0x0000000900807547 */ /* 0x000fea000b800000 */
[----:B------:R-:W2:Y:S02]  /*19d0*/  LDG.E R16, desc[UR36][R2.64] ;  /* 0x0000002402107981 */ /* 0x000ea4000c1e1900 */
[----:B--2---:R-:W-:-:S06]  /*19e0*/  FMUL.FTZ R16, R16, 1 ;  /* 0x3f80000010107820 */ /* 0x004fcc0000410000 */
[----:B------:R-:W3:Y:S02]  /*19f0*/  F2F.F64.F32 R16, R16 ;  /* 0x0000001000107310 */ /* 0x000ee40000201800 */
[----:B---3--:R-:W-:Y:S05]  /*1a00*/  BRA `(.L_x_2633) ;  /* 0x0000000800fc7947 */ /* 0x008fea0003800000 */
.L_x_2637:
[----:B------:R-:W2:Y:S02]  /*1a10*/  LDG.E.U16 R0, desc[UR36][R2.64] ;  /* 0x0000002402007981 */ /* 0x000ea4000c1e1500 */
[----:B--2---:R-:W-:-:S05]  /*1a20*/  HADD2.F32 R0, -RZ, R0.H0_H0 ;  /* 0x20000000ff007230 */ /* 0x004fca0000004100 */
[----:B------:R-:W-:-:S04]  /*1a30*/  FMUL.FTZ R0, R0, 1 ;  /* 0x3f80000000007820 */ /* 0x000fc80000410000 */
[----:B------:R3:W4:Y:S02]  /*1a40*/  F2F.F64.F32 R16, R0 ;  /* 0x0000000000107310 */ /* 0x0007240000201800 */
[----:B---34-:R-:W-:Y:S05]  /*1a50*/  BRA `(.L_x_2633) ;  /* 0x0000000800e87947 */ /* 0x018fea0003800000 */
.L_x_2636:
[----:B------:R-:W-:-:S09]  /*1a60*/  UISETP.NE.AND UP0, UPT, UR4, 0x7, UPT ;  /* 0x000000070400788c */ /* 0x000fd2000bf05270 */
[----:B------:R-:W-:Y:S05]  /*1a70*/  BRA.U !UP0, `(.L_x_2638) ;  /* 0x0000000108347547 */ /* 0x000fea000b800000 */
[----:B------:R-:W-:-:S09]  /*1a80*/  UISETP.NE.AND UP0, UPT, UR4, 0x8, UPT ;  /* 0x000000080400788c */ /* 0x000fd2000bf05270 */
[----:B------:R-:W-:Y:S05]  /*1a90*/  BRA.U !UP0, `(.L_x_2639) ;  /* 0x0000000108187547 */ /* 0x000fea000b800000 */
[----:B------:R-:W-:-:S09]  /*1aa0*/  UISETP.NE.AND UP0, UPT, UR4, 0x9, UPT ;  /* 0x000000090400788c */ /* 0x000fd2000bf05270 */
[----:B------:R-:W-:Y:S05]  /*1ab0*/  BRA.U UP0, `(.L_x_2632) ;  /* 0x0000000900447547 */ /* 0x000fea000b800000 */
[----:B------:R-:W2:Y:S02]  /*1ac0*/  LDG.E R2, desc[UR36][R2.64] ;  /* 0x0000002402027981 */ /* 0x000ea4000c1e1900 */
[----:B--2---:R-:W-:-:S06]  /*1ad0*/  FMUL.FTZ R16, R2, 1 ;  /* 0x3f80000002107820 */ /* 0x004fcc0000410000 */
[----:B------:R-:W4:Y:S02]  /*1ae0*/  F2F.F64.F32 R16, R16 ;  /* 0x0000001000107310 */ /* 0x000f240000201800 */
[----:B----4-:R-:W-:Y:S05]  /*1af0*/  BRA `(.L_x_2633) ;  /* 0x0000000800c07947 */ /* 0x010fea0003800000 */
.L_x_2639:
[----:B------:R-:W2:Y:S02]  /*1b00*/  LDG.E.U16 R2, desc[UR36][R2.64] ;  /* 0x0000002402027981 */ /* 0x000ea4000c1e1500 */
[----:B--2---:R-:W-:-:S05]  /*1b10*/  HADD2.F32 R0, -RZ, R2.H0_H0 ;  /* 0x20000002ff007230 */ /* 0x004fca0000004100 */
[----:B------:R-:W-:-:S04]  /*1b20*/  FMUL.FTZ R0, R0, 1 ;  /* 0x3f80000000007820 */ /* 0x000fc80000410000 */
[----:B------:R4:W0:Y:S02]  /*1b30*/  F2F.F64.F32 R16, R0 ;  /* 0x0000000000107310 */ /* 0x0008240000201800 */
[----:B0---4-:R-:W-:Y:S05]  /*1b40*/  BRA `(.L_x_2633) ;  /* 0x0000000800ac7947 */ /* 0x011fea0003800000 */
.L_x_2638:
[----:B------:R3:W5:Y:S01]  /*1b50*/  LDG.E.64 R16, desc[UR36][R2.64] ;  /* 0x0000002402107981 */ /* 0x000762000c1e1b00 */
[----:B------:R-:W-:Y:S05]  /*1b60*/  BRA `(.L_x_2633) ;  /* 0x0000000800a47947 */ /* 0x000fea0003800000 */
.L_x_2628:
        /* <DEDUP_REMOVED lines=8> */
[----:B------:R-:W2:Y:S01]  /*1bf0*/  LDG.E.U8 R2, desc[UR36][R2.64] ;  /* 0x0000002402027981 */ /* 0x000ea2000c1e1100 */
[----:B------:R-:W-:Y:S01]  /*1c00*/  IMAD.MOV.U32 R16, RZ, RZ, RZ ;  /* 0x000000ffff107224 */ /* 0x000fe200078e00ff */
[----:B--2---:R-:W-:-:S04]  /*1c10*/  ISETP.NE.AND P0, PT, R2, RZ, PT ;  /* 0x000000ff0200720c */ /* 0x004fc80003f05270 */
[----:B------:R-:W-:Y:S01]  /*1c20*/  FSEL R17, RZ, 1.875, !P0 ;  /* 0x3ff00000ff117808 */ /* 0x000fe20004000000 */
[----:B------:R-:W-:Y:S08]  /*1c30*/  BRA `(.L_x_2633) ;  /* 0x0000000800707947 */ /* 0x000ff00003800000 */
.L_x_2642:
[----:B------:R2:W5:Y:S01]  /*1c40*/  LDG.E.64 R16, desc[UR36][R2.64] ;  /* 0x0000002402107981 */ /* 0x000562000c1e1b00 */
[----:B------:R-:W-:Y:S05]  /*1c50*/  BRA `(.L_x_2633) ;  /* 0x0000000800687947 */ /* 0x000fea0003800000 */
.L_x_2641:
        /* <DEDUP_REMOVED lines=23> */
[----:B------:R-:W-:-:S05]  /*1dd0*/  LOP3.LUT R5, R5, 0x80000000, R0, 0xf8, !PT ;  /* 0x8000000005057812 */ /* 0x000fca00078ef800 */
[----:B------:R-:W-:-:S04]  /*1de0*/  FMUL.FTZ R5, R5, 1 ;  /* 0x3f80000005057820 */ /* 0x000fc80000410000 */
[----:B------:R2:W3:Y:S02]  /*1df0*/  F2F.F64.F32 R16, R5 ;  /* 0x0000000500107310 */ /* 0x0004e40000201800 */
[----:B--23--:R-:W-:Y:S05]  /*1e00*/  BRA `(.L_x_2633) ;  /* 0x0000000400fc7947 */ /* 0x00cfea0003800000 */
.L_x_2644:
        /* <DEDUP_REMOVED lines=10> */
[----:B------:R-:W-:-:S05]  /*1eb0*/  LOP3.LUT R0, R0, 0x80000000, R5, 0xf8, !PT ;  /* 0x8000000000007812 */ /* 0x000fca00078ef805 */
[----:B------:R-:W-:-:S04]  /*1ec0*/  FMUL.FTZ R0, R0, 1 ;  /* 0x3f80000000007820 */ /* 0x000fc80000410000 */
[----:B------:R2:W3:Y:S02]  /*1ed0*/  F2F.F64.F32 R16, R0 ;  /* 0x0000000000107310 */ /* 0x0004e40000201800 */
[----:B--23--:R-:W-:Y:S05]  /*1ee0*/  BRA `(.L_x_2633) ;  /* 0x0000000400c47947 */ /* 0x00cfea0003800000 */
.L_x_2643:
[----:B------:R-:W2:Y:S02]  /*1ef0*/  LDG.E.U16 R0, desc[UR36][R2.64] ;  /* 0x0000002402007981 */ /* 0x000ea4000c1e1500 */
[----:B--2---:R-:W-:-:S04]  /*1f00*/  IMAD.U32 R0, R0, 0x10000, RZ ;  /* 0x0001000000007824 */ /* 0x004fc800078e00ff */
[----:B------:R-:W-:-:S04]  /*1f10*/  FMUL.FTZ R0, R0, 1 ;  /* 0x3f80000000007820 */ /* 0x000fc80000410000 */
[----:B------:R2:W3:Y:S02]  /*1f20*/  F2F.F64.F32 R16, R0 ;  /* 0x0000000000107310 */ /* 0x0004e40000201800 */
[----:B--23--:R-:W-:Y:S05]  /*1f30*/  BRA `(.L_x_2633) ;  /* 0x0000000400b07947 */ /* 0x00cfea0003800000 */
.L_x_2640:
        /* <DEDUP_REMOVED lines=9> */
[----:B--2---:R2:W3:Y:S02]  /*1fd0*/  I2F.F64.U16 R16, R2 ;  /* 0x0000000200107312 */ /* 0x0044e40000101800 */
[----:B--23--:R-:W-:Y:S05]  /*1fe0*/  BRA `(.L_x_2633) ;  /* 0x0000000400847947 */ /* 0x00cfea0003800000 */
.L_x_2647:
[----:B------:R-:W2:Y:S01]  /*1ff0*/  LDG.E.U8 R3, desc[UR36][R2.64] ;  /* 0x0000002402037981 */ /* 0x000ea2000c1e1100 */
[----:B------:R-:W-:Y:S02]  /*2000*/  CS2R R16, SRZ ;  /* 0x0000000000107805 */ /* 0x000fe4000001ff00 */
[----:B--2---:R-:W-:-:S13]  /*2010*/  ISETP.NE.AND P0, PT, R3, RZ, PT ;  /* 0x000000ff0300720c */ /* 0x004fda0003f05270 */
[----:B------:R-:W-:Y:S05]  /*2020*/  @!P0 BRA `(.L_x_2633) ;  /* 0x0000000400748947 */ /* 0x000fea0003800000 */
[----:B------:R-:W-:-:S13]  /*2030*/  ISETP.NE.AND P0, PT, R3, 0x80, PT ;  /* 0x000000800300780c */ /* 0x000fda0003f05270 */
[----:B------:R-:W-:Y:S01]  /*2040*/  @!P0 MOV R16, 0x20000000 ;  /* 0x2000000000108802 */ /* 0x000fe20000000f00 */
        /* <DEDUP_REMOVED lines=15> */
.L_x_2649:
[----:B------:R-:W-:Y:S05]  /*2140*/  BSYNC.RECONVERGENT B0 ;  /* 0x0000000000007941 */ /* 0x000fea0003800200 */
.L_x_2648:
[----:B------:R-:W-:Y:S01]  /*2150*/  IMAD.SHL.U32 R0, R0, 0x100000, RZ ;  /* 0x0010000000007824 */ /* 0x000fe200078e00ff */
[----:B------:R-:W-:-:S04]  /*2160*/  LEA R2, R2, 0x3b800000, 0x17 ;  /* 0x3b80000002027811 */ /* 0x000fc800078eb8ff */
[----:B------:R-:W-:-:S05]  /*2170*/  LOP3.LUT R0, R2, R0, R7, 0xfe, !PT ;  /* 0x0000000002007212 */ /* 0x000fca00078efe07 */
[----:B------:R-:W-:-:S04]  /*2180*/  FMUL.FTZ R0, R0, 1 ;  /* 0x3f80000000007820 */ /* 0x000fc80000410000 */
[----:B------:R2:W3:Y:S02]  /*2190*/  F2F.F64.F32 R16, R0 ;  /* 0x0000000000107310 */ /* 0x0004e40000201800 */
[----:B--23--:R-:W-:Y:S05]  /*21a0*/  BRA `(.L_x_2633) ;  /* 0x0000000400147947 */ /* 0x00cfea0003800000 */
.L_x_2646:
[----:B------:R-:W2:Y:S01]  /*21b0*/  LDG.E.U8 R3, desc[UR36][R2.64] ;  /* 0x0000002402037981 */ /* 0x000ea2000c1e1100 */
[----:B------:R-:W-:Y:S02]  /*21c0*/  CS2R R16, SRZ ;  /* 0x0000000000107805 */ /* 0x000fe4000001ff00 */
[----:B--2---:R-:W-:-:S13]  /*21d0*/  ISETP.NE.AND P0, PT, R3, RZ, PT ;  /* 0x000000ff0300720c */ /* 0x004fda0003f05270 */
[----:B------:R-:W-:Y:S05]  /*21e0*/  @!P0 BRA `(.L_x_2633) ;  /* 0x0000000400048947 */ /* 0x000fea0003800000 */
[----:B------:R-:W-:-:S13]  /*21f0*/  ISETP.NE.AND P0, PT, R3, 0x80, PT ;  /* 0x000000800300780c */ /* 0x000fda0003f05270 */
[----:B------:R-:W-:Y:S01]  /*2200*/  @!P0 IMAD.MOV.U32 R16, RZ, RZ, 0x20000000 ;  /* 0x20000000ff108424 */ /* 0x000fe200078e00ff */
        /* <DEDUP_REMOVED lines=15> */
.L_x_2651:
[----:B------:R-:W-:Y:S05]  /*2300*/  BSYNC.RECONVERGENT B0 ;  /* 0x0000000000007941 */ /* 0x000fea0003800200 */
.L_x_2650:
[----:B------:R-:W-:Y:S02]  /*2310*/  SHF.L.U32 R0, R0, 0x15, RZ ;  /* 0x0000001500007819 */ /* 0x000fe400000006ff */
[----:B------:R-:W-:-:S04]  /*2320*/  LEA R2, R2, 0x37800000, 0x17 ;  /* 0x3780000002027811 */ /* 0x000fc800078eb8ff */
[----:B------:R-:W-:-:S05]  /*2330*/  LOP3.LUT R0, R2, R0, R7, 0xfe, !PT ;  /* 0x0000000002007212 */ /* 0x000fca00078efe07 */
[----:B------:R-:W-:-:S04]  /*2340*/  FMUL.FTZ R0, R0, 1 ;  /* 0x3f80000000007820 */ /* 0x000fc80000410000 */
[----:B------:R2:W3:Y:S02]  /*2350*/  F2F.F64.F32 R16, R0 ;  /* 0x0000000000107310 */ /* 0x0004e40000201800 */
[----:B--23--:R-:W-:Y:S05]  /*2360*/  BRA `(.L_x_2633) ;  /* 0x0000000000a47947 */ /* 0x00cfea0003800000 */
.L_x_2645:
[----:B------:R-:W-:-:S09]  /*2370*/  UISETP.NE.AND UP0, UPT, UR4, 0x1c, UPT ;  /* 0x0000001c0400788c */ /* 0x000fd2000bf05270 */
[----:B------:R-:W-:Y:S05]  /*2380*/  BRA.U !UP0, `(.L_x_2652) ;  /* 0x0000000108947547 */ /* 0x000fea000b800000 */
[----:B------:R-:W-:-:S09]  /*2390*/  UISETP.NE.AND UP0, UPT, UR4, 0x1d, UPT ;  /* 0x0000001d0400788c */ /* 0x000fd2000bf05270 */
[----:B------:R-:W-:Y:S05]  /*23a0*/  BRA.U !UP0, `(.L_x_2653) ;  /* 0x0000000108807547 */ /* 0x000fea000b800000 */
[----:B------:R-:W-:-:S09]  /*23b0*/  UISETP.NE.AND UP0, UPT, UR4, 0x2c, UPT ;  /* 0x0000002c0400788c */ /* 0x000fd2000bf05270 */
[----:B------:R-:W-:Y:S05]  /*23c0*/  BRA.U !UP0, `(.L_x_2654) ;  /* 0x0000000108487547 */ /* 0x000fea000b800000 */
.L_x_2632:
        /* <DEDUP_REMOVED lines=16> */
.L_x_2655:
[----:B------:R-:W-:Y:S01]  /*24d0*/  CS2R R16, SRZ ;  /* 0x0000000000107805 */ /* 0x000fe2000001ff00 */
[----:B------:R-:W-:Y:S06]  /*24e0*/  BRA `(.L_x_2633) ;  /* 0x0000000000447947 */ /* 0x000fec0003800000 */
.L_x_2654:
[----:B------:R-:W2:Y:S01]  /*24f0*/  LDG.E.U8 R0, desc[UR36][R2.64] ;  /* 0x0000002402007981 */ /* 0x000ea2000c1e1100 */
[----:B------:R-:W-:Y:S02]  /*2500*/  IMAD.MOV.U32 R16, RZ, RZ, 0x0 ;  /* 0x00000000ff107424 */ /* 0x000fe400078e00ff */
[----:B------:R-:W-:Y:S01]  /*2510*/  IMAD.MOV.U32 R17, RZ, RZ, 0x38000000 ;  /* 0x38000000ff117424 */ /* 0x000fe200078e00ff */
[----:B--2---:R-:W-:-:S13]  /*2520*/  ISETP.NE.AND P0, PT, R0, RZ, PT ;  /* 0x000000ff0000720c */ /* 0x004fda0003f05270 */
[----:B------:R-:W-:Y:S05]  /*2530*/  @!P0 BRA `(.L_x_2633) ;  /* 0x0000000000308947 */ /* 0x000fea0003800000 */
[----:B------:R-:W-:-:S13]  /*2540*/  ISETP.NE.AND P0, PT, R0, 0xff, PT ;  /* 0x000000ff0000780c */ /* 0x000fda0003f05270 */
[----:B------:R-:W-:Y:S01]  /*2550*/  @P0 SHF.L.U32 R0, R0, 0x17, RZ ;  /* 0x0000001700000819 */ /* 0x000fe200000006ff */
[----:B------:R-:W-:Y:S02]  /*2560*/  @!P0 IMAD.MOV.U32 R16, RZ, RZ, 0x20000000 ;  /* 0x20000000ff108424 */ /* 0x000fe400078e00ff */
[----:B------:R-:W-:Y:S02]  /*2570*/  @!P0 IMAD.MOV.U32 R17, RZ, RZ, 0x7ff80000 ;  /* 0x7ff80000ff118424 */ /* 0x000fe400078e00ff */
[----:B------:R-:W-:-:S04]  /*2580*/  @P0 FMUL.FTZ R0, R0, 1 ;  /* 0x3f80000000000820 */ /* 0x000fc80000410000 */
[----:B------:R2:W3:Y:S02]  /*2590*/  @P0 F2F.F64.F32 R16, R0 ;  /* 0x0000000000100310 */ /* 0x0004e40000201800 */
[----:B--23--:R-:W-:Y:S05]  /*25a0*/  BRA `(.L_x_2633) ;  /* 0x0000000000147947 */ /* 0x00cfea0003800000 */
.L_x_2653:
[----:B------:R-:W2:Y:S02]  /*25b0*/  LDG.E.64 R16, desc[UR36][R2.64] ;  /* 0x0000002402107981 */ /* 0x000ea4000c1e1b00 */
[----:B--2---:R-:W2:Y:S02]  /*25c0*/  I2F.F64.U64 R16, R16 ;  /* 0x0000001000107312 */ /* 0x004ea40000301800 */
[----:B--2---:R-:W-:Y:S05]  /*25d0*/  BRA `(.L_x_2633) ;  /* 0x0000000000087947 */ /* 0x004fea0003800000 */
.L_x_2652:
[----:B------:R-:W2:Y:S02]  /*25e0*/  LDG.E R2, desc[UR36][R2.64] ;  /* 0x0000002402027981 */ /* 0x000ea4000c1e1900 */
[----:B--2---:R0:W1:Y:S02]  /*25f0*/  I2F.F64.U32 R16, R2 ;  /* 0x0000000200107312 */ /* 0x0040640000201800 */
.L_x_2633:
[----:B------:R-:W-:Y:S05]  /*2600*/  BSYNC.RECONVERGENT B6 ;  /* 0x0000000000067941 */ /* 0x000fea0003800200 */
.L_x_2627:
[----:B------:R-:W4:Y:S01]  /*2610*/  LDCU.64 UR6, c[0x0][0x5f8] ;  /* 0x0000bf00ff0677ac */ /* 0x000f220008000a00 */
[----:B------:R-:W-:Y:S01]  /*2620*/  BSSY.RECONVERGENT B6, `(.L_x_2656) ;  /* 0x00000ec000067945 */ /* 0x000fe20003800200 */
[----:B------:R-:W-:-:S04]  /*2630*/  UPRMT UR4, UR42, 0x9910, URZ ;  /* 0x000099102a047896 */ /* 0x000fc800080000ff */
[----:B------:R-:W-:Y:S01]  /*2640*/  UISETP.GT.AND UP0, UPT, UR4, 0x9, UPT ;  /* 0x000000090400788c */ /* 0x000fe2000bf04270 */
[----:B----4-:R-:W-:-:S04]  /*2650*/  IADD3 R22, P0, PT, R22, UR6, RZ ;  /* 0x0000000616167c10 */ /* 0x010fc8000ff1e0ff */
        /* <DEDUP_REMOVED lines=10> */
[----:B0-23--:R-:W2:Y:S02]  /*2700*/  LDG.E.S8 R2, desc[UR36][R22.64] ;  /* 0x0000002416027981 */ /* 0x00dea4000c1e1300 */
[----:B--2---:R-:W4:Y:S02]  /*2710*/  I2F.F64.S16 R2, R2 ;  /* 0x0000000200027312 */ /* 0x004f240000101c00 */
[----:B----4-:R-:W-:Y:S05]  /*2720*/  BRA `(.L_x_2662) ;  /* 0x0000000c006c7947 */ /* 0x010fea0003800000 */
.L_x_2660:
[----:B0-23--:R-:W2:Y:S02]  /*2730*/  LDG.E.U8 R2, desc[UR36][R22.64] ;  /* 0x0000002416027981 */ /* 0x00dea4000c1e1100 */
[----:B--2---:R-:W4:Y:S02]  /*2740*/  I2F.F64.U16 R2, R2 ;  /* 0x0000000200027312 */ /* 0x004f240000101800 */
[----:B----4-:R-:W-:Y:S05]  /*2750*/  BRA `(.L_x_2662) ;  /* 0x0000000c00607947 */ /* 0x010fea0003800000 */
.L_x_2659:
[----:B------:R-:W-:-:S09]  /*2760*/  UISETP.NE.AND UP0, UPT, UR4, 0x2, UPT ;  /* 0x000000020400788c */ /* 0x000fd2000bf05270 */
[----:B------:R-:W-:Y:S05]  /*2770*/  BRA.U !UP0, `(.L_x_2663) ;  /* 0x0000000108287547 */ /* 0x000fea000b800000 */
[----:B------:R-:W-:-:S09]  /*2780*/  UISETP.NE.AND UP0, UPT, UR4, 0x3, UPT ;  /* 0x000000030400788c */ /* 0x000fd2000bf05270 */
[----:B------:R-:W-:Y:S05]  /*2790*/  BRA.U !UP0, `(.L_x_2664) ;  /* 0x0000000108147547 */ /* 0x000fea000b800000 */
[----:B------:R-:W-:-:S09]  /*27a0*/  UISETP.NE.AND UP0, UPT, UR4, 0x4, UPT ;  /* 0x000000040400788c */ /* 0x000fd2000bf05270 */
[----:B------:R-:W-:Y:S05]  /*27b0*/  BRA.U UP0, `(.L_x_2661) ;  /* 0x0000000900bc7547 */ /* 0x000fea000b800000 */
[----:B0-23--:R-:W2:Y:S02]  /*27c0*/  LDG.E.64 R2, desc[UR36][R22.64] ;  /* 0x0000002416027981 */ /* 0x00dea4000c1e1b00 */
[----:B--2---:R-:W4:Y:S02]  /*27d0*/  I2F.F64.S64 R2, R2 ;  /* 0x0000000200027312 */ /* 0x004f240000301c00 */
[----:B----4-:R-:W-:Y:S05]  /*27e0*/  BRA `(.L_x_2662) ;  /* 0x0000000c003c7947 */ /* 0x010fea0003800000 */
.L_x_2664:
[----:B0-23--:R-:W2:Y:S02]  /*27f0*/  LDG.E R2, desc[UR36][R22.64] ;  /* 0x0000002416027981 */ /* 0x00dea4000c1e1900 */
[----:B--2---:R-:W4:Y:S02]  /*2800*/  I2F.F64 R2, R2 ;  /* 0x0000000200027312 */ /* 0x004f240000201c00 */
[----:B----4-:R-:W-:Y:S05]  /*2810*/  BRA `(.L_x_2662) ;  /* 0x0000000c00307947 */ /* 0x010fea0003800000 */
.L_x_2663:
[----:B0-23--:R-:W2:Y:S02]  /*2820*/  LDG.E.U16 R2, desc[UR36][R22.64] ;  /* 0x0000002416027981 */ /* 0x00dea4000c1e1500 */
[----:B--2---:R-:W4:Y:S02]  /*2830*/  I2F.F64.S16 R2, R2 ;  /* 0x0000000200027312 */ /* 0x004f240000101c00 */
[----:B----4-:R-:W-:Y:S05]  /*2840*/  BRA `(.L_x_2662) ;  /* 0x0000000c00247947 */ /* 0x010fea0003800000 */
.L_x_2658:
[----:B------:R-:W-:-:S09]  /*2850*/  UISETP.GT.AND UP0, UPT, UR4, 0x6, UPT ;  /* 0x000000060400788c */ /* 0x000fd2000bf04270 */
[----:B------:R-:W-:Y:S05]  /*2860*/  BRA.U UP0, `(.L_x_2665) ;  /* 0x0000000100347547 */ /* 0x000fea000b800000 */
[----:B------:R-:W-:-:S09]  /*2870*/  UISETP.NE.AND UP0, UPT, UR4, 0x5, UPT ;  /* 0x000000050400788c */ /* 0x000fd2000bf05270 */
[----:B------:R-:W-:Y:S05]  /*2880*/  BRA.U !UP0, `(.L_x_2666) ;  /* 0x0000000108187547 */ /* 0x000fea000b800000 */
[----:B------:R-:W-:-:S09]  /*2890*/  UISETP.NE.AND UP0, UPT, UR4, 0x6, UPT ;  /* 0x000000060400788c */ /* 0x000fd2000bf05270 */
[----:B------:R-:W-:Y:S05]  /*28a0*/  BRA.U UP0, `(.L_x_2661) ;  /* 0x0000000900807547 */ /* 0x000fea000b800000 */
[----:B0-23--:R-:W2:Y:S02]  /*28b0*/  LDG.E R2, desc[UR36][R22.64] ;  /* 0x0000002416027981 */ /* 0x00dea4000c1e1900 */
[----:B--2---:R-:W-:-:S06]  /*28c0*/  FMUL.FTZ R2, R2, 1 ;  /* 0x3f80000002027820 */ /* 0x004fcc0000410000 */
[----:B------:R-:W3:Y:S02]  /*28d0*/  F2F.F64.F32 R2, R2 ;  /* 0x0000000200027310 */ /* 0x000ee40000201800 */
[----:B---3--:R-:W-:Y:S05]  /*28e0*/  BRA `(.L_x_2662) ;  /* 0x0000000800fc7947 */ /* 0x008fea0003800000 */
.L_x_2666:
[----:B------:R-:W4:Y:S02]  /*28f0*/  LDG.E.U16 R0, desc[UR36][R22.64] ;  /* 0x0000002416007981 */ /* 0x000f24000c1e1500 */
[----:B----4-:R-:W-:-:S05]  /*2900*/  HADD2.F32 R0, -RZ, R0.H0_H0 ;  /* 0x20000000ff007230 */ /* 0x010fca0000004100 */
[----:B------:R-:W-:-:S04]  /*2910*/  FMUL.FTZ R0, R0, 1 ;  /* 0x3f80000000007820 */ /* 0x000fc80000410000 */
[----:B0-23--:R3:W4:Y:S02]  /*2920*/  F2F.F64.F32 R2, R0 ;  /* 0x0000000000027310 */ /* 0x00d7240000201800 */
[----:B---34-:R-:W-:Y:S05]  /*2930*/  BRA `(.L_x_2662) ;  /* 0x0000000800e87947 */ /* 0x018fea0003800000 */
.L_x_2665:
[----:B------:R-:W-:-:S09]  /*2940*/  UISETP.NE.AND UP0, UPT, UR4, 0x7, UPT ;  /* 0x000000070400788c */ /* 0x000fd2000bf05270 */
[----:B------:R-:W-:Y:S05]  /*2950*/  BRA.U !UP0, `(.L_x_2667) ;  /* 0x0000000108347547 */ /* 0x000fea000b800000 */
[----:B------:R-:W-:-:S09]  /*2960*/  UISETP.NE.AND UP0, UPT, UR4, 0x8, UPT ;  /* 0x000000080400788c */ /* 0x000fd2000bf05270 */
[----:B------:R-:W-:Y:S05]  /*2970*/  BRA.U !UP0, `(.L_x_2668) ;  /* 0x0000000108187547 */ /* 0x000fea000b800000 */
[----:B------:R-:W-:-:S09]  /*2980*/  UISETP.NE.AND UP0, UPT, UR4, 0x9, UPT ;  /* 0x000000090400788c */ /* 0x000fd2000bf05270 */
[----:B------:R-:W-:Y:S05]  /*2990*/  BRA.U UP0, `(.L_x_2661) ;  /* 0x0000000900447547 */ /* 0x000fea000b800000 */
[----:B------:R-:W0:Y:S02]  /*29a0*/  LDG.E R22, desc[UR36][R22.64] ;  /* 0x0000002416167981 */ /* 0x000e24000c1e1900 */
[----:B0-23--:R-:W-:-:S06]  /*29b0*/  FMUL.FTZ R2, R22, 1 ;  /* 0x3f80000016027820 */ /* 0x00dfcc0000410000 */
[----:B------:R-:W4:Y:S02]  /*29c0*/  F2F.F64.F32 R2, R2 ;  /* 0x0000000200027310 */ /* 0x000f240000201800 */
[----:B----4-:R-:W-:Y:S05]  /*29d0*/  BRA `(.L_x_2662) ;  /* 0x0000000800c07947 */ /* 0x010fea0003800000 */
.L_x_2668:
[----:B------:R-:W4:Y:S02]  /*29e0*/  LDG.E.U16 R22, desc[UR36][R22.64] ;  /* 0x0000002416167981 */ /* 0x000f24000c1e1500 */
[----:B----4-:R-:W-:-:S05]  /*29f0*/  HADD2.F32 R0, -RZ, R22.H0_H0 ;  /* 0x20000016ff007230 */ /* 0x010fca0000004100 */
[----:B------:R-:W-:-:S04]  /*2a00*/  FMUL.FTZ R0, R0, 1 ;  /* 0x3f80000000007820 */ /* 0x000fc80000410000 */
[----:B0-23--:R4:W0:Y:S02]  /*2a10*/  F2F.F64.F32 R2, R0 ;  /* 0x0000000000027310 */ /* 0x00d8240000201800 */
[----:B0---4-:R-:W-:Y:S05]  /*2a20*/  BRA `(.L_x_2662) ;  /* 0x0000000800ac7947 */ /* 0x011fea0003800000 */
.L_x_2667:
[----:B0-23--:R3:W5:Y:S01]  /*2a30*/  LDG.E.64 R2, desc[UR36][R22.64] ;  /* 0x0000002416027981 */ /* 0x00d762000c1e1b00 */
[----:B------:R-:W-:Y:S05]  /*2a40*/  BRA `(.L_x_2662) ;  /* 0x0000000800a47947 */ /* 0x000fea0003800000 */
.L_x_2657:
        /* <DEDUP_REMOVED lines=8> */
[----:B------:R-:W4:Y:S01]  /*2ad0*/  LDG.E.U8 R22, desc[UR36][R22.64] ;  /* 0x0000002416167981 */ /* 0x000f22000c1e1100 */
[----:B0-23--:R-:W-:Y:S01]  /*2ae0*/  IMAD.MOV.U32 R2, RZ, RZ, RZ ;  /* 0x000000ffff027224 */ /* 0x00dfe200078e00ff */
[----:B----4-:R-:W-:-:S04]  /*2af0*/  ISETP.NE.AND P0, PT, R22, RZ, PT ;  /* 0x000000ff1600720c */ /* 0x010fc80003f05270 */
[----:B------:R-:W-:Y:S01]  /*2b00*/  FSEL R3, RZ, 1.875, !P0 ;  /* 0x3ff00000ff037808 */ /* 0x000fe20004000000 */
[----:B------:R-:W-:Y:S08]  /*2b10*/  BRA `(.L_x_2662) ;  /* 0x0000000800707947 */ /* 0x000ff00003800000 */
.L_x_2671:
[----:B0-23--:R2:W5:Y:S01]  /*2b20*/  LDG.E.64 R2, desc[UR36][R22.64] ;  /* 0x0000002416027981 */ /* 0x00d562000c1e1b00 */
[----:B------:R-:W-:Y:S05]  /*2b30*/  BRA `(.L_x_2662) ;  /* 0x0000000800687947 */ /* 0x000fea0003800000 */
.L_x_2670:
[----:B------:R-:W-:-:S09]  /*2b40*/  UISETP.NE.AND UP0, UPT, UR4, 0xf, UPT ;  /* 0x0000000f0400788c */ /* 0x000fd2000bf05270 */
[----:B------:R-:W-:Y:S05]  /*2b50*/  BRA.U !UP0, `(.L_x_2672) ;  /* 0x00000001089c7547 */ /* 0x000fea000b800000 */
[----:B------:R-:W-:-:S09]  /*2b60*/  UISETP.NE.AND UP0, UPT, UR4, 0x17, UPT ;  /* 0x000000170400788c */ /* 0x000fd2000bf05270 */
[----:B------:R-:W-:Y:S05]  /*2b70*/  BRA.U !UP0, `(.L_x_2673) ;  /* 0x00000001085c7547 */ /* 0x000fea000b800000 */
[----:B------:R-:W-:-:S09]  /*2b80*/  UISETP.NE.AND UP0, UPT, UR4, 0x18, UPT ;  /* 0x000000180400788c */ /* 0x000fd2000bf05270 */
[----:B------:R-:W-:Y:S05]  /*2b90*/  BRA.U UP0, `(.L_x_2661) ;  /* 0x0000000500c47547 */ /* 0x000fea000b800000 */
[----:B------:R-:W4:Y:S01]  /*2ba0*/  LDG.E.U8 R0, desc[UR36][R22.64] ;  /* 0x0000002416007981 */ /* 0x000f22000c1e1100 */
[----:B------:R-:W-:Y:S01]  /*2bb0*/  MOV R4, 0x1f ;  /* 0x0000001f00047802 */ /* 0x000fe20000000f00 */
[----:B----4-:R-:W-:-:S05]  /*2bc0*/  IMAD.SHL.U32 R0, R0, 0x1000000, RZ ;  /* 0x0100000000007824 */ /* 0x010fca00078e00ff */
[C---:B0-23--:R-:W-:Y:S02]  /*2bd0*/  LOP3.LUT R2, R0.reuse, 0x7f000000, RZ, 0xc0, !PT ;  /* 0x7f00000000027812 */ /* 0x04dfe400078ec0ff */
        /* <DEDUP_REMOVED lines=14> */
[----:B------:R-:W-:-:S06]  /*2cc0*/  FMUL.FTZ R3, R3, 1 ;  /* 0x3f80000003037820 */ /* 0x000fcc0000410000 */
[----:B------:R-:W2:Y:S02]  /*2cd0*/  F2F.F64.F32 R2, R3 ;  /* 0x0000000300027310 */ /* 0x000ea40000201800 */
[----:B--2---:R-:W-:Y:S05]  /*2ce0*/  BRA `(.L_x_2662) ;  /* 0x0000000400fc7947 */ /* 0x004fea0003800000 */
.L_x_2673:
[----:B--23--:R-:W0:Y:S02]  /*2cf0*/  LDG.E.U8 R3, desc[UR36][R22.64] ;  /* 0x0000002416037981 */ /* 0x00ce24000c1e1100 */
[C---:B0-----:R-:W-:Y:S01]  /*2d00*/  SHF.L.U32 R2, R3.reuse, 0x19, RZ ;  /* 0x0000001903027819 */ /* 0x041fe200000006ff */
        /* <DEDUP_REMOVED lines=12> */
.L_x_2672:
[----:B------:R-:W4:Y:S02]  /*2dd0*/  LDG.E.U16 R0, desc[UR36][R22.64] ;  /* 0x0000002416007981 */ /* 0x000f24000c1e1500 */
[----:B----4-:R-:W-:-:S04]  /*2de0*/  IMAD.U32 R0, R0, 0x10000, RZ ;  /* 0x0001000000007824 */ /* 0x010fc800078e00ff */
[----:B------:R-:W-:-:S04]  /*2df0*/  FMUL.FTZ R0, R0, 1 ;  /* 0x3f80000000007820 */ /* 0x000fc80000410000 */
[----:B0-23--:R2:W3:Y:S02]  /*2e00*/  F2F.F64.F32 R2, R0 ;  /* 0x0000000000027310 */ /* 0x00d4e40000201800 */
[----:B--23--:R-:W-:Y:S05]  /*2e10*/  BRA `(.L_x_2662) ;  /* 0x0000000400b07947 */ /* 0x00cfea0003800000 */
.L_x_2669:
        /* <DEDUP_REMOVED lines=8> */
[----:B0-23--:R-:W2:Y:S02]  /*2ea0*/  LDG.E.U16 R2, desc[UR36][R22.64] ;  /* 0x0000002416027981 */ /* 0x00dea4000c1e1500 */
[----:B--2---:R-:W2:Y:S02]  /*2eb0*/  I2F.F64.U16 R2, R2 ;  /* 0x0000000200027312 */ /* 0x004ea40000101800 */
[----:B--2---:R-:W-:Y:S05]  /*2ec0*/  BRA `(.L_x_2662) ;  /* 0x0000000400847947 */ /* 0x004fea0003800000 */
.L_x_2676:
[----:B------:R-:W4:Y:S01]  /*2ed0*/  LDG.E.U8 R22, desc[UR36][R22.64] ;  /* 0x0000002416167981 */ /* 0x000f22000c1e1100 */
[----:B0-23--:R-:W-:Y:S02]  /*2ee0*/  CS2R R2, SRZ ;  /* 0x0000000000027805 */ /* 0x00dfe4000001ff00 */
[----:B----4-:R-:W-:-:S13]  /*2ef0*/  ISETP.NE.AND P0, PT, R22, RZ, PT ;  /* 0x000000ff1600720c */ /* 0x010fda0003f05270 */
        /* <DEDUP_REMOVED lines=18> */
.L_x_2678:
[----:B------:R-:W-:Y:S05]  /*3020*/  BSYNC.RECONVERGENT B0 ;  /* 0x0000000000007941 */ /* 0x000fea0003800200 */
.L_x_2677:
[----:B------:R-:W-:Y:S01]  /*3030*/  IMAD.SHL.U32 R0, R0, 0x100000, RZ ;  /* 0x0010000000007824 */ /* 0x000fe200078e00ff */
[----:B------:R-:W-:-:S04]  /*3040*/  LEA R2, R2, 0x3b800000, 0x17 ;  /* 0x3b80000002027811 */ /* 0x000fc800078eb8ff */
[----:B------:R-:W-:-:S05]  /*3050*/  LOP3.LUT R0, R2, R0, R7, 0xfe, !PT ;  /* 0x0000000002007212 */ /* 0x000fca00078efe07 */
[----:B------:R-:W-:-:S04]  /*3060*/  FMUL.FTZ R0, R0, 1 ;  /* 0x3f80000000007820 */ /* 0x000fc80000410000 */
[----:B------:R2:W3:Y:S02]  /*3070*/  F2F.F64.F32 R2, R0 ;  /* 0x0000000000027310 */ /* 0x0004e40000201800 */
[----:B--23--:R-:W-:Y:S05]  /*3080*/  BRA `(.L_x_2662) ;  /* 0x0000000400147947 */ /* 0x00cfea0003800000 */
.L_x_2675:
[----:B------:R-:W4:Y:S01]  /*3090*/  LDG.E.U8 R22, desc[UR36][R22.64] ;  /* 0x0000002416167981 */ /* 0x000f22000c1e1100 */
[----:B0-23--:R-:W-:Y:S02]  /*30a0*/  CS2R R2, SRZ ;  /* 0x0000000000027805 */ /* 0x00dfe4000001ff00 */
[----:B----4-:R-:W-:-:S13]  /*30b0*/  ISETP.NE.AND P0, PT, R22, RZ, PT ;  /* 0x000000ff1600720c */ /* 0x010fda0003f05270 */
        /* <DEDUP_REMOVED lines=18> */
.L_x_2680:
[----:B------:R-:W-:Y:S05]  /*31e0*/  BSYNC.RECONVERGENT B0 ;  /* 0x0000000000007941 */ /* 0x000fea0003800200 */
.L_x_2679:
[----:B------:R-:W-:Y:S02]  /*31f0*/  SHF.L.U32 R0, R0, 0x15, RZ ;  /* 0x0000001500007819 */ /* 0x000fe400000006ff */
[----:B------:R-:W-:-:S04]  /*3200*/  LEA R2, R2, 0x37800000, 0x17 ;  /* 0x3780000002027811 */ /* 0x000fc800078eb8ff */
[----:B------:R-:W-:-:S05]  /*3210*/  LOP3.LUT R0, R2, R0, R7, 0xfe, !PT ;  /* 0x0000000002007212 */ /* 0x000fca00078efe07 */
[----:B------:R-:W-:-:S04]  /*3220*/  FMUL.FTZ R0, R0, 1 ;  /* 0x3f80000000007820 */ /* 0x000fc80000410000 */
[----:B------:R2:W3:Y:S02]  /*3230*/  F2F.F64.F32 R2, R0 ;  /* 0x0000000000027310 */ /* 0x0004e40000201800 */
[----:B--23--:R-:W-:Y:S05]  /*3240*/  BRA `(.L_x_2662) ;  /* 0x0000000000a47947 */ /* 0x00cfea0003800000 */
.L_x_2674:
[----:B------:R-:W-:-:S09]  /*3250*/  UISETP.NE.AND UP0, UPT, UR4, 0x1c, UPT ;  /* 0x0000001c0400788c */ /* 0x000fd2000bf05270 */
[----:B------:R-:W-:Y:S05]  /*3260*/  BRA.U !UP0, `(.L_x_2681) ;  /* 0x0000000108947547 */ /* 0x000fea000b800000 */
[----:B------:R-:W-:-:S09]  /*3270*/  UISETP.NE.AND UP0, UPT, UR4, 0x1d, UPT ;  /* 0x0000001d0400788c */ /* 0x000fd2000bf05270 */
[----:B------:R-:W-:Y:S05]  /*3280*/  BRA.U !UP0, `(.L_x_2682) ;  /* 0x0000000108807547 */ /* 0x000fea000b800000 */
[----:B------:R-:W-:-:S09]  /*3290*/  UISETP.NE.AND UP0, UPT, UR4, 0x2c, UPT ;  /* 0x0000002c0400788c */ /* 0x000fd2000bf05270 */
[----:B------:R-:W-:Y:S05]  /*32a0*/  BRA.U !UP0, `(.L_x_2683) ;  /* 0x0000000108487547 */ /* 0x000fea000b800000 */
.L_x_2661:
[----:B0-23--:R-:W-:Y:S01]  /*32b0*/  MOV R2, 0x0 ;  /* 0x0000000000027802 */ /* 0x00dfe20000000f00 */
[----:B------:R-:W0:Y:S01]  /*32c0*/  LDCU.64 UR4, c[0x4][0x128] ;  /* 0x01002500ff0477ac */ /* 0x000e220008000a00 */
[----:B------:R-:W-:Y:S02]  /*32d0*/  HFMA2 R13, -RZ, RZ, 0, 0 ;  /* 0x00000000ff0d7431 */ /* 0x000fe400000001ff */
[----:B------:R-:W-:Y:S01]  /*32e0*/  IMAD.MOV.U32 R8, RZ, RZ, 0x4e ;  /* 0x0000004eff087424 */ /* 0x000fe200078e00ff */
[----:B------:R-:W2:Y:S01]  /*32f0*/  LDCU.64 UR6, c[0x4][0x130] ;  /* 0x01002600ff0677ac */ /* 0x000ea20008000a00 */
[----:B------:R-:W3:Y:S01]  /*3300*/  LDC.64 R2, c[0x4][R2] ;  /* 0x0100000002027b82 */ /* 0x000ee20000000a00 */
[----:B------:R-:W-:Y:S01]  /*3310*/  IMAD.MOV.U32 R12, RZ, RZ, 0x1 ;  /* 0x00000001ff0c7424 */ /* 0x000fe200078e00ff */
[----:B------:R-:W4:Y:S01]  /*3320*/  LDCU.64 UR8, c[0x4][0x8] ;  /* 0x01000100ff0877ac */ /* 0x000f220008000a00 */
[----:B0-----:R-:W-:Y:S02]  /*3330*/  IMAD.U32 R4, RZ, RZ, UR4 ;  /* 0x00000004ff047e24 */ /* 0x001fe4000f8e00ff */
[----:B------:R-:W-:Y:S01]  /*3340*/  IMAD.U32 R5, RZ, RZ, UR5 ;  /* 0x00000005ff057e24 */ /* 0x000fe2000f8e00ff */
[----:B--2---:R-:W-:Y:S01]  /*3350*/  MOV R6, UR6 ;  /* 0x0000000600067c02 */ /* 0x004fe20008000f00 */
[----:B------:R-:W-:-:S02]  /*3360*/  IMAD.U32 R7, RZ, RZ, UR7 ;  /* 0x00000007ff077e24 */ /* 0x000fc4000f8e00ff */
[----:B----4-:R-:W-:Y:S01]  /*3370*/  IMAD.U32 R10, RZ, RZ, UR8 ;  /* 0x00000008ff0a7e24 */ /* 0x010fe2000f8e00ff */
[----:B------:R-:W-:-:S07]  /*3380*/  MOV R11, UR9 ;  /* 0x00000009000b7c02 */ /* 0x000fce0008000f00 */
[----:B------:R-:W-:-:S07]  /*3390*/  LEPC R20, `(.L_x_2684) ;  /* 0x000000001014794e */ /* 0x000fce0000000000 */
[----:B-1-3-5:R-:W-:Y:S05]  /*33a0*/  CALL.ABS.NOINC R2 ;  /* 0x0000000002007343 */ /* 0x02afea0003c00000 */
.L_x_2684:
[----:B------:R-:W-:Y:S01]  /*33b0*/  CS2R R2, SRZ ;  /* 0x0000000000027805 */ /* 0x000fe2000001ff00 */
[----:B------:R-:W-:Y:S06]  /*33c0*/  BRA `(.L_x_2662) ;  /* 0x0000000000447947 */ /* 0x000fec0003800000 */
.L_x_2683:
[----:B------:R-:W4:Y:S01]  /*33d0*/  LDG.E.U8 R0, desc[UR36][R22.64] ;  /* 0x0000002416007981 */ /* 0x000f22000c1e1100 */
[----:B0-23--:R-:W-:Y:S02]  /*33e0*/  IMAD.MOV.U32 R2, RZ, RZ, 0x0 ;  /* 0x00000000ff027424 */ /* 0x00dfe400078e00ff */
[----:B------:R-:W-:Y:S01]  /*33f0*/  IMAD.MOV.U32 R3, RZ, RZ, 0x38000000 ;  /* 0x38000000ff037424 */ /* 0x000fe200078e00ff */
[----:B----4-:R-:W-:-:S13]  /*3400*/  ISETP.NE.AND P0, PT, R0, RZ, PT ;  /* 0x000000ff0000720c */ /* 0x010fda0003f05270 */
[----:B------:R-:W-:Y:S05]  /*3410*/  @!P0 BRA `(.L_x_2662) ;  /* 0x0000000000308947 */ /* 0x000fea0003800000 */
[----:B------:R-:W-:-:S13]  /*3420*/  ISETP.NE.AND P0, PT, R0, 0xff, PT ;  /* 0x000000ff0000780c */ /* 0x000fda0003f05270 */
[----:B------:R-:W-:Y:S01]  /*3430*/  @P0 SHF.L.U32 R0, R0, 0x17, RZ ;  /* 0x0000001700000819 */ /* 0x000fe200000006ff */
[----:B------:R-:W-:Y:S02]  /*3440*/  @!P0 IMAD.MOV.U32 R2, RZ, RZ, 0x20000000 ;  /* 0x20000000ff028424 */ /* 0x000fe400078e00ff */
[----:B------:R-:W-:Y:S02]  /*3450*/  @!P0 IMAD.MOV.U32 R3, RZ, RZ, 0x7ff80000 ;  /* 0x7ff80000ff038424 */ /* 0x000fe400078e00ff */
[----:B------:R-:W-:-:S04]  /*3460*/  @P0 FMUL.FTZ R0, R0, 1 ;  /* 0x3f80000000000820 */ /* 0x000fc80000410000 */
[----:B------:R0:W2:Y:S02]  /*3470*/  @P0 F2F.F64.F32 R2, R0 ;  /* 0x0000000000020310 */ /* 0x0000a40000201800 */
[----:B0-2---:R-:W-:Y:S05]  /*3480*/  BRA `(.L_x_2662) ;  /* 0x0000000000147947 */ /* 0x005fea0003800000 */
.L_x_2682:
[----:B0-23--:R-:W2:Y:S02]  /*3490*/  LDG.E.64 R2, desc[UR36][R22.64] ;  /* 0x0000002416027981 */ /* 0x00dea4000c1e1b00 */
[----:B--2---:R-:W0:Y:S02]  /*34a0*/  I2F.F64.U64 R2, R2 ;  /* 0x0000000200027312 */ /* 0x004e240000301800 */
[----:B0-----:R-:W-:Y:S05]  /*34b0*/  BRA `(.L_x_2662) ;  /* 0x0000000000087947 */ /* 0x001fea0003800000 */
.L_x_2681:
[----:B0-23--:R-:W2:Y:S02]  /*34c0*/  LDG.E R2, desc[UR36][R22.64] ;  /* 0x0000002416027981 */ /* 0x00dea4000c1e1900 */
[----:B--2---:R-:W0:Y:S02]  /*34d0*/  I2F.F64.U32 R2, R2 ;  /* 0x0000000200027312 */ /* 0x004e240000201800 */
.L_x_2662:
[----:B------:R-:W-:Y:S05]  /*34e0*/  BSYNC.RECONVERGENT B6 ;  /* 0x0000000000067941 */ /* 0x000fea0003800200 */
.L_x_2656:
[----:B------:R-:W4:Y:S01]  /*34f0*/  LDCU.64 UR6, c[0x0][0x5e8] ;  /* 0x0000bd00ff0677ac */ /* 0x000f220008000a00 */
[----:B0----5:R4:W1:Y:S01]  /*3500*/  DFMA R4, -R2, R2, 1 ;  /* 0x3ff000000204742b */ /* 0x0218620000000102 */
[----:B------:R-:W-:-:S04]  /*3510*/  UPRMT UR4, UR43, 0x9910, URZ ;  /* 0x000099102b047896 */ /* 0x000fc800080000ff */
[----:B------:R-:W-:Y:S01]  /*3520*/  UISETP.GT.AND UP0, UPT, UR4, 0x9, UPT ;  /* 0x000000090400788c */ /* 0x000fe2000bf04270 */
[----:B----4-:R-:W-:-:S04]  /*3530*/  IADD3 R2, P0, PT, R18, UR6, RZ ;  /* 0x0000000612027c10 */ /* 0x010fc8000ff1e0ff */
[----:B------:R-:W-:-:S15]  /*3540*/  IADD3.X R3, PT, PT, RZ, UR7, RZ, P0, !PT ;  /* 0x00000007ff037c10 */ /* 0x000fde00087fe4ff */
[----:B------:R-:W-:-:S15]  /*3550*/  NOP ;  /* 0x0000000000007918 */ /* 0x000fde0000000000 */
[----:B------:R-:W-:-:S15]  /*3560*/  NOP ;  /* 0x0000000000007918 */ /* 0x000fde0000000000 */
[----:B------:R-:W-:-:S09]  /*3570*/  NOP ;  /* 0x0000000000007918 */ /* 0x000fd20000000000 */
[----:B-1----:R0:W1:Y:S02]  /*3580*/  DMUL R4, R4, R16 ;  /* 0x0000001004047228 */ /* 0x0020640000000000 */
[----:B01----:R-:W-:Y:S05]  /*3590*/  BRA.U UP0, `(.L_x_2685) ;  /* 0x0000000500707547 */ /* 0x003fea000b800000 */
        /* <DEDUP_REMOVED lines=8> */
[----:B------:R-:W0:Y:S02]  /*3620*/  F2I.F64.TRUNC R5, R4 ;  /* 0x0000000400057311 */ /* 0x000e24000030d100 */
[----:B0-----:R0:W-:Y:S01]  /*3630*/  STG.E.U8 desc[UR36][R2.64], R5 ;  /* 0x0000000502007986 */ /* 0x0011e2000c101124 */
[----:B------:R-:W-:Y:S05]  /*3640*/  BRA `(.L_x_2690) ;  /* 0x0000001000947947 */ /* 0x000fea0003800000 */
.L_x_2688:
[----:B------:R-:W0:Y:S02]  /*3650*/  F2I.S64.F64.TRUNC R4, R4 ;  /* 0x0000000400047311 */ /* 0x000e24000030d900 */
[----:B0-----:R-:W-:-:S05]  /*3660*/  IMAD.MOV.U32 R7, RZ, RZ, R4 ;  /* 0x000000ffff077224 */ /* 0x001fca00078e0004 */
[----:B------:R0:W-:Y:S01]  /*3670*/  STG.E.U8 desc[UR36][R2.64], R7 ;  /* 0x0000000702007986 */ /* 0x0001e2000c101124 */
[----:B------:R-:W-:Y:S05]  /*3680*/  BRA `(.L_x_2690) ;  /* 0x0000001000847947 */ /* 0x000fea0003800000 */
.L_x_2687:
[----:B------:R-:W-:-:S09]  /*3690*/  UISETP.NE.AND UP0, UPT, UR4, 0x2, UPT ;  /* 0x000000020400788c */ /* 0x000fd2000bf05270 */
[----:B------:R-:W-:Y:S05]  /*36a0*/  BRA.U !UP0, `(.L_x_2691) ;  /* 0x0000000108287547 */ /* 0x000fea000b800000 */
[----:B------:R-:W-:-:S09]  /*36b0*/  UISETP.NE.AND UP0, UPT, UR4, 0x3, UPT ;  /* 0x000000030400788c */ /* 0x000fd2000bf05270 */
[----:B------:R-:W-:Y:S05]  /*36c0*/  BRA.U !UP0, `(.L_x_2692) ;  /* 0x0000000108147547 */ /* 0x000fea000b800000 */
[----:B------:R-:W-:-:S09]  /*36d0*/  UISETP.NE.AND UP0, UPT, UR4, 0x4, UPT ;  /* 0x000000040400788c */ /* 0x000fd2000bf05270 */
[----:B------:R-:W-:Y:S05]  /*36e0*/  BRA.U UP0, `(.L_x_2689) ;  /* 0x0000000d00b47547 */ /* 0x000fea000b800000 */
[----:B------:R-:W0:Y:S02]  /*36f0*/  F2I.S64.F64.TRUNC R4, R4 ;  /* 0x0000000400047311 */ /* 0x000e24000030d900 */
[----:B0-----:R0:W-:Y:S01]  /*3700*/  STG.E.64 desc[UR36][R2.64], R4 ;  /* 0x0000000402007986 */ /* 0x0011e2000c101b24 */
[----:B------:R-:W-:Y:S05]  /*3710*/  BRA `(.L_x_2690) ;  /* 0x0000001000607947 */ /* 0x000fea0003800000 */
.L_x_2692:
[----:B------:R-:W0:Y:S02]  /*3720*/  F2I.F64.TRUNC R5, R4 ;  /* 0x0000000400057311 */ /* 0x000e24000030d100 */
[----:B0-----:R0:W-:Y:S01]  /*3730*/  STG.E desc[UR36][R2.64], R5 ;  /* 0x0000000502007986 */ /* 0x0011e2000c101924 */
[----:B------:R-:W-:Y:S05]  /*3740*/  BRA `(.L_x_2690) ;  /* 0x0000001000547947 */ /* 0x000fea0003800000 */
.L_x_2691:
[----:B------:R-:W0:Y:S02]  /*3750*/  F2I.F64.TRUNC R5, R4 ;  /* 0x0000000400057311 */ /* 0x000e24000030d100 */
[----:B0-----:R0:W-:Y:S01]  /*3760*/  STG.E.U16 desc[UR36][R2.64], R5 ;  /* 0x0000000502007986 */ /* 0x0011e2000c101524 */
[----:B------:R-:W-:Y:S05]  /*3770*/  BRA `(.L_x_2690) ;  /* 0x0000001000487947 */ /* 0x000fea0003800000 */
.L_x_2686:
[----:B------:R-:W-:-:S09]  /*3780*/  UISETP.GT.AND UP0, UPT, UR4, 0x6, UPT ;  /* 0x000000060400788c */ /* 0x000fd2000bf04270 */
[----:B------:R-:W-:Y:S05]  /*3790*/  BRA.U UP0, `(.L_x_2693) ;  /* 0x00000001006c7547 */ /* 0x000fea000b800000 */
[----:B------:R-:W-:-:S09]  /*37a0*/  UISETP.NE.AND UP0, UPT, UR4, 0x5, UPT ;  /* 0x000000050400788c */ /* 0x000fd2000bf05270 */
[----:B------:R-:W-:Y:S05]  /*37b0*/  BRA.U !UP0, `(.L_x_2694) ;  /* 0x0000000108347547 */ /* 0x000fea000b800000 */
[----:B------:R-:W-:-:S09]  /*37c0*/  UISETP.NE.AND UP0, UPT, UR4, 0x6, UPT ;  /* 0x000000060400788c */ /* 0x000fd2000bf05270 */
[----:B------:R-:W-:Y:S05]  /*37d0*/  BRA.U UP0, `(.L_x_2689) ;  /* 0x0000000d00787547 */ /* 0x000fea000b800000 */
[----:B------:R-:W-:Y:S01]  /*37e0*/  UMOV UR4, 0xf0000000 ;  /* 0xf000000000047882 */ /* 0x000fe20000000000 */
[----:B------:R-:W-:Y:S01]  /*37f0*/  UMOV UR5, 0x380fffff ;  /* 0x380fffff00057882 */ /* 0x000fe20000000000 */
[----:B------:R-:W0:-:S15]  /*3800*/  F2F.F32.F64 R7, R4 ;  /* 0x0000000400077310 */ /* 0x000e1e0000301000 */
[----:B------:R-:W-:-:S15]  /*3810*/  NOP ;  /* 0x0000000000007918 */ /* 0x000fde0000000000 */
[----:B------:R-:W-:-:S15]  /*3820*/  NOP ;  /* 0x0000000000007918 */ /* 0x000fde0000000000 */
[----:B------:R-:W-:-:S15]  /*3830*/  NOP ;  /* 0x0000000000007918 */ /* 0x000fde0000000000 */
[----:B------:R-:W-:-:S04]  /*3840*/  NOP ;  /* 0x0000000000007918 */ /* 0x000fc80000000000 */
[----:B------:R-:W0:Y:S02]  /*3850*/  DSETP.GEU.AND P0, PT, |R4|, UR4, PT ;  /* 0x0000000404007e2a */ /* 0x000e24000bf0e200 */
[----:B0-----:R-:W-:-:S05]  /*3860*/  @!P0 FMUL R7, R7, 1.175494350822287508e-38 ;  /* 0x0080000007078820 */ /* 0x001fca0000400000 */
[----:B------:R1:W-:Y:S01]  /*3870*/  STG.E desc[UR36][R2.64], R7 ;  /* 0x0000000702007986 */ /* 0x0003e2000c101924 */
[----:B------:R-:W-:Y:S05]  /*3880*/  BRA `(.L_x_2690) ;  /* 0x0000001000047947 */ /* 0x000fea0003800000 */
.L_x_2694:
        /* <DEDUP_REMOVED lines=9> */
[----:B------:R-:W-:-:S05]  /*3920*/  F2FP.F16.F32.PACK_AB R0, RZ, R0 ;  /* 0x00000000ff00723e */ /* 0x000fca00000000ff */
[----:B------:R0:W-:Y:S01]  /*3930*/  STG.E.U16 desc[UR36][R2.64], R0 ;  /* 0x0000000002007986 */ /* 0x0001e2000c101524 */
[----:B------:R-:W-:Y:S05]  /*3940*/  BRA `(.L_x_2690) ;  /* 0x0000000c00d47947 */ /* 0x000fea0003800000 */
.L_x_2693:
[----:B------:R-:W-:-:S09]  /*3950*/  UISETP.NE.AND UP0, UPT, UR4, 0x7, UPT ;  /* 0x000000070400788c */ /* 0x000fd2000bf05270 */
[----:B------:R-:W-:Y:S05]  /*3960*/  BRA.U !UP0, `(.L_x_2695) ;  /* 0x0000000108747547 */ /* 0x000fea000b800000 */
        /* <DEDUP_REMOVED lines=11> */
[----:B------:R-:W0:Y:S01]  /*3a20*/  DSETP.GEU.AND P0, PT, |R4|, UR4, PT ;  /* 0x0000000404007e2a */ /* 0x000e22000bf0e200 */
[----:B------:R-:W-:Y:S02]  /*3a30*/  IMAD.MOV.U32 R7, RZ, RZ, RZ ;  /* 0x000000ffff077224 */ /* 0x000fe400078e00ff */
[----:B0-----:R-:W-:-:S05]  /*3a40*/  @!P0 FMUL R6, R6, 1.175494350822287508e-38 ;  /* 0x0080000006068820 */ /* 0x001fca0000400000 */
[----:B------:R0:W-:Y:S01]  /*3a50*/  STG.E.64 desc[UR36][R2.64], R6 ;  /* 0x0000000602007986 */ /* 0x0001e2000c101b24 */
[----:B------:R-:W-:Y:S05]  /*3a60*/  BRA `(.L_x_2690) ;  /* 0x0000000c008c7947 */ /* 0x000fea0003800000 */
.L_x_2696:
        /* <DEDUP_REMOVED lines=9> */
[----:B------:R-:W-:-:S04]  /*3b00*/  F2FP.F16.F32.PACK_AB R5, RZ, R0 ;  /* 0x00000000ff05723e */ /* 0x000fc800000000ff */
[----:B------:R-:W-:-:S05]  /*3b10*/  PRMT R5, R5, 0x5410, RZ ;  /* 0x0000541005057816 */ /* 0x000fca00000000ff */
[----:B------:R4:W-:Y:S01]  /*3b20*/  STG.E desc[UR36][R2.64], R5 ;  /* 0x0000000502007986 */ /* 0x0009e2000c101924 */
[----:B------:R-:W-:Y:S05]  /*3b30*/  BRA `(.L_x_2690) ;  /* 0x0000000c00587947 */ /* 0x000fea0003800000 */
.L_x_2695:
[----:B------:R0:W-:Y:S01]  /*3b40*/  STG.E.64 desc[UR36][R2.64], R4 ;  /* 0x0000000402007986 */ /* 0x0001e2000c101b24 */
[----:B------:R-:W-:Y:S05]  /*3b50*/  BRA `(.L_x_2690) ;  /* 0x0000000c00507947 */ /* 0x000fea0003800000 */
.L_x_2685:
        /* <DEDUP_REMOVED lines=8> */
[----:B------:R-:W0:Y:S02]  /*3be0*/  DSETP.NEU.AND P0, PT, R4, RZ, PT ;  /* 0x000000ff0400722a */ /* 0x000e240003f0d000 */
[----:B0-----:R-:W-:-:S05]  /*3bf0*/  SEL R5, RZ, 0x1, !P0 ;  /* 0x00000001ff057807 */ /* 0x001fca0004000000 */
[----:B------:R0:W-:Y:S01]  /*3c00*/  STG.E.U8 desc[UR36][R2.64], R5 ;  /* 0x0000000502007986 */ /* 0x0001e2000c101124 */
[----:B------:R-:W-:Y:S05]  /*3c10*/  BRA `(.L_x_2690) ;  /* 0x0000000c00207947 */ /* 0x000fea0003800000 */
.L_x_2699:
[----:B------:R-:W-:-:S05]  /*3c20*/  CS2R R6, SRZ ;  /* 0x0000000000067805 */ /* 0x000fca000001ff00 */
[----:B------:R0:W-:Y:S01]  /*3c30*/  STG.E.128 desc[UR36][R2.64], R4 ;  /* 0x0000000402007986 */ /* 0x0001e2000c101d24 */
[----:B------:R-:W-:Y:S05]  /*3c40*/  BRA `(.L_x_2690) ;  /* 0x0000000c00147947 */ /* 0x000fea0003800000 */
.L_x_2698:
        /* <DEDUP_REMOVED lines=14> */
[----:B------:R-:W-:Y:S01]  /*3d30*/  BSSY.RECONVERGENT B0, `(.L_x_2702) ;  /* 0x000000d000007945 */ /* 0x000fe20003800200 */
[----:B0-----:R-:W-:Y:S01]  /*3d40*/  @!P0 FMUL R9, R9, 1.175494350822287508e-38 ;  /* 0x0080000009098820 */ /* 0x001fe20000400000 */
[----:B------:R-:W-:-:S04]  /*3d50*/  MOV R0, 0x7f ;  /* 0x0000007f00007802 */ /* 0x000fc80000000f00 */
        /* <DEDUP_REMOVED lines=10> */
.L_x_2703:
[----:B------:R-:W-:Y:S05]  /*3e00*/  BSYNC.RECONVERGENT B0 ;  /* 0x0000000000007941 */ /* 0x000fea0003800200 */
.L_x_2702:
[----:B------:R-:W-:-:S05]  /*3e10*/  LOP3.LUT R7, R0, 0x80, R7, 0xf8, !PT ;  /* 0x0000008000077812 */ /* 0x000fca00078ef807 */
[----:B------:R0:W-:Y:S01]  /*3e20*/  STG.E.U8 desc[UR36][R2.64], R7 ;  /* 0x0000000702007986 */ /* 0x0001e2000c101124 */
[----:B------:R-:W-:Y:S05]  /*3e30*/  BRA `(.L_x_2690) ;  /* 0x0000000800987947 */ /* 0x000fea0003800000 */
.L_x_2701:
        /* <DEDUP_REMOVED lines=9> */
[----:B0-----:R-:W-:-:S05]  /*3ed0*/  @!P0 FMUL R9, R9, 1.175494350822287508e-38 ;  /* 0x0080000009098820 */ /* 0x001fca0000400000 */
        /* <DEDUP_REMOVED lines=13> */
.L_x_2705:
[----:B------:R-:W-:Y:S05]  /*3fb0*/  BSYNC.RECONVERGENT B0 ;  /* 0x0000000000007941 */ /* 0x000fea0003800200 */
.L_x_2704:
[----:B------:R-:W-:-:S05]  /*3fc0*/  LOP3.LUT R7, R0, 0x80, R7, 0xf8, !PT ;  /* 0x0000008000077812 */ /* 0x000fca00078ef807 */
[----:B------:R0:W-:Y:S01]  /*3fd0*/  STG.E.U8 desc[UR36][R2.64], R7 ;  /* 0x0000000702007986 */ /* 0x0001e2000c101124 */
[----:B------:R-:W-:Y:S05]  /*3fe0*/  BRA `(.L_x_2690) ;  /* 0x00000008002c7947 */ /* 0x000fea0003800000 */
.L_x_2700:
        /* <DEDUP_REMOVED lines=9> */
[----:B------:R-:W-:-:S05]  /*4080*/  F2FP.BF16.F32.PACK_AB R0, RZ, R0 ;  /* 0x00000000ff00723e */ /* 0x000fca00000010ff */
[----:B------:R0:W-:Y:S01]  /*4090*/  STG.E.U16 desc[UR36][R2.64], R0 ;  /* 0x0000000002007986 */ /* 0x0001e2000c101524 */
[----:B------:R-:W-:Y:S05]  /*40a0*/  BRA `(.L_x_2690) ;  /* 0x0000000400fc7947 */ /* 0x000fea0003800000 */
.L_x_2697:
        /* <DEDUP_REMOVED lines=8> */
[----:B------:R-:W0:Y:S02]  /*4130*/  F2I.U32.F64.TRUNC R5, R4 ;  /* 0x0000000400057311 */ /* 0x000e24000030d000 */
[----:B0-----:R0:W-:Y:S01]  /*4140*/  STG.E.U16 desc[UR36][R2.64], R5 ;  /* 0x0000000502007986 */ /* 0x0011e2000c101524 */
[----:B------:R-:W-:Y:S05]  /*4150*/  BRA `(.L_x_2690) ;  /* 0x0000000400d07947 */ /* 0x000fea0003800000 */
.L_x_2708:
        /* <DEDUP_REMOVED lines=10> */
[----:B------:R-:W-:-:S04]  /*4200*/  IMAD.MOV.U32 R0, RZ, RZ, 0x80 ;  /* 0x00000080ff007424 */ /* 0x000fc800078e00ff */
        /* <DEDUP_REMOVED lines=10> */
.L_x_2711:
[----:B------:R-:W-:-:S04]  /*42b0*/  SHF.R.U32.HI R0, RZ, 0x14, R7 ;  /* 0x00000014ff007819 */ /* 0x000fc80000011607 */
[----:B------:R-:W-:-:S04]  /*42c0*/  LOP3.LUT R0, R0, 0x1, RZ, 0xc0, !PT ;  /* 0x0000000100007812 */ /* 0x000fc800078ec0ff */
[----:B------:R-:W-:-:S04]  /*42d0*/  IADD3 R0, PT, PT, R7, 0x487ffff, R0 ;  /* 0x0487ffff07007810 */ /* 0x000fc80007ffe000 */
[----:B------:R-:W-:-:S04]  /*42e0*/  SHF.R.U32.HI R0, RZ, 0x14, R0 ;  /* 0x00000014ff007819 */ /* 0x000fc80000011600 */
[----:B------:R-:W-:-:S07]  /*42f0*/  LOP3.LUT R4, R0, 0xff, RZ, 0xc0, !PT ;  /* 0x000000ff00047812 */ /* 0x000fce00078ec0ff */
.L_x_2712:
[----:B------:R-:W-:-:S04]  /*4300*/  SHF.R.U32.HI R5, RZ, 0x18, R7 ;  /* 0x00000018ff057819 */ /* 0x000fc80000011607 */
[----:B------:R-:W-:-:S04]  /*4310*/  LOP3.LUT R4, R4, 0x80, R5, 0xf8, !PT ;  /* 0x0000008004047812 */ /* 0x000fc800078ef805 */
[----:B------:R-:W-:-:S07]  /*4320*/  PRMT R0, R4, 0x7610, R0 ;  /* 0x0000761004007816 */ /* 0x000fce0000000000 */
.L_x_2710:
[----:B------:R-:W-:Y:S05]  /*4330*/  BSYNC.RECONVERGENT B0 ;  /* 0x0000000000007941 */ /* 0x000fea0003800200 */
.L_x_2709:
[----:B------:R0:W-:Y:S01]  /*4340*/  STG.E.U8 desc[UR36][R2.64], R0 ;  /* 0x0000000002007986 */ /* 0x0001e2000c101124 */
[----:B------:R-:W-:Y:S05]  /*4350*/  BRA `(.L_x_2690) ;  /* 0x0000000400507947 */ /* 0x000fea0003800000 */
.L_x_2707:
        /* <DEDUP_REMOVED lines=21> */
.L_x_2715:
[----:B------:R-:W-:-:S04]  /*44b0*/  SHF.R.U32.HI R0, RZ, 0x15, R7 ;  /* 0x00000015ff007819 */ /* 0x000fc80000011607 */
[----:B------:R-:W-:-:S04]  /*44c0*/  LOP3.LUT R0, R0, 0x1, RZ, 0xc0, !PT ;  /* 0x0000000100007812 */ /* 0x000fc800078ec0ff */
[----:B------:R-:W-:-:S04]  /*44d0*/  IADD3 R0, PT, PT, R7, 0x88fffff, R0 ;  /* 0x088fffff07007810 */ /* 0x000fc80007ffe000 */
[----:B------:R-:W-:-:S04]  /*44e0*/  SHF.R.U32.HI R0, RZ, 0x15, R0 ;  /* 0x00000015ff007819 */ /* 0x000fc80000011600 */
[----:B------:R-:W-:-:S07]  /*44f0*/  LOP3.LUT R4, R0, 0xff, RZ, 0xc0, !PT ;  /* 0x000000ff00047812 */ /* 0x000fce00078ec0ff */
.L_x_2716:
[----:B------:R-:W-:-:S04]  /*4500*/  SHF.R.U32.HI R5, RZ, 0x18, R7 ;  /* 0x00000018ff057819 */ /* 0x000fc80000011607 */
[----:B------:R-:W-:-:S04]  /*4510*/  LOP3.LUT R4, R4, 0x80, R5, 0xf8, !PT ;  /* 0x0000008004047812 */ /* 0x000fc800078ef805 */
[----:B------:R-:W-:-:S07]  /*4520*/  PRMT R0, R4, 0x7610, R0 ;  /* 0x0000761004007816 */ /* 0x000fce0000000000 */
.L_x_2714:
[----:B------:R-:W-:Y:S05]  /*4530*/  BSYNC.RECONVERGENT B0 ;  /* 0x0000000000007941 */ /* 0x000fea0003800200 */
.L_x_2713:
[----:B------:R0:W-:Y:S01]  /*4540*/  STG.E.U8 desc[UR36][R2.64], R0 ;  /* 0x0000000002007986 */ /* 0x0001e2000c101124 */
[----:B------:R-:W-:Y:S05]  /*4550*/  BRA `(.L_x_2690) ;  /* 0x0000000000d07947 */ /* 0x000fea0003800000 */
.L_x_2706:
[----:B------:R-:W-:-:S09]  /*4560*/  UISETP.NE.AND UP0, UPT, UR4, 0x1c, UPT ;  /* 0x0000001c0400788c */ /* 0x000fd2000bf05270 */
[----:B------:R-:W-:Y:S05]  /*4570*/  BRA.U !UP0, `(.L_x_2717) ;  /* 0x0000000108c07547 */ /* 0x000fea000b800000 */
[----:B------:R-:W-:-:S09]  /*4580*/  UISETP.NE.AND UP0, UPT, UR4, 0x1d, UPT ;  /* 0x0000001d0400788c */ /* 0x000fd2000bf05270 */
[----:B------:R-:W-:Y:S05]  /*4590*/  BRA.U !UP0, `(.L_x_2718) ;  /* 0x0000000108ac7547 */ /* 0x000fea000b800000 */
[----:B------:R-:W-:-:S09]  /*45a0*/  UISETP.NE.AND UP0, UPT, UR4, 0x2c, UPT ;  /* 0x0000002c0400788c */ /* 0x000fd2000bf05270 */
[----:B------:R-:W-:Y:S05]  /*45b0*/  BRA.U !UP0, `(.L_x_2719) ;  /* 0x0000000108447547 */ /* 0x000fea000b800000 */
.L_x_2689:
[----:B------:R-:W-:Y:S01]  /*45c0*/  MOV R0, 0x0 ;  /* 0x0000000000007802 */ /* 0x000fe20000000f00 */
[----:B------:R-:W0:Y:S01]  /*45d0*/  LDCU.64 UR6, c[0x4][0x128] ;  /* 0x01002500ff0677ac */ /* 0x000e220008000a00 */
[----:B------:R-:W-:Y:S02]  /*45e0*/  HFMA2 R13, -RZ, RZ, 0, 0 ;  /* 0x00000000ff0d7431 */ /* 0x000fe400000001ff */
[----:B------:R-:W-:Y:S01]  /*45f0*/  IMAD.MOV.U32 R8, RZ, RZ, 0x65 ;  /* 0x00000065ff087424 */ /* 0x000fe200078e00ff */
[----:B------:R1:W4:Y:S01]  /*4600*/  LDC.64 R2, c[0x4][R0] ;  /* 0x0100000000027b82 */ /* 0x0003220000000a00 */
[----:B------:R-:W5:Y:S01]  /*4610*/  LDCU.64 UR8, c[0x4][0x130] ;  /* 0x01002600ff0877ac */ /* 0x000f620008000a00 */
[----:B------:R-:W-:Y:S01]  /*4620*/  IMAD.MOV.U32 R12, RZ, RZ, 0x1 ;  /* 0x00000001ff0c7424 */ /* 0x000fe200078e00ff */
[----:B------:R-:W2:Y:S01]  /*4630*/  LDCU.64 UR4, c[0x4][0x10] ;  /* 0x01000200ff0477ac */ /* 0x000ea20008000a00 */
[----:B0-----:R-:W-:Y:S02]  /*4640*/  IMAD.U32 R4, RZ, RZ, UR6 ;  /* 0x00000006ff047e24 */ /* 0x001fe4000f8e00ff */
[----:B------:R-:W-:Y:S01]  /*4650*/  IMAD.U32 R5, RZ, RZ, UR7 ;  /* 0x00000007ff057e24 */ /* 0x000fe2000f8e00ff */
[----:B-----5:R-:W-:Y:S01]  /*4660*/  MOV R6, UR8 ;  /* 0x0000000800067c02 */ /* 0x020fe20008000f00 */
[----:B------:R-:W-:-:S02]  /*4670*/  IMAD.U32 R7, RZ, RZ, UR9 ;  /* 0x00000009ff077e24 */ /* 0x000fc4000f8e00ff */
[----:B--2---:R-:W-:Y:S01]  /*4680*/  IMAD.U32 R10, RZ, RZ, UR4 ;  /* 0x00000004ff0a7e24 */ /* 0x004fe2000f8e00ff */
[----:B-1----:R-:W-:-:S07]  /*4690*/  MOV R11, UR5 ;  /* 0x00000005000b7c02 */ /* 0x002fce0008000f00 */
[----:B------:R-:W-:-:S07]  /*46a0*/  LEPC R20, `(.L_x_2720) ;  /* 0x000000001014794e */ /* 0x000fce0000000000 */
[----:B---34-:R-:W-:Y:S05]  /*46b0*/  CALL.ABS.NOINC R2 ;  /* 0x0000000002007343 */ /* 0x018fea0003c00000 */
.L_x_2720:
[----:B------:R-:W-:Y:S05]  /*46c0*/  BRA `(.L_x_2690) ;  /* 0x0000000000747947 */ /* 0x000fea0003800000 */
.L_x_2719:
        /* <DEDUP_REMOVED lines=8> */
[----:B0-----:R-:W-:Y:S01]  /*4750*/  @!P0 FMUL R8, R8, 1.175494350822287508e-38 ;  /* 0x0080000008088820 */ /* 0x001fe20000400000 */
[----:B------:R-:W-:-:S04]  /*4760*/  IMAD.MOV.U32 R5, RZ, RZ, 0xff ;  /* 0x000000ffff057424 */ /* 0x000fc800078e00ff */
        /* <DEDUP_REMOVED lines=10> */
[----:B------:R-:W-:-:S05]  /*4810*/  @!P0 IADD3 R0, PT, PT, R6, RZ, RZ ;  /* 0x000000ff06008210 */ /* 0x000fca0007ffe0ff */
[----:B------:R-:W-:-:S05]  /*4820*/  @P1 IMAD.MOV.U32 R5, RZ, RZ, R0 ;  /* 0x000000ffff051224 */ /* 0x000fca00078e0000 */
[----:B------:R0:W-:Y:S01]  /*4830*/  STG.E.U8 desc[UR36][R2.64], R5 ;  /* 0x0000000502007986 */ /* 0x0001e2000c101124 */
[----:B------:R-:W-:Y:S05]  /*4840*/  BRA `(.L_x_2690) ;  /* 0x0000000000147947 */ /* 0x000fea0003800000 */
.L_x_2718:
[----:B------:R-:W0:Y:S02]  /*4850*/  F2I.U64.F64.TRUNC R4, R4 ;  /* 0x0000000400047311 */ /* 0x000e24000030d800 */
[----:B0-----:R0:W-:Y:S01]  /*4860*/  STG.E.64 desc[UR36][R2.64], R4 ;  /* 0x0000000402007986 */ /* 0x0011e2000c101b24 */
[----:B------:R-:W-:Y:S05]  /*4870*/  BRA `(.L_x_2690) ;  /* 0x0000000000087947 */ /* 0x000fea0003800000 */
.L_x_2717:
[----:B------:R-:W0:Y:S02]  /*4880*/  F2I.U32.F64.TRUNC R5, R4 ;  /* 0x0000000400057311 */ /* 0x000e24000030d000 */
[----:B0-----:R0:W-:Y:S02]  /*4890*/  STG.E desc[UR36][R2.64], R5 ;  /* 0x0000000502007986 */ /* 0x0011e4000c101924 */
.L_x_2690:
[----:B------:R-:W-:-:S07]  /*48a0*/  VIADD R19, R19, 0x80 ;  /* 0x0000008013137836 */ /* 0x000fce0000000000 */
.L_x_2625:
[----:B------:R-:W-:Y:S05]  /*48b0*/  BSYNC.RECONVERGENT B7 ;  /* 0x0000000000077941 */ /* 0x000fea0003800200 */
.L_x_2624:
[----:B------:R-:W5:Y:S01]  /*48c0*/  LDCU UR4, c[0x0][0x380] ;  /* 0x00007000ff0477ac */ /* 0x000f620008000800 */
[----:B------:R-:W-:Y:S01]  /*48d0*/  BSSY.RECONVERGENT B7, `(.L_x_2721) ;  /* 0x000047c000077945 */ /* 0x000fe20003800200 */
[----:B-----5:R-:W-:-:S13]  /*48e0*/  ISETP.GE.AND P0, PT, R19, UR4, PT ;  /* 0x0000000413007c0c */ /* 0x020fda000bf06270 */
[----:B------:R-:W-:Y:S05]  /*48f0*/  @P0 BRA `(.L_x_2722) ;  /* 0x0000004400e40947 */ /* 0x000fea0003800000 */
[----:B------:R-:W5:Y:S01]  /*4900*/  LDCU UR4, c[0x0][0x388] ;  /* 0x00007100ff0477ac */ /* 0x000f620008000800 */
[----:B--23--:R-:W-:Y:S02]  /*4910*/  HFMA2 R22, -RZ, RZ, 0, 0 ;  /* 0x00000000ff167431 */ /* 0x00cfe400000001ff */
[----:B0-----:R-:W-:Y:S02]  /*4920*/  IMAD.MOV.U32 R0, RZ, RZ, RZ ;  /* 0x000000ffff007224 */ /* 0x001fe400078e00ff */
[----:B------:R-:W-:Y:S01]  /*4930*/  IMAD.MOV.U32 R18, RZ, RZ, RZ ;  /* 0x000000ffff127224 */ /* 0x000fe200078e00ff */
[----:B-----5:R-:W-:-:S09]  /*4940*/  UISETP.NE.AND UP0, UPT, UR4, URZ, UPT ;  /* 0x000000ff0400728c */ /* 0x020fd2000bf05270 */
[----:B------:R-:W-:Y:S05]  /*4950*/  BRA.U !UP0, `(.L_x_2723) ;  /* 0x0000001508707547 */ /* 0x000fea000b800000 */
[----:B------:R-:W1:Y:S01]  /*4960*/  LDCU.64 UR4, c[0x0][0x390] ;  /* 0x00007200ff0477ac */ /* 0x000e620008000a00 */
[----:B------:R-:W-:Y:S01]  /*4970*/  MOV R18, RZ ;  /* 0x000000ff00127202 */ /* 0x000fe20000000f00 */
[----:B------:R-:W0:Y:S01]  /*4980*/  LDCU UR6, c[0x0][0x38c] ;  /* 0x00007180ff0677ac */ /* 0x000e220008000800 */
[----:B------:R-:W2:Y:S01]  /*4990*/  LDCU.64 UR8, c[0x0][0x4b8] ;  /* 0x00009700ff0877ac */ /* 0x000ea20008000a00 */
[----:B------:R-:W-:Y:S02]  /*49a0*/  UISETP.NE.AND UP0, UPT, UR41, URZ, UPT ;  /* 0x000000ff2900728c */ /* 0x000fe4000bf05270 */
[----:B-1--4-:R-:W-:Y:S01]  /*49b0*/  IMAD.HI.U32 R2, R19, UR4, R18 ;  /* 0x0000000413027c27 */ /* 0x012fe2000f8e0012 */
[----:B------:R-:W1:Y:S04]  /*49c0*/  LDCU UR4, c[0x0][0x4c0] ;  /* 0x00009800ff0477ac */ /* 0x000e680008000800 */
[----:B------:R-:W-:-:S05]  /*49d0*/  SHF.R.U32.HI R3, RZ, UR5, R2 ;  /* 0x00000005ff037c19 */ /* 0x000fca0008011602 */
[----:B------:R-:W-:-:S04]  /*49e0*/  IMAD.MOV R22, RZ, RZ, -R3 ;  /* 0x000000ffff167224 */ /* 0x000fc800078e0a03 */
[----:B0-----:R-:W-:-:S04]  /*49f0*/  IMAD R22, R22, UR6, R19 ;  /* 0x0000000616167c24 */ /* 0x001fc8000f8e0213 */
[C---:B--2---:R-:W-:Y:S02]  /*4a00*/  IMAD R18, R22.reuse, UR8, RZ ;  /* 0x0000000816127c24 */ /* 0x044fe4000f8e02ff */
        /* <DEDUP_REMOVED lines=337> */
.L_x_2723:
[----:B------:R-:W1:Y:S01]  /*5f20*/  LDCU.64 UR6, c[0x0][0x5f0] ;  /* 0x0000be00ff0677ac */ /* 0x000e620008000a00 */
[----:B------:R-:W-:Y:S01]  /*5f30*/  BSSY.RECONVERGENT B6, `(.L_x_2724) ;  /* 0x00000ec000067945 */ /* 0x000fe20003800200 */
[----:B------:R-:W-:-:S04]  /*5f40*/  UPRMT UR4, UR39, 0x9910, URZ ;  /* 0x0000991027047896 */ /* 0x000fc800080000ff */
        /* <DEDUP_REMOVED lines=13> */
[----:B--2---:R0:W1:Y:S02]  /*6020*/  I2F.F64.S16 R16, R2 ;  /* 0x0000000200107312 */ /* 0x0040640000101c00 */
[----:B01----:R-:W-:Y:S05]  /*6030*/  BRA `(.L_x_2730) ;  /* 0x0000000c006c7947 */ /* 0x003fea0003800000 */
.L_x_2728:
[----:B------:R-:W2:Y:S02]  /*6040*/  LDG.E.U8 R2, desc[UR36][R2.64] ;  /* 0x0000002402027981 */ /* 0x000ea4000c1e1100 */
[----:B--2---:R0:W1:Y:S02]  /*6050*/  I2F.F64.U16 R16, R2 ;  /* 0x0000000200107312 */ /* 0x0040640000101800 */
[----:B01----:R-:W-:Y:S05]  /*6060*/  BRA `(.L_x_2730) ;  /* 0x0000000c00607947 */ /* 0x003fea0003800000 */
.L_x_2727:
[----:B------:R-:W-:-:S09]  /*6070*/  UISETP.NE.AND UP0, UPT, UR4, 0x2, UPT ;  /* 0x000000020400788c */ /* 0x000fd2000bf05270 */
[----:B------:R-:W-:Y:S05]  /*6080*/  BRA.U !UP0, `(.L_x_2731) ;  /* 0x0000000108287547 */ /* 0x000fea000b800000 */
[----:B------:R-:W-:-:S09]  /*6090*/  UISETP.NE.AND UP0, UPT, UR4, 0x3, UPT ;  /* 0x000000030400788c */ /* 0x000fd2000bf05270 */
[----:B------:R-:W-:Y:S05]  /*60a0*/  BRA.U !UP0, `(.L_x_2732) ;  /* 0x0000000108147547 */ /* 0x000fea000b800000 */
[----:B------:R-:W-:-:S09]  /*60b0*/  UISETP.NE.AND UP0, UPT, UR4, 0x4, UPT ;  /* 0x000000040400788c */ /* 0x000fd2000bf05270 */
[----:B------:R-:W-:Y:S05]  /*60c0*/  BRA.U UP0, `(.L_x_2729) ;  /* 0x0000000900ec7547 */ /* 0x000fea000b800000 */
[----:B------:R-:W2:Y:S02]  /*60d0*/  LDG.E.64 R16, desc[UR36][R2.64] ;  /* 0x0000002402107981 */ /* 0x000ea4000c1e1b00 */
[----:B--2---:R-:W0:Y:S02]  /*60e0*/  I2F.F64.S64 R16, R16 ;  /* 0x0000001000107312 */ /* 0x004e240000301c00 */
[----:B0-----:R-:W-:Y:S05]  /*60f0*/  BRA `(.L_x_2730) ;  /* 0x0000000c003c7947 */ /* 0x001fea0003800000 */
.L_x_2732:
[----:B------:R-:W2:Y:S02]  /*6100*/  LDG.E R2, desc[UR36][R2.64] ;  /* 0x0000002402027981 */ /* 0x000ea4000c1e1900 */
[----:B--2---:R0:W1:Y:S02]  /*6110*/  I2F.F64 R16, R2 ;  /* 0x0000000200107312 */ /* 0x0040640000201c00 */
[----:B01----:R-:W-:Y:S05]  /*6120*/  BRA `(.L_x_2730) ;  /* 0x0000000c00307947 */ /* 0x003fea0003800000 */
.L_x_2731:
[----:B------:R-:W2:Y:S02]  /*6130*/  LDG.E.U16 R2, desc[UR36][R2.64] ;  /* 0x0000002402027981 */ /* 0x000ea4000c1e1500 */
[----:B--2---:R0:W1:Y:S02]  /*6140*/  I2F.F64.S16 R16, R2 ;  /* 0x0000000200107312 */ /* 0x0040640000101c00 */
[----:B01----:R-:W-:Y:S05]  /*6150*/  BRA `(.L_x_2730) ;  /* 0x0000000c00247947 */ /* 0x003fea0003800000 */
.L_x_2726:
        /* <DEDUP_REMOVED lines=8> */
[----:B------:R-:W0:Y:S02]  /*61e0*/  F2F.F64.F32 R16, R16 ;  /* 0x0000001000107310 */ /* 0x000e240000201800 */
[----:B0-----:R-:W-:Y:S05]  /*61f0*/  BRA `(.L_x_2730) ;  /* 0x0000000800fc7947 */ /* 0x001fea0003800000 */
.L_x_2734:
[----:B------:R-:W2:Y:S02]  /*6200*/  LDG.E.U16 R0, desc[UR36][R2.64] ;  /* 0x0000002402007981 */ /* 0x000ea4000c1e1500 */
[----:B--2---:R-:W-:-:S05]  /*6210*/  HADD2.F32 R0, -RZ, R0.H0_H0 ;  /* 0x20000000ff007230 */ /* 0x004fca0000004100 */
[----:B------:R-:W-:-:S04]  /*6220*/  FMUL.FTZ R0, R0, 1 ;  /* 0x3f80000000007820 */ /* 0x000fc80000410000 */
[----:B------:R0:W1:Y:S02]  /*6230*/  F2F.F64.F32 R16, R0 ;  /* 0x0000000000107310 */ /* 0x0000640000201800 */
[----:B01----:R-:W-:Y:S05]  /*6240*/  BRA `(.L_x_2730) ;  /* 0x0000000800e87947 */ /* 0x003fea0003800000 */
.L_x_2733:
        /* <DEDUP_REMOVED lines=8> */
[----:B------:R-:W1:Y:S02]  /*62d0*/  F2F.F64.F32 R16, R16 ;  /* 0x0000001000107310 */ /* 0x000e640000201800 */
[----:B-1----:R-:W-:Y:S05]  /*62e0*/  BRA `(.L_x_2730) ;  /* 0x0000000800c07947 */ /* 0x002fea0003800000 */
.L_x_2736:
[----:B------:R-:W2:Y:S02]  /*62f0*/  LDG.E.U16 R2, desc[UR36][R2.64] ;  /* 0x0000002402027981 */ /* 0x000ea4000c1e1500 */
[----:B--2---:R-:W-:-:S05]  /*6300*/  HADD2.F32 R0, -RZ, R2.H0_H0 ;  /* 0x20000002ff007230 */ /* 0x004fca0000004100 */
[----:B------:R-:W-:-:S04]  /*6310*/  FMUL.FTZ R0, R0, 1 ;  /* 0x3f80000000007820 */ /* 0x000fc80000410000 */
[----:B------:R1:W2:Y:S02]  /*6320*/  F2F.F64.F32 R16, R0 ;  /* 0x0000000000107310 */ /* 0x0002a40000201800 */
[----:B-12---:R-:W-:Y:S05]  /*6330*/  BRA `(.L_x_2730) ;  /* 0x0000000800ac7947 */ /* 0x006fea0003800000 */
.L_x_2735:
[----:B------:R0:W5:Y:S01]  /*6340*/  LDG.E.64 R16, desc[UR36][R2.64] ;  /* 0x0000002402107981 */ /* 0x000162000c1e1b00 */
[----:B------:R-:W-:Y:S05]  /*6350*/  BRA `(.L_x_2730) ;  /* 0x0000000800a47947 */ /* 0x000fea0003800000 */
.L_x_2725:
        /* <DEDUP_REMOVED lines=9> */
[----:B------:R-:W-:Y:S02]  /*63f0*/  MOV R16, RZ ;  /* 0x000000ff00107202 */ /* 0x000fe40000000f00 */
[----:B--2---:R-:W-:-:S04]  /*6400*/  ISETP.NE.AND P0, PT, R2, RZ, PT ;  /* 0x000000ff0200720c */ /* 0x004fc80003f05270 */
[----:B------:R-:W-:Y:S01]  /*6410*/  FSEL R17, RZ, 1.875, !P0 ;  /* 0x3ff00000ff117808 */ /* 0x000fe20004000000 */
[----:B------:R-:W-:Y:S08]  /*6420*/  BRA `(.L_x_2730) ;  /* 0x0000000800707947 */ /* 0x000ff00003800000 */
.L_x_2739:
[----:B------:R1:W5:Y:S01]  /*6430*/  LDG.E.64 R16, desc[UR36][R2.64] ;  /* 0x0000002402107981 */ /* 0x000362000c1e1b00 */
[----:B------:R-:W-:Y:S05]  /*6440*/  BRA `(.L_x_2730) ;  /* 0x0000000800687947 */ /* 0x000fea0003800000 */
.L_x_2738:
        /* <DEDUP_REMOVED lines=23> */
[----:B------:R-:W-:-:S05]  /*65c0*/  LOP3.LUT R5, R5, 0x80000000, R0, 0xf8, !PT ;  /* 0x8000000005057812 */ /* 0x000fca00078ef800 */
[----:B------:R-:W-:-:S04]  /*65d0*/  FMUL.FTZ R5, R5, 1 ;  /* 0x3f80000005057820 */ /* 0x000fc80000410000 */
[----:B------:R1:W2:Y:S02]  /*65e0*/  F2F.F64.F32 R16, R5 ;  /* 0x0000000500107310 */ /* 0x0002a40000201800 */
[----:B-12---:R-:W-:Y:S05]  /*65f0*/  BRA `(.L_x_2730) ;  /* 0x0000000400fc7947 */ /* 0x006fea0003800000 */
.L_x_2741:
        /* <DEDUP_REMOVED lines=10> */
[----:B------:R-:W-:-:S05]  /*66a0*/  LOP3.LUT R0, R0, 0x80000000, R5, 0xf8, !PT ;  /* 0x8000000000007812 */ /* 0x000fca00078ef805 */
[----:B------:R-:W-:-:S04]  /*66b0*/  FMUL.FTZ R0, R0, 1 ;  /* 0x3f80000000007820 */ /* 0x000fc80000410000 */
[----:B------:R1:W2:Y:S02]  /*66c0*/  F2F.F64.F32 R16, R0 ;  /* 0x0000000000107310 */ /* 0x0002a40000201800 */
[----:B-12---:R-:W-:Y:S05]  /*66d0*/  BRA `(.L_x_2730) ;  /* 0x0000000400c47947 */ /* 0x006fea0003800000 */
.L_x_2740:
[----:B------:R-:W2:Y:S02]  /*66e0*/  LDG.E.U16 R0, desc[UR36][R2.64] ;  /* 0x0000002402007981 */ /* 0x000ea4000c1e1500 */
[----:B--2---:R-:W-:-:S04]  /*66f0*/  IMAD.U32 R0, R0, 0x10000, RZ ;  /* 0x0001000000007824 */ /* 0x004fc800078e00ff */
[----:B------:R-:W-:-:S04]  /*6700*/  FMUL.FTZ R0, R0, 1 ;  /* 0x3f80000000007820 */ /* 0x000fc80000410000 */
[----:B------:R1:W2:Y:S02]  /*6710*/  F2F.F64.F32 R16, R0 ;  /* 0x0000000000107310 */ /* 0x0002a40000201800 */
[----:B-12---:R-:W-:Y:S05]  /*6720*/  BRA `(.L_x_2730) ;  /* 0x0000000400b07947 */ /* 0x006fea0003800000 */
.L_x_2737:
        /* <DEDUP_REMOVED lines=9> */
[----:B--2---:R4:W0:Y:S02]  /*67c0*/  I2F.F64.U16 R16, R2 ;  /* 0x0000000200107312 */ /* 0x0048240000101800 */
[----:B0---4-:R-:W-:Y:S05]  /*67d0*/  BRA `(.L_x_2730) ;  /* 0x0000000400847947 */ /* 0x011fea0003800000 */
.L_x_2744:
        /* <DEDUP_REMOVED lines=21> */
.L_x_2746:
[----:B------:R-:W-:Y:S05]  /*6930*/  BSYNC.RECONVERGENT B0 ;  /* 0x0000000000007941 */ /* 0x000fea0003800200 */
.L_x_2745:
[----:B------:R-:W-:Y:S02]  /*6940*/  SHF.L.U32 R0, R0, 0x14, RZ ;  /* 0x0000001400007819 */ /* 0x000fe400000006ff */
[----:B------:R-:W-:-:S04]  /*6950*/  LEA R2, R2, 0x3b800000, 0x17 ;  /* 0x3b80000002027811 */ /* 0x000fc800078eb8ff */
[----:B------:R-:W-:-:S05]  /*6960*/  LOP3.LUT R0, R2, R0, R7, 0xfe, !PT ;  /* 0x0000000002007212 */ /* 0x000fca00078efe07 */
[----:B------:R-:W-:-:S04]  /*6970*/  FMUL.FTZ R0, R0, 1 ;  /* 0x3f80000000007820 */ /* 0x000fc80000410000 */
[----:B------:R4:W0:Y:S02]  /*6980*/  F2F.F64.F32 R16, R0 ;  /* 0x0000000000107310 */ /* 0x0008240000201800 */
[----:B0---4-:R-:W-:Y:S05]  /*6990*/  BRA `(.L_x_2730) ;  /* 0x0000000400147947 */ /* 0x011fea0003800000 */
.L_x_2743:
[----:B------:R-:W2:Y:S01]  /*69a0*/  LDG.E.U8 R3, desc[UR36][R2.64] ;  /* 0x0000002402037981 */ /* 0x000ea2000c1e1100 */
[----:B------:R-:W-:Y:S02]  /*69b0*/  CS2R R16, SRZ ;  /* 0x0000000000107805 */ /* 0x000fe4000001ff00 */
[----:B--2---:R-:W-:-:S13]  /*69c0*/  ISETP.NE.AND P0, PT, R3, RZ, PT ;  /* 0x000000ff0300720c */ /* 0x004fda0003f05270 */
[----:B------:R-:W-:Y:S05]  /*69d0*/  @!P0 BRA `(.L_x_2730) ;  /* 0x0000000400048947 */ /* 0x000fea0003800000 */
[----:B------:R-:W-:-:S13]  /*69e0*/  ISETP.NE.AND P0, PT, R3, 0x80, PT ;  /* 0x000000800300780c */ /* 0x000fda0003f05270 */
[----:B------:R-:W-:Y:S02]  /*69f0*/  @!P0 IMAD.MOV.U32 R16, RZ, RZ, 0x20000000 ;  /* 0x20000000ff108424 */ /* 0x000fe400078e00ff */
        /* <DEDUP_REMOVED lines=15> */
.L_x_2748:
[----:B------:R-:W-:Y:S05]  /*6af0*/  BSYNC.RECONVERGENT B0 ;  /* 0x0000000000007941 */ /* 0x000fea0003800200 */
.L_x_2747:
[----:B------:R-:W-:Y:S01]  /*6b00*/  IMAD.SHL.U32 R0, R0, 0x200000, RZ ;  /* 0x0020000000007824 */ /* 0x000fe200078e00ff */
[----:B------:R-:W-:-:S04]  /*6b10*/  LEA R2, R2, 0x37800000, 0x17 ;  /* 0x3780000002027811 */ /* 0x000fc800078eb8ff */
[----:B------:R-:W-:-:S05]  /*6b20*/  LOP3.LUT R0, R2, R0, R7, 0xfe, !PT ;  /* 0x0000000002007212 */ /* 0x000fca00078efe07 */
[----:B------:R-:W-:-:S04]  /*6b30*/  FMUL.FTZ R0, R0, 1 ;  /* 0x3f80000000007820 */ /* 0x000fc80000410000 */
[----:B------:R4:W0:Y:S02]  /*6b40*/  F2F.F64.F32 R16, R0 ;  /* 0x0000000000107310 */ /* 0x0008240000201800 */
[----:B0---4-:R-:W-:Y:S05]  /*6b50*/  BRA `(.L_x_2730) ;  /* 0x0000000000a47947 */ /* 0x011fea0003800000 */
.L_x_2742:
[----:B------:R-:W-:-:S09]  /*6b60*/  UISETP.NE.AND UP0, UPT, UR4, 0x1c, UPT ;  /* 0x0000001c0400788c */ /* 0x000fd2000bf05270 */
[----:B------:R-:W-:Y:S05]  /*6b70*/  BRA.U !UP0, `(.L_x_2749) ;  /* 0x0000000108947547 */ /* 0x000fea000b800000 */
[----:B------:R-:W-:-:S09]  /*6b80*/  UISETP.NE.AND UP0, UPT, UR4, 0x1d, UPT ;  /* 0x0000001d0400788c */ /* 0x000fd2000bf05270 */
[----:B------:R-:W-:Y:S05]  /*6b90*/  BRA.U !UP0, `(.L_x_2750) ;  /* 0x0000000108807547 */ /* 0x000fea000b800000 */
[----:B------:R-:W-:-:S09]  /*6ba0*/  UISETP.NE.AND UP0, UPT, UR4, 0x2c, UPT ;  /* 0x0000002c0400788c */ /* 0x000fd2000bf05270 */
[----:B------:R-:W-:Y:S05]  /*6bb0*/  BRA.U UP0, `(.L_x_2729) ;  /* 0x0000000100307547 */ /* 0x000fea000b800000 */
[----:B------:R-:W2:Y:S01]  /*6bc0*/  LDG.E.U8 R0, desc[UR36][R2.64] ;  /* 0x0000002402007981 */ /* 0x000ea2000c1e1100 */
[----:B------:R-:W-:Y:S02]  /*6bd0*/  HFMA2 R16, -RZ, RZ, 0, 0 ;  /* 0x00000000ff107431 */ /* 0x000fe400000001ff */
[----:B------:R-:W-:Y:S01]  /*6be0*/  IMAD.MOV.U32 R17, RZ, RZ, 0x38000000 ;  /* 0x38000000ff117424 */ /* 0x000fe200078e00ff */
[----:B--2---:R-:W-:-:S13]  /*6bf0*/  ISETP.NE.AND P0, PT, R0, RZ, PT ;  /* 0x000000ff0000720c */ /* 0x004fda0003f05270 */
[----:B------:R-:W-:Y:S05]  /*6c00*/  @!P0 BRA `(.L_x_2730) ;  /* 0x0000000000788947 */ /* 0x000fea0003800000 */
[----:B------:R-:W-:-:S13]  /*6c10*/  ISETP.NE.AND P0, PT, R0, 0xff, PT ;  /* 0x000000ff0000780c */ /* 0x000fda0003f05270 */
[----:B------:R-:W-:Y:S01]  /*6c20*/  @P0 IMAD.SHL.U32 R0, R0, 0x800000, RZ ;  /* 0x0080000000000824 */ /* 0x000fe200078e00ff */
[----:B------:R-:W-:Y:S01]  /*6c30*/  @!P0 MOV R16, 0x20000000 ;  /* 0x2000000000108802 */ /* 0x000fe20000000f00 */
[----:B------:R-:W-:Y:S02]  /*6c40*/  @!P0 IMAD.MOV.U32 R17, RZ, RZ, 0x7ff80000 ;  /* 0x7ff80000ff118424 */ /* 0x000fe400078e00ff */
[----:B------:R-:W-:-:S04]  /*6c50*/  @P0 FMUL.FTZ R0, R0, 1 ;  /* 0x3f80000000000820 */ /* 0x000fc80000410000 */
[----:B------:R2:W3:Y:S02]  /*6c60*/  @P0 F2F.F64.F32 R16, R0 ;  /* 0x0000000000100310 */ /* 0x0004e40000201800 */
[----:B--23--:R-:W-:Y:S05]  /*6c70*/  BRA `(.L_x_2730) ;  /* 0x00000000005c7947 */ /* 0x00cfea0003800000 */
.L_x_2729:
        /* <DEDUP_REMOVED lines=16> */
.L_x_2751:
[----:B------:R-:W-:Y:S01]  /*6d80*/  CS2R R16, SRZ ;  /* 0x0000000000107805 */ /* 0x000fe2000001ff00 */
[----:B------:R-:W-:Y:S06]  /*6d90*/  BRA `(.L_x_2730) ;  /* 0x0000000000147947 */ /* 0x000fec0003800000 */
.L_x_2750:
[----:B------:R-:W2:Y:S02]  /*6da0*/  LDG.E.64 R16, desc[UR36][R2.64] ;  /* 0x0000002402107981 */ /* 0x000ea4000c1e1b00 */
[----:B--2---:R-:W2:Y:S02]  /*6db0*/  I2F.F64.U64 R16, R16 ;  /* 0x0000001000107312 */ /* 0x004ea40000301800 */
[----:B--2---:R-:W-:Y:S05]  /*6dc0*/  BRA `(.L_x_2730) ;  /* 0x0000000000087947 */ /* 0x004fea0003800000 */
.L_x_2749:
[----:B------:R-:W2:Y:S02]  /*6dd0*/  LDG.E R2, desc[UR36][R2.64] ;  /* 0x0000002402027981 */ /* 0x000ea4000c1e1900 */
[----:B--2---:R2:W3:Y:S02]  /*6de0*/  I2F.F64.U32 R16, R2 ;  /* 0x0000000200107312 */ /* 0x0044e40000201800 */
.L_x_2730:
[----:B------:R-:W-:Y:S05]  /*6df0*/  BSYNC.RECONVERGENT B6 ;  /* 0x0000000000067941 */ /* 0x000fea0003800200 */
.L_x_2724:
[----:B------:R-:W4:Y:S01]  /*6e00*/  LDCU.64 UR6, c[0x0][0x5f8] ;  /* 0x0000bf00ff0677ac */ /* 0x000f220008000a00 */
[----:B------:R-:W-:Y:S01]  /*6e10*/  BSSY.RECONVERGENT B6, `(.L_x_2752) ;  /* 0x00000ec000067945 */ /* 0x000fe20003800200 */
[----:B------:R-:W-:-:S04]  /*6e20*/  UPRMT UR4, UR42, 0x9910, URZ ;  /* 0x000099102a047896 */ /* 0x000fc800080000ff */
[----:B------:R-:W-:Y:S01]  /*6e30*/  UISETP.GT.AND UP0, UPT, UR4, 0x9, UPT ;  /* 0x000000090400788c */ /* 0x000fe2000bf04270 */
[----:B----4-:R-:W-:-:S05]  /*6e40*/  IADD3 R22, P0, PT, R22, UR6, RZ ;  /* 0x0000000616167c10 */ /* 0x010fca000ff1e0ff */
        /* <DEDUP_REMOVED lines=10> */
[----:B012---:R-:W2:Y:S02]  /*6ef0*/  LDG.E.S8 R2, desc[UR36][R22.64] ;  /* 0x0000002416027981 */ /* 0x007ea4000c1e1300 */
[----:B--2---:R-:W4:Y:S02]  /*6f00*/  I2F.F64.S16 R2, R2 ;  /* 0x0000000200027312 */ /* 0x004f240000101c00 */
[----:B----4-:R-:W-:Y:S05]  /*6f10*/  BRA `(.L_x_2758) ;  /* 0x0000000c006c7947 */ /* 0x010fea0003800000 */
.L_x_2756:
[----:B012---:R-:W2:Y:S02]  /*6f20*/  LDG.E.U8 R2, desc[UR36][R22.64] ;  /* 0x0000002416027981 */ /* 0x007ea4000c1e1100 */
[----:B--2---:R-:W4:Y:S02]  /*6f30*/  I2F.F64.U16 R2, R2 ;  /* 0x0000000200027312 */ /* 0x004f240000101800 */
[----:B----4-:R-:W-:Y:S05]  /*6f40*/  BRA `(.L_x_2758) ;  /* 0x0000000c00607947 */ /* 0x010fea0003800000 */
.L_x_2755:
[----:B------:R-:W-:-:S09]  /*6f50*/  UISETP.NE.AND UP0, UPT, UR4, 0x2, UPT ;  /* 0x000000020400788c */ /* 0x000fd2000bf05270 */
[----:B------:R-:W-:Y:S05]  /*6f60*/  BRA.U !UP0, `(.L_x_2759) ;  /* 0x0000000108287547 */ /* 0x000fea000b800000 */
[----:B------:R-:W-:-:S09]  /*6f70*/  UISETP.NE.AND UP0, UPT, UR4, 0x3, UPT ;  /* 0x000000030400788c */ /* 0x000fd2000bf05270 */
[----:B------:R-:W-:Y:S05]  /*6f80*/  BRA.U !UP0, `(.L_x_2760) ;  /* 0x0000000108147547 */ /* 0x000fea000b800000 */
[----:B------:R-:W-:-:S09]  /*6f90*/  UISETP.NE.AND UP0, UPT, UR4, 0x4, UPT ;  /* 0x000000040400788c */ /* 0x000fd2000bf05270 */
[----:B------:R-:W-:Y:S05]  /*6fa0*/  BRA.U UP0, `(.L_x_2757) ;  /* 0x0000000900ec7547 */ /* 0x000fea000b800000 */
[----:B012---:R-:W2:Y:S02]  /*6fb0*/  LDG.E.64 R2, desc[UR36][R22.64] ;  /* 0x0000002416027981 */ /* 0x007ea4000c1e1b00 */
[----:B--2---:R-:W4:Y:S02]  /*6fc0*/  I2F.F64.S64 R2, R2 ;  /* 0x0000000200027312 */ /* 0x004f240000301c00 */
[----:B----4-:R-:W-:Y:S05]  /*6fd0*/  BRA `(.L_x_2758) ;  /* 0x0000000c003c7947 */ /* 0x010fea0003800000 */
.L_x_2760:
[----:B012---:R-:W2:Y:S02]  /*6fe0*/  LDG.E R2, desc[UR36][R22.64] ;  /* 0x0000002416027981 */ /* 0x007ea4000c1e1900 */
[----:B--2---:R-:W4:Y:S02]  /*6ff0*/  I2F.F64 R2, R2 ;  /* 0x0000000200027312 */ /* 0x004f240000201c00 */
[----:B----4-:R-:W-:Y:S05]  /*7000*/  BRA `(.L_x_2758) ;  /* 0x0000000c00307947 */ /* 0x010fea0003800000 */
.L_x_2759:
[----:B012---:R-:W2:Y:S02]  /*7010*/  LDG.E.U16 R2, desc[UR36][R22.64] ;  /* 0x0000002416027981 */ /* 0x007ea4000c1e1500 */
[----:B--2---:R-:W4:Y:S02]  /*7020*/  I2F.F64.S16 R2, R2 ;  /* 0x0000000200027312 */ /* 0x004f240000101c00 */
[----:B----4-:R-:W-:Y:S05]  /*7030*/  BRA `(.L_x_2758) ;  /* 0x0000000c00247947 */ /* 0x010fea0003800000 */
.L_x_2754:
[----:B------:R-:W-:-:S09]  /*7040*/  UISETP.GT.AND UP0, UPT, UR4, 0x6, UPT ;  /* 0x000000060400788c */ /* 0x000fd2000bf04270 */
[----:B------:R-:W-:Y:S05]  /*7050*/  BRA.U UP0, `(.L_x_2761) ;  /* 0x0000000100347547 */ /* 0x000fea000b800000 */
[----:B------:R-:W-:-:S09]  /*7060*/  UISETP.NE.AND UP0, UPT, UR4, 0x5, UPT ;  /* 0x000000050400788c */ /* 0x000fd2000bf05270 */
[----:B------:R-:W-:Y:S05]  /*7070*/  BRA.U !UP0, `(.L_x_2762) ;  /* 0x0000000108187547 */ /* 0x000fea000b800000 */
[----:B------:R-:W-:-:S09]  /*7080*/  UISETP.NE.AND UP0, UPT, UR4, 0x6, UPT ;  /* 0x000000060400788c */ /* 0x000fd2000bf05270 */
[----:B------:R-:W-:Y:S05]  /*7090*/  BRA.U UP0, `(.L_x_2757) ;  /* 0x0000000900b07547 */ /* 0x000fea000b800000 */
[----:B012---:R-:W2:Y:S02]  /*70a0*/  LDG.E R2, desc[UR36][R22.64] ;  /* 0x0000002416027981 */ /* 0x007ea4000c1e1900 */
[----:B--2---:R-:W-:-:S06]  /*70b0*/  FMUL.FTZ R2, R2, 1 ;  /* 0x3f80000002027820 */ /* 0x004fcc0000410000 */
[----:B------:R-:W2:Y:S02]  /*70c0*/  F2F.F64.F32 R2, R2 ;  /* 0x0000000200027310 */ /* 0x000ea40000201800 */
[----:B--2---:R-:W-:Y:S05]  /*70d0*/  BRA `(.L_x_2758) ;  /* 0x0000000800fc7947 */ /* 0x004fea0003800000 */
.L_x_2762:
[----:B------:R-:W4:Y:S02]  /*70e0*/  LDG.E.U16 R0, desc[UR36][R22.64] ;  /* 0x0000002416007981 */ /* 0x000f24000c1e1500 */
[----:B----4-:R-:W-:-:S05]  /*70f0*/  HADD2.F32 R0, -RZ, R0.H0_H0 ;  /* 0x20000000ff007230 */ /* 0x010fca0000004100 */
[----:B------:R-:W-:-:S04]  /*7100*/  FMUL.FTZ R0, R0, 1 ;  /* 0x3f80000000007820 */ /* 0x000fc80000410000 */
[----:B012---:R2:W4:Y:S02]  /*7110*/  F2F.F64.F32 R2, R0 ;  /* 0x0000000000027310 */ /* 0x0075240000201800 */
[----:B--2-4-:R-:W-:Y:S05]  /*7120*/  BRA `(.L_x_2758) ;  /* 0x0000000800e87947 */ /* 0x014fea0003800000 */
.L_x_2761:
[----:B------:R-:W-:-:S09]  /*7130*/  UISETP.NE.AND UP0, UPT, UR4, 0x7, UPT ;  /* 0x000000070400788c */ /* 0x000fd2000bf05270 */
[----:B------:R-:W-:Y:S05]  /*7140*/  BRA.U !UP0, `(.L_x_2763) ;  /* 0x0000000108347547 */ /* 0x000fea000b800000 */
[----:B------:R-:W-:-:S09]  /*7150*/  UISETP.NE.AND UP0, UPT, UR4, 0x8, UPT ;  /* 0x000000080400788c */ /* 0x000fd2000bf05270 */
[----:B------:R-:W-:Y:S05]  /*7160*/  BRA.U !UP0, `(.L_x_2764) ;  /* 0x0000000108187547 */ /* 0x000fea000b800000 */
[----:B------:R-:W-:-:S09]  /*7170*/  UISETP.NE.AND UP0, UPT, UR4, 0x9, UPT ;  /* 0x000000090400788c */ /* 0x000fd2000bf05270 */
[----:B------:R-:W-:Y:S05]  /*7180*/  BRA.U UP0, `(.L_x_2757) ;  /* 0x0000000900747547 */ /* 0x000fea000b800000 */
[----:B------:R-:W0:Y:S02]  /*7190*/  LDG.E R22, desc[UR36][R22.64] ;  /* 0x0000002416167981 */ /* 0x000e24000c1e1900 */
[----:B012---:R-:W-:-:S06]  /*71a0*/  FMUL.FTZ R2, R22, 1 ;  /* 0x3f80000016027820 */ /* 0x007fcc0000410000 */
[----:B------:R-:W2:Y:S02]  /*71b0*/  F2F.F64.F32 R2, R2 ;  /* 0x0000000200027310 */ /* 0x000ea40000201800 */
[----:B--2---:R-:W-:Y:S05]  /*71c0*/  BRA `(.L_x_2758) ;  /* 0x0000000800c07947 */ /* 0x004fea0003800000 */
.L_x_2764:
[----:B------:R-:W4:Y:S02]  /*71d0*/  LDG.E.U16 R22, desc[UR36][R22.64] ;  /* 0x0000002416167981 */ /* 0x000f24000c1e1500 */
[----:B----4-:R-:W-:-:S05]  /*71e0*/  HADD2.F32 R0, -RZ, R22.H0_H0 ;  /* 0x20000016ff007230 */ /* 0x010fca0000004100 */
[----:B------:R-:W-:-:S04]  /*71f0*/  FMUL.FTZ R0, R0, 1 ;  /* 0x3f80000000007820 */ /* 0x000fc80000410000 */
[----:B012---:R2:W4:Y:S02]  /*7200*/  F2F.F64.F32 R2, R0 ;  /* 0x0000000000027310 */ /* 0x0075240000201800 */
[----:B--2-4-:R-:W-:Y:S05]  /*7210*/  BRA `(.L_x_2758) ;  /* 0x0000000800ac7947 */ /* 0x014fea0003800000 */
.L_x_2763:
[----:B012---:R2:W5:Y:S01]  /*7220*/  LDG.E.64 R2, desc[UR36][R22.64] ;  /* 0x0000002416027981 */ /* 0x007562000c1e1b00 */
[----:B------:R-:W-:Y:S05]  /*7230*/  BRA `(.L_x_2758) ;  /* 0x0000000800a47947 */ /* 0x000fea0003800000 */
.L_x_2753:
        /* <DEDUP_REMOVED lines=9> */
[----:B012---:R-:W-:Y:S02]  /*72d0*/  MOV R2, RZ ;  /* 0x000000ff00027202 */ /* 0x007fe40000000f00 */
[----:B----4-:R-:W-:-:S04]  /*72e0*/  ISETP.NE.AND P0, PT, R22, RZ, PT ;  /* 0x000000ff1600720c */ /* 0x010fc80003f05270 */
[----:B------:R-:W-:Y:S01]  /*72f0*/  FSEL R3, RZ, 1.875, !P0 ;  /* 0x3ff00000ff037808 */ /* 0x000fe20004000000 */
[----:B------:R-:W-:Y:S08]  /*7300*/  BRA `(.L_x_2758) ;  /* 0x0000000800707947 */ /* 0x000ff00003800000 */
.L_x_2767:
[----:B012---:R0:W5:Y:S01]  /*7310*/  LDG.E.64 R2, desc[UR36][R22.64] ;  /* 0x0000002416027981 */ /* 0x007162000c1e1b00 */
[----:B------:R-:W-:Y:S05]  /*7320*/  BRA `(.L_x_2758) ;  /* 0x0000000800687947 */ /* 0x000fea0003800000 */
.L_x_2766:
[----:B------:R-:W-:-:S09]  /*7330*/  UISETP.NE.AND UP0, UPT, UR4, 0xf, UPT ;  /* 0x0000000f0400788c */ /* 0x000fd2000bf05270 */
[----:B------:R-:W-:Y:S05]  /*7340*/  BRA.U !UP0, `(.L_x_2768) ;  /* 0x00000001089c7547 */ /* 0x000fea000b800000 */
[----:B------:R-:W-:-:S09]  /*7350*/  UISETP.NE.AND UP0, UPT, UR4, 0x17, UPT ;  /* 0x000000170400788c */ /* 0x000fd2000bf05270 */
[----:B------:R-:W-:Y:S05]  /*7360*/  BRA.U !UP0, `(.L_x_2769) ;  /* 0x00000001085c7547 */ /* 0x000fea000b800000 */
[----:B------:R-:W-:-:S09]  /*7370*/  UISETP.NE.AND UP0, UPT, UR4, 0x18, UPT ;  /* 0x000000180400788c */ /* 0x000fd2000bf05270 */
[----:B------:R-:W-:Y:S05]  /*7380*/  BRA.U UP0, `(.L_x_2757) ;  /* 0x0000000500f47547 */ /* 0x000fea000b800000 */
[----:B------:R-:W4:Y:S01]  /*7390*/  LDG.E.U8 R0, desc[UR36][R22.64] ;  /* 0x0000002416007981 */ /* 0x000f22000c1e1100 */
[----:B------:R-:W-:Y:S02]  /*73a0*/  HFMA2 R4, -RZ, RZ, 0, 1.847743988037109375e-06 ;  /* 0x0000001fff047431 */ /* 0x000fe400000001ff */
[----:B----4-:R-:W-:-:S05]  /*73b0*/  IMAD.SHL.U32 R0, R0, 0x1000000, RZ ;  /* 0x0100000000007824 */ /* 0x010fca00078e00ff */
[C---:B012---:R-:W-:Y:S02]  /*73c0*/  LOP3.LUT R2, R0.reuse, 0x7f000000, RZ, 0xc0, !PT ;  /* 0x7f00000000027812 */ /* 0x047fe400078ec0ff */
[----:B------:R-:W-:Y:S02]  /*73d0*/  LOP3.LUT P0, RZ, R0, 0x7f000000, RZ, 0xc0, !PT ;  /* 0x7f00000000ff7812 */ /* 0x000fe4000780c0ff */
[----:B------:R-:W0:Y:S02]  /*73e0*/  FLO.U32 R3, R2 ;  /* 0x0000000200037300 */ /* 0x000e2400000e0000 */
[----:B0-----:R-:W-:-:S05]  /*73f0*/  IMAD.MOV R3, RZ, RZ, -R3 ;  /* 0x000000ffff037224 */ /* 0x001fca00078e0a03 */
[----:B------:R-:W-:-:S04]  /*7400*/  VIADDMNMX.U32 R3, R3, R4, 0x4, !PT ;  /* 0x0000000403037446 */ /* 0x000fc80007800004 */
[----:B------:R-:W-:-:S04]  /*7410*/  IADD3 R3, PT, PT, R3, -0x4, RZ ;  /* 0xfffffffc03037810 */ /* 0x000fc80007ffe0ff */
[C---:B------:R-:W-:Y:S01]  /*7420*/  SHF.L.U32 R4, R2.reuse, R3, RZ ;  /* 0x0000000302047219 */ /* 0x040fe200000006ff */
[----:B------:R-:W-:Y:S01]  /*7430*/  IMAD.SHL.U32 R5, R3, 0x800000, RZ ;  /* 0x0080000003057824 */ /* 0x000fe200078e00ff */
[----:B------:R-:W-:-:S04]  /*7440*/  IADD3 R3, PT, PT, R2, 0x1000000, RZ ;  /* 0x0100000002037810 */ /* 0x000fc80007ffe0ff */
[----:B------:R-:W-:Y:S02]  /*7450*/  LEA.HI R4, R4, -R5, RZ, 0x1c ;  /* 0x8000000504047211 */ /* 0x000fe400078fe0ff */
[----:B------:R-:W-:-:S03]  /*7460*/  SHF.R.S32.HI R3, RZ, 0x8, R3 ;  /* 0x00000008ff037819 */ /* 0x000fc60000011403 */
[----:B------:R-:W-:-:S05]  /*7470*/  VIADD R4, R4, 0x3c000000 ;  /* 0x3c00000004047836 */ /* 0x000fca0000000000 */
[----:B------:R-:W-:-:S04]  /*7480*/  LOP3.LUT R3, R4, 0x7f800000, R3, 0xf8, !PT ;  /* 0x7f80000004037812 */ /* 0x000fc800078ef803 */
[----:B------:R-:W-:-:S04]  /*7490*/  SEL R3, R3, RZ, P0 ;  /* 0x000000ff03037207 */ /* 0x000fc80000000000 */
[----:B------:R-:W-:-:S05]  /*74a0*/  LOP3.LUT R3, R3, 0x80000000, R0, 0xf8, !PT ;  /* 0x8000000003037812 */ /* 0x000fca00078ef800 */
[----:B------:R-:W-:-:S06]  /*74b0*/  FMUL.FTZ R3, R3, 1 ;  /* 0x3f80000003037820 */ /* 0x000fcc0000410000 */
[----:B------:R-:W0:Y:S02]  /*74c0*/  F2F.F64.F32 R2, R3 ;  /* 0x0000000300027310 */ /* 0x000e240000201800 */
[----:B0-----:R-:W-:Y:S05]  /*74d0*/  BRA `(.L_x_2758) ;  /* 0x0000000400fc7947 */ /* 0x001fea0003800000 */
.L_x_2769:
[----:B01----:R-:W4:Y:S02]  /*74e0*/  LDG.E.U8 R3, desc[UR36][R22.64] ;  /* 0x0000002416037981 */ /* 0x003f24000c1e1100 */
[C---:B----4-:R-:W-:Y:S01]  /*74f0*/  SHF.L.U32 R0, R3.reuse, 0x19, RZ ;  /* 0x0000001903007819 */ /* 0x050fe200000006ff */
[----:B------:R-:W-:-:S03]  /*7500*/  IMAD.SHL.U32 R3, R3, 0x100, RZ ;  /* 0x0000010003037824 */ /* 0x000fc600078e00ff */
[----:B------:R-:W-:-:S13]  /*7510*/  ISETP.GE.U32.AND P0, PT, R0, 0x8000000, PT ;  /* 0x080000000000780c */ /* 0x000fda0003f06070 */
[C---:B--2---:R-:W-:Y:S02]  /*7520*/  @!P0 LOP3.LUT R2, R3.reuse, 0x7f00, RZ, 0xc0, !PT ;  /* 0x00007f0003028812 */ /* 0x044fe400078ec0ff */
[----:B------:R-:W-:Y:S02]  /*7530*/  @P0 LEA.HI R0, R0, 0x70000000, RZ, 0x1c ;  /* 0x7000000000000811 */ /* 0x000fe400078fe0ff */
[----:B------:R-:W-:Y:S02]  /*7540*/  @!P0 LOP3.LUT R2, R2, 0x3f000000, RZ, 0xfc, !PT ;  /* 0x3f00000002028812 */ /* 0x000fe400078efcff */
[----:B------:R-:W-:Y:S01]  /*7550*/  PRMT R3, R3, 0x9910, RZ ;  /* 0x0000991003037816 */ /* 0x000fe200000000ff */
[----:B------:R-:W-:Y:S02]  /*7560*/  @P0 FMUL.FTZ R0, R0, 1.9259299443872358531e-34 ;  /* 0x0780000000000820 */ /* 0x000fe40000410000 */
[----:B------:R-:W-:-:S05]  /*7570*/  @!P0 FADD.FTZ R0, R2, -0.5 ;  /* 0xbf00000002008421 */ /* 0x000fca0000010000 */
[----:B------:R-:W-:-:S05]  /*7580*/  LOP3.LUT R0, R0, 0x80000000, R3, 0xf8, !PT ;  /* 0x8000000000007812 */ /* 0x000fca00078ef803 */
[----:B------:R-:W-:-:S04]  /*7590*/  FMUL.FTZ R0, R0, 1 ;  /* 0x3f80000000007820 */ /* 0x000fc80000410000 */
[----:B------:R0:W1:Y:S02]  /*75a0*/  F2F.F64.F32 R2, R0 ;  /* 0x0000000000027310 */ /* 0x0000640000201800 */
[----:B01----:R-:W-:Y:S05]  /*75b0*/  BRA `(.L_x_2758) ;  /* 0x0000000400c47947 */ /* 0x003fea0003800000 */
.L_x_2768:
[----:B------:R-:W4:Y:S02]  /*75c0*/  LDG.E.U16 R0, desc[UR36][R22.64] ;  /* 0x0000002416007981 */ /* 0x000f24000c1e1500 */
[----:B----4-:R-:W-:-:S05]  /*75d0*/  SHF.L.U32 R0, R0, 0x10, RZ ;  /* 0x0000001000007819 */ /* 0x010fca00000006ff */
[----:B------:R-:W-:-:S04]  /*75e0*/  FMUL.FTZ R0, R0, 1 ;  /* 0x3f80000000007820 */ /* 0x000fc80000410000 */
[----:B012---:R0:W1:Y:S02]  /*75f0*/  F2F.F64.F32 R2, R0 ;  /* 0x0000000000027310 */ /* 0x0070640000201800 */
[----:B01----:R-:W-:Y:S05]  /*7600*/  BRA `(.L_x_2758) ;  /* 0x0000000400b07947 */ /* 0x003fea0003800000 */
.L_x_2765:
        /* <DEDUP_REMOVED lines=8> */
[----:B012---:R-:W2:Y:S02]  /*7690*/  LDG.E.U16 R2, desc[UR36][R22.64] ;  /* 0x0000002416027981 */ /* 0x007ea4000c1e1500 */
[----:B--2---:R-:W2:Y:S02]  /*76a0*/  I2F.F64.U16 R2, R2 ;  /* 0x0000000200027312 */ /* 0x004ea40000101800 */
[----:B--2---:R-:W-:Y:S05]  /*76b0*/  BRA `(.L_x_2758) ;  /* 0x0000000400847947 */ /* 0x004fea0003800000 */
.L_x_2772:
[----:B------:R-:W4:Y:S01]  /*76c0*/  LDG.E.U8 R22, desc[UR36][R22.64] ;  /* 0x0000002416167981 */ /* 0x000f22000c1e1100 */
[----:B012---:R-:W-:Y:S02]  /*76d0*/  CS2R R2, SRZ ;  /* 0x0000000000027805 */ /* 0x007fe4000001ff00 */
        /* <DEDUP_REMOVED lines=19> */
.L_x_2774:
[----:B------:R-:W-:Y:S05]  /*7810*/  BSYNC.RECONVERGENT B0 ;  /* 0x0000000000007941 */ /* 0x000fea0003800200 */
.L_x_2773:
[----:B------:R-:W-:Y:S01]  /*7820*/  IMAD.SHL.U32 R0, R0, 0x100000, RZ ;  /* 0x0010000000007824 */ /* 0x000fe200078e00ff */
[----:B------:R-:W-:-:S04]  /*7830*/  LEA R2, R2, 0x3b800000, 0x17 ;  /* 0x3b80000002027811 */ /* 0x000fc800078eb8ff */
[----:B------:R-:W-:-:S05]  /*7840*/  LOP3.LUT R0, R2, R0, R7, 0xfe, !PT ;  /* 0x0000000002007212 */ /* 0x000fca00078efe07 */
[----:B------:R-:W-:-:S04]  /*7850*/  FMUL.FTZ R0, R0, 1 ;  /* 0x3f80000000007820 */ /* 0x000fc80000410000 */
[----:B------:R2:W4:Y:S02]  /*7860*/  F2F.F64.F32 R2, R0 ;  /* 0x0000000000027310 */ /* 0x0005240000201800 */
[----:B--2-4-:R-:W-:Y:S05]  /*7870*/  BRA `(.L_x_2758) ;  /* 0x0000000400147947 */ /* 0x014fea0003800000 */
.L_x_2771:
[----:B------:R-:W4:Y:S01]  /*7880*/  LDG.E.U8 R22, desc[UR36][R22.64] ;  /* 0x0000002416167981 */ /* 0x000f22000c1e1100 */
[----:B012---:R-:W-:Y:S02]  /*7890*/  CS2R R2, SRZ ;  /* 0x0000000000027805 */ /* 0x007fe4000001ff00 */
        /* <DEDUP_REMOVED lines=19> */
.L_x_2776:
[----:B------:R-:W-:Y:S05]  /*79d0*/  BSYNC.RECONVERGENT B0 ;  /* 0x0000000000007941 */ /* 0x000fea0003800200 */
.L_x_2775:
[----:B------:R-:W-:Y:S02]  /*79e0*/  SHF.L.U32 R0, R0, 0x15, RZ ;  /* 0x0000001500007819 */ /* 0x000fe400000006ff */
[----:B------:R-:W-:-:S04]  /*79f0*/  LEA R2, R2, 0x37800000, 0x17 ;  /* 0x3780000002027811 */ /* 0x000fc800078eb8ff */
[----:B------:R-:W-:-:S05]  /*7a00*/  LOP3.LUT R0, R2, R0, R7, 0xfe, !PT ;  /* 0x0000000002007212 */ /* 0x000fca00078efe07 */
[----:B------:R-:W-:-:S04]  /*7a10*/  FMUL.FTZ R0, R0, 1 ;  /* 0x3f80000000007820 */ /* 0x000fc80000410000 */
[----:B------:R2:W4:Y:S02]  /*7a20*/  F2F.F64.F32 R2, R0 ;  /* 0x0000000000027310 */ /* 0x0005240000201800 */
[----:B--2-4-:R-:W-:Y:S05]  /*7a30*/  BRA `(.L_x_2758) ;  /* 0x0000000000a47947 */ /* 0x014fea0003800000 */
.L_x_2770:
[----:B------:R-:W-:-:S09]  /*7a40*/  UISETP.NE.AND UP0, UPT, UR4, 0x1c, UPT ;  /* 0x0000001c0400788c */ /* 0x000fd2000bf05270 */
[----:B------:R-:W-:Y:S05]  /*7a50*/  BRA.U !UP0, `(.L_x_2777) ;  /* 0x0000000108947547 */ /* 0x000fea000b800000 */
[----:B------:R-:W-:-:S09]  /*7a60*/  UISETP.NE.AND UP0, UPT, UR4, 0x1d, UPT ;  /* 0x0000001d0400788c */ /* 0x000fd2000bf05270 */
[----:B------:R-:W-:Y:S05]  /*7a70*/  BRA.U !UP0, `(.L_x_2778) ;  /* 0x0000000108807547 */ /* 0x000fea000b800000 */
[----:B------:R-:W-:-:S09]  /*7a80*/  UISETP.NE.AND UP0, UPT, UR4, 0x2c, UPT ;  /* 0x0000002c0400788c */ /* 0x000fd2000bf05270 */
[----:B------:R-:W-:Y:S05]  /*7a90*/  BRA.U UP0, `(.L_x_2757) ;  /* 0x0000000100307547 */ /* 0x000fea000b800000 */
[----:B------:R-:W4:Y:S01]  /*7aa0*/  LDG.E.U8 R0, desc[UR36][R22.64] ;  /* 0x0000002416007981 */ /* 0x000f22000c1e1100 */
[----:B01----:R-:W-:Y:S02]  /*7ab0*/  HFMA2 R3, -RZ, RZ, 0.5, 0 ;  /* 0x38000000ff037431 */ /* 0x003fe400000001ff */
[----:B--2---:R-:W-:Y:S01]  /*7ac0*/  IMAD.MOV.U32 R2, RZ, RZ, 0x0 ;  /* 0x00000000ff027424 */ /* 0x004fe200078e00ff */
[----:B----4-:R-:W-:-:S13]  /*7ad0*/  ISETP.NE.AND P0, PT, R0, RZ, PT ;  /* 0x000000ff0000720c */ /* 0x010fda0003f05270 */
[----:B------:R-:W-:Y:S05]  /*7ae0*/  @!P0 BRA `(.L_x_2758) ;  /* 0x0000000000788947 */ /* 0x000fea0003800000 */
[----:B------:R-:W-:-:S13]  /*7af0*/  ISETP.NE.AND P0, PT, R0, 0xff, PT ;  /* 0x000000ff0000780c */ /* 0x000fda0003f05270 */
[----:B------:R-:W-:Y:S01]  /*7b00*/  @P0 IMAD.SHL.U32 R0, R0, 0x800000, RZ ;  /* 0x0080000000000824 */ /* 0x000fe200078e00ff */
[----:B------:R-:W-:Y:S01]  /*7b10*/  @!P0 MOV R2, 0x20000000 ;  /* 0x2000000000028802 */ /* 0x000fe20000000f00 */
[----:B------:R-:W-:Y:S02]  /*7b20*/  @!P0 IMAD.MOV.U32 R3, RZ, RZ, 0x7ff80000 ;  /* 0x7ff80000ff038424 */ /* 0x000fe400078e00ff */
[----:B------:R-:W-:-:S04]  /*7b30*/  @P0 FMUL.FTZ R0, R0, 1 ;  /* 0x3f80000000000820 */ /* 0x000fc80000410000 */
[----:B------:R1:W2:Y:S02]  /*7b40*/  @P0 F2F.F64.F32 R2, R0 ;  /* 0x0000000000020310 */ /* 0x0002a40000201800 */
[----:B-12---:R-:W-:Y:S05]  /*7b50*/  BRA `(.L_x_2758) ;  /* 0x00000000005c7947 */ /* 0x006fea0003800000 */
.L_x_2757:
[----:B012---:R-:W-:Y:S01]  /*7b60*/  MOV R2, 0x0 ;  /* 0x0000000000027802 */ /* 0x007fe20000000f00 */
[----:B------:R-:W0:Y:S01]  /*7b70*/  LDCU.64 UR4, c[0x4][0x128] ;  /* 0x01002500ff0477ac */ /* 0x000e220008000a00 */
[----:B------:R-:W-:Y:S02]  /*7b80*/  HFMA2 R8, -RZ, RZ, 0, 4.64916229248046875e-06 ;  /* 0x0000004eff087431 */ /* 0x000fe400000001ff */
[----:B------:R-:W-:Y:S01]  /*7b90*/  IMAD.MOV.U32 R12, RZ, RZ, 0x1 ;  /* 0x00000001ff0c7424 */ /* 0x000fe200078e00ff */
[----:B------:R-:W-:Y:S01]  /*7ba0*/  MOV R13, RZ ;  /* 0x000000ff000d7202 */ /* 0x000fe20000000f00 */
[----:B------:R-:W1:Y:S01]  /*7bb0*/  LDCU.64 UR6, c[0x4][0x130] ;  /* 0x01002600ff0677ac */ /* 0x000e620008000a00 */
[----:B------:R-:W2:Y:S01]  /*7bc0*/  LDC.64 R2, c[0x4][R2] ;  /* 0x0100000002027b82 */ /* 0x000ea20000000a00 */
[----:B------:R-:W4:Y:S01]  /*7bd0*/  LDCU.64 UR8, c[0x4][0x8] ;  /* 0x01000100ff0877ac */ /* 0x000f220008000a00 */
[----:B0-----:R-:W-:Y:S01]  /*7be0*/  MOV R4, UR4 ;  /* 0x0000000400047c02 */ /* 0x001fe20008000f00 */
[----:B------:R-:W-:Y:S01]  /*7bf0*/  IMAD.U32 R5, RZ, RZ, UR5 ;  /* 0x00000005ff057e24 */ /* 0x000fe2000f8e00ff */
[----:B-1----:R-:W-:Y:S01]  /*7c00*/  MOV R6, UR6 ;  /* 0x0000000600067c02 */ /* 0x002fe20008000f00 */
[----:B------:R-:W-:Y:S01]  /*7c10*/  IMAD.U32 R7, RZ, RZ, UR7 ;  /* 0x00000007ff077e24 */ /* 0x000fe2000f8e00ff */
[----:B----4-:R-:W-:Y:S01]  /*7c20*/  MOV R10, UR8 ;  /* 0x00000008000a7c02 */ /* 0x010fe20008000f00 */
[----:B------:R-:W-:-:S07]  /*7c30*/  IMAD.U32 R11, RZ, RZ, UR9 ;  /* 0x00000009ff0b7e24 */ /* 0x000fce000f8e00ff */
[----:B------:R-:W-:-:S07]  /*7c40*/  LEPC R20, `(.L_x_2779) ;  /* 0x000000001014794e */ /* 0x000fce0000000000 */
[----:B--23-5:R-:W-:Y:S05]  /*7c50*/  CALL.ABS.NOINC R2 ;  /* 0x0000000002007343 */ /* 0x02cfea0003c00000 */
.L_x_2779:
[----:B------:R-:W-:Y:S01]  /*7c60*/  CS2R R2, SRZ ;  /* 0x0000000000027805 */ /* 0x000fe2000001ff00 */
[----:B------:R-:W-:Y:S06]  /*7c70*/  BRA `(.L_x_2758) ;  /* 0x0000000000147947 */ /* 0x000fec0003800000 */
.L_x_2778:
[----:B012---:R-:W2:Y:S02]  /*7c80*/  LDG.E.64 R2, desc[UR36][R22.64] ;  /* 0x0000002416027981 */ /* 0x007ea4000c1e1b00 */
[----:B--2---:R-:W1:Y:S02]  /*7c90*/  I2F.F64.U64 R2, R2 ;  /* 0x0000000200027312 */ /* 0x004e640000301800 */
[----:B-1----:R-:W-:Y:S05]  /*7ca0*/  BRA `(.L_x_2758) ;  /* 0x0000000000087947 */ /* 0x002fea0003800000 */
.L_x_2777:
[----:B012---:R-:W2:Y:S02]  /*7cb0*/  LDG.E R2, desc[UR36][R22.64] ;  /* 0x0000002416027981 */ /* 0x007ea4000c1e1900 */
[----:B--2---:R-:W1:Y:S02]  /*7cc0*/  I2F.F64.U32 R2, R2 ;  /* 0x0000000200027312 */ /* 0x004e640000201800 */
.L_x_2758:
[----:B------:R-:W-:Y:S05]  /*7cd0*/  BSYNC.RECONVERGENT B6 ;  /* 0x0000000000067941 */ /* 0x000fea0003800200 */
.L_x_2752:
[----:B------:R-:W4:Y:S01]  /*7ce0*/  LDCU.64 UR6, c[0x0][0x5e8] ;  /* 0x0000bd00ff0677ac */ /* 0x000f220008000a00 */
[----:B-1---5:R4:W3:Y:S01]  /*7cf0*/  DFMA R4, -R2, R2, 1 ;  /* 0x3ff000000204742b */ /* 0x0228e20000000102 */
[----:B------:R-:W-:-:S04]  /*7d00*/  UPRMT UR4, UR43, 0x9910, URZ ;  /* 0x000099102b047896 */ /* 0x000fc800080000ff */
[----:B------:R-:W-:Y:S01]  /*7d10*/  UISETP.GT.AND UP0, UPT, UR4, 0x9, UPT ;  /* 0x000000090400788c */ /* 0x000fe2000bf04270 */
[----:B----4-:R-:W-:-:S05]  /*7d20*/  IADD3 R2, P0, PT, R18, UR6, RZ ;  /* 0x0000000612027c10 */ /* 0x010fca000ff1e0ff */
[----:B------:R-:W-:-:S15]  /*7d30*/  IMAD.X R3, RZ, RZ, UR7, P0 ;  /* 0x00000007ff037e24 */ /* 0x000fde00080e06ff */
[----:B------:R-:W-:-:S15]  /*7d40*/  NOP ;  /* 0x0000000000007918 */ /* 0x000fde0000000000 */
[----:B------:R-:W-:-:S15]  /*7d50*/  NOP ;  /* 0x0000000000007918 */ /* 0x000fde0000000000 */
[----:B------:R-:W-:-:S08]  /*7d60*/  NOP ;  /* 0x0000000000007918 */ /* 0x000fd00000000000 */
[----:B---3--:R1:W3:Y:S02]  /*7d70*/  DMUL R4, R4, R16 ;  /* 0x0000001004047228 */ /* 0x0082e40000000000 */
[----:B-1-3--:R-:W-:Y:S05]  /*7d80*/  BRA.U UP0, `(.L_x_2780) ;  /* 0x0000000500707547 */ /* 0x00afea000b800000 */
        /* <DEDUP_REMOVED lines=8> */
[----:B------:R-:W1:Y:S02]  /*7e10*/  F2I.F64.TRUNC R5, R4 ;  /* 0x0000000400057311 */ /* 0x000e64000030d100 */
[----:B-1----:R1:W-:Y:S01]  /*7e20*/  STG.E.U8 desc[UR36][R2.64], R5 ;  /* 0x0000000502007986 */ /* 0x0023e2000c101124 */
[----:B------:R-:W-:Y:S05]  /*7e30*/  BRA `(.L_x_2785) ;  /* 0x0000001000907947 */ /* 0x000fea0003800000 */
.L_x_2783:
[----:B------:R-:W1:Y:S02]  /*7e40*/  F2I.S64.F64.TRUNC R4, R4 ;  /* 0x0000000400047311 */ /* 0x000e64000030d900 */
[----:B-1----:R-:W-:-:S05]  /*7e50*/  MOV R7, R4 ;  /* 0x0000000400077202 */ /* 0x002fca0000000f00 */
[----:B------:R1:W-:Y:S01]  /*7e60*/  STG.E.U8 desc[UR36][R2.64], R7 ;  /* 0x0000000702007986 */ /* 0x0003e2000c101124 */
[----:B------:R-:W-:Y:S05]  /*7e70*/  BRA `(.L_x_2785) ;  /* 0x0000001000807947 */ /* 0x000fea0003800000 */
.L_x_2782:
[----:B------:R-:W-:-:S09]  /*7e80*/  UISETP.NE.AND UP0, UPT, UR4, 0x2, UPT ;  /* 0x000000020400788c */ /* 0x000fd2000bf05270 */
[----:B------:R-:W-:Y:S05]  /*7e90*/  BRA.U !UP0, `(.L_x_2786) ;  /* 0x0000000108287547 */ /* 0x000fea000b800000 */
[----:B------:R-:W-:-:S09]  /*7ea0*/  UISETP.NE.AND UP0, UPT, UR4, 0x3, UPT ;  /* 0x000000030400788c */ /* 0x000fd2000bf05270 */
[----:B------:R-:W-:Y:S05]  /*7eb0*/  BRA.U !UP0, `(.L_x_2787) ;  /* 0x0000000108147547 */ /* 0x000fea000b800000 */
[----:B------:R-:W-:-:S09]  /*7ec0*/  UISETP.NE.AND UP0, UPT, UR4, 0x4, UPT ;  /* 0x000000040400788c */ /* 0x000fd2000bf05270 */
[----:B------:R-:W-:Y:S05]  /*7ed0*/  BRA.U UP0, `(.L_x_2784) ;  /* 0x0000000d00247547 */ /* 0x000fea000b800000 */
[----:B------:R-:W1:Y:S02]  /*7ee0*/  F2I.S64.F64.TRUNC R4, R4 ;  /* 0x0000000400047311 */ /* 0x000e64000030d900 */
[----:B-1----:R1:W-:Y:S01]  /*7ef0*/  STG.E.64 desc[UR36][R2.64], R4 ;  /* 0x0000000402007986 */ /* 0x0023e2000c101b24 */
[----:B------:R-:W-:Y:S05]  /*7f00*/  BRA `(.L_x_2785) ;  /* 0x00000010005c7947 */ /* 0x000fea0003800000 */
.L_x_2787:
[----:B------:R-:W1:Y:S02]  /*7f10*/  F2I.F64.TRUNC R5, R4 ;  /* 0x0000000400057311 */ /* 0x000e64000030d100 */
[----:B-1----:R1:W-:Y:S01]  /*7f20*/  STG.E desc[UR36][R2.64], R5 ;  /* 0x0000000502007986 */ /* 0x0023e2000c101924 */
[----:B------:R-:W-:Y:S05]  /*7f30*/  BRA `(.L_x_2785) ;  /* 0x0000001000507947 */ /* 0x000fea0003800000 */
.L_x_2786:
[----:B------:R-:W1:Y:S02]  /*7f40*/  F2I.F64.TRUNC R5, R4 ;  /* 0x0000000400057311 */ /* 0x000e64000030d100 */
[----:B-1----:R1:W-:Y:S01]  /*7f50*/  STG.E.U16 desc[UR36][R2.64], R5 ;  /* 0x0000000502007986 */ /* 0x0023e2000c101524 */
[----:B------:R-:W-:Y:S05]  /*7f60*/  BRA `(.L_x_2785) ;  /* 0x0000001000447947 */ /* 0x000fea0003800000 */
.L_x_2781:
        /* <DEDUP_REMOVED lines=8> */
[----:B------:R-:W1:-:S15]  /*7ff0*/  F2F.F32.F64 R7, R4 ;  /* 0x0000000400077310 */ /* 0x000e5e0000301000 */
[----:B------:R-:W-:-:S15]  /*8000*/  NOP ;  /* 0x0000000000007918 */ /* 0x000fde0000000000 */
[----:B------:R-:W-:-:S15]  /*8010*/  NOP ;  /* 0x0000000000007918 */ /* 0x000fde0000000000 */
[----:B------:R-:W-:-:S15]  /*8020*/  NOP ;  /* 0x0000000000007918 */ /* 0x000fde0000000000 */
[----:B------:R-:W-:-:S04]  /*8030*/  NOP ;  /* 0x0000000000007918 */ /* 0x000fc80000000000 */
[----:B------:R-:W1:Y:S02]  /*8040*/  DSETP.GEU.AND P0, PT, |R4|, UR4, PT ;  /* 0x0000000404007e2a */ /* 0x000e64000bf0e200 */
[----:B-1----:R-:W-:-:S05]  /*8050*/  @!P0 FMUL R7, R7, 1.175494350822287508e-38 ;  /* 0x0080000007078820 */ /* 0x002fca0000400000 */
[----:B------:R1:W-:Y:S01]  /*8060*/  STG.E desc[UR36][R2.64], R7 ;  /* 0x0000000702007986 */ /* 0x0003e2000c101924 */
[----:B------:R-:W-:Y:S05]  /*8070*/  BRA `(.L_x_2785) ;  /* 0x0000001000007947 */ /* 0x000fea0003800000 */
.L_x_2789:
        /* <DEDUP_REMOVED lines=9> */
[----:B------:R-:W-:-:S05]  /*8110*/  F2FP.F16.F32.PACK_AB R0, RZ, R0 ;  /* 0x00000000ff00723e */ /* 0x000fca00000000ff */
[----:B------:R1:W-:Y:S01]  /*8120*/  STG.E.U16 desc[UR36][R2.64], R0 ;  /* 0x0000000002007986 */ /* 0x0003e2000c101524 */
[----:B------:R-:W-:Y:S05]  /*8130*/  BRA `(.L_x_2785) ;  /* 0x0000000c00d07947 */ /* 0x000fea0003800000 */
.L_x_2788:
        /* <DEDUP_REMOVED lines=13> */
[----:B------:R-:W1:Y:S01]  /*8210*/  DSETP.GEU.AND P0, PT, |R4|, UR4, PT ;  /* 0x0000000404007e2a */ /* 0x000e62000bf0e200 */
[----:B------:R-:W-:Y:S02]  /*8220*/  IMAD.MOV.U32 R7, RZ, RZ, RZ ;  /* 0x000000ffff077224 */ /* 0x000fe400078e00ff */
[----:B-1----:R-:W-:-:S05]  /*8230*/  @!P0 FMUL R6, R6, 1.175494350822287508e-38 ;  /* 0x0080000006068820 */ /* 0x002fca0000400000 */
[----:B------:R1:W-:Y:S01]  /*8240*/  STG.E.64 desc[UR36][R2.64], R6 ;  /* 0x0000000602007986 */ /* 0x0003e2000c101b24 */
[----:B------:R-:W-:Y:S05]  /*8250*/  BRA `(.L_x_2785) ;  /* 0x0000000c00887947 */ /* 0x000fea0003800000 */
.L_x_2791:
        /* <DEDUP_REMOVED lines=9> */
[----:B------:R-:W-:-:S04]  /*82f0*/  F2FP.F16.F32.PACK_AB R5, RZ, R0 ;  /* 0x00000000ff05723e */ /* 0x000fc800000000ff */
[----:B------:R-:W-:-:S05]  /*8300*/  PRMT R5, R5, 0x5410, RZ ;  /* 0x0000541005057816 */ /* 0x000fca00000000ff */
[----:B------:R1:W-:Y:S01]  /*8310*/  STG.E desc[UR36][R2.64], R5 ;  /* 0x0000000502007986 */ /* 0x0003e2000c101924 */
[----:B------:R-:W-:Y:S05]  /*8320*/  BRA `(.L_x_2785) ;  /* 0x0000000c00547947 */ /* 0x000fea0003800000 */
.L_x_2790:
[----:B------:R1:W-:Y:S01]  /*8330*/  STG.E.64 desc[UR36][R2.64], R4 ;  /* 0x0000000402007986 */ /* 0x0003e2000c101b24 */
[----:B------:R-:W-:Y:S05]  /*8340*/  BRA `(.L_x_2785) ;  /* 0x0000000c004c7947 */ /* 0x000fea0003800000 */
.L_x_2780:
        /* <DEDUP_REMOVED lines=10> */
[----:B------:R-:W1:Y:S02]  /*83f0*/  F2I.U32.F64.TRUNC R5, R4 ;  /* 0x0000000400057311 */ /* 0x000e64000030d000 */
[----:B-1----:R1:W-:Y:S01]  /*8400*/  STG.E.U16 desc[UR36][R2.64], R5 ;  /* 0x0000000502007986 */ /* 0x0023e2000c101524 */
[----:B------:R-:W-:Y:S05]  /*8410*/  BRA `(.L_x_2785) ;  /* 0x0000000c00187947 */ /* 0x000fea0003800000 */
.L_x_2795:
        /* <DEDUP_REMOVED lines=8> */
[----:B------:R-:W-:Y:S01]  /*84a0*/  BSSY.RECONVERGENT B0, `(.L_x_2796) ;  /* 0x0000014000007945 */ /* 0x000fe20003800200 */
[----:B-1----:R-:W-:Y:S01]  /*84b0*/  @!P0 FMUL R7, R7, 1.175494350822287508e-38 ;  /* 0x0080000007078820 */ /* 0x002fe20000400000 */
[----:B------:R-:W-:-:S04]  /*84c0*/  MOV R0, 0x80 ;  /* 0x0000008000007802 */ /* 0x000fc80000000f00 */
        /* <DEDUP_REMOVED lines=15> */
.L_x_2798:
[----:B------:R-:W-:-:S04]  /*85c0*/  SHF.R.U32.HI R5, RZ, 0x18, R7 ;  /* 0x00000018ff057819 */ /* 0x000fc80000011607 */
[----:B------:R-:W-:-:S07]  /*85d0*/  LOP3.LUT R0, R0, 0x80, R5, 0xf8, !PT ;  /* 0x0000008000007812 */ /* 0x000fce00078ef805 */
.L_x_2797:
[----:B------:R-:W-:Y:S05]  /*85e0*/  BSYNC.RECONVERGENT B0 ;  /* 0x0000000000007941 */ /* 0x000fea0003800200 */
.L_x_2796:
[----:B------:R1:W-:Y:S01]  /*85f0*/  STG.E.U8 desc[UR36][R2.64], R0 ;  /* 0x0000000002007986 */ /* 0x0003e2000c101124 */
[----:B------:R-:W-:Y:S05]  /*8600*/  BRA `(.L_x_2785) ;  /* 0x00000008009c7947 */ /* 0x000fea0003800000 */
.L_x_2794:
        /* <DEDUP_REMOVED lines=26> */
.L_x_2801:
[----:B------:R-:W-:-:S04]  /*87b0*/  SHF.R.U32.HI R5, RZ, 0x18, R7 ;  /* 0x00000018ff057819 */ /* 0x000fc80000011607 */
[----:B------:R-:W-:-:S07]  /*87c0*/  LOP3.LUT R0, R0, 0x80, R5, 0xf8, !PT ;  /* 0x0000008000007812 */ /* 0x000fce00078ef805 */
.L_x_2800:
[----:B------:R-:W-:Y:S05]  /*87d0*/  BSYNC.RECONVERGENT B0 ;  /* 0x0000000000007941 */ /* 0x000fea0003800200 */
.L_x_2799:
[----:B------:R1:W-:Y:S01]  /*87e0*/  STG.E.U8 desc[UR36][R2.64], R0 ;  /* 0x0000000002007986 */ /* 0x0003e2000c101124 */
[----:B------:R-:W-:Y:S05]  /*87f0*/  BRA `(.L_x_2785) ;  /* 0x0000000800207947 */ /* 0x000fea0003800000 */
.L_x_2793:
        /* <DEDUP_REMOVED lines=14> */
[----:B-1----:R-:W-:Y:S01]  /*88e0*/  @!P0 FMUL R8, R8, 1.175494350822287508e-38 ;  /* 0x0080000008088820 */ /* 0x002fe20000400000 */
[----:B------:R-:W-:-:S04]  /*88f0*/  HFMA2 R5, -RZ, RZ, 0, 1.5199184417724609375e-05 ;  /* 0x000000ffff057431 */ /* 0x000fc800000001ff */
        /* <DEDUP_REMOVED lines=14> */
.L_x_2803:
[----:B------:R-:W1:Y:S02]  /*89e0*/  F2I.U64.F64.TRUNC R4, R4 ;  /* 0x0000000400047311 */ /* 0x000e64000030d800 */
[----:B-1----:R1:W-:Y:S01]  /*89f0*/  STG.E.64 desc[UR36][R2.64], R4 ;  /* 0x0000000402007986 */ /* 0x0023e2000c101b24 */
[----:B------:R-:W-:Y:S05]  /*8a00*/  BRA `(.L_x_2785) ;  /* 0x00000004009c7947 */ /* 0x000fea0003800000 */
.L_x_2802:
[----:B------:R-:W1:Y:S02]  /*8a10*/  F2I.U32.F64.TRUNC R5, R4 ;  /* 0x0000000400057311 */ /* 0x000e64000030d000 */
[----:B-1----:R1:W-:Y:S01]  /*8a20*/  STG.E desc[UR36][R2.64], R5 ;  /* 0x0000000502007986 */ /* 0x0023e2000c101924 */
[----:B------:R-:W-:Y:S05]  /*8a30*/  BRA `(.L_x_2785) ;  /* 0x0000000400907947 */ /* 0x000fea0003800000 */
.L_x_2792:
[----:B------:R-:W-:-:S09]  /*8a40*/  UISETP.GT.AND UP0, UPT, UR4, 0xe, UPT ;  /* 0x0000000e0400788c */ /* 0x000fd2000bf04270 */
[----:B------:R-:W-:Y:S05]  /*8a50*/  BRA.U UP0, `(.L_x_2804) ;  /* 0x00000001002c7547 */ /* 0x000fea000b800000 */
[----:B------:R-:W-:-:S09]  /*8a60*/  UISETP.NE.AND UP0, UPT, UR4, 0xa, UPT ;  /* 0x0000000a0400788c */ /* 0x000fd2000bf05270 */
[----:B------:R-:W-:Y:S05]  /*8a70*/  BRA.U !UP0, `(.L_x_2805) ;  /* 0x0000000108187547 */ /* 0x000fea000b800000 */
[----:B------:R-:W-:-:S09]  /*8a80*/  UISETP.NE.AND UP0, UPT, UR4, 0xb, UPT ;  /* 0x0000000b0400788c */ /* 0x000fd2000bf05270 */
[----:B------:R-:W-:Y:S05]  /*8a90*/  BRA.U UP0, `(.L_x_2784) ;  /* 0x0000000100347547 */ /* 0x000fea000b800000 */
[----:B------:R-:W1:Y:S02]  /*8aa0*/  DSETP.NEU.AND P0, PT, R4, RZ, PT ;  /* 0x000000ff0400722a */ /* 0x000e640003f0d000 */
[----:B-1----:R-:W-:-:S05]  /*8ab0*/  SEL R5, RZ, 0x1, !P0 ;  /* 0x00000001ff057807 */ /* 0x002fca0004000000 */
[----:B------:R1:W-:Y:S01]  /*8ac0*/  STG.E.U8 desc[UR36][R2.64], R5 ;  /* 0x0000000502007986 */ /* 0x0003e2000c101124 */
[----:B------:R-:W-:Y:S05]  /*8ad0*/  BRA `(.L_x_2785) ;  /* 0x0000000400687947 */ /* 0x000fea0003800000 */
.L_x_2805:
[----:B------:R-:W-:-:S05]  /*8ae0*/  CS2R R6, SRZ ;  /* 0x0000000000067805 */ /* 0x000fca000001ff00 */
[----:B------:R1:W-:Y:S01]  /*8af0*/  STG.E.128 desc[UR36][R2.64], R4 ;  /* 0x0000000402007986 */ /* 0x0003e2000c101d24 */
[----:B------:R-:W-:Y:S05]  /*8b00*/  BRA `(.L_x_2785) ;  /* 0x00000004005c7947 */ /* 0x000fea0003800000 */
.L_x_2804:
[----:B------:R-:W-:-:S09]  /*8b10*/  UISETP.NE.AND UP0, UPT, UR4, 0xf, UPT ;  /* 0x0000000f0400788c */ /* 0x000fd2000bf05270 */
[----:B------:R-:W-:Y:S05]  /*8b20*/  BRA.U !UP0, `(.L_x_2806) ;  /* 0x0000000508287547 */ /* 0x000fea000b800000 */
[----:B------:R-:W-:-:S09]  /*8b30*/  UISETP.NE.AND UP0, UPT, UR4, 0x17, UPT ;  /* 0x000000170400788c */ /* 0x000fd2000bf05270 */
[----:B------:R-:W-:Y:S05]  /*8b40*/  BRA.U !UP0, `(.L_x_2807) ;  /* 0x0000000108b07547 */ /* 0x000fea000b800000 */
[----:B------:R-:W-:-:S09]  /*8b50*/  UISETP.NE.AND UP0, UPT, UR4, 0x18, UPT ;  /* 0x000000180400788c */ /* 0x000fd2000bf05270 */
[----:B------:R-:W-:Y:S05]  /*8b60*/  BRA.U !UP0, `(.L_x_2808) ;  /* 0x0000000108447547 */ /* 0x000fea000b800000 */
.L_x_2784:
[----:B------:R-:W-:Y:S01]  /*8b70*/  MOV R0, 0x0 ;  /* 0x0000000000007802 */ /* 0x000fe20000000f00 */
[----:B------:R-:W1:Y:S01]  /*8b80*/  LDCU.64 UR4, c[0x4][0x128] ;  /* 0x01002500ff0477ac */ /* 0x000e620008000a00 */
[----:B------:R-:W-:Y:S02]  /*8b90*/  HFMA2 R8, -RZ, RZ, 0, 6.020069122314453125e-06 ;  /* 0x00000065ff087431 */ /* 0x000fe400000001ff */
[----:B------:R-:W-:Y:S01]  /*8ba0*/  IMAD.MOV.U32 R12, RZ, RZ, 0x1 ;  /* 0x00000001ff0c7424 */ /* 0x000fe200078e00ff */
[----:B------:R3:W4:Y:S01]  /*8bb0*/  LDC.64 R2, c[0x4][R0] ;  /* 0x0100000000027b82 */ /* 0x0007220000000a00 */
[----:B------:R-:W5:Y:S01]  /*8bc0*/  LDCU.64 UR6, c[0x4][0x130] ;  /* 0x01002600ff0677ac */ /* 0x000f620008000a00 */
[----:B------:R-:W-:Y:S01]  /*8bd0*/  MOV R13, RZ ;  /* 0x000000ff000d7202 */ /* 0x000fe20000000f00 */
[----:B------:R-:W0:Y:S01]  /*8be0*/  LDCU.64 UR8, c[0x4][0x10] ;  /* 0x01000200ff0877ac */ /* 0x000e220008000a00 */
[----:B-1----:R-:W-:Y:S01]  /*8bf0*/  MOV R4, UR4 ;  /* 0x0000000400047c02 */ /* 0x002fe20008000f00 */
[----:B------:R-:W-:Y:S01]  /*8c00*/  IMAD.U32 R5, RZ, RZ, UR5 ;  /* 0x00000005ff057e24 */ /* 0x000fe2000f8e00ff */
[----:B-----5:R-:W-:Y:S01]  /*8c10*/  MOV R6, UR6 ;  /* 0x0000000600067c02 */ /* 0x020fe20008000f00 */
[----:B------:R-:W-:Y:S01]  /*8c20*/  IMAD.U32 R7, RZ, RZ, UR7 ;  /* 0x00000007ff077e24 */ /* 0x000fe2000f8e00ff */
[----:B0-----:R-:W-:Y:S01]  /*8c30*/  MOV R10, UR8 ;  /* 0x00000008000a7c02 */ /* 0x001fe20008000f00 */
[----:B---3--:R-:W-:-:S07]  /*8c40*/  IMAD.U32 R11, RZ, RZ, UR9 ;  /* 0x00000009ff0b7e24 */ /* 0x008fce000f8e00ff */
[----:B------:R-:W-:-:S07]  /*8c50*/  LEPC R20, `(.L_x_2809) ;  /* 0x000000001014794e */ /* 0x000fce0000000000 */
[----:B--2-4-:R-:W-:Y:S05]  /*8c60*/  CALL.ABS.NOINC R2 ;  /* 0x0000000002007343 */ /* 0x014fea0003c00000 */
.L_x_2809:
[----:B------:R-:W-:Y:S05]  /*8c70*/  BRA `(.L_x_2785) ;  /* 0x0000000400007947 */ /* 0x000fea0003800000 */
.L_x_2808:
        /* <DEDUP_REMOVED lines=10> */
[----:B------:R-:W-:-:S04]  /*8d20*/  IMAD.MOV.U32 R0, RZ, RZ, 0x7f ;  /* 0x0000007fff007424 */ /* 0x000fc800078e00ff */
        /* <DEDUP_REMOVED lines=10> */
.L_x_2811:
[----:B------:R-:W-:Y:S05]  /*8dd0*/  BSYNC.RECONVERGENT B0 ;  /* 0x0000000000007941 */ /* 0x000fea0003800200 */
.L_x_2810:
[----:B------:R-:W-:-:S05]  /*8de0*/  LOP3.LUT R7, R0, 0x80, R7, 0xf8, !PT ;  /* 0x0000008000077812 */ /* 0x000fca00078ef807 */
[----:B------:R4:W-:Y:S01]  /*8df0*/  STG.E.U8 desc[UR36][R2.64], R7 ;  /* 0x0000000702007986 */ /* 0x0009e2000c101124 */
[----:B------:R-:W-:Y:S05]  /*8e00*/  BRA `(.L_x_2785) ;  /* 0x00000000009c7947 */ /* 0x000fea0003800000 */
.L_x_2807:
        /* <DEDUP_REMOVED lines=9> */
[----:B-1----:R-:W-:-:S05]  /*8ea0*/  @!P0 FMUL R7, R7, 1.175494350822287508e-38 ;  /* 0x0080000007078820 */ /* 0x002fca0000400000 */
        /* <DEDUP_REMOVED lines=10> */
.L_x_2813:
[----:B------:R-:W-:Y:S02]  /*8f50*/  ISETP.GT.U32.AND P0, PT, R6, 0x7f800000, PT ;  /* 0x7f8000000600780c */ /* 0x000fe40003f04070 */
[----:B------:R-:W-:-:S04]  /*8f60*/  MOV R0, 0x7f ;  /* 0x0000007f00007802 */ /* 0x000fc80000000f00 */
[----:B------:R-:W-:-:S07]  /*8f70*/  SEL R0, R0, 0x7c, P0 ;  /* 0x0000007c00007807 */ /* 0x000fce0000000000 */
.L_x_2814:
[----:B------:R-:W-:Y:S05]  /*8f80*/  BSYNC.RECONVERGENT B0 ;  /* 0x0000000000007941 */ /* 0x000fea0003800200 */
.L_x_2812:
[----:B------:R-:W-:-:S04]  /*8f90*/  SHF.R.U32.HI R5, RZ, 0x18, R7 ;  /* 0x00000018ff057819 */ /* 0x000fc80000011607 */
[----:B------:R-:W-:-:S05]  /*8fa0*/  LOP3.LUT R5, R0, 0x80, R5, 0xf8, !PT ;  /* 0x0000008000057812 */ /* 0x000fca00078ef805 */
[----:B------:R3:W-:Y:S01]  /*8fb0*/  STG.E.U8 desc[UR36][R2.64], R5 ;  /* 0x0000000502007986 */ /* 0x0007e2000c101124 */
[----:B------:R-:W-:Y:S05]  /*8fc0*/  BRA `(.L_x_2785) ;  /* 0x00000000002c7947 */ /* 0x000fea0003800000 */
.L_x_2806:
        /* <DEDUP_REMOVED lines=9> */
[----:B------:R-:W-:-:S05]  /*9060*/  F2FP.BF16.F32.PACK_AB R0, RZ, R0 ;  /* 0x00000000ff00723e */ /* 0x000fca00000010ff */
[----:B------:R1:W-:Y:S02]  /*9070*/  STG.E.U16 desc[UR36][R2.64], R0 ;  /* 0x0000000002007986 */ /* 0x0003e4000c101524 */
.L_x_2785:
[----:B------:R-:W-:-:S07]  /*9080*/  VIADD R19, R19, 0x80 ;  /* 0x0000008013137836 */ /* 0x000fce0000000000 */
.L_x_2722:
[----:B------:R-:W-:Y:S05]  /*9090*/  BSYNC.RECONVERGENT B7 ;  /* 0x0000000000077941 */ /* 0x000fea0003800200 */
.L_x_2721:
[----:B------:R-:W5:Y:S01]  /*90a0*/  LDCU UR4, c[0x0][0x380] ;  /* 0x00007000ff0477ac */ /* 0x000f620008000800 */
[----:B------:R-:W-:Y:S01]  /*90b0*/  BSSY.RECONVERGENT B7, `(.L_x_2815) ;  /* 0x000047c000077945 */ /* 0x000fe20003800200 */
[----:B-----5:R-:W-:-:S13]  /*90c0*/  ISETP.GE.AND P0, PT, R19, UR4, PT ;  /* 0x0000000413007c0c */ /* 0x020fda000bf06270 */
[----:B------:R-:W-:Y:S05]  /*90d0*/  @P0 BRA `(.L_x_2816) ;  /* 0x0000004400e40947 */ /* 0x000fea0003800000 */
[----:B------:R-:W5:Y:S01]  /*90e0*/  LDCU UR4, c[0x0][0x388] ;  /* 0x00007100ff0477ac */ /* 0x000f620008000800 */
[----:B------:R-:W-:Y:S01]  /*90f0*/  HFMA2 R18, -RZ, RZ, 0, 0 ;  /* 0x00000000ff127431 */ /* 0x000fe200000001ff */
[----:B0-23--:R-:W-:Y:S01]  /*9100*/  MOV R22, RZ ;  /* 0x000000ff00167202 */ /* 0x00dfe20000000f00 */
[----:B-1----:R-:W-:Y:S01]  /*9110*/  IMAD.MOV.U32 R0, RZ, RZ, RZ ;  /* 0x000000ffff007224 */ /* 0x002fe200078e00ff */
[----:B-----5:R-:W-:-:S09]  /*9120*/  UISETP.NE.AND UP0, UPT, UR4, URZ, UPT ;  /* 0x000000ff0400728c */ /* 0x020fd2000bf05270 */
[----:B------:R-:W-:Y:S05]  /*9130*/  BRA.U !UP0, `(.L_x_2817) ;  /* 0x0000001508707547 */ /* 0x000fea000b800000 */
[----:B------:R-:W4:Y:S01]  /*9140*/  LDCU.64 UR4, c[0x0][0x390] ;  /* 0x00007200ff0477ac */ /* 0x000f220008000a00 */
[----:B------:R-:W-:Y:S01]  /*9150*/  IMAD.MOV.U32 R18, RZ, RZ, RZ ;  /* 0x000000ffff127224 */ /* 0x000fe200078e00ff */
[----:B------:R-:W0:Y:S01]  /*9160*/  LDCU UR6, c[0x0][0x38c] ;  /* 0x00007180ff0677ac */ /* 0x000e220008000800 */
[----:B------:R-:W1:Y:S01]  /*9170*/  LDCU.64 UR8, c[0x0][0x4b8] ;  /* 0x00009700ff0877ac */ /* 0x000e620008000a00 */
[----:B------:R-:W-:Y:S01]  /*9180*/  UISETP.NE.AND UP0, UPT, UR41, URZ, UPT ;  /* 0x000000ff2900728c */ /* 0x000fe2000bf05270 */
[----:B----4-:R-:W-:Y:S01]  /*9190*/  IMAD.HI.U32 R2, R19, UR4, R18 ;  /* 0x0000000413027c27 */ /* 0x010fe2000f8e0012 */
[----:B------:R-:W2:Y:S04]  /*91a0*/  LDCU UR4, c[0x0][0x4c0] ;  /* 0x00009800ff0477ac */ /* 0x000ea80008000800 */
[----:B------:R-:W-:-:S04]  /*91b0*/  SHF.R.U32.HI R3, RZ, UR5, R2 ;  /* 0x00000005ff037c19 */ /* 0x000fc80008011602 */
[----:B------:R-:W-:-:S05]  /*91c0*/  IADD3 R22, PT, PT, -R3, RZ, RZ ;  /* 0x000000ff03167210 */ /* 0x000fca0007ffe1ff */
[----:B0-----:R-:W-:-:S04]  /*91d0*/  IMAD R22, R22, UR6, R19 ;  /* 0x0000000616167c24 */ /* 0x001fc8000f8e0213 */
[C---:B-1----:R-:W-:Y:S02]  /*91e0*/  IMAD R18, R22.reuse, UR8, RZ ;  /* 0x0000000816127c24 */ /* 0x042fe4000f8e02ff */
[C---:B------:R-:W-:Y:S02]  /*91f0*/  IMAD R0, R22.reuse, UR9, RZ ;  /* 0x0000000916007c24 */ /* 0x040fe4000f8e02ff */
[----:B--2---:R-:W-:Y:S01]  /*9200*/  IMAD R22, R22, UR4, RZ ;  /* 0x0000000416167c24 */ /* 0x004fe2000f8e02ff */
        /* <DEDUP_REMOVED lines=335> */
.L_x_2817:
        /* <DEDUP_REMOVED lines=16> */
[----:B--2---:R3:W4:Y:S02]  /*a800*/  I2F.F64.S16 R16, R2 ;  /* 0x0000000200107312 */ /* 0x0047240000101c00 */
[----:B---34-:R-:W-:Y:S05]  /*a810*/  BRA `(.L_x_2824) ;  /* 0x0000000c006c7947 */ /* 0x018fea0003800000 */
.L_x_2822:
[----:B------:R-:W2:Y:S02]  /*a820*/  LDG.E.U8 R2, desc[UR36][R2.64] ;  /* 0x0000002402027981 */ /* 0x000ea4000c1e1100 */
[----:B--2---:R3:W4:Y:S02]  /*a830*/  I2F.F64.U16 R16, R2 ;  /* 0x0000000200107312 */ /* 0x0047240000101800 */
[----:B---34-:R-:W-:Y:S05]  /*a840*/  BRA `(.L_x_2824) ;  /* 0x0000000c00607947 */ /* 0x018fea0003800000 */
.L_x_2821:
[----:B------:R-:W-:-:S09]  /*a850*/  UISETP.NE.AND UP0, UPT, UR4, 0x2, UPT ;  /* 0x000000020400788c */ /* 0x000fd2000bf05270 */
[----:B------:R-:W-:Y:S05]  /*a860*/  BRA.U !UP0, `(.L_x_2825) ;  /* 0x0000000108287547 */ /* 0x000fea000b800000 */
[----:B------:R-:W-:-:S09]  /*a870*/  UISETP.NE.AND UP0, UPT, UR4, 0x3, UPT ;  /* 0x000000030400788c */ /* 0x000fd2000bf05270 */
[----:B------:R-:W-:Y:S05]  /*a880*/  BRA.U !UP0, `(.L_x_2826) ;  /* 0x0000000108147547 */ /* 0x000fea000b800000 */
[----:B------:R-:W-:-:S09]  /*a890*/  UISETP.NE.AND UP0, UPT, UR4, 0x4, UPT ;  /* 0x000000040400788c */ /* 0x000fd2000bf05270 */
[----:B------:R-:W-:Y:S05]  /*a8a0*/  BRA.U UP0, `(.L_x_2823) ;  /* 0x0000000900ec7547 */ /* 0x000fea000b800000 */
[----:B------:R-:W2:Y:S02]  /*a8b0*/  LDG.E.64 R16, desc[UR36][R2.64] ;  /* 0x0000002402107981 */ /* 0x000ea4000c1e1b00 */
[----:B--2---:R-:W3:Y:S02]  /*a8c0*/  I2F.F64.S64 R16, R16 ;  /* 0x0000001000107312 */ /* 0x004ee40000301c00 */
[----:B---3--:R-:W-:Y:S05]  /*a8d0*/  BRA `(.L_x_2824) ;  /* 0x0000000c003c7947 */ /* 0x008fea0003800000 */
.L_x_2826:
[----:B------:R-:W2:Y:S02]  /*a8e0*/  LDG.E R2, desc[UR36][R2.64] ;  /* 0x0000002402027981 */ /* 0x000ea4000c1e1900 */
[----:B--2---:R3:W4:Y:S02]  /*a8f0*/  I2F.F64 R16, R2 ;  /* 0x0000000200107312 */ /* 0x0047240000201c00 */
[----:B---34-:R-:W-:Y:S05]  /*a900*/  BRA `(.L_x_2824) ;  /* 0x0000000c00307947 */ /* 0x018fea0003800000 */
.L_x_2825:
[----:B------:R-:W2:Y:S02]  /*a910*/  LDG.E.U16 R2, desc[UR36][R2.64] ;  /* 0x0000002402027981 */ /* 0x000ea4000c1e1500 */
[----:B--2---:R3:W4:Y:S02]  /*a920*/  I2F.F64.S16 R16, R2 ;  /* 0x0000000200107312 */ /* 0x0047240000101c00 */
[----:B---34-:R-:W-:Y:S05]  /*a930*/  BRA `(.L_x_2824) ;  /* 0x0000000c00247947 */ /* 0x018fea0003800000 */
.L_x_2820:
        /* <DEDUP_REMOVED lines=10> */
.L_x_2828:
[----:B------:R-:W2:Y:S02]  /*a9e0*/  LDG.E.U16 R0, desc[UR36][R2.64] ;  /* 0x0000002402007981 */ /* 0x000ea4000c1e1500 */
[----:B--2---:R-:W-:-:S05]  /*a9f0*/  HADD2.F32 R0, -RZ, R0.H0_H0 ;  /* 0x20000000ff007230 */ /* 0x004fca0000004100 */
[----:B------:R-:W-:-:S04]  /*aa00*/  FMUL.FTZ R0, R0, 1 ;  /* 0x3f80000000007820 */ /* 0x000fc80000410000 */
[----:B------:R4:W0:Y:S02]  /*aa10*/  F2F.F64.F32 R16, R0 ;  /* 0x0000000000107310 */ /* 0x0008240000201800 */
[----:B0---4-:R-:W-:Y:S05]  /*aa20*/  BRA `(.L_x_2824) ;  /* 0x0000000800e87947 */ /* 0x011fea0003800000 */
.L_x_2827:
        /* <DEDUP_REMOVED lines=10> */
.L_x_2830:
[----:B------:R-:W2:Y:S02]  /*aad0*/  LDG.E.U16 R2, desc[UR36][R2.64] ;  /* 0x0000002402027981 */ /* 0x000ea4000c1e1500 */
[----:B--2---:R-:W-:-:S05]  /*aae0*/  HADD2.F32 R0, -RZ, R2.H0_H0 ;  /* 0x20000002ff007230 */ /* 0x004fca0000004100 */
[----:B------:R-:W-:-:S04]  /*aaf0*/  FMUL.FTZ R0, R0, 1 ;  /* 0x3f80000000007820 */ /* 0x000fc80000410000 */
[----:B------:R3:W4:Y:S02]  /*ab00*/  F2F.F64.F32 R16, R0 ;  /* 0x0000000000107310 */ /* 0x0007240000201800 */
[----:B---34-:R-:W-:Y:S05]  /*ab10*/  BRA `(.L_x_2824) ;  /* 0x0000000800ac7947 */ /* 0x018fea0003800000 */
.L_x_2829:
[----:B------:R3:W5:Y:S01]  /*ab20*/  LDG.E.64 R16, desc[UR36][R2.64] ;  /* 0x0000002402107981 */ /* 0x000762000c1e1b00 */
[----:B------:R-:W-:Y:S05]  /*ab30*/  BRA `(.L_x_2824) ;  /* 0x0000000800a47947 */ /* 0x000fea0003800000 */
.L_x_2819:
        /* <DEDUP_REMOVED lines=13> */
.L_x_2833:
[----:B------:R2:W5:Y:S01]  /*ac10*/  LDG.E.64 R16, desc[UR36][R2.64] ;  /* 0x0000002402107981 */ /* 0x000562000c1e1b00 */
[----:B------:R-:W-:Y:S05]  /*ac20*/  BRA `(.L_x_2824) ;  /* 0x0000000800687947 */ /* 0x000fea0003800000 */
.L_x_2832:
[----:B------:R-:W-:-:S09]  /*ac30*/  UISETP.NE.AND UP0, UPT, UR4, 0xf, UPT ;  /* 0x0000000f0400788c */ /* 0x000fd2000bf05270 */
[----:B------:R-:W-:Y:S05]  /*ac40*/  BRA.U !UP0, `(.L_x_2834) ;  /* 0x00000001089c7547 */ /* 0x000fea000b800000 */
[----:B------:R-:W-:-:S09]  /*ac50*/  UISETP.NE.AND UP0, UPT, UR4, 0x17, UPT ;  /* 0x000000170400788c */ /* 0x000fd2000bf05270 */
[----:B------:R-:W-:Y:S05]  /*ac60*/  BRA.U !UP0, `(.L_x_2835) ;  /* 0x00000001085c7547 */ /* 0x000fea000b800000 */
[----:B------:R-:W-:-:S09]  /*ac70*/  UISETP.NE.AND UP0, UPT, UR4, 0x18, UPT ;  /* 0x000000180400788c */ /* 0x000fd2000bf05270 */
[----:B------:R-:W-:Y:S05]  /*ac80*/  BRA.U UP0, `(.L_x_2823) ;  /* 0x0000000500f47547 */ /* 0x000fea000b800000 */
[----:B------:R-:W2:Y:S01]  /*ac90*/  LDG.E.U8 R0, desc[UR36][R2.64] ;  /* 0x0000002402007981 */ /* 0x000ea2000c1e1100 */
[----:B------:R-:W-:Y:S02]  /*aca0*/  HFMA2 R6, -RZ, RZ, 0, 1.847743988037109375e-06 ;  /* 0x0000001fff067431 */ /* 0x000fe400000001ff */
        /* <DEDUP_REMOVED lines=19> */
.L_x_2835:
        /* <DEDUP_REMOVED lines=12> */
[----:B------:R2:W3:Y:S02]  /*aea0*/  F2F.F64.F32 R16, R0 ;  /* 0x0000000000107310 */ /* 0x0004e40000201800 */
[----:B--23--:R-:W-:Y:S05]  /*aeb0*/  BRA `(.L_x_2824) ;  /* 0x0000000400c47947 */ /* 0x00cfea0003800000 */
.L_x_2834:
[----:B------:R-:W2:Y:S02]  /*aec0*/  LDG.E.U16 R0, desc[UR36][R2.64] ;  /* 0x0000002402007981 */ /* 0x000ea4000c1e1500 */
[----:B--2---:R-:W-:-:S05]  /*aed0*/  SHF.L.U32 R0, R0, 0x10, RZ ;  /* 0x0000001000007819 */ /* 0x004fca00000006ff */
[----:B------:R-:W-:-:S04]  /*aee0*/  FMUL.FTZ R0, R0, 1 ;  /* 0x3f80000000007820 */ /* 0x000fc80000410000 */
[----:B------:R2:W3:Y:S02]  /*aef0*/  F2F.F64.F32 R16, R0 ;  /* 0x0000000000107310 */ /* 0x0004e40000201800 */
[----:B--23--:R-:W-:Y:S05]  /*af00*/  BRA `(.L_x_2824) ;  /* 0x0000000400b07947 */ /* 0x00cfea0003800000 */
.L_x_2831:
        /* <DEDUP_REMOVED lines=11> */
.L_x_2838:
        /* <DEDUP_REMOVED lines=21> */
.L_x_2840:
[----:B------:R-:W-:Y:S05]  /*b110*/  BSYNC.RECONVERGENT B0 ;  /* 0x0000000000007941 */ /* 0x000fea0003800200 */
.L_x_2839:
[----:B------:R-:W-:Y:S01]  /*b120*/  IMAD.SHL.U32 R0, R0, 0x100000, RZ ;  /* 0x0010000000007824 */ /* 0x000fe200078e00ff */
[----:B------:R-:W-:-:S04]  /*b130*/  LEA R2, R2, 0x3b800000, 0x17 ;  /* 0x3b80000002027811 */ /* 0x000fc800078eb8ff */
[----:B------:R-:W-:-:S05]  /*b140*/  LOP3.LUT R0, R2, R0, R7, 0xfe, !PT ;  /* 0x0000000002007212 */ /* 0x000fca00078efe07 */
[----:B------:R-:W-:-:S04]  /*b150*/  FMUL.FTZ R0, R0, 1 ;  /* 0x3f80000000007820 */ /* 0x000fc80000410000 */
[----:B------:R2:W3:Y:S02]  /*b160*/  F2F.F64.F32 R16, R0 ;  /* 0x0000000000107310 */ /* 0x0004e40000201800 */
[----:B--23--:R-:W-:Y:S05]  /*b170*/  BRA `(.L_x_2824) ;  /* 0x0000000400147947 */ /* 0x00cfea0003800000 */
.L_x_2837:
        /* <DEDUP_REMOVED lines=21> */
.L_x_2842:
[----:B------:R-:W-:Y:S05]  /*b2d0*/  BSYNC.RECONVERGENT B0 ;  /* 0x0000000000007941 */ /* 0x000fea0003800200 */
.L_x_2841:
[----:B------:R-:W-:Y:S02]  /*b2e0*/  SHF.L.U32 R0, R0, 0x15, RZ ;  /* 0x0000001500007819 */ /* 0x000fe400000006ff */
[----:B------:R-:W-:-:S04]  /*b2f0*/  LEA R2, R2, 0x37800000, 0x17 ;  /* 0x3780000002027811 */ /* 0x000fc800078eb8ff */
[----:B------:R-:W-:-:S05]  /*b300*/  LOP3.LUT R0, R2, R0, R7, 0xfe, !PT ;  /* 0x0000000002007212 */ /* 0x000fca00078efe07 */
[----:B------:R-:W-:-:S04]  /*b310*/  FMUL.FTZ R0, R0, 1 ;  /* 0x3f80000000007820 */ /* 0x000fc80000410000 */
[----:B------:R2:W3:Y:S02]  /*b320*/  F2F.F64.F32 R16, R0 ;  /* 0x0000000000107310 */ /* 0x0004e40000201800 */
[----:B--23--:R-:W-:Y:S05]  /*b330*/  BRA `(.L_x_2824) ;  /* 0x0000000000a47947 */ /* 0x00cfea0003800000 */
.L_x_2836:
[----:B------:R-:W-:-:S09]  /*b340*/  UISETP.NE.AND UP0, UPT, UR4, 0x1c, UPT ;  /* 0x0000001c0400788c */ /* 0x000fd2000bf05270 */
[----:B------:R-:W-:Y:S05]  /*b350*/  BRA.U !UP0, `(.L_x_2843) ;  /* 0x0000000108947547 */ /* 0x000fea000b800000 */
[----:B------:R-:W-:-:S09]  /*b360*/  UISETP.NE.AND UP0, UPT, UR4, 0x1d, UPT ;  /* 0x0000001d0400788c */ /* 0x000fd2000bf05270 */
[----:B------:R-:W-:Y:S05]  /*b370*/  BRA.U !UP0, `(.L_x_2844) ;  /* 0x0000000108807547 */ /* 0x000fea000b800000 */
[----:B------:R-:W-:-:S09]  /*b380*/  UISETP.NE.AND UP0, UPT, UR4, 0x2c, UPT ;  /* 0x0000002c0400788c */ /* 0x000fd2000bf05270 */
[----:B------:R-:W-:Y:S05]  /*b390*/  BRA.U UP0, `(.L_x_2823) ;  /* 0x0000000100307547 */ /* 0x000fea000b800000 */
[----:B------:R-:W2:Y:S01]  /*b3a0*/  LDG.E.U8 R0, desc[UR36][R2.64] ;  /* 0x0000002402007981 */ /* 0x000ea2000c1e1100 */
[----:B------:R-:W-:Y:S02]  /*b3b0*/  HFMA2 R17, -RZ, RZ, 0.5, 0 ;  /* 0x38000000ff117431 */ /* 0x000fe400000001ff */
        /* <DEDUP_REMOVED lines=8> */
[----:B------:R0:W1:Y:S02]  /*b440*/  @P0 F2F.F64.F32 R16, R0 ;  /* 0x0000000000100310 */ /* 0x0000640000201800 */
[----:B01----:R-:W-:Y:S05]  /*b450*/  BRA `(.L_x_2824) ;  /* 0x00000000005c7947 */ /* 0x003fea0003800000 */
.L_x_2823:
[----:B------:R-:W-:Y:S01]  /*b460*/  MOV R2, 0x0 ;  /* 0x0000000000027802 */ /* 0x000fe20000000f00 */
[----:B------:R-:W0:Y:S01]  /*b470*/  LDCU.64 UR4, c[0x4][0x128] ;  /* 0x01002500ff0477ac */ /* 0x000e220008000a00 */
[----:B------:R-:W-:Y:S02]  /*b480*/  HFMA2 R8, -RZ, RZ, 0, 4.64916229248046875e-06 ;  /* 0x0000004eff087431 */ /* 0x000fe400000001ff */
[----:B------:R-:W-:Y:S01]  /*b490*/  IMAD.MOV.U32 R12, RZ, RZ, 0x1 ;  /* 0x00000001ff0c7424 */ /* 0x000fe200078e00ff */
[----:B------:R-:W-:Y:S01]  /*b4a0*/  MOV R13, RZ ;  /* 0x000000ff000d7202 */ /* 0x000fe20000000f00 */
[----:B------:R-:W1:Y:S01]  /*b4b0*/  LDCU.64 UR6, c[0x4][0x130] ;  /* 0x01002600ff0677ac */ /* 0x000e620008000a00 */
[----:B------:R-:W2:Y:S01]  /*b4c0*/  LDC.64 R2, c[0x4][R2] ;  /* 0x0100000002027b82 */ /* 0x000ea20000000a00 */
[----:B------:R-:W3:Y:S01]  /*b4d0*/  LDCU.64 UR8, c[0x4][0x8] ;  /* 0x01000100ff0877ac */ /* 0x000ee20008000a00 */
[----:B0-----:R-:W-:Y:S01]  /*b4e0*/  MOV R4, UR4 ;  /* 0x0000000400047c02 */ /* 0x001fe20008000f00 */
[----:B------:R-:W-:Y:S01]  /*b4f0*/  IMAD.U32 R5, RZ, RZ, UR5 ;  /* 0x00000005ff057e24 */ /* 0x000fe2000f8e00ff */
[----:B-1----:R-:W-:Y:S01]  /*b500*/  MOV R6, UR6 ;  /* 0x0000000600067c02 */ /* 0x002fe20008000f00 */
[----:B------:R-:W-:Y:S01]  /*b510*/  IMAD.U32 R7, RZ, RZ, UR7 ;  /* 0x00000007ff077e24 */ /* 0x000fe2000f8e00ff */
[----:B---3--:R-:W-:Y:S01]  /*b520*/  MOV R10, UR8 ;  /* 0x00000008000a7c02 */ /* 0x008fe20008000f00 */
[----:B------:R-:W-:-:S07]  /*b530*/  IMAD.U32 R11, RZ, RZ, UR9 ;  /* 0x00000009ff0b7e24 */ /* 0x000fce000f8e00ff */
[----:B------:R-:W-:-:S07]  /*b540*/  LEPC R20, `(.L_x_2845) ;  /* 0x000000001014794e */ /* 0x000fce0000000000 */
[----:B--2---:R-:W-:Y:S05]  /*b550*/  CALL.ABS.NOINC R2 ;  /* 0x0000000002007343 */ /* 0x004fea0003c00000 */
.L_x_2845:
[----:B------:R-:W-:Y:S01]  /*b560*/  CS2R R16, SRZ ;  /* 0x0000000000107805 */ /* 0x000fe2000001ff00 */
[----:B------:R-:W-:Y:S06]  /*b570*/  BRA `(.L_x_2824) ;  /* 0x0000000000147947 */ /* 0x000fec0003800000 */
.L_x_2844:
[----:B------:R-:W2:Y:S02]  /*b580*/  LDG.E.64 R16, desc[UR36][R2.64] ;  /* 0x0000002402107981 */ /* 0x000ea4000c1e1b00 */
[----:B--2---:R-:W0:Y:S02]  /*b590*/  I2F.F64.U64 R16, R16 ;  /* 0x0000001000107312 */ /* 0x004e240000301800 */
[----:B0-----:R-:W-:Y:S05]  /*b5a0*/  BRA `(.L_x_2824) ;  /* 0x0000000000087947 */ /* 0x001fea0003800000 */
.L_x_2843:
[----:B------:R-:W2:Y:S02]  /*b5b0*/  LDG.E R2, desc[UR36][R2.64] ;  /* 0x0000002402027981 */ /* 0x000ea4000c1e1900 */
[----:B--2---:R0:W1:Y:S02]  /*b5c0*/  I2F.F64.U32 R16, R2 ;  /* 0x0000000200107312 */ /* 0x0040640000201800 */
.L_x_2824:
[----:B------:R-:W-:Y:S05]  /*b5d0*/  BSYNC.RECONVERGENT B6 ;  /* 0x0000000000067941 */ /* 0x000fea0003800200 */
.L_x_2818:
        /* <DEDUP_REMOVED lines=16> */
[----:B--2---:R-:W2:Y:S02]  /*b6e0*/  I2F.F64.S16 R2, R2 ;  /* 0x0000000200027312 */ /* 0x004ea40000101c00 */
[----:B--2---:R-:W-:Y:S05]  /*b6f0*/  BRA `(.L_x_2852) ;  /* 0x0000000c006c7947 */ /* 0x004fea0003800000 */
.L_x_2850:
[----:B0-23--:R-:W2:Y:S02]  /*b700*/  LDG.E.U8 R2, desc[UR36][R22.64] ;  /* 0x0000002416027981 */ /* 0x00dea4000c1e1100 */
[----:B--2---:R-:W2:Y:S02]  /*b710*/  I2F.F64.U16 R2, R2 ;  /* 0x0000000200027312 */ /* 0x004ea40000101800 */
[----:B--2---:R-:W-:Y:S05]  /*b720*/  BRA `(.L_x_2852) ;  /* 0x0000000c00607947 */ /* 0x004fea0003800000 */
.L_x_2849:
[----:B------:R-:W-:-:S09]  /*b730*/  UISETP.NE.AND UP0, UPT, UR4, 0x2, UPT ;  /* 0x000000020400788c */ /* 0x000fd2000bf05270 */
[----:B------:R-:W-:Y:S05]  /*b740*/  BRA.U !UP0, `(.L_x_2853) ;  /* 0x0000000108287547 */ /* 0x000fea000b800000 */
[----:B------:R-:W-:-:S09]  /*b750*/  UISETP.NE.AND UP0, UPT, UR4, 0x3, UPT ;  /* 0x000000030400788c */ /* 0x000fd2000bf05270 */
[----:B------:R-:W-:Y:S05]  /*b760*/  BRA.U !UP0, `(.L_x_2854) ;  /* 0x0000000108147547 */ /* 0x000fea000b800000 */
[----:B------:R-:W-:-:S09]  /*b770*/  UISETP.NE.AND UP0, UPT, UR4, 0x4, UPT ;  /* 0x000000040400788c */ /* 0x000fd2000bf05270 */
[----:B------:R-:W-:Y:S05]  /*b780*/  BRA.U UP0, `(.L_x_2851) ;  /* 0x0000000900ec7547 */ /* 0x000fea000b800000 */
[----:B0-23--:R-:W2:Y:S02]  /*b790*/  LDG.E.64 R2, desc[UR36][R22.64] ;  /* 0x0000002416027981 */ /* 0x00dea4000c1e1b00 */
[----:B--2---:R-:W2:Y:S02]  /*b7a0*/  I2F.F64.S64 R2, R2 ;  /* 0x0000000200027312 */ /* 0x004ea40000301c00 */
[----:B--2---:R-:W-:Y:S05]  /*b7b0*/  BRA `(.L_x_2852) ;  /* 0x0000000c003c7947 */ /* 0x004fea0003800000 */
.L_x_2854:
[----:B0-23--:R-:W2:Y:S02]  /*b7c0*/  LDG.E R2, desc[UR36][R22.64] ;  /* 0x0000002416027981 */ /* 0x00dea4000c1e1900 */
[----:B--2---:R-:W2:Y:S02]  /*b7d0*/  I2F.F64 R2, R2 ;  /* 0x0000000200027312 */ /* 0x004ea40000201c00 */
[----:B--2---:R-:W-:Y:S05]  /*b7e0*/  BRA `(.L_x_2852) ;  /* 0x0000000c00307947 */ /* 0x004fea0003800000 */
.L_x_2853:
[----:B0-23--:R-:W2:Y:S02]  /*b7f0*/  LDG.E.U16 R2, desc[UR36][R22.64] ;  /* 0x0000002416027981 */ /* 0x00dea4000c1e1500 */
[----:B--2---:R-:W2:Y:S02]  /*b800*/  I2F.F64.S16 R2, R2 ;  /* 0x0000000200027312 */ /* 0x004ea40000101c00 */
[----:B--2---:R-:W-:Y:S05]  /*b810*/  BRA `(.L_x_2852) ;  /* 0x0000000c00247947 */ /* 0x004fea0003800000 */
.L_x_2848:
        /* <DEDUP_REMOVED lines=8> */
[----:B------:R-:W2:Y:S02]  /*b8a0*/  F2F.F64.F32 R2, R2 ;  /* 0x0000000200027310 */ /* 0x000ea40000201800 */
[----:B--2---:R-:W-:Y:S05]  /*b8b0*/  BRA `(.L_x_2852) ;  /* 0x0000000800fc7947 */ /* 0x004fea0003800000 */
.L_x_2856:
[----:B------:R-:W4:Y:S02]  /*b8c0*/  LDG.E.U16 R0, desc[UR36][R22.64] ;  /* 0x0000002416007981 */ /* 0x000f24000c1e1500 */
[----:B----4-:R-:W-:-:S05]  /*b8d0*/  HADD2.F32 R0, -RZ, R0.H0_H0 ;  /* 0x20000000ff007230 */ /* 0x010fca0000004100 */
[----:B------:R-:W-:-:S04]  /*b8e0*/  FMUL.FTZ R0, R0, 1 ;  /* 0x3f80000000007820 */ /* 0x000fc80000410000 */
[----:B0-23--:R2:W3:Y:S02]  /*b8f0*/  F2F.F64.F32 R2, R0 ;  /* 0x0000000000027310 */ /* 0x00d4e40000201800 */
[----:B--23--:R-:W-:Y:S05]  /*b900*/  BRA `(.L_x_2852) ;  /* 0x0000000800e87947 */ /* 0x00cfea0003800000 */
.L_x_2855:
        /* <DEDUP_REMOVED lines=8> */
[----:B------:R-:W2:Y:S02]  /*b990*/  F2F.F64.F32 R2, R2 ;  /* 0x0000000200027310 */ /* 0x000ea40000201800 */
[----:B--2---:R-:W-:Y:S05]  /*b9a0*/  BRA `(.L_x_2852) ;  /* 0x0000000800c07947 */ /* 0x004fea0003800000 */
.L_x_2858:
[----:B------:R-:W4:Y:S02]  /*b9b0*/  LDG.E.U16 R22, desc[UR36][R22.64] ;  /* 0x0000002416167981 */ /* 0x000f24000c1e1500 */
[----:B----4-:R-:W-:-:S05]  /*b9c0*/  HADD2.F32 R0, -RZ, R22.H0_H0 ;  /* 0x20000016ff007230 */ /* 0x010fca0000004100 */
[----:B------:R-:W-:-:S04]  /*b9d0*/  FMUL.FTZ R0, R0, 1 ;  /* 0x3f80000000007820 */ /* 0x000fc80000410000 */
[----:B0-23--:R2:W3:Y:S02]  /*b9e0*/  F2F.F64.F32 R2, R0 ;  /* 0x0000000000027310 */ /* 0x00d4e40000201800 */
[----:B--23--:R-:W-:Y:S05]  /*b9f0*/  BRA `(.L_x_2852) ;  /* 0x0000000800ac7947 */ /* 0x00cfea0003800000 */
.L_x_2857:
[----:B0-23--:R0:W5:Y:S01]  /*ba00*/  LDG.E.64 R2, desc[UR36][R22.64] ;  /* 0x0000002416027981 */ /* 0x00d162000c1e1b00 */
[----:B------:R-:W-:Y:S05]  /*ba10*/  BRA `(.L_x_2852) ;  /* 0x0000000800a47947 */ /* 0x000fea0003800000 */
.L_x_2847:
        /* <DEDUP_REMOVED lines=9> */
[----:B0-23--:R-:W-:Y:S01]  /*bab0*/  HFMA2 R2, -RZ, RZ, 0, 0 ;  /* 0x00000000ff027431 */ /* 0x00dfe200000001ff */
[----:B----4-:R-:W-:-:S04]  /*bac0*/  ISETP.NE.AND P0, PT, R22, RZ, PT ;  /* 0x000000ff1600720c */ /* 0x010fc80003f05270 */
[----:B------:R-:W-:Y:S01]  /*bad0*/  FSEL R3, RZ, 1.875, !P0 ;  /* 0x3ff00000ff037808 */ /* 0x000fe20004000000 */
[----:B------:R-:W-:Y:S08]  /*bae0*/  BRA `(.L_x_2852) ;  /* 0x0000000800707947 */ /* 0x000ff00003800000 */
.L_x_2861:
[----:B0-23--:R3:W5:Y:S01]  /*baf0*/  LDG.E.64 R2, desc[UR36][R22.64] ;  /* 0x0000002416027981 */ /* 0x00d762000c1e1b00 */
[----:B------:R-:W-:Y:S05]  /*bb00*/  BRA `(.L_x_2852) ;  /* 0x0000000800687947 */ /* 0x000fea0003800000 */
.L_x_2860:
        /* <DEDUP_REMOVED lines=25> */
[----:B------:R-:W4:Y:S02]  /*bca0*/  F2F.F64.F32 R2, R3 ;  /* 0x0000000300027310 */ /* 0x000f240000201800 */
[----:B----4-:R-:W-:Y:S05]  /*bcb0*/  BRA `(.L_x_2852) ;  /* 0x0000000400fc7947 */ /* 0x010fea0003800000 */
.L_x_2863:
[----:B--23--:R-:W2:Y:S02]  /*bcc0*/  LDG.E.U8 R3, desc[UR36][R22.64] ;  /* 0x0000002416037981 */ /* 0x00cea4000c1e1100 */
[C---:B--2---:R-:W-:Y:S01]  /*bcd0*/  SHF.L.U32 R0, R3.reuse, 0x19, RZ ;  /* 0x0000001903007819 */ /* 0x044fe200000006ff */
[----:B------:R-:W-:-:S03]  /*bce0*/  IMAD.SHL.U32 R3, R3, 0x100, RZ ;  /* 0x0000010003037824 */ /* 0x000fc600078e00ff */
[----:B------:R-:W-:-:S13]  /*bcf0*/  ISETP.GE.U32.AND P0, PT, R0, 0x8000000, PT ;  /* 0x080000000000780c */ /* 0x000fda0003f06070 */
[C---:B0-----:R-:W-:Y:S02]  /*bd00*/  @!P0 LOP3.LUT R2, R3.reuse, 0x7f00, RZ, 0xc0, !PT ;  /* 0x00007f0003028812 */ /* 0x041fe400078ec0ff */
[----:B------:R-:W-:Y:S02]  /*bd10*/  @P0 LEA.HI R0, R0, 0x70000000, RZ, 0x1c ;  /* 0x7000000000000811 */ /* 0x000fe400078fe0ff */
[----:B------:R-:W-:Y:S02]  /*bd20*/  @!P0 LOP3.LUT R2, R2, 0x3f000000, RZ, 0xfc, !PT ;  /* 0x3f00000002028812 */ /* 0x000fe400078efcff */
[----:B------:R-:W-:Y:S01]  /*bd30*/  PRMT R3, R3, 0x9910, RZ ;  /* 0x0000991003037816 */ /* 0x000fe200000000ff */
[----:B------:R-:W-:Y:S02]  /*bd40*/  @P0 FMUL.FTZ R0, R0, 1.9259299443872358531e-34 ;  /* 0x0780000000000820 */ /* 0x000fe40000410000 */
[----:B------:R-:W-:-:S05]  /*bd50*/  @!P0 FADD.FTZ R0, R2, -0.5 ;  /* 0xbf00000002008421 */ /* 0x000fca0000010000 */
[----:B------:R-:W-:-:S05]  /*bd60*/  LOP3.LUT R0, R0, 0x80000000, R3, 0xf8, !PT ;  /* 0x8000000000007812 */ /* 0x000fca00078ef803 */
[----:B------:R-:W-:-:S04]  /*bd70*/  FMUL.FTZ R0, R0, 1 ;  /* 0x3f80000000007820 */ /* 0x000fc80000410000 */
[----:B------:R4:W0:Y:S02]  /*bd80*/  F2F.F64.F32 R2, R0 ;  /* 0x0000000000027310 */ /* 0x0008240000201800 */
[----:B0---4-:R-:W-:Y:S05]  /*bd90*/  BRA `(.L_x_2852) ;  /* 0x0000000400c47947 */ /* 0x011fea0003800000 */
.L_x_2862:
[----:B------:R-:W4:Y:S02]  /*bda0*/  LDG.E.U16 R0, desc[UR36][R22.64] ;  /* 0x0000002416007981 */ /* 0x000f24000c1e1500 */
[----:B----4-:R-:W-:-:S05]  /*bdb0*/  SHF.L.U32 R0, R0, 0x10, RZ ;  /* 0x0000001000007819 */ /* 0x010fca00000006ff */
[----:B------:R-:W-:-:S04]  /*bdc0*/  FMUL.FTZ R0, R0, 1 ;  /* 0x3f80000000007820 */ /* 0x000fc80000410000 */
[----:B0-23--:R4:W0:Y:S02]  /*bdd0*/  F2F.F64.F32 R2, R0 ;  /* 0x0000000000027310 */ /* 0x00d8240000201800 */
[----:B0---4-:R-:W-:Y:S05]  /*bde0*/  BRA `(.L_x_2852) ;  /* 0x0000000400b07947 */ /* 0x011fea0003800000 */
.L_x_2859:
        /* <DEDUP_REMOVED lines=9> */
[----:B--2---:R-:W3:Y:S02]  /*be80*/  I2F.F64.U16 R2, R2 ;  /* 0x0000000200027312 */ /* 0x004ee40000101800 */
[----:B---3--:R-:W-:Y:S05]  /*be90*/  BRA `(.L_x_2852) ;  /* 0x0000000400847947 */ /* 0x008fea0003800000 */
.L_x_2866:
        /* <DEDUP_REMOVED lines=21> */
.L_x_2868:
[----:B------:R-:W-:Y:S05]  /*bff0*/  BSYNC.RECONVERGENT B0 ;  /* 0x0000000000007941 */ /* 0x000fea0003800200 */
.L_x_2867:
[----:B------:R-:W-:Y:S01]  /*c000*/  IMAD.SHL.U32 R0, R0, 0x100000, RZ ;  /* 0x0010000000007824 */ /* 0x000fe200078e00ff */
[----:B------:R-:W-:-:S04]  /*c010*/  LEA R2, R2, 0x3b800000, 0x17 ;  /* 0x3b80000002027811 */ /* 0x000fc800078eb8ff */
[----:B------:R-:W-:-:S05]  /*c020*/  LOP3.LUT R0, R2, R0, R7, 0xfe, !PT ;  /* 0x0000000002007212 */ /* 0x000fca00078efe07 */
[----:B------:R-:W-:-:S04]  /*c030*/  FMUL.FTZ R0, R0, 1 ;  /* 0x3f80000000007820 */ /* 0x000fc80000410000 */
[----:B------:R3:W4:Y:S02]  /*c040*/  F2F.F64.F32 R2, R0 ;  /* 0x0000000000027310 */ /* 0x0007240000201800 */
[----:B---34-:R-:W-:Y:S05]  /*c050*/  BRA `(.L_x_2852) ;  /* 0x0000000400147947 */ /* 0x018fea0003800000 */
.L_x_2865:
        /* <DEDUP_REMOVED lines=21> */
.L_x_2870:
[----:B------:R-:W-:Y:S05]  /*c1b0*/  BSYNC.RECONVERGENT B0 ;  /* 0x0000000000007941 */ /* 0x000fea0003800200 */
.L_x_2869:
[----:B------:R-:W-:Y:S02]  /*c1c0*/  SHF.L.U32 R0, R0, 0x15, RZ ;  /* 0x0000001500007819 */ /* 0x000fe400000006ff */
[----:B------:R-:W-:-:S04]  /*c1d0*/  LEA R2, R2, 0x37800000, 0x17 ;  /* 0x3780000002027811 */ /* 0x000fc800078eb8ff */
[----:B------:R-:W-:-:S05]  /*c1e0*/  LOP3.LUT R0, R2, R0, R7, 0xfe, !PT ;  /* 0x0000000002007212 */ /* 0x000fca00078efe07 */
[----:B------:R-:W-:-:S04]  /*c1f0*/  FMUL.FTZ R0, R0, 1 ;  /* 0x3f80000000007820 */ /* 0x000fc80000410000 */
[----:B------:R3:W4:Y:S02]  /*c200*/  F2F.F64.F32 R2, R0 ;  /* 0x0000000000027310 */ /* 0x0007240000201800 */
[----:B---34-:R-:W-:Y:S05]  /*c210*/  BRA `(.L_x_2852) ;  /* 0x0000000000a47947 */ /* 0x018fea0003800000 */
.L_x_2864:
[----:B------:R-:W-:-:S09]  /*c220*/  UISETP.NE.AND UP0, UPT, UR4, 0x1c, UPT ;  /* 0x0000001c0400788c */ /* 0x000fd2000bf05270 */
[----:B------:R-:W-:Y:S05]  /*c230*/  BRA.U !UP0, `(.L_x_2871) ;  /* 0x0000000108947547 */ /* 0x000fea000b800000 */
[----:B------:R-:W-:-:S09]  /*c240*/  UISETP.NE.AND UP0, UPT, UR4, 0x1d, UPT ;  /* 0x0000001d0400788c */ /* 0x000fd2000bf05270 */
[----:B------:R-:W-:Y:S05]  /*c250*/  BRA.U !UP0, `(.L_x_2872) ;  /* 0x0000000108807547 */ /* 0x000fea000b800000 */
[----:B------:R-:W-:-:S09]  /*c260*/  UISETP.NE.AND UP0, UPT, UR4, 0x2c, UPT ;  /* 0x0000002c0400788c */ /* 0x000fd2000bf05270 */
[----:B------:R-:W-:Y:S05]  /*c270*/  BRA.U UP0, `(.L_x_2851) ;  /* 0x0000000100307547 */ /* 0x000fea000b800000 */
[----:B------:R-:W4:Y:S01]  /*c280*/  LDG.E.U8 R0, desc[UR36][R22.64] ;  /* 0x0000002416007981 */ /* 0x000f22000c1e1100 */
[----:B--23--:R-:W-:Y:S02]  /*c290*/  HFMA2 R3, -RZ, RZ, 0.5, 0 ;  /* 0x38000000ff037431 */ /* 0x00cfe400000001ff */
[----:B0-----:R-:W-:Y:S01]  /*c2a0*/  IMAD.MOV.U32 R2, RZ, RZ, 0x0 ;  /* 0x00000000ff027424 */ /* 0x001fe200078e00ff */
[----:B----4-:R-:W-:-:S13]  /*c2b0*/  ISETP.NE.AND P0, PT, R0, RZ, PT ;  /* 0x000000ff0000720c */ /* 0x010fda0003f05270 */
[----:B------:R-:W-:Y:S05]  /*c2c0*/  @!P0 BRA `(.L_x_2852) ;  /* 0x0000000000788947 */ /* 0x000fea0003800000 */
[----:B------:R-:W-:-:S13]  /*c2d0*/  ISETP.NE.AND P0, PT, R0, 0xff, PT ;  /* 0x000000ff0000780c */ /* 0x000fda0003f05270 */
[----:B------:R-:W-:Y:S01]  /*c2e0*/  @P0 IMAD.SHL.U32 R0, R0, 0x800000, RZ ;  /* 0x0080000000000824 */ /* 0x000fe200078e00ff */
[----:B------:R-:W-:Y:S01]  /*c2f0*/  @!P0 MOV R2, 0x20000000 ;  /* 0x2000000000028802 */ /* 0x000fe20000000f00 */
[----:B------:R-:W-:Y:S02]  /*c300*/  @!P0 IMAD.MOV.U32 R3, RZ, RZ, 0x7ff80000 ;  /* 0x7ff80000ff038424 */ /* 0x000fe400078e00ff */
[----:B------:R-:W-:-:S04]  /*c310*/  @P0 FMUL.FTZ R0, R0, 1 ;  /* 0x3f80000000000820 */ /* 0x000fc80000410000 */
[----:B------:R3:W4:Y:S02]  /*c320*/  @P0 F2F.F64.F32 R2, R0 ;  /* 0x0000000000020310 */ /* 0x0007240000201800 */
[----:B---34-:R-:W-:Y:S05]  /*c330*/  BRA `(.L_x_2852) ;  /* 0x00000000005c7947 */ /* 0x018fea0003800000 */
.L_x_2851:
[----:B0-23--:R-:W-:Y:S01]  /*c340*/  MOV R2, 0x0 ;  /* 0x0000000000027802 */ /* 0x00dfe20000000f00 */
[----:B------:R-:W0:Y:S01]  /*c350*/  LDCU.64 UR4, c[0x4][0x128] ;  /* 0x01002500ff0477ac */ /* 0x000e220008000a00 */
[----:B------:R-:W-:Y:S02]  /*c360*/  HFMA2 R8, -RZ, RZ, 0, 4.64916229248046875e-06 ;  /* 0x0000004eff087431 */ /* 0x000fe400000001ff */
[----:B------:R-:W-:Y:S01]  /*c370*/  IMAD.MOV.U32 R12, RZ, RZ, 0x1 ;  /* 0x00000001ff0c7424 */ /* 0x000fe200078e00ff */
[----:B------:R-:W-:Y:S01]  /*c380*/  MOV R13, RZ ;  /* 0x000000ff000d7202 */ /* 0x000fe20000000f00 */
[----:B------:R-:W2:Y:S01]  /*c390*/  LDCU.64 UR6, c[0x4][0x130] ;  /* 0x01002600ff0677ac */ /* 0x000ea20008000a00 */
[----:B------:R-:W3:Y:S01]  /*c3a0*/  LDC.64 R2, c[0x4][R2] ;  /* 0x0100000002027b82 */ /* 0x000ee20000000a00 */
[----:B------:R-:W4:Y:S01]  /*c3b0*/  LDCU.64 UR8, c[0x4][0x8] ;  /* 0x01000100ff0877ac */ /* 0x000f220008000a00 */
[----:B0-----:R-:W-:Y:S01]  /*c3c0*/  MOV R4, UR4 ;  /* 0x0000000400047c02 */ /* 0x001fe20008000f00 */
[----:B------:R-:W-:Y:S01]  /*c3d0*/  IMAD.U32 R5, RZ, RZ, UR5 ;  /* 0x00000005ff057e24 */ /* 0x000fe2000f8e00ff */
[----:B--2---:R-:W-:Y:S01]  /*c3e0*/  MOV R6, UR6 ;  /* 0x0000000600067c02 */ /* 0x004fe20008000f00 */
[----:B------:R-:W-:Y:S01]  /*c3f0*/  IMAD.U32 R7, RZ, RZ, UR7 ;  /* 0x00000007ff077e24 */ /* 0x000fe2000f8e00ff */
[----:B----4-:R-:W-:Y:S01]  /*c400*/  MOV R10, UR8 ;  /* 0x00000008000a7c02 */ /* 0x010fe20008000f00 */
[----:B------:R-:W-:-:S07]  /*c410*/  IMAD.U32 R11, RZ, RZ, UR9 ;  /* 0x00000009ff0b7e24 */ /* 0x000fce000f8e00ff */
[----:B------:R-:W-:-:S07]  /*c420*/  LEPC R20, `(.L_x_2873) ;  /* 0x000000001014794e */ /* 0x000fce0000000000 */
[----:B-1-3-5:R-:W-:Y:S05]  /*c430*/  CALL.ABS.NOINC R2 ;  /* 0x0000000002007343 */ /* 0x02afea0003c00000 */
.L_x_2873:
[----:B------:R-:W-:Y:S01]  /*c440*/  CS2R R2, SRZ ;  /* 0x0000000000027805 */ /* 0x000fe2000001ff00 */
[----:B------:R-:W-:Y:S06]  /*c450*/  BRA `(.L_x_2852) ;  /* 0x0000000000147947 */ /* 0x000fec0003800000 */
.L_x_2872:
[----:B0-23--:R-:W2:Y:S02]  /*c460*/  LDG.E.64 R2, desc[UR36][R22.64] ;  /* 0x0000002416027981 */ /* 0x00dea4000c1e1b00 */
[----:B--2---:R-:W3:Y:S02]  /*c470*/  I2F.F64.U64 R2, R2 ;  /* 0x0000000200027312 */ /* 0x004ee40000301800 */
[----:B---3--:R-:W-:Y:S05]  /*c480*/  BRA `(.L_x_2852) ;  /* 0x0000000000087947 */ /* 0x008fea0003800000 */
.L_x_2871:
[----:B0-23--:R-:W2:Y:S02]  /*c490*/  LDG.E R2, desc[UR36][R22.64] ;  /* 0x0000002416027981 */ /* 0x00dea4000c1e1900 */
[----:B--2---:R-:W2:Y:S02]  /*c4a0*/  I2F.F64.U32 R2, R2 ;  /* 0x0000000200027312 */ /* 0x004ea40000201800 */
.L_x_2852:
[----:B------:R-:W-:Y:S05]  /*c4b0*/  BSYNC.RECONVERGENT B6 ;  /* 0x0000000000067941 */ /* 0x000fea0003800200 */
.L_x_2846:
[----:B------:R-:W4:Y:S01]  /*c4c0*/  LDCU.64 UR6, c[0x0][0x5e8] ;  /* 0x0000bd00ff0677ac */ /* 0x000f220008000a00 */
[----:B--2--5:R4:W1:Y:S01]  /*c4d0*/  DFMA R4, -R2, R2, 1 ;  /* 0x3ff000000204742b */ /* 0x0248620000000102 */
[----:B------:R-:W-:-:S04]  /*c4e0*/  UPRMT UR4, UR43, 0x9910, URZ ;  /* 0x000099102b047896 */ /* 0x000fc800080000ff */
[----:B------:R-:W-:Y:S01]  /*c4f0*/  UISETP.GT.AND UP0, UPT, UR4, 0x9, UPT ;  /* 0x000000090400788c */ /* 0x000fe2000bf04270 */
[----:B----4-:R-:W-:-:S05]  /*c500*/  IADD3 R2, P0, PT, R18, UR6, RZ ;  /* 0x0000000612027c10 */ /* 0x010fca000ff1e0ff */
[----:B------:R-:W-:-:S15]  /*c510*/  IMAD.X R3, RZ, RZ, UR7, P0 ;  /* 0x00000007ff037e24 */ /* 0x000fde00080e06ff */
[----:B------:R-:W-:-:S15]  /*c520*/  NOP ;  /* 0x0000000000007918 */ /* 0x000fde0000000000 */
[----:B------:R-:W-:-:S15]  /*c530*/  NOP ;  /* 0x0000000000007918 */ /* 0x000fde0000000000 */
[----:B------:R-:W-:-:S08]  /*c540*/  NOP ;  /* 0x0000000000007918 */ /* 0x000fd00000000000 */
[----:B-1----:R1:W2:Y:S02]  /*c550*/  DMUL R4, R4, R16 ;  /* 0x0000001004047228 */ /* 0x0022a40000000000 */
[----:B-12---:R-:W-:Y:S05]  /*c560*/  BRA.U UP0, `(.L_x_2874) ;  /* 0x0000000500707547 */ /* 0x006fea000b800000 */
        /* <DEDUP_REMOVED lines=11> */
.L_x_2877:
[----:B------:R-:W1:Y:S02]  /*c620*/  F2I.S64.F64.TRUNC R4, R4 ;  /* 0x0000000400047311 */ /* 0x000e64000030d900 */
[----:B-1----:R-:W-:-:S05]  /*c630*/  MOV R7, R4 ;  /* 0x0000000400077202 */ /* 0x002fca0000000f00 */
[----:B------:R1:W-:Y:S01]  /*c640*/  STG.E.U8 desc[UR36][R2.64], R7 ;  /* 0x0000000702007986 */ /* 0x0003e2000c101124 */
[----:B------:R-:W-:Y:S05]  /*c650*/  BRA `(.L_x_2879) ;  /* 0x0000001000807947 */ /* 0x000fea0003800000 */
.L_x_2876:
        /* <DEDUP_REMOVED lines=9> */
.L_x_2881:
[----:B------:R-:W1:Y:S02]  /*c6f0*/  F2I.F64.TRUNC R5, R4 ;  /* 0x0000000400057311 */ /* 0x000e64000030d100 */
[----:B-1----:R1:W-:Y:S01]  /*c700*/  STG.E desc[UR36][R2.64], R5 ;  /* 0x0000000502007986 */ /* 0x0023e2000c101924 */
[----:B------:R-:W-:Y:S05]  /*c710*/  BRA `(.L_x_2879) ;  /* 0x0000001000507947 */ /* 0x000fea0003800000 */
.L_x_2880:
[----:B------:R-:W1:Y:S02]  /*c720*/  F2I.F64.TRUNC R5, R4 ;  /* 0x0000000400057311 */ /* 0x000e64000030d100 */
[----:B-1----:R1:W-:Y:S01]  /*c730*/  STG.E.U16 desc[UR36][R2.64], R5 ;  /* 0x0000000502007986 */ /* 0x0023e2000c101524 */
[----:B------:R-:W-:Y:S05]  /*c740*/  BRA `(.L_x_2879) ;  /* 0x0000001000447947 */ /* 0x000fea0003800000 */
.L_x_2875:
        /* <DEDUP_REMOVED lines=17> */
.L_x_2883:
        /* <DEDUP_REMOVED lines=12> */
.L_x_2882:
        /* <DEDUP_REMOVED lines=18> */
.L_x_2885:
        /* <DEDUP_REMOVED lines=13> */
.L_x_2884:
[----:B------:R1:W-:Y:S01]  /*cb10*/  STG.E.64 desc[UR36][R2.64], R4 ;  /* 0x0000000402007986 */ /* 0x0003e2000c101b24 */
[----:B------:R-:W-:Y:S05]  /*cb20*/  BRA `(.L_x_2879) ;  /* 0x0000000c004c7947 */ /* 0x000fea0003800000 */
.L_x_2874:
        /* <DEDUP_REMOVED lines=13> */
.L_x_2889:
        /* <DEDUP_REMOVED lines=26> */
.L_x_2892:
[----:B------:R-:W-:-:S04]  /*cda0*/  SHF.R.U32.HI R5, RZ, 0x18, R7 ;  /* 0x00000018ff057819 */ /* 0x000fc80000011607 */
[----:B------:R-:W-:-:S07]  /*cdb0*/  LOP3.LUT R0, R0, 0x80, R5, 0xf8, !PT ;  /* 0x0000008000007812 */ /* 0x000fce00078ef805 */
.L_x_2891:
[----:B------:R-:W-:Y:S05]  /*cdc0*/  BSYNC.RECONVERGENT B0 ;  /* 0x0000000000007941 */ /* 0x000fea0003800200 */
.L_x_2890:
[----:B------:R1:W-:Y:S01]  /*cdd0*/  STG.E.U8 desc[UR36][R2.64], R0 ;  /* 0x0000000002007986 */ /* 0x0003e2000c101124 */
[----:B------:R-:W-:Y:S05]  /*cde0*/  BRA `(.L_x_2879) ;  /* 0x00000008009c7947 */ /* 0x000fea0003800000 */
.L_x_2888:
        /* <DEDUP_REMOVED lines=26> */
.L_x_2895:
[----:B------:R-:W-:-:S04]  /*cf90*/  SHF.R.U32.HI R5, RZ, 0x18, R7 ;  /* 0x00000018ff057819 */ /* 0x000fc80000011607 */
[----:B------:R-:W-:-:S07]  /*cfa0*/  LOP3.LUT R0, R0, 0x80, R5, 0xf8, !PT ;  /* 0x0000008000007812 */ /* 0x000fce00078ef805 */
.L_x_2894:
[----:B------:R-:W-:Y:S05]  /*cfb0*/  BSYNC.RECONVERGENT B0 ;  /* 0x0000000000007941 */ /* 0x000fea0003800200 */
.L_x_2893:
[----:B------:R1:W-:Y:S01]  /*cfc0*/  STG.E.U8 desc[UR36][R2.64], R0 ;  /* 0x0000000002007986 */ /* 0x0003e2000c101124 */
[----:B------:R-:W-:Y:S05]  /*cfd0*/  BRA `(.L_x_2879) ;  /* 0x0000000800207947 */ /* 0x000fea0003800000 */
.L_x_2887:
        /* <DEDUP_REMOVED lines=30> */
.L_x_2897:
[----:B------:R-:W1:Y:S02]  /*d1c0*/  F2I.U64.F64.TRUNC R4, R4 ;  /* 0x0000000400047311 */ /* 0x000e64000030d800 */
[----:B-1----:R1:W-:Y:S01]  /*d1d0*/  STG.E.64 desc[UR36][R2.64], R4 ;  /* 0x0000000402007986 */ /* 0x0023e2000c101b24 */
[----:B------:R-:W-:Y:S05]  /*d1e0*/  BRA `(.L_x_2879) ;  /* 0x00000004009c7947 */ /* 0x000fea0003800000 */
.L_x_2896:
[----:B------:R-:W1:Y:S02]  /*d1f0*/  F2I.U32.F64.TRUNC R5, R4 ;  /* 0x0000000400057311 */ /* 0x000e64000030d000 */
[----:B-1----:R1:W-:Y:S01]  /*d200*/  STG.E desc[UR36][R2.64], R5 ;  /* 0x0000000502007986 */ /* 0x0023e2000c101924 */
[----:B------:R-:W-:Y:S05]  /*d210*/  BRA `(.L_x_2879) ;  /* 0x0000000400907947 */ /* 0x000fea0003800000 */
.L_x_2886:
        /* <DEDUP_REMOVED lines=10> */
.L_x_2899:
[----:B------:R-:W-:-:S05]  /*d2c0*/  CS2R R6, SRZ ;  /* 0x0000000000067805 */ /* 0x000fca000001ff00 */
[----:B------:R1:W-:Y:S01]  /*d2d0*/  STG.E.128 desc[UR36][R2.64], R4 ;  /* 0x0000000402007986 */ /* 0x0003e2000c101d24 */
[----:B------:R-:W-:Y:S05]  /*d2e0*/  BRA `(.L_x_2879) ;  /* 0x00000004005c7947 */ /* 0x000fea0003800000 */
.L_x_2898:
[----:B------:R-:W-:-:S09]  /*d2f0*/  UISETP.NE.AND UP0, UPT, UR4, 0xf, UPT ;  /* 0x0000000f0400788c */ /* 0x000fd2000bf05270 */
[----:B------:R-:W-:Y:S05]  /*d300*/  BRA.U !UP0, `(.L_x_2900) ;  /* 0x0000000508287547 */ /* 0x000fea000b800000 */
[----:B------:R-:W-:-:S09]  /*d310*/  UISETP.NE.AND UP0, UPT, UR4, 0x17, UPT ;  /* 0x000000170400788c */ /* 0x000fd2000bf05270 */
[----:B------:R-:W-:Y:S05]  /*d320*/  BRA.U !UP0, `(.L_x_2901) ;  /* 0x0000000108b07547 */ /* 0x000fea000b800000 */
[----:B------:R-:W-:-:S09]  /*d330*/  UISETP.NE.AND UP0, UPT, UR4, 0x18, UPT ;  /* 0x000000180400788c */ /* 0x000fd2000bf05270 */
[----:B------:R-:W-:Y:S05]  /*d340*/  BRA.U !UP0, `(.L_x_2902) ;  /* 0x0000000108447547 */ /* 0x000fea000b800000 */
.L_x_2878:
        /* <DEDUP_REMOVED lines=13> */
[----:B--2---:R-:W-:-:S07]  /*d420*/  IMAD.U32 R11, RZ, RZ, UR9 ;  /* 0x00000009ff0b7e24 */ /* 0x004fce000f8e00ff */
[----:B------:R-:W-:-:S07]  /*d430*/  LEPC R20, `(.L_x_2903) ;  /* 0x000000001014794e */ /* 0x000fce0000000000 */
[----:B---34-:R-:W-:Y:S05]  /*d440*/  CALL.ABS.NOINC R2 ;  /* 0x0000000002007343 */ /* 0x018fea0003c00000 */
.L_x_2903:
[----:B------:R-:W-:Y:S05]  /*d450*/  BRA `(.L_x_2879) ;  /* 0x0000000400007947 */ /* 0x000fea0003800000 */
.L_x_2902:
        /* <DEDUP_REMOVED lines=21> */
.L_x_2905:
[----:B------:R-:W-:Y:S05]  /*d5b0*/  BSYNC.RECONVERGENT B0 ;  /* 0x0000000000007941 */ /* 0x000fea0003800200 */
.L_x_2904:
[----:B------:R-:W-:-:S05]  /*d5c0*/  LOP3.LUT R7, R0, 0x80, R7, 0xf8, !PT ;  /* 0x0000008000077812 */ /* 0x000fca00078ef807 */
[----:B------:R1:W-:Y:S01]  /*d5d0*/  STG.E.U8 desc[UR36][R2.64], R7 ;  /* 0x0000000702007986 */ /* 0x0003e2000c101124 */
[----:B------:R-:W-:Y:S05]  /*d5e0*/  BRA `(.L_x_2879) ;  /* 0x00000000009c7947 */ /* 0x000fea0003800000 */
.L_x_2901:
        /* <DEDUP_REMOVED lines=20> */
.L_x_2907:
[----:B------:R-:W-:Y:S02]  /*d730*/  ISETP.GT.U32.AND P0, PT, R6, 0x7f800000, PT ;  /* 0x7f8000000600780c */ /* 0x000fe40003f04070 */
[----:B------:R-:W-:-:S04]  /*d740*/  MOV R0, 0x7f ;  /* 0x0000007f00007802 */ /* 0x000fc80000000f00 */
[----:B------:R-:W-:-:S07]  /*d750*/  SEL R0, R0, 0x7c, P0 ;  /* 0x0000007c00007807 */ /* 0x000fce0000000000 */
.L_x_2908:
[----:B------:R-:W-:Y:S05]  /*d760*/  BSYNC.RECONVERGENT B0 ;  /* 0x0000000000007941 */ /* 0x000fea0003800200 */
.L_x_2906:
[----:B------:R-:W-:-:S04]  /*d770*/  SHF.R.U32.HI R5, RZ, 0x18, R7 ;  /* 0x00000018ff057819 */ /* 0x000fc80000011607 */
[----:B------:R-:W-:-:S05]  /*d780*/  LOP3.LUT R5, R0, 0x80, R5, 0xf8, !PT ;  /* 0x0000008000057812 */ /* 0x000fca00078ef805 */
[----:B------:R1:W-:Y:S01]  /*d790*/  STG.E.U8 desc[UR36][R2.64], R5 ;  /* 0x0000000502007986 */ /* 0x0003e2000c101124 */
[----:B------:R-:W-:Y:S05]  /*d7a0*/  BRA `(.L_x_2879) ;  /* 0x00000000002c7947 */ /* 0x000fea0003800000 */
.L_x_2900:
        /* <DEDUP_REMOVED lines=11> */
.L_x_2879:
[----:B------:R-:W-:-:S07]  /*d860*/  VIADD R19, R19, 0x80 ;  /* 0x0000008013137836 */ /* 0x000fce0000000000 */
.L_x_2816:
[----:B------:R-:W-:Y:S05]  /*d870*/  BSYNC.RECONVERGENT B7 ;  /* 0x0000000000077941 */ /* 0x000fea0003800200 */
.L_x_2815:
[----:B------:R-:W5:Y:S02]  /*d880*/  LDCU UR4, c[0x0][0x380] ;  /* 0x00007000ff0477ac */ /* 0x000f640008000800 */
[----:B-----5:R-:W-:-:S13]  /*d890*/  ISETP.GE.AND P0, PT, R19, UR4, PT ;  /* 0x0000000413007c0c */ /* 0x020fda000bf06270 */
[----:B------:R-:W-:Y:S05]  /*d8a0*/  @P0 EXIT ;  /* 0x000000000000094d */ /* 0x000fea0003800000 */
        /* <DEDUP_REMOVED lines=354> */
.L_x_2909:
[----:B------:R-:W0:Y:S01]  /*eed0*/  LDCU.64 UR6, c[0x0][0x5e8] ;  /* 0x0000bd00ff0677ac */ /* 0x000e220008000a00 */
[----:B------:R-:W-:Y:S01]  /*eee0*/  BSSY.RECONVERGENT B6, `(.L_x_2910) ;  /* 0x00000ef000067945 */ /* 0x000fe20003800200 */
[----:B------:R-:W4:Y:S01]  /*eef0*/  LDCU.64 UR8, c[0x0][0x5f0] ;  /* 0x0000be00ff0877ac */ /* 0x000f220008000a00 */
[----:B------:R-:W-:-:S04]  /*ef00*/  UPRMT UR4, UR39, 0x9910, URZ ;  /* 0x0000991027047896 */ /* 0x000fc800080000ff */
[----:B------:R-:W-:Y:S01]  /*ef10*/  UISETP.GT.AND UP0, UPT, UR4, 0x9, UPT ;  /* 0x000000090400788c */ /* 0x000fe2000bf04270 */
[----:B0-----:R-:W-:Y:S02]  /*ef20*/  IADD3 R16, P0, PT, R16, UR6, RZ ;  /* 0x0000000610107c10 */ /* 0x001fe4000ff1e0ff */
[----:B----4-:R-:W-:-:S03]  /*ef30*/  IADD3 R2, P1, PT, R0, UR8, RZ ;  /* 0x0000000800027c10 */ /* 0x010fc6000ff3e0ff */
        /* <DEDUP_REMOVED lines=12> */
[----:B--2---:R1:W2:Y:S02]  /*f000*/  I2F.F64.S16 R18, R2 ;  /* 0x0000000200127312 */ /* 0x0042a40000101c00 */
[----:B-12---:R-:W-:Y:S05]  /*f010*/  BRA `(.L_x_2916) ;  /* 0x0000000c006c7947 */ /* 0x006fea0003800000 */
.L_x_2914:
[----:B------:R-:W2:Y:S02]  /*f020*/  LDG.E.U8 R2, desc[UR36][R2.64] ;  /* 0x0000002402027981 */ /* 0x000ea4000c1e1100 */
[----:B--2---:R1:W2:Y:S02]  /*f030*/  I2F.F64.U16 R18, R2 ;  /* 0x0000000200127312 */ /* 0x0042a40000101800 */
[----:B-12---:R-:W-:Y:S05]  /*f040*/  BRA `(.L_x_2916) ;  /* 0x0000000c00607947 */ /* 0x006fea0003800000 */
.L_x_2913:
[----:B------:R-:W-:-:S09]  /*f050*/  UISETP.NE.AND UP0, UPT, UR4, 0x2, UPT ;  /* 0x000000020400788c */ /* 0x000fd2000bf05270 */
[----:B------:R-:W-:Y:S05]  /*f060*/  BRA.U !UP0, `(.L_x_2917) ;  /* 0x0000000108287547 */ /* 0x000fea000b800000 */
[----:B------:R-:W-:-:S09]  /*f070*/  UISETP.NE.AND UP0, UPT, UR4, 0x3, UPT ;  /* 0x000000030400788c */ /* 0x000fd2000bf05270 */
[----:B------:R-:W-:Y:S05]  /*f080*/  BRA.U !UP0, `(.L_x_2918) ;  /* 0x0000000108147547 */ /* 0x000fea000b800000 */
[----:B------:R-:W-:-:S09]  /*f090*/  UISETP.NE.AND UP0, UPT, UR4, 0x4, UPT ;  /* 0x000000040400788c */ /* 0x000fd2000bf05270 */
[----:B------:R-:W-:Y:S05]  /*f0a0*/  BRA.U UP0, `(.L_x_2915) ;  /* 0x0000000900ec7547 */ /* 0x000fea000b800000 */
[----:B------:R-:W2:Y:S02]  /*f0b0*/  LDG.E.64 R18, desc[UR36][R2.64] ;  /* 0x0000002402127981 */ /* 0x000ea4000c1e1b00 */
[----:B--2---:R-:W1:Y:S02]  /*f0c0*/  I2F.F64.S64 R18, R18 ;  /* 0x0000001200127312 */ /* 0x004e640000301c00 */
[----:B-1----:R-:W-:Y:S05]  /*f0d0*/  BRA `(.L_x_2916) ;  /* 0x0000000c003c7947 */ /* 0x002fea0003800000 */
.L_x_2918:
[----:B------:R-:W2:Y:S02]  /*f0e0*/  LDG.E R2, desc[UR36][R2.64] ;  /* 0x0000002402027981 */ /* 0x000ea4000c1e1900 */
[----:B--2---:R1:W2:Y:S02]  /*f0f0*/  I2F.F64 R18, R2 ;  /* 0x0000000200127312 */ /* 0x0042a40000201c00 */
[----:B-12---:R-:W-:Y:S05]  /*f100*/  BRA `(.L_x_2916) ;  /* 0x0000000c00307947 */ /* 0x006fea0003800000 */
.L_x_2917:
[----:B------:R-:W2:Y:S02]  /*f110*/  LDG.E.U16 R2, desc[UR36][R2.64] ;  /* 0x0000002402027981 */ /* 0x000ea4000c1e1500 */
[----:B--2---:R1:W2:Y:S02]  /*f120*/  I2F.F64.S16 R18, R2 ;  /* 0x0000000200127312 */ /* 0x0042a40000101c00 */
[----:B-12---:R-:W-:Y:S05]  /*f130*/  BRA `(.L_x_2916) ;  /* 0x0000000c00247947 */ /* 0x006fea0003800000 */
.L_x_2912:
        /* <DEDUP_REMOVED lines=10> */
.L_x_2920:
[----:B------:R-:W2:Y:S02]  /*f1e0*/  LDG.E.U16 R0, desc[UR36][R2.64] ;  /* 0x0000002402007981 */ /* 0x000ea4000c1e1500 */
[----:B--2---:R-:W-:-:S05]  /*f1f0*/  HADD2.F32 R0, -RZ, R0.H0_H0 ;  /* 0x20000000ff007230 */ /* 0x004fca0000004100 */
[----:B------:R-:W-:-:S04]  /*f200*/  FMUL.FTZ R0, R0, 1 ;  /* 0x3f80000000007820 */ /* 0x000fc80000410000 */
[----:B------:R0:W1:Y:S02]  /*f210*/  F2F.F64.F32 R18, R0 ;  /* 0x0000000000127310 */ /* 0x0000640000201800 */
[----:B01----:R-:W-:Y:S05]  /*f220*/  BRA `(.L_x_2916) ;  /* 0x0000000800e87947 */ /* 0x003fea0003800000 */
.L_x_2919:
        /* <DEDUP_REMOVED lines=10> */
.L_x_2922:
[----:B------:R-:W2:Y:S02]  /*f2d0*/  LDG.E.U16 R2, desc[UR36][R2.64] ;  /* 0x0000002402027981 */ /* 0x000ea4000c1e1500 */
[----:B--2---:R-:W-:-:S05]  /*f2e0*/  HADD2.F32 R0, -RZ, R2.H0_H0 ;  /* 0x20000002ff007230 */ /* 0x004fca0000004100 */
[----:B------:R-:W-:-:S04]  /*f2f0*/  FMUL.FTZ R0, R0, 1 ;  /* 0x3f80000000007820 */ /* 0x000fc80000410000 */
[----:B------:R1:W2:Y:S02]  /*f300*/  F2F.F64.F32 R18, R0 ;  /* 0x0000000000127310 */ /* 0x0002a40000201800 */
[----:B-12---:R-:W-:Y:S05]  /*f310*/  BRA `(.L_x_2916) ;  /* 0x0000000800ac7947 */ /* 0x006fea0003800000 */
.L_x_2921:
[----:B------:R0:W5:Y:S01]  /*f320*/  LDG.E.64 R18, desc[UR36][R2.64] ;  /* 0x0000002402127981 */ /* 0x000162000c1e1b00 */
[----:B------:R-:W-:Y:S05]  /*f330*/  BRA `(.L_x_2916) ;  /* 0x0000000800a47947 */ /* 0x000fea0003800000 */
.L_x_2911:
        /* <DEDUP_REMOVED lines=13> */
.L_x_2925:
[----:B------:R3:W5:Y:S01]  /*f410*/  LDG.E.64 R18, desc[UR36][R2.64] ;  /* 0x0000002402127981 */ /* 0x000762000c1e1b00 */
[----:B------:R-:W-:Y:S05]  /*f420*/  BRA `(.L_x_2916) ;  /* 0x0000000800687947 */ /* 0x000fea0003800000 */
.L_x_2924:
        /* <DEDUP_REMOVED lines=12> */
[----:B0-----:R-:W-:-:S04]  /*f4f0*/  IADD3 R5, PT, PT, -R5, RZ, RZ ;  /* 0x000000ff05057210 */ /* 0x001fc80007ffe1ff */
[----:B------:R-:W-:-:S05]  /*f500*/  VIADDMNMX.U32 R5, R5, R6, 0x4, !PT ;  /* 0x0000000405057446 */ /* 0x000fca0007800006 */
[----:B------:R-:W-:-:S05]  /*f510*/  VIADD R5, R5, 0xfffffffc ;  /* 0xfffffffc05057836 */ /* 0x000fca0000000000 */
[C---:B------:R-:W-:Y:S02]  /*f520*/  SHF.L.U32 R6, R4.reuse, R5, RZ ;  /* 0x0000000504067219 */ /* 0x040fe400000006ff */
[----:B------:R-:W-:Y:S01]  /*f530*/  SHF.L.U32 R7, R5, 0x17, RZ ;  /* 0x0000001705077819 */ /* 0x000fe200000006ff */
[----:B------:R-:W-:-:S03]  /*f540*/  VIADD R5, R4, 0x1000000 ;  /* 0x0100000004057836 */ /* 0x000fc60000000000 */
[----:B------:R-:W-:Y:S02]  /*f550*/  LEA.HI R6, R6, -R7, RZ, 0x1c ;  /* 0x8000000706067211 */ /* 0x000fe400078fe0ff */
[----:B------:R-:W-:Y:S02]  /*f560*/  SHF.R.S32.HI R5, RZ, 0x8, R5 ;  /* 0x00000008ff057819 */ /* 0x000fe40000011405 */
[----:B------:R-:W-:-:S04]  /*f570*/  IADD3 R6, PT, PT, R6, 0x3c000000, RZ ;  /* 0x3c00000006067810 */ /* 0x000fc80007ffe0ff */
[----:B------:R-:W-:-:S04]  /*f580*/  LOP3.LUT R5, R6, 0x7f800000, R5, 0xf8, !PT ;  /* 0x7f80000006057812 */ /* 0x000fc800078ef805 */
[----:B------:R-:W-:-:S04]  /*f590*/  SEL R5, R5, RZ, P0 ;  /* 0x000000ff05057207 */ /* 0x000fc80000000000 */
[----:B------:R-:W-:-:S05]  /*f5a0*/  LOP3.LUT R5, R5, 0x80000000, R0, 0xf8, !PT ;  /* 0x8000000005057812 */ /* 0x000fca00078ef800 */
[----:B------:R-:W-:-:S04]  /*f5b0*/  FMUL.FTZ R5, R5, 1 ;  /* 0x3f80000005057820 */ /* 0x000fc80000410000 */
[----:B------:R3:W4:Y:S02]  /*f5c0*/  F2F.F64.F32 R18, R5 ;  /* 0x0000000500127310 */ /* 0x0007240000201800 */
[----:B---34-:R-:W-:Y:S05]  /*f5d0*/  BRA `(.L_x_2916) ;  /* 0x0000000400fc7947 */ /* 0x018fea0003800000 */
.L_x_2927:
        /* <DEDUP_REMOVED lines=12> */
[----:B------:R3:W4:Y:S02]  /*f6a0*/  F2F.F64.F32 R18, R0 ;  /* 0x0000000000127310 */ /* 0x0007240000201800 */
[----:B---34-:R-:W-:Y:S05]  /*f6b0*/  BRA `(.L_x_2916) ;  /* 0x0000000400c47947 */ /* 0x018fea0003800000 */
.L_x_2926:
[----:B------:R-:W2:Y:S02]  /*f6c0*/  LDG.E.U16 R0, desc[UR36][R2.64] ;  /* 0x0000002402007981 */ /* 0x000ea4000c1e1500 */
[----:B--2---:R-:W-:-:S04]  /*f6d0*/  IMAD.U32 R0, R0, 0x10000, RZ ;  /* 0x0001000000007824 */ /* 0x004fc800078e00ff */
[----:B------:R-:W-:-:S04]  /*f6e0*/  FMUL.FTZ R0, R0, 1 ;  /* 0x3f80000000007820 */ /* 0x000fc80000410000 */
[----:B------:R3:W4:Y:S02]  /*f6f0*/  F2F.F64.F32 R18, R0 ;  /* 0x0000000000127310 */ /* 0x0007240000201800 */
[----:B---34-:R-:W-:Y:S05]  /*f700*/  BRA `(.L_x_2916) ;  /* 0x0000000400b07947 */ /* 0x018fea0003800000 */
.L_x_2923:
        /* <DEDUP_REMOVED lines=9> */
[----:B--2---:R3:W4:Y:S02]  /*f7a0*/  I2F.F64.U16 R18, R2 ;  /* 0x0000000200127312 */ /* 0x0047240000101800 */
[----:B---34-:R-:W-:Y:S05]  /*f7b0*/  BRA `(.L_x_2916) ;  /* 0x0000000400847947 */ /* 0x018fea0003800000 */
.L_x_2930:
        /* <DEDUP_REMOVED lines=21> */
.L_x_2932:
[----:B------:R-:W-:Y:S05]  /*f910*/  BSYNC.RECONVERGENT B0 ;  /* 0x0000000000007941 */ /* 0x000fea0003800200 */
.L_x_2931:
[----:B------:R-:W-:Y:S02]  /*f920*/  SHF.L.U32 R0, R0, 0x14, RZ ;  /* 0x0000001400007819 */ /* 0x000fe400000006ff */
[----:B------:R-:W-:-:S04]  /*f930*/  LEA R2, R2, 0x3b800000, 0x17 ;  /* 0x3b80000002027811 */ /* 0x000fc800078eb8ff */
[----:B------:R-:W-:-:S05]  /*f940*/  LOP3.LUT R0, R2, R0, R7, 0xfe, !PT ;  /* 0x0000000002007212 */ /* 0x000fca00078efe07 */
[----:B------:R-:W-:-:S04]  /*f950*/  FMUL.FTZ R0, R0, 1 ;  /* 0x3f80000000007820 */ /* 0x000fc80000410000 */
[----:B------:R3:W4:Y:S02]  /*f960*/  F2F.F64.F32 R18, R0 ;  /* 0x0000000000127310 */ /* 0x0007240000201800 */
[----:B---34-:R-:W-:Y:S05]  /*f970*/  BRA `(.L_x_2916) ;  /* 0x0000000400147947 */ /* 0x018fea0003800000 */
.L_x_2929:
        /* <DEDUP_REMOVED lines=21> */
.L_x_2934:
[----:B------:R-:W-:Y:S05]  /*fad0*/  BSYNC.RECONVERGENT B0 ;  /* 0x0000000000007941 */ /* 0x000fea0003800200 */
.L_x_2933:
[----:B------:R-:W-:Y:S01]  /*fae0*/  IMAD.SHL.U32 R0, R0, 0x200000, RZ ;  /* 0x0020000000007824 */ /* 0x000fe200078e00ff */
[----:B------:R-:W-:-:S04]  /*faf0*/  LEA R2, R2, 0x37800000, 0x17 ;  /* 0x3780000002027811 */ /* 0x000fc800078eb8ff */
[----:B------:R-:W-:-:S05]  /*fb00*/  LOP3.LUT R0, R2, R0, R7, 0xfe, !PT ;  /* 0x0000000002007212 */ /* 0x000fca00078efe07 */
[----:B------:R-:W-:-:S04]  /*fb10*/  FMUL.FTZ R0, R0, 1 ;  /* 0x3f80000000007820 */ /* 0x000fc80000410000 */
[----:B------:R3:W4:Y:S02]  /*fb20*/  F2F.F64.F32 R18, R0 ;  /* 0x0000000000127310 */ /* 0x0007240000201800 */
[----:B---34-:R-:W-:Y:S05]  /*fb30*/  BRA `(.L_x_2916) ;  /* 0x0000000000a47947 */ /* 0x018fea0003800000 */
.L_x_2928:
        /* <DEDUP_REMOVED lines=12> */
[----:B------:R-:W-:Y:S01]  /*fc00*/  @P0 SHF.L.U32 R0, R0, 0x17, RZ ;  /* 0x0000001700000819 */ /* 0x000fe200000006ff */
[----:B------:R-:W-:Y:S01]  /*fc10*/  @!P0 IMAD.MOV.U32 R18, RZ, RZ, 0x20000000 ;  /* 0x20000000ff128424 */ /* 0x000fe200078e00ff */
[----:B------:R-:W-:-:S03]  /*fc20*/  @!P0 MOV R19, 0x7ff80000 ;  /* 0x7ff8000000138802 */ /* 0x000fc60000000f00 */
[----:B------:R-:W-:-:S04]  /*fc30*/  @P0 FMUL.FTZ R0, R0, 1 ;  /* 0x3f80000000000820 */ /* 0x000fc80000410000 */
[----:B------:R1:W2:Y:S02]  /*fc40*/  @P0 F2F.F64.F32 R18, R0 ;  /* 0x0000000000120310 */ /* 0x0002a40000201800 */
[----:B-12---:R-:W-:Y:S05]  /*fc50*/  BRA `(.L_x_2916) ;  /* 0x00000000005c7947 */ /* 0x006fea0003800000 */
.L_x_2915:
        /* <DEDUP_REMOVED lines=10> */
[----:B-1----:R-:W-:Y:S01]  /*fd00*/  IMAD.U32 R6, RZ, RZ, UR6 ;  /* 0x00000006ff067e24 */ /* 0x002fe2000f8e00ff */
[----:B------:R-:W-:Y:S01]  /*fd10*/  MOV R7, UR7 ;  /* 0x0000000700077c02 */ /* 0x000fe20008000f00 */
[----:B---3--:R-:W-:Y:S01]  /*fd20*/  IMAD.U32 R10, RZ, RZ, UR8 ;  /* 0x00000008ff0a7e24 */ /* 0x008fe2000f8e00ff */
[----:B------:R-:W-:-:S07]  /*fd30*/  MOV R11, UR9 ;  /* 0x00000009000b7c02 */ /* 0x000fce0008000f00 */
[----:B------:R-:W-:-:S07]  /*fd40*/  LEPC R20, `(.L_x_2937) ;  /* 0x000000001014794e */ /* 0x000fce0000000000 */
[----:B--2---:R-:W-:Y:S05]  /*fd50*/  CALL.ABS.NOINC R2 ;  /* 0x0000000002007343 */ /* 0x004fea0003c00000 */
.L_x_2937:
[----:B------:R-:W-:Y:S01]  /*fd60*/  CS2R R18, SRZ ;  /* 0x0000000000127805 */ /* 0x000fe2000001ff00 */
[----:B------:R-:W-:Y:S06]  /*fd70*/  BRA `(.L_x_2916) ;  /* 0x0000000000147947 */ /* 0x000fec0003800000 */
.L_x_2936:
[----:B------:R-:W2:Y:S02]  /*fd80*/  LDG.E.64 R18, desc[UR36][R2.64] ;  /* 0x0000002402127981 */ /* 0x000ea4000c1e1b00 */
[----:B--2---:R-:W1:Y:S02]  /*fd90*/  I2F.F64.U64 R18, R18 ;  /* 0x0000001200127312 */ /* 0x004e640000301800 */
[----:B-1----:R-:W-:Y:S05]  /*fda0*/  BRA `(.L_x_2916) ;  /* 0x0000000000087947 */ /* 0x002fea0003800000 */
.L_x_2935:
[----:B------:R-:W2:Y:S02]  /*fdb0*/  LDG.E R2, desc[UR36][R2.64] ;  /* 0x0000002402027981 */ /* 0x000ea4000c1e1900 */
[----:B--2---:R1:W2:Y:S02]  /*fdc0*/  I2F.F64.U32 R18, R2 ;  /* 0x0000000200127312 */ /* 0x0042a40000201800 */
.L_x_2916:
[----:B------:R-:W-:Y:S05]  /*fdd0*/  BSYNC.RECONVERGENT B6 ;  /* 0x0000000000067941 */ /* 0x000fea0003800200 */
.L_x_2910:
        /* <DEDUP_REMOVED lines=15> */
[----:B01-3--:R-:W3:Y:S02]  /*fed0*/  LDG.E.S8 R2, desc[UR36][R22.64] ;  /* 0x0000002416027981 */ /* 0x00bee4000c1e1300 */
[----:B---3--:R-:W1:Y:S02]  /*fee0*/  I2F.F64.S16 R2, R2 ;  /* 0x0000000200027312 */ /* 0x008e640000101c00 */
[----:B-1----:R-:W-:Y:S05]  /*fef0*/  BRA `(.L_x_2944) ;  /* 0x0000000c006c7947 */ /* 0x002fea0003800000 */
.L_x_2942:
[----:B01-3--:R-:W3:Y:S02]  /*ff00*/  LDG.E.U8 R2, desc[UR36][R22.64] ;  /* 0x0000002416027981 */ /* 0x00bee4000c1e1100 */
[----:B---3--:R-:W1:Y:S02]  /*ff10*/  I2F.F64.U16 R2, R2 ;  /* 0x0000000200027312 */ /* 0x008e640000101800 */
[----:B-1----:R-:W-:Y:S05]  /*ff20*/  BRA `(.L_x_2944) ;  /* 0x0000000c00607947 */ /* 0x002fea0003800000 */
.L_x_2941:
[----:B------:R-:W-:-:S09]  /*ff30*/  UISETP.NE.AND UP0, UPT, UR4, 0x2, UPT ;  /* 0x000000020400788c */ /* 0x000fd2000bf05270 */
[----:B------:R-:W-:Y:S05]  /*ff40*/  BRA.U !UP0, `(.L_x_2945) ;  /* 0x0000000108287547 */ /* 0x000fea000b800000 */
[----:B------:R-:W-:-:S09]  /*ff50*/  UISETP.NE.AND UP0, UPT, UR4, 0x3, UPT ;  /* 0x000000030400788c */ /* 0x000fd2000bf05270 */
[----:B------:R-:W-:Y:S05]  /*ff60*/  BRA.U !UP0, `(.L_x_2946) ;  /* 0x0000000108147547 */ /* 0x000fea000b800000 */
[----:B------:R-:W-:-:S09]  /*ff70*/  UISETP.NE.AND UP0, UPT, UR4, 0x4, UPT ;  /* 0x000000040400788c */ /* 0x000fd2000bf05270 */
[----:B------:R-:W-:Y:S05]  /*ff80*/  BRA.U UP0, `(.L_x_2943) ;  /* 0x0000000900ec7547 */ /* 0x000fea000b800000 */
[----:B01-3--:R-:W3:Y:S02]  /*ff90*/  LDG.E.64 R2, desc[UR36][R22.64] ;  /* 0x0000002416027981 */ /* 0x00bee4000c1e1b00 */
[----:B---3--:R-:W1:Y:S02]  /*ffa0*/  I2F.F64.S64 R2, R2 ;  /* 0x0000000200027312 */ /* 0x008e640000301c00 */
[----:B-1----:R-:W-:Y:S05]  /*ffb0*/  BRA `(.L_x_2944) ;  /* 0x0000000c003c7947 */ /* 0x002fea0003800000 */
.L_x_2946:
[----:B01-3--:R-:W3:Y:S02]  /*ffc0*/  LDG.E R2, desc[UR36][R22.64] ;  /* 0x0000002416027981 */ /* 0x00bee4000c1e1900 */
[----:B---3--:R-:W1:Y:S02]  /*ffd0*/  I2F.F64 R2, R2 ;  /* 0x0000000200027312 */ /* 0x008e640000201c00 */
[----:B-1----:R-:W-:Y:S05]  /*ffe0*/  BRA `(.L_x_2944) ;  /* 0x0000000c00307947 */ /* 0x002fea0003800000 */
.L_x_2945:
[----:B01-3--:R-:W3:Y:S02]  /*fff0*/  LDG.E.U16 R2, desc[UR36][R22.64] ;  /* 0x0000002416027981 */ /* 0x00bee4000c1e1500 */
[----:B---3--:R-:W1:Y:S02]  /*10000*/  I2F.F64.S16 R2, R2 ;  /* 0x0000000200027312 */ /* 0x008e640000101c00 */
[----:B-1----:R-:W-:Y:S05]  /*10010*/  BRA `(.L_x_2944) ;  /* 0x0000000c00247947 */ /* 0x002fea0003800000 */
.L_x_2940:
[----:B------:R-:W-:-:S09]  /*10020*/  UISETP.GT.AND UP0, UPT, UR4, 0x6, UPT ;  /* 0x000000060400788c */ /* 0x000fd2000bf04270 */
[----:B------:R-:W-:Y:S05]  /*10030*/  BRA.U UP0, `(.L_x_2947) ;  /* 0x0000000100347547 */ /* 0x000fea000b800000 */
[----:B------:R-:W-:-:S09]  /*10040*/  UISETP.NE.AND UP0, UPT, UR4, 0x5, UPT ;  /* 0x000000050400788c */ /* 0x000fd2000bf05270 */
[----:B------:R-:W-:Y:S05]  /*10050*/  BRA.U !UP0, `(.L_x_2948) ;  /* 0x0000000108187547 */ /* 0x000fea000b800000 */
[----:B------:R-:W-:-:S09]  /*10060*/  UISETP.NE.AND UP0, UPT, UR4, 0x6, UPT ;  /* 0x000000060400788c */ /* 0x000fd2000bf05270 */
[----:B------:R-:W-:Y:S05]  /*10070*/  BRA.U UP0, `(.L_x_2943) ;  /* 0x0000000900b07547 */ /* 0x000fea000b800000 */
[----:B01-3--:R-:W3:Y:S02]  /*10080*/  LDG.E R2, desc[UR36][R22.64] ;  /* 0x0000002416027981 */ /* 0x00bee4000c1e1900 */
[----:B---3--:R-:W-:-:S06]  /*10090*/  FMUL.FTZ R2, R2, 1 ;  /* 0x3f80000002027820 */ /* 0x008fcc0000410000 */
[----:B------:R-:W0:Y:S02]  /*100a0*/  F2F.F64.F32 R2, R2 ;  /* 0x0000000200027310 */ /* 0x000e240000201800 */
[----:B0-----:R-:W-:Y:S05]  /*100b0*/  BRA `(.L_x_2944) ;  /* 0x0000000800fc7947 */ /* 0x001fea0003800000 */
.L_x_2948:
[----:B------:R-:W4:Y:S02]  /*100c0*/  LDG.E.U16 R0, desc[UR36][R22.64] ;  /* 0x0000002416007981 */ /* 0x000f24000c1e1500 */
[----:B----4-:R-:W-:-:S05]  /*100d0*/  HADD2.F32 R0, -RZ, R0.H0_H0 ;  /* 0x20000000ff007230 */ /* 0x010fca0000004100 */
[----:B------:R-:W-:-:S04]  /*100e0*/  FMUL.FTZ R0, R0, 1 ;  /* 0x3f80000000007820 */ /* 0x000fc80000410000 */
[----:B01-3--:R0:W1:Y:S02]  /*100f0*/  F2F.F64.F32 R2, R0 ;  /* 0x0000000000027310 */ /* 0x00b0640000201800 */
[----:B01----:R-:W-:Y:S05]  /*10100*/  BRA `(.L_x_2944) ;  /* 0x0000000800e87947 */ /* 0x003fea0003800000 */
.L_x_2947:
        /* <DEDUP_REMOVED lines=8> */
[----:B------:R-:W1:Y:S02]  /*10190*/  F2F.F64.F32 R2, R2 ;  /* 0x0000000200027310 */ /* 0x000e640000201800 */
[----:B-1----:R-:W-:Y:S05]  /*101a0*/  BRA `(.L_x_2944) ;  /* 0x0000000800c07947 */ /* 0x002fea0003800000 */
.L_x_2950:
[----:B------:R-:W4:Y:S02]  /*101b0*/  LDG.E.U16 R22, desc[UR36][R22.64] ;  /* 0x0000002416167981 */ /* 0x000f24000c1e1500 */
[----:B----4-:R-:W-:-:S05]  /*101c0*/  HADD2.F32 R0, -RZ, R22.H0_H0 ;  /* 0x20000016ff007230 */ /* 0x010fca0000004100 */
[----:B------:R-:W-:-:S04]  /*101d0*/  FMUL.FTZ R0, R0, 1 ;  /* 0x3f80000000007820 */ /* 0x000fc80000410000 */
[----:B01-3--:R1:W3:Y:S02]  /*101e0*/  F2F.F64.F32 R2, R0 ;  /* 0x0000000000027310 */ /* 0x00b2e40000201800 */
[----:B-1-3--:R-:W-:Y:S05]  /*101f0*/  BRA `(.L_x_2944) ;  /* 0x0000000800ac7947 */ /* 0x00afea0003800000 */
.L_x_2949:
[----:B01-3--:R0:W5:Y:S01]  /*10200*/  LDG.E.64 R2, desc[UR36][R22.64] ;  /* 0x0000002416027981 */ /* 0x00b162000c1e1b00 */
[----:B------:R-:W-:Y:S05]  /*10210*/  BRA `(.L_x_2944) ;  /* 0x0000000800a47947 */ /* 0x000fea0003800000 */
.L_x_2939:
        /* <DEDUP_REMOVED lines=13> */
.L_x_2953:
[----:B01-3--:R3:W5:Y:S01]  /*102f0*/  LDG.E.64 R2, desc[UR36][R22.64] ;  /* 0x0000002416027981 */ /* 0x00b762000c1e1b00 */
[----:B------:R-:W-:Y:S05]  /*10300*/  BRA `(.L_x_2944) ;  /* 0x0000000800687947 */ /* 0x000fea0003800000 */
.L_x_2952:
        /* <DEDUP_REMOVED lines=8> */
[----:B----4-:R-:W-:-:S04]  /*10390*/  SHF.L.U32 R0, R0, 0x18, RZ ;  /* 0x0000001800007819 */ /* 0x010fc800000006ff */
[C---:B01-3--:R-:W-:Y:S02]  /*103a0*/  LOP3.LUT R2, R0.reuse, 0x7f000000, RZ, 0xc0, !PT ;  /* 0x7f00000000027812 */ /* 0x04bfe400078ec0ff */
        /* <DEDUP_REMOVED lines=14> */
[----:B------:R-:W-:-:S06]  /*10490*/  FMUL.FTZ R3, R3, 1 ;  /* 0x3f80000003037820 */ /* 0x000fcc0000410000 */
[----:B------:R-:W3:Y:S02]  /*104a0*/  F2F.F64.F32 R2, R3 ;  /* 0x0000000300027310 */ /* 0x000ee40000201800 */
[----:B---3--:R-:W-:Y:S05]  /*104b0*/  BRA `(.L_x_2944) ;  /* 0x0000000400fc7947 */ /* 0x008fea0003800000 */
.L_x_2955:
[----:B0--3--:R-:W3:Y:S02]  /*104c0*/  LDG.E.U8 R3, desc[UR36][R22.64] ;  /* 0x0000002416037981 */ /* 0x009ee4000c1e1100 */
[C---:B---3--:R-:W-:Y:S01]  /*104d0*/  IMAD.SHL.U32 R0, R3.reuse, 0x2000000, RZ ;  /* 0x0200000003007824 */ /* 0x048fe200078e00ff */
[----:B------:R-:W-:-:S04]  /*104e0*/  SHF.L.U32 R3, R3, 0x8, RZ ;  /* 0x0000000803037819 */ /* 0x000fc800000006ff */
[----:B------:R-:W-:-:S13]  /*104f0*/  ISETP.GE.U32.AND P0, PT, R0, 0x8000000, PT ;  /* 0x080000000000780c */ /* 0x000fda0003f06070 */
[C---:B-1----:R-:W-:Y:S02]  /*10500*/  @!P0 LOP3.LUT R2, R3.reuse, 0x7f00, RZ, 0xc0, !PT ;  /* 0x00007f0003028812 */ /* 0x042fe400078ec0ff */
        /* <DEDUP_REMOVED lines=9> */
.L_x_2954:
[----:B------:R-:W4:Y:S02]  /*105a0*/  LDG.E.U16 R0, desc[UR36][R22.64] ;  /* 0x0000002416007981 */ /* 0x000f24000c1e1500 */
[----:B----4-:R-:W-:-:S04]  /*105b0*/  IMAD.U32 R0, R0, 0x10000, RZ ;  /* 0x0001000000007824 */ /* 0x010fc800078e00ff */
[----:B------:R-:W-:-:S04]  /*105c0*/  FMUL.FTZ R0, R0, 1 ;  /* 0x3f80000000007820 */ /* 0x000fc80000410000 */
[----:B01-3--:R3:W4:Y:S02]  /*105d0*/  F2F.F64.F32 R2, R0 ;  /* 0x0000000000027310 */ /* 0x00b7240000201800 */
[----:B---34-:R-:W-:Y:S05]  /*105e0*/  BRA `(.L_x_2944) ;  /* 0x0000000400b07947 */ /* 0x018fea0003800000 */
.L_x_2951:
        /* <DEDUP_REMOVED lines=8> */
[----:B01-3--:R-:W3:Y:S02]  /*10670*/  LDG.E.U16 R2, desc[UR36][R22.64] ;  /* 0x0000002416027981 */ /* 0x00bee4000c1e1500 */
[----:B---3--:R-:W3:Y:S02]  /*10680*/  I2F.F64.U16 R2, R2 ;  /* 0x0000000200027312 */ /* 0x008ee40000101800 */
[----:B---3--:R-:W-:Y:S05]  /*10690*/  BRA `(.L_x_2944) ;  /* 0x0000000400847947 */ /* 0x008fea0003800000 */
.L_x_2958:
        /* <DEDUP_REMOVED lines=21> */
.L_x_2960:
[----:B------:R-:W-:Y:S05]  /*107f0*/  BSYNC.RECONVERGENT B0 ;  /* 0x0000000000007941 */ /* 0x000fea0003800200 */
.L_x_2959:
[----:B------:R-:W-:Y:S02]  /*10800*/  SHF.L.U32 R0, R0, 0x14, RZ ;  /* 0x0000001400007819 */ /* 0x000fe400000006ff */
[----:B------:R-:W-:-:S04]  /*10810*/  LEA R2, R2, 0x3b800000, 0x17 ;  /* 0x3b80000002027811 */ /* 0x000fc800078eb8ff */
[----:B------:R-:W-:-:S05]  /*10820*/  LOP3.LUT R0, R2, R0, R7, 0xfe, !PT ;  /* 0x0000000002007212 */ /* 0x000fca00078efe07 */
[----:B------:R-:W-:-:S04]  /*10830*/  FMUL.FTZ R0, R0, 1 ;  /* 0x3f80000000007820 */ /* 0x000fc80000410000 */
[----:B------:R3:W4:Y:S02]  /*10840*/  F2F.F64.F32 R2, R0 ;  /* 0x0000000000027310 */ /* 0x0007240000201800 */
[----:B---34-:R-:W-:Y:S05]  /*10850*/  BRA `(.L_x_2944) ;  /* 0x0000000400147947 */ /* 0x018fea0003800000 */
.L_x_2957:
        /* <DEDUP_REMOVED lines=21> */
.L_x_2962:
[----:B------:R-:W-:Y:S05]  /*109b0*/  BSYNC.RECONVERGENT B0 ;  /* 0x0000000000007941 */ /* 0x000fea0003800200 */
.L_x_2961:
[----:B------:R-:W-:Y:S01]  /*109c0*/  IMAD.SHL.U32 R0, R0, 0x200000, RZ ;  /* 0x0020000000007824 */ /* 0x000fe200078e00ff */
[----:B------:R-:W-:-:S04]  /*109d0*/  LEA R2, R2, 0x37800000, 0x17 ;  /* 0x3780000002027811 */ /* 0x000fc800078eb8ff */
[----:B------:R-:W-:-:S05]  /*109e0*/  LOP3.LUT R0, R2, R0, R7, 0xfe, !PT ;  /* 0x0000000002007212 */ /* 0x000fca00078efe07 */
[----:B------:R-:W-:-:S04]  /*109f0*/  FMUL.FTZ R0, R0, 1 ;  /* 0x3f80000000007820 */ /* 0x000fc80000410000 */
[----:B------:R3:W4:Y:S02]  /*10a00*/  F2F.F64.F32 R2, R0 ;  /* 0x0000000000027310 */ /* 0x0007240000201800 */
[----:B---34-:R-:W-:Y:S05]  /*10a10*/  BRA `(.L_x_2944) ;  /* 0x0000000000a47947 */ /* 0x018fea0003800000 */
.L_x_2956:
[----:B------:R-:W-:-:S09]  /*10a20*/  UISETP.NE.AND UP0, UPT, UR4, 0x1c, UPT ;  /* 0x0000001c0400788c */ /* 0x000fd2000bf05270 */
[----:B------:R-:W-:Y:S05]  /*10a30*/  BRA.U !UP0, `(.L_x_2963) ;  /* 0x0000000108947547 */ /* 0x000fea000b800000 */
[----:B------:R-:W-:-:S09]  /*10a40*/  UISETP.NE.AND UP0, UPT, UR4, 0x1d, UPT ;  /* 0x0000001d0400788c */ /* 0x000fd2000bf05270 */
[----:B------:R-:W-:Y:S05]  /*10a50*/  BRA.U !UP0, `(.L_x_2964) ;  /* 0x0000000108807547 */ /* 0x000fea000b800000 */
[----:B------:R-:W-:-:S09]  /*10a60*/  UISETP.NE.AND UP0, UPT, UR4, 0x2c, UPT ;  /* 0x0000002c0400788c */ /* 0x000fd2000bf05270 */
[----:B------:R-:W-:Y:S05]  /*10a70*/  BRA.U UP0, `(.L_x_2943) ;  /* 0x0000000100307547 */ /* 0x000fea000b800000 */
[----:B------:R-:W4:Y:S01]  /*10a80*/  LDG.E.U8 R0, desc[UR36][R22.64] ;  /* 0x0000002416007981 */ /* 0x000f22000c1e1100 */
[----:B01-3--:R-:W-:Y:S02]  /*10a90*/  HFMA2 R2, -RZ, RZ, 0, 0 ;  /* 0x00000000ff027431 */ /* 0x00bfe400000001ff */
[----:B------:R-:W-:Y:S01]  /*10aa0*/  IMAD.MOV.U32 R3, RZ, RZ, 0x38000000 ;  /* 0x38000000ff037424 */ /* 0x000fe200078e00ff */
[----:B----4-:R-:W-:-:S13]  /*10ab0*/  ISETP.NE.AND P0, PT, R0, RZ, PT ;  /* 0x000000ff0000720c */ /* 0x010fda0003f05270 */
[----:B------:R-:W-:Y:S05]  /*10ac0*/  @!P0 BRA `(.L_x_2944) ;  /* 0x0000000000788947 */ /* 0x000fea0003800000 */
[----:B------:R-:W-:-:S13]  /*10ad0*/  ISETP.NE.AND P0, PT, R0, 0xff, PT ;  /* 0x000000ff0000780c */ /* 0x000fda0003f05270 */
[----:B------:R-:W-:Y:S01]  /*10ae0*/  @P0 SHF.L.U32 R0, R0, 0x17, RZ ;  /* 0x0000001700000819 */ /* 0x000fe200000006ff */
[----:B------:R-:W-:Y:S01]  /*10af0*/  @!P0 IMAD.MOV.U32 R2, RZ, RZ, 0x20000000 ;  /* 0x20000000ff028424 */ /* 0x000fe200078e00ff */
[----:B------:R-:W-:-:S03]  /*10b00*/  @!P0 MOV R3, 0x7ff80000 ;  /* 0x7ff8000000038802 */ /* 0x000fc60000000f00 */
[----:B------:R-:W-:-:S04]  /*10b10*/  @P0 FMUL.FTZ R0, R0, 1 ;  /* 0x3f80000000000820 */ /* 0x000fc80000410000 */
[----:B------:R3:W4:Y:S02]  /*10b20*/  @P0 F2F.F64.F32 R2, R0 ;  /* 0x0000000000020310 */ /* 0x0007240000201800 */
[----:B---34-:R-:W-:Y:S05]  /*10b30*/  BRA `(.L_x_2944) ;  /* 0x00000000005c7947 */ /* 0x018fea0003800000 */
.L_x_2943:
[----:B01-3--:R-:W-:Y:S01]  /*10b40*/  MOV R2, 0x0 ;  /* 0x0000000000027802 */ /* 0x00bfe20000000f00 */
[----:B------:R-:W0:Y:S01]  /*10b50*/  LDCU.64 UR4, c[0x4][0x128] ;  /* 0x01002500ff0477ac */ /* 0x000e220008000a00 */
[----:B------:R-:W-:Y:S02]  /*10b60*/  HFMA2 R12, -RZ, RZ, 0, 5.9604644775390625e-08 ;  /* 0x00000001ff0c7431 */ /* 0x000fe400000001ff */
[----:B------:R-:W-:Y:S01]  /*10b70*/  IMAD.MOV.U32 R8, RZ, RZ, 0x4e ;  /* 0x0000004eff087424 */ /* 0x000fe200078e00ff */
[----:B------:R-:W1:Y:S01]  /*10b80*/  LDCU.64 UR6, c[0x4][0x130] ;  /* 0x01002600ff0677ac */ /* 0x000e620008000a00 */
[----:B------:R-:W3:Y:S01]  /*10b90*/  LDC.64 R2, c[0x4][R2] ;  /* 0x0100000002027b82 */ /* 0x000ee20000000a00 */
[----:B------:R-:W-:Y:S01]  /*10ba0*/  IMAD.MOV.U32 R13, RZ, RZ, RZ ;  /* 0x000000ffff0d7224 */ /* 0x000fe200078e00ff */
[----:B------:R-:W4:Y:S01]  /*10bb0*/  LDCU.64 UR8, c[0x4][0x8] ;  /* 0x01000100ff0877ac */ /* 0x000f220008000a00 */
[----:B0-----:R-:W-:Y:S01]  /*10bc0*/  IMAD.U32 R4, RZ, RZ, UR4 ;  /* 0x00000004ff047e24 */ /* 0x001fe2000f8e00ff */
[----:B------:R-:W-:Y:S01]  /*10bd0*/  MOV R5, UR5 ;  /* 0x0000000500057c02 */ /* 0x000fe20008000f00 */
[----:B-1----:R-:W-:Y:S01]  /*10be0*/  IMAD.U32 R6, RZ, RZ, UR6 ;  /* 0x00000006ff067e24 */ /* 0x002fe2000f8e00ff */
[----:B------:R-:W-:Y:S01]  /*10bf0*/  MOV R7, UR7 ;  /* 0x0000000700077c02 */ /* 0x000fe20008000f00 */
[----:B----4-:R-:W-:Y:S01]  /*10c00*/  IMAD.U32 R10, RZ, RZ, UR8 ;  /* 0x00000008ff0a7e24 */ /* 0x010fe2000f8e00ff */
[----:B------:R-:W-:-:S07]  /*10c10*/  MOV R11, UR9 ;  /* 0x00000009000b7c02 */ /* 0x000fce0008000f00 */
[----:B------:R-:W-:-:S07]  /*10c20*/  LEPC R20, `(.L_x_2965) ;  /* 0x000000001014794e */ /* 0x000fce0000000000 */
[----:B--23-5:R-:W-:Y:S05]  /*10c30*/  CALL.ABS.NOINC R2 ;  /* 0x0000000002007343 */ /* 0x02cfea0003c00000 */
.L_x_2965:
[----:B------:R-:W-:Y:S01]  /*10c40*/  CS2R R2, SRZ ;  /* 0x0000000000027805 */ /* 0x000fe2000001ff00 */
[----:B------:R-:W-:Y:S06]  /*10c50*/  BRA `(.L_x_2944) ;  /* 0x0000000000147947 */ /* 0x000fec0003800000 */
.L_x_2964:
[----:B01-3--:R-:W3:Y:S02]  /*10c60*/  LDG.E.64 R2, desc[UR36][R22.64] ;  /* 0x0000002416027981 */ /* 0x00bee4000c1e1b00 */
[----:B---3--:R-:W3:Y:S02]  /*10c70*/  I2F.F64.U64 R2, R2 ;  /* 0x0000000200027312 */ /* 0x008ee40000301800 */
[----:B---3--:R-:W-:Y:S05]  /*10c80*/  BRA `(.L_x_2944) ;  /* 0x0000000000087947 */ /* 0x008fea0003800000 */
.L_x_2963:
[----:B01-3--:R-:W3:Y:S02]  /*10c90*/  LDG.E R2, desc[UR36][R22.64] ;  /* 0x0000002416027981 */ /* 0x00bee4000c1e1900 */
[----:B---3--:R-:W1:Y:S02]  /*10ca0*/  I2F.F64.U32 R2, R2 ;  /* 0x0000000200027312 */ /* 0x008e640000201800 */
.L_x_2944:
[----:B------:R-:W-:Y:S05]  /*10cb0*/  BSYNC.RECONVERGENT B6 ;  /* 0x0000000000067941 */ /* 0x000fea0003800200 */
.L_x_2938:
[----:B------:R-:W-:Y:S01]  /*10cc0*/  UPRMT UR4, UR43, 0x9910, URZ ;  /* 0x000099102b047896 */ /* 0x000fe200080000ff */
[----:B-1---5:R-:W2:Y:S03]  /*10cd0*/  DFMA R4, -R2, R2, 1 ;  /* 0x3ff000000204742b */ /* 0x022ea60000000102 */
[----:B------:R-:W-:-:S15]  /*10ce0*/  UISETP.GT.AND UP0, UPT, UR4, 0x9, UPT ;  /* 0x000000090400788c */ /* 0x000fde000bf04270 */
[----:B------:R-:W-:-:S15]  /*10cf0*/  NOP ;  /* 0x0000000000007918 */ /* 0x000fde0000000000 */
[----:B------:R-:W-:-:S15]  /*10d00*/  NOP ;  /* 0x0000000000007918 */ /* 0x000fde0000000000 */
[----:B------:R-:W-:-:S15]  /*10d10*/  NOP ;  /* 0x0000000000007918 */ /* 0x000fde0000000000 */
[----:B------:R-:W-:-:S01]  /*10d20*/  NOP ;  /* 0x0000000000007918 */ /* 0x000fc20000000000 */
[----:B--2---:R1:W2:Y:S02]  /*10d30*/  DMUL R4, R4, R18 ;  /* 0x0000001204047228 */ /* 0x0042a40000000000 */
        /* <DEDUP_REMOVED lines=10> */
[----:B-1----:R-:W-:Y:S01]  /*10de0*/  STG.E.U8 desc[UR36][R16.64], R5 ;  /* 0x0000000510007986 */ /* 0x002fe2000c101124 */
[----:B------:R-:W-:Y:S05]  /*10df0*/  EXIT ;  /* 0x000000000000794d */ /* 0x000fea0003800000 */
.L_x_2969:
[----:B------:R-:W1:Y:S02]  /*10e00*/  F2I.S64.F64.TRUNC R4, R4 ;  /* 0x0000000400047311 */ /* 0x000e64000030d900 */
[----:B-1----:R-:W-:-:S05]  /*10e10*/  MOV R3, R4 ;  /* 0x0000000400037202 */ /* 0x002fca0000000f00 */
[----:B------:R-:W-:Y:S01]  /*10e20*/  STG.E.U8 desc[UR36][R16.64], R3 ;  /* 0x0000000310007986 */ /* 0x000fe2000c101124 */
[----:B------:R-:W-:Y:S05]  /*10e30*/  EXIT ;  /* 0x000000000000794d */ /* 0x000fea0003800000 */
.L_x_2968:
[----:B------:R-:W-:-:S09]  /*10e40*/  UISETP.NE.AND UP0, UPT, UR4, 0x2, UPT ;  /* 0x000000020400788c */ /* 0x000fd2000bf05270 */
[----:B------:R-:W-:Y:S05]  /*10e50*/  BRA.U !UP0, `(.L_x_2971) ;  /* 0x0000000108287547 */ /* 0x000fea000b800000 */
[----:B------:R-:W-:-:S09]  /*10e60*/  UISETP.NE.AND UP0, UPT, UR4, 0x3, UPT ;  /* 0x000000030400788c */ /* 0x000fd2000bf05270 */
[----:B------:R-:W-:Y:S05]  /*10e70*/  BRA.U !UP0, `(.L_x_2972) ;  /* 0x0000000108147547 */ /* 0x000fea000b800000 */
[----:B------:R-:W-:-:S09]  /*10e80*/  UISETP.NE.AND UP0, UPT, UR4, 0x4, UPT ;  /* 0x000000040400788c */ /* 0x000fd2000bf05270 */
[----:B------:R-:W-:Y:S05]  /*10e90*/  BRA.U UP0, `(.L_x_2970) ;  /* 0x0000000d00247547 */ /* 0x000fea000b800000 */
[----:B------:R-:W1:Y:S02]  /*10ea0*/  F2I.S64.F64.TRUNC R4, R4 ;  /* 0x0000000400047311 */ /* 0x000e64000030d900 */
[----:B-1----:R-:W-:Y:S01]  /*10eb0*/  STG.E.64 desc[UR36][R16.64], R4 ;  /* 0x0000000410007986 */ /* 0x002fe2000c101b24 */
[----:B------:R-:W-:Y:S05]  /*10ec0*/  EXIT ;  /* 0x000000000000794d */ /* 0x000fea0003800000 */
.L_x_2972:
[----:B------:R-:W1:Y:S02]  /*10ed0*/  F2I.F64.TRUNC R5, R4 ;  /* 0x0000000400057311 */ /* 0x000e64000030d100 */
[----:B-1----:R-:W-:Y:S01]  /*10ee0*/  STG.E desc[UR36][R16.64], R5 ;  /* 0x0000000510007986 */ /* 0x002fe2000c101924 */
[----:B------:R-:W-:Y:S05]  /*10ef0*/  EXIT ;  /* 0x000000000000794d */ /* 0x000fea0003800000 */
.L_x_2971:
[----:B------:R-:W1:Y:S02]  /*10f00*/  F2I.F64.TRUNC R5, R4 ;  /* 0x0000000400057311 */ /* 0x000e64000030d100 */
[----:B-1----:R-:W-:Y:S01]  /*10f10*/  STG.E.U16 desc[UR36][R16.64], R5 ;  /* 0x0000000510007986 */ /* 0x002fe2000c101524 */
[----:B------:R-:W-:Y:S05]  /*10f20*/  EXIT ;  /* 0x000000000000794d */ /* 0x000fea0003800000 */
.L_x_2967:
        /* <DEDUP_REMOVED lines=15> */
[----:B------:R-:W-:Y:S01]  /*11020*/  STG.E desc[UR36][R16.64], R3 ;  /* 0x0000000310007986 */ /* 0x000fe2000c101924 */
[----:B------:R-:W-:Y:S05]  /*11030*/  EXIT ;  /* 0x000000000000794d */ /* 0x000fea0003800000 */
.L_x_2974:
        /* <DEDUP_REMOVED lines=10> */
[----:B------:R-:W-:Y:S01]  /*110e0*/  STG.E.U16 desc[UR36][R16.64], R0 ;  /* 0x0000000010007986 */ /* 0x000fe2000c101524 */
[----:B------:R-:W-:Y:S05]  /*110f0*/  EXIT ;  /* 0x000000000000794d */ /* 0x000fea0003800000 */
.L_x_2973:
        /* <DEDUP_REMOVED lines=16> */
[----:B------:R-:W-:Y:S01]  /*11200*/  STG.E.64 desc[UR36][R16.64], R2 ;  /* 0x0000000210007986 */ /* 0x000fe2000c101b24 */
[----:B------:R-:W-:Y:S05]  /*11210*/  EXIT ;  /* 0x000000000000794d */ /* 0x000fea0003800000 */
.L_x_2976:
        /* <DEDUP_REMOVED lines=11> */
[----:B------:R-:W-:Y:S01]  /*112d0*/  STG.E desc[UR36][R16.64], R3 ;  /* 0x0000000310007986 */ /* 0x000fe2000c101924 */
[----:B------:R-:W-:Y:S05]  /*112e0*/  EXIT ;  /* 0x000000000000794d */ /* 0x000fea0003800000 */
.L_x_2975:
[----:B------:R-:W-:Y:S01]  /*112f0*/  STG.E.64 desc[UR36][R16.64], R4 ;  /* 0x0000000410007986 */ /* 0x000fe2000c101b24 */
[----:B------:R-:W-:Y:S05]  /*11300*/  EXIT ;  /* 0x000000000000794d */ /* 0x000fea0003800000 */
.L_x_2966:
        /* <DEDUP_REMOVED lines=11> */
[----:B-1----:R-:W-:Y:S01]  /*113c0*/  STG.E.U16 desc[UR36][R16.64], R5 ;  /* 0x0000000510007986 */ /* 0x002fe2000c101524 */
[----:B------:R-:W-:Y:S05]  /*113d0*/  EXIT ;  /* 0x000000000000794d */ /* 0x000fea0003800000 */
.L_x_2980:
        /* <DEDUP_REMOVED lines=25> */
.L_x_2983:
[----:B------:R-:W-:-:S04]  /*11570*/  SHF.R.U32.HI R3, RZ, 0x18, R3 ;  /* 0x00000018ff037819 */ /* 0x000fc80000011603 */
[----:B------:R-:W-:-:S04]  /*11580*/  LOP3.LUT R0, R0, 0x80, R3, 0xf8, !PT ;  /* 0x0000008000007812 */ /* 0x000fc800078ef803 */
[----:B------:R-:W-:-:S07]  /*11590*/  PRMT R8, R0, 0x7610, R8 ;  /* 0x0000761000087816 */ /* 0x000fce0000000008 */
.L_x_2982:
[----:B------:R-:W-:Y:S05]  /*115a0*/  BSYNC.RECONVERGENT B0 ;  /* 0x0000000000007941 */ /* 0x000fea0003800200 */
.L_x_2981:
[----:B------:R-:W-:Y:S01]  /*115b0*/  STG.E.U8 desc[UR36][R16.64], R8 ;  /* 0x0000000810007986 */ /* 0x000fe2000c101124 */
[----:B------:R-:W-:Y:S05]  /*115c0*/  EXIT ;  /* 0x000000000000794d */ /* 0x000fea0003800000 */
.L_x_2979:
        /* <DEDUP_REMOVED lines=25> */
.L_x_2986:
[----:B------:R-:W-:-:S04]  /*11760*/  SHF.R.U32.HI R3, RZ, 0x18, R3 ;  /* 0x00000018ff037819 */ /* 0x000fc80000011603 */
[----:B------:R-:W-:-:S04]  /*11770*/  LOP3.LUT R0, R0, 0x80, R3, 0xf8, !PT ;  /* 0x0000008000007812 */ /* 0x000fc800078ef803 */
[----:B------:R-:W-:-:S07]  /*11780*/  PRMT R8, R0, 0x7610, R8 ;  /* 0x0000761000087816 */ /* 0x000fce0000000008 */
.L_x_2985:
[----:B------:R-:W-:Y:S05]  /*11790*/  BSYNC.RECONVERGENT B0 ;  /* 0x0000000000007941 */ /* 0x000fea0003800200 */
.L_x_2984:
[----:B------:R-:W-:Y:S01]  /*117a0*/  STG.E.U8 desc[UR36][R16.64], R8 ;  /* 0x0000000810007986 */ /* 0x000fe2000c101124 */
[----:B------:R-:W-:Y:S05]  /*117b0*/  EXIT ;  /* 0x000000000000794d */ /* 0x000fea0003800000 */
.L_x_2978:
        /* <DEDUP_REMOVED lines=30> */
.L_x_2988:
[----:B------:R-:W1:Y:S02]  /*119a0*/  F2I.U64.F64.TRUNC R4, R4 ;  /* 0x0000000400047311 */ /* 0x000e64000030d800 */
[----:B-1----:R-:W-:Y:S01]  /*119b0*/  STG.E.64 desc[UR36][R16.64], R4 ;  /* 0x0000000410007986 */ /* 0x002fe2000c101b24 */
[----:B------:R-:W-:Y:S05]  /*119c0*/  EXIT ;  /* 0x000000000000794d */ /* 0x000fea0003800000 */
.L_x_2987:
[----:B------:R-:W1:Y:S02]  /*119d0*/  F2I.U32.F64.TRUNC R5, R4 ;  /* 0x0000000400057311 */ /* 0x000e64000030d000 */
[----:B-1----:R-:W-:Y:S01]  /*119e0*/  STG.E desc[UR36][R16.64], R5 ;  /* 0x0000000510007986 */ /* 0x002fe2000c101924 */
[----:B------:R-:W-:Y:S05]  /*119f0*/  EXIT ;  /* 0x000000000000794d */ /* 0x000fea0003800000 */
.L_x_2977:
        /* <DEDUP_REMOVED lines=8> */
[----:B------:R-:W-:Y:S01]  /*11a80*/  STG.E.U8 desc[UR36][R16.64], R3 ;  /* 0x0000000310007986 */ /* 0x000fe2000c101124 */
[----:B------:R-:W-:Y:S05]  /*11a90*/  EXIT ;  /* 0x000000000000794d */ /* 0x000fea0003800000 */
.L_x_2990:
[----:B------:R-:W-:-:S05]  /*11aa0*/  CS2R R6, SRZ ;  /* 0x0000000000067805 */ /* 0x000fca000001ff00 */
[----:B------:R-:W-:Y:S01]  /*11ab0*/  STG.E.128 desc[UR36][R16.64], R4 ;  /* 0x0000000410007986 */ /* 0x000fe2000c101d24 */
[----:B------:R-:W-:Y:S05]  /*11ac0*/  EXIT ;  /* 0x000000000000794d */ /* 0x000fea0003800000 */
.L_x_2989:
[----:B------:R-:W-:-:S09]  /*11ad0*/  UISETP.NE.AND UP0, UPT, UR4, 0xf, UPT ;  /* 0x0000000f0400788c */ /* 0x000fd2000bf05270 */
[----:B------:R-:W-:Y:S05]  /*11ae0*/  BRA.U !UP0, `(.L_x_2991) ;  /* 0x0000000508287547 */ /* 0x000fea000b800000 */
[----:B------:R-:W-:-:S09]  /*11af0*/  UISETP.NE.AND UP0, UPT, UR4, 0x17, UPT ;  /* 0x000000170400788c */ /* 0x000fd2000bf05270 */
[----:B------:R-:W-:Y:S05]  /*11b00*/  BRA.U !UP0, `(.L_x_2992) ;  /* 0x0000000108b07547 */ /* 0x000fea000b800000 */
[----:B------:R-:W-:-:S09]  /*11b10*/  UISETP.NE.AND UP0, UPT, UR4, 0x18, UPT ;  /* 0x000000180400788c */ /* 0x000fd2000bf05270 */
[----:B------:R-:W-:Y:S05]  /*11b20*/  BRA.U !UP0, `(.L_x_2993) ;  /* 0x0000000108447547 */ /* 0x000fea000b800000 */
.L_x_2970:
        /* <DEDUP_REMOVED lines=16> */
.L_x_2994:
[----:B------:R-:W-:Y:S05]  /*11c30*/  EXIT ;  /* 0x000000000000794d */ /* 0x000fea0003800000 */
.L_x_2993:
        /* <DEDUP_REMOVED lines=21> */
.L_x_2996:
[----:B------:R-:W-:Y:S05]  /*11d90*/  BSYNC.RECONVERGENT B0 ;  /* 0x0000000000007941 */ /* 0x000fea0003800200 */
.L_x_2995:
[----:B------:R-:W-:-:S05]  /*11da0*/  LOP3.LUT R3, R0, 0x80, R3, 0xf8, !PT ;  /* 0x0000008000037812 */ /* 0x000fca00078ef803 */
[----:B------:R-:W-:Y:S01]  /*11db0*/  STG.E.U8 desc[UR36][R16.64], R3 ;  /* 0x0000000310007986 */ /* 0x000fe2000c101124 */
[----:B------:R-:W-:Y:S05]  /*11dc0*/  EXIT ;  /* 0x000000000000794d */ /* 0x000fea0003800000 */
.L_x_2992:
        /* <DEDUP_REMOVED lines=20> */
.L_x_2998:
[----:B------:R-:W-:Y:S02]  /*11f10*/  ISETP.GT.U32.AND P0, PT, R2, 0x7f800000, PT ;  /* 0x7f8000000200780c */ /* 0x000fe40003f04070 */
[----:B------:R-:W-:-:S04]  /*11f20*/  MOV R0, 0x7f ;  /* 0x0000007f00007802 */ /* 0x000fc80000000f00 */
[----:B------:R-:W-:-:S07]  /*11f30*/  SEL R0, R0, 0x7c, P0 ;  /* 0x0000007c00007807 */ /* 0x000fce0000000000 */
.L_x_2999:
[----:B------:R-:W-:Y:S05]  /*11f40*/  BSYNC.RECONVERGENT B0 ;  /* 0x0000000000007941 */ /* 0x000fea0003800200 */
.L_x_2997:
[----:B------:R-:W-:-:S04]  /*11f50*/  SHF.R.U32.HI R3, RZ, 0x18, R3 ;  /* 0x00000018ff037819 */ /* 0x000fc80000011603 */
[----:B------:R-:W-:-:S05]  /*11f60*/  LOP3.LUT R3, R0, 0x80, R3, 0xf8, !PT ;  /* 0x0000008000037812 */ /* 0x000fca00078ef803 */
[----:B------:R-:W-:Y:S01]  /*11f70*/  STG.E.U8 desc[UR36][R16.64], R3 ;  /* 0x0000000310007986 */ /* 0x000fe2000c101124 */
[----:B------:R-:W-:Y:S05]  /*11f80*/  EXIT ;  /* 0x000000000000794d */ /* 0x000fea0003800000 */
.L_x_2991:
        /* <DEDUP_REMOVED lines=10> */
[----:B------:R-:W-:Y:S01]  /*12030*/  STG.E.U16 desc[UR36][R16.64], R0 ;  /* 0x0000000010007986 */ /* 0x000fe2000c101524 */
[----:B------:R-:W-:Y:S05]  /*12040*/  EXIT ;  /* 0x000000000000794d */ /* 0x000fea0003800000 */
.L_x_3000:
        /* <DEDUP_REMOVED lines=11> */
.L_x_14183:


//--------------------- .text._ZN2at6native27unrolled_elementwise_kernelIZZZNS0_25tanh_backward_kernel_cudaERNS_18TensorIteratorBaseEENKUlvE0_clEvENKUlvE_clEvEUlddE_St5arrayIPcLm3EELi4E23TrivialOffsetCalculatorILi2EjESA_ILi1EjENS0_6memory12LoadWithCastILi2EEENSD_13StoreWithCastILi1EEEEEviT_T0_T2_T3_T4_T5_ --------------------------
	.section	.text._ZN2at6native27unrolled_elementwise_kernelIZZZNS0_25tanh_backward_kernel_cudaERNS_18TensorIteratorBaseEENKUlvE0_clEvENKUlvE_clEvEUlddE_St5arrayIPcLm3EELi4E23TrivialOffsetCalculatorILi2EjESA_ILi1EjENS0_6memory12LoadWithCastILi2EEENSD_13StoreWithCastILi1EEEEEviT_T0_T2_T3_T4_T5_,"ax",@progbits
	.align	128
        .global         _ZN2at6native27unrolled_elementwise_kernelIZZZNS0_25tanh_backward_kernel_cudaERNS_18TensorIteratorBaseEENKUlvE0_clEvENKUlvE_clEvEUlddE_St5arrayIPcLm3EELi4E23TrivialOffsetCalculatorILi2EjESA_ILi1EjENS0_6memory12LoadWithCastILi2EEENSD_13StoreWithCastILi1EEEEEviT_T0_T2_T3_T4_T5_
        .type           _ZN2at6native27unrolled_elementwise_kernelIZZZNS0_25tanh_backward_kernel_cudaERNS_18TensorIteratorBaseEENKUlvE0_clEvENKUlvE_clEvEUlddE_St5arrayIPcLm3EELi4E23TrivialOffsetCalculatorILi2EjESA_ILi1EjENS0_6memory12LoadWithCastILi2EEENSD_13StoreWithCastILi1EEEEEviT_T0_T2_T3_T4_T5_,@function
        .size           _ZN2at6native27unrolled_elementwise_kernelIZZZNS0_25tanh_backward_kernel_cudaERNS_18TensorIteratorBaseEENKUlvE0_clEvENKUlvE_clEvEUlddE_St5arrayIPcLm3EELi4E23TrivialOffsetCalculatorILi2EjESA_ILi1EjENS0_6memory12LoadWithCastILi2EEENSD_13StoreWithCastILi1EEEEEviT_T0_T2_T3_T4_T5_,(.L_x_14184 - _ZN2at6native27unrolled_elementwise_kernelIZZZNS0_25tanh_backward_kernel_cudaERNS_18TensorIteratorBaseEENKUlvE0_clEvENKUlvE_clEvEUlddE_St5arrayIPcLm3EELi4E23TrivialOffsetCalculatorILi2EjESA_ILi1EjENS0_6memory12LoadWithCastILi2EEENSD_13StoreWithCastILi1EEEEEviT_T0_T2_T3_T4_T5_)
        .other          _ZN2at6native27unrolled_elementwise_kernelIZZZNS0_25tanh_backward_kernel_cudaERNS_18TensorIteratorBaseEENKUlvE0_clEvENKUlvE_clEvEUlddE_St5arrayIPcLm3EELi4E23TrivialOffsetCalculatorILi2EjESA_ILi1EjENS0_6memory12LoadWithCastILi2EEENSD_13StoreWithCastILi1EEEEEviT_T0_T2_T3_T4_T5_,@"STO_CUDA_ENTRY STV_DEFAULT"
_ZN2at6native27unrolled_elementwise_kernelIZZZNS0_25tanh_backward_kernel_cudaERNS_18TensorIteratorBaseEENKUlvE0_clEvENKUlvE_clEvEUlddE_St5arrayIPcLm3EELi4E23TrivialOffsetCalculatorILi2EjESA_ILi1EjENS0_6memory12LoadWithCastILi2EEENSD_13StoreWithCastILi1EEEEEviT_T0_T2_T3_T4_T5_:
.text._ZN2at6native27unrolled_elementwise_kernelIZZZNS0_25tanh_backward_kernel_cudaERNS_18TensorIteratorBaseEENKUlvE0_clEvENKUlvE_clEvEUlddE_St5arrayIPcLm3EELi4E23TrivialOffsetCalculatorILi2EjESA_ILi1EjENS0_6memory12LoadWithCastILi2EEENSD_13StoreWithCastILi1EEEEEviT_T0_T2_T3_T4_T5_:
[----:B------:R-:W0:Y:S01]  /*0000*/  LDC R1, c[0x0][0x37c] ;  /* 0x0000df00ff017b82 */ /* 0x000e220000000800 */
[----:B------:R-:W1:Y:S07]  /*0010*/  S2R R18, SR_CTAID.X ;  /* 0x0000000000127919 */ /* 0x000e6e0000002500 */
[----:B------:R-:W1:Y:S01]  /*0020*/  LDC R3, c[0x0][0x380] ;  /* 0x0000e000ff037b82 */ /* 0x000e620000000800 */
[----:B------:R-:W2:Y:S01]  /*0030*/  LDCU.64 UR36, c[0x0][0x358] ;  /* 0x00006b00ff2477ac */ /* 0x000ea20008000a00 */
[----:B------:R-:W-:Y:S01]  /*0040*/  BSSY.RECONVERGENT B7, `(.L_x_3001) ;  /* 0x00001ee000077945 */ /* 0x000fe20003800200 */
[----:B------:R-:W3:Y:S01]  /*0050*/  S2R R19, SR_TID.X ;  /* 0x0000000000137919 */ /* 0x000ee20000002100 */
[----:B------:R-:W-:Y:S01]  /*0060*/  CS2R R36, SRZ ;  /* 0x0000000000247805 */ /* 0x000fe2000001ff00 */
[----:B------:R-:W4:Y:S01]  /*0070*/  LDCU.U8 UR38, c[0x0][0x3a4] ;  /* 0x00007480ff2677ac */ /* 0x000f220008000000 */
[----:B------:R-:W-:Y:S01]  /*0080*/  CS2R R34, SRZ ;  /* 0x0000000000227805 */ /* 0x000fe2000001ff00 */
        /* <DEDUP_REMOVED lines=26> */
.L_x_3007:
[----:B------:R-:W2:Y:S02]  /*0230*/  LDG.E.U8 R4, desc[UR36][R4.64] ;  /* 0x0000002404047981 */ /* 0x000ea4000c1e1100 */
[----:B--2---:R0:W1:Y:S02]  /*0240*/  I2F.F64.U16 R36, R4 ;  /* 0x0000000400247312 */ /* 0x0040640000101800 */
[----:B01----:R-:W-:Y:S05]  /*0250*/  BRA `(.L_x_3009) ;  /* 0x0000000c00647947 */ /* 0x003fea0003800000 */
.L_x_3006:
        /* <DEDUP_REMOVED lines=9> */
.L_x_3011:
[----:B------:R-:W2:Y:S02]  /*02f0*/  LDG.E R4, desc[UR36][R4.64] ;  /* 0x0000002404047981 */ /* 0x000ea4000c1e1900 */
[----:B--2---:R0:W1:Y:S02]  /*0300*/  I2F.F64 R36, R4 ;  /* 0x0000000400247312 */ /* 0x0040640000201c00 */
[----:B01----:R-:W-:Y:S05]  /*0310*/  BRA `(.L_x_3009) ;  /* 0x0000000c00347947 */ /* 0x003fea0003800000 */
.L_x_3010:
[----:B------:R-:W2:Y:S02]  /*0320*/  LDG.E.U16 R4, desc[UR36][R4.64] ;  /* 0x0000002404047981 */ /* 0x000ea4000c1e1500 */
[----:B--2---:R0:W1:Y:S02]  /*0330*/  I2F.F64.S16 R36, R4 ;  /* 0x0000000400247312 */ /* 0x0040640000101c00 */
[----:B01----:R-:W-:Y:S05]  /*0340*/  BRA `(.L_x_3009) ;  /* 0x0000000c00287947 */ /* 0x003fea0003800000 */
.L_x_3005:
        /* <DEDUP_REMOVED lines=10> */
.L_x_3013:
[----:B------:R-:W2:Y:S02]  /*03f0*/  LDG.E.U16 R0, desc[UR36][R4.64] ;  /* 0x0000002404007981 */ /* 0x000ea4000c1e1500 */
[----:B--2---:R-:W-:-:S05]  /*0400*/  HADD2.F32 R0, -RZ, R0.H0_H0 ;  /* 0x20000000ff007230 */ /* 0x004fca0000004100 */
[----:B------:R-:W-:-:S04]  /*0410*/  FMUL.FTZ R0, R0, 1 ;  /* 0x3f80000000007820 */ /* 0x000fc80000410000 */
[----:B------:R1:W2:Y:S02]  /*0420*/  F2F.F64.F32 R36, R0 ;  /* 0x0000000000247310 */ /* 0x0002a40000201800 */
[----:B-12---:R-:W-:Y:S05]  /*0430*/  BRA `(.L_x_3009) ;  /* 0x0000000800ec7947 */ /* 0x006fea0003800000 */
.L_x_3012:
        /* <DEDUP_REMOVED lines=10> */
.L_x_3015:
[----:B------:R-:W2:Y:S02]  /*04e0*/  LDG.E.U16 R4, desc[UR36][R4.64] ;  /* 0x0000002404047981 */ /* 0x000ea4000c1e1500 */
[----:B--2---:R-:W-:-:S05]  /*04f0*/  HADD2.F32 R0, -RZ, R4.H0_H0 ;  /* 0x20000004ff007230 */ /* 0x004fca0000004100 */
[----:B------:R-:W-:-:S04]  /*0500*/  FMUL.FTZ R0, R0, 1 ;  /* 0x3f80000000007820 */ /* 0x000fc80000410000 */
[----:B------:R1:W2:Y:S02]  /*0510*/  F2F.F64.F32 R36, R0 ;  /* 0x0000000000247310 */ /* 0x0002a40000201800 */
[----:B-12---:R-:W-:Y:S05]  /*0520*/  BRA `(.L_x_3009) ;  /* 0x0000000800b07947 */ /* 0x006fea0003800000 */
.L_x_3014:
[----:B------:R0:W5:Y:S01]  /*0530*/  LDG.E.64 R36, desc[UR36][R4.64] ;  /* 0x0000002404247981 */ /* 0x000162000c1e1b00 */
[----:B------:R-:W-:Y:S05]  /*0540*/  BRA `(.L_x_3009) ;  /* 0x0000000800a87947 */ /* 0x000fea0003800000 */
.L_x_3004:
        /* <DEDUP_REMOVED lines=13> */
.L_x_3018:
[----:B------:R1:W5:Y:S01]  /*0620*/  LDG.E.64 R36, desc[UR36][R4.64] ;  /* 0x0000002404247981 */ /* 0x000362000c1e1b00 */
[----:B------:R-:W-:Y:S05]  /*0630*/  BRA `(.L_x_3009) ;  /* 0x00000008006c7947 */ /* 0x000fea0003800000 */
.L_x_3017:
        /* <DEDUP_REMOVED lines=27> */
.L_x_3020:
        /* <DEDUP_REMOVED lines=11> */
[----:B------:R-:W-:-:S05]  /*08a0*/  LOP3.LUT R0, R0, 0x80000000, R3, 0xf8, !PT ;  /* 0x8000000000007812 */ /* 0x000fca00078ef803 */
[----:B------:R-:W-:-:S04]  /*08b0*/  FMUL.FTZ R0, R0, 1 ;  /* 0x3f80000000007820 */ /* 0x000fc80000410000 */
[----:B------:R2:W3:Y:S02]  /*08c0*/  F2F.F64.F32 R36, R0 ;  /* 0x0000000000247310 */ /* 0x0004e40000201800 */
[----:B--23--:R-:W-:Y:S05]  /*08d0*/  BRA `(.L_x_3009) ;  /* 0x0000000400c47947 */ /* 0x00cfea0003800000 */
.L_x_3019:
[----:B------:R-:W2:Y:S02]  /*08e0*/  LDG.E.U16 R0, desc[UR36][R4.64] ;  /* 0x0000002404007981 */ /* 0x000ea4000c1e1500 */
[----:B--2---:R-:W-:-:S04]  /*08f0*/  IMAD.U32 R0, R0, 0x10000, RZ ;  /* 0x0001000000007824 */ /* 0x004fc800078e00ff */
[----:B------:R-:W-:-:S04]  /*0900*/  FMUL.FTZ R0, R0, 1 ;  /* 0x3f80000000007820 */ /* 0x000fc80000410000 */
[----:B------:R2:W3:Y:S02]  /*0910*/  F2F.F64.F32 R36, R0 ;  /* 0x0000000000247310 */ /* 0x0004e40000201800 */
[----:B--23--:R-:W-:Y:S05]  /*0920*/  BRA `(.L_x_3009) ;  /* 0x0000000400b07947 */ /* 0x00cfea0003800000 */
.L_x_3016:
        /* <DEDUP_REMOVED lines=11> */
.L_x_3023:
        /* <DEDUP_REMOVED lines=21> */
.L_x_3025:
[----:B------:R-:W-:Y:S05]  /*0b30*/  BSYNC.RECONVERGENT B0 ;  /* 0x0000000000007941 */ /* 0x000fea0003800200 */
.L_x_3024:
[----:B------:R-:W-:Y:S01]  /*0b40*/  IMAD.SHL.U32 R0, R0, 0x100000, RZ ;  /* 0x0010000000007824 */ /* 0x000fe200078e00ff */
[----:B------:R-:W-:-:S04]  /*0b50*/  LEA R3, R3, 0x3b800000, 0x17 ;  /* 0x3b80000003037811 */ /* 0x000fc800078eb8ff */
[----:B------:R-:W-:-:S05]  /*0b60*/  LOP3.LUT R0, R3, R0, R7, 0xfe, !PT ;  /* 0x0000000003007212 */ /* 0x000fca00078efe07 */
[----:B------:R-:W-:-:S04]  /*0b70*/  FMUL.FTZ R0, R0, 1 ;  /* 0x3f80000000007820 */ /* 0x000fc80000410000 */
[----:B------:R4:W0:Y:S02]  /*0b80*/  F2F.F64.F32 R36, R0 ;  /* 0x0000000000247310 */ /* 0x0008240000201800 */
[----:B0---4-:R-:W-:Y:S05]  /*0b90*/  BRA `(.L_x_3009) ;  /* 0x0000000400147947 */ /* 0x011fea0003800000 */
.L_x_3022:
        /* <DEDUP_REMOVED lines=21> */
.L_x_3027:
[----:B------:R-:W-:Y:S05]  /*0cf0*/  BSYNC.RECONVERGENT B0 ;  /* 0x0000000000007941 */ /* 0x000fea0003800200 */
.L_x_3026:
[----:B------:R-:W-:Y:S01]  /*0d00*/  IMAD.SHL.U32 R0, R0, 0x200000, RZ ;  /* 0x0020000000007824 */ /* 0x000fe200078e00ff */
[----:B------:R-:W-:-:S04]  /*0d10*/  LEA R3, R3, 0x37800000, 0x17 ;  /* 0x3780000003037811 */ /* 0x000fc800078eb8ff */
[----:B------:R-:W-:-:S05]  /*0d20*/  LOP3.LUT R0, R3, R0, R7, 0xfe, !PT ;  /* 0x0000000003007212 */ /* 0x000fca00078efe07 */
[----:B------:R-:W-:-:S04]  /*0d30*/  FMUL.FTZ R0, R0, 1 ;  /* 0x3f80000000007820 */ /* 0x000fc80000410000 */
[----:B------:R4:W0:Y:S02]  /*0d40*/  F2F.F64.F32 R36, R0 ;  /* 0x0000000000247310 */ /* 0x0008240000201800 */
[----:B0---4-:R-:W-:Y:S05]  /*0d50*/  BRA `(.L_x_3009) ;  /* 0x0000000000a47947 */ /* 0x011fea0003800000 */
.L_x_3021:
[----:B------:R-:W-:-:S09]  /*0d60*/  UISETP.NE.AND UP0, UPT, UR4, 0x1c, UPT ;  /* 0x0000001c0400788c */ /* 0x000fd2000bf05270 */
[----:B------:R-:W-:Y:S05]  /*0d70*/  BRA.U !UP0, `(.L_x_3028) ;  /* 0x0000000108947547 */ /* 0x000fea000b800000 */
[----:B------:R-:W-:-:S09]  /*0d80*/  UISETP.NE.AND UP0, UPT, UR4, 0x1d, UPT ;  /* 0x0000001d0400788c */ /* 0x000fd2000bf05270 */
[----:B------:R-:W-:Y:S05]  /*0d90*/  BRA.U !UP0, `(.L_x_3029) ;  /* 0x0000000108807547 */ /* 0x000fea000b800000 */
[----:B------:R-:W-:-:S09]  /*0da0*/  UISETP.NE.AND UP0, UPT, UR4, 0x2c, UPT ;  /* 0x0000002c0400788c */ /* 0x000fd2000bf05270 */
[----:B------:R-:W-:Y:S05]  /*0db0*/  BRA.U !UP0, `(.L_x_3030) ;  /* 0x0000000108487547 */ /* 0x000fea000b800000 */
.L_x_3008:
        /* <DEDUP_REMOVED lines=16> */
.L_x_3031:
[----:B------:R-:W-:Y:S01]  /*0ec0*/  CS2R R36, SRZ ;  /* 0x0000000000247805 */ /* 0x000fe2000001ff00 */
[----:B------:R-:W-:Y:S06]  /*0ed0*/  BRA `(.L_x_3009) ;  /* 0x0000000000447947 */ /* 0x000fec0003800000 */
.L_x_3030:
[----:B------:R-:W2:Y:S01]  /*0ee0*/  LDG.E.U8 R0, desc[UR36][R4.64] ;  /* 0x0000002404007981 */ /* 0x000ea2000c1e1100 */
[----:B------:R-:W-:Y:S02]  /*0ef0*/  IMAD.MOV.U32 R36, RZ, RZ, 0x0 ;  /* 0x00000000ff247424 */ /* 0x000fe400078e00ff */
[----:B------:R-:W-:Y:S01]  /*0f00*/  IMAD.MOV.U32 R37, RZ, RZ, 0x38000000 ;  /* 0x38000000ff257424 */ /* 0x000fe200078e00ff */
[----:B--2---:R-:W-:-:S13]  /*0f10*/  ISETP.NE.AND P0, PT, R0, RZ, PT ;  /* 0x000000ff0000720c */ /* 0x004fda0003f05270 */
[----:B------:R-:W-:Y:S05]  /*0f20*/  @!P0 BRA `(.L_x_3009) ;  /* 0x0000000000308947 */ /* 0x000fea0003800000 */
[----:B------:R-:W-:-:S13]  /*0f30*/  ISETP.NE.AND P0, PT, R0, 0xff, PT ;  /* 0x000000ff0000780c */ /* 0x000fda0003f05270 */
[----:B------:R-:W-:Y:S02]  /*0f40*/  @P0 IMAD.SHL.U32 R0, R0, 0x800000, RZ ;  /* 0x0080000000000824 */ /* 0x000fe400078e00ff */
[----:B------:R-:W-:Y:S02]  /*0f50*/  @!P0 IMAD.MOV.U32 R36, RZ, RZ, 0x20000000 ;  /* 0x20000000ff248424 */ /* 0x000fe400078e00ff */
[----:B------:R-:W-:Y:S02]  /*0f60*/  @!P0 IMAD.MOV.U32 R37, RZ, RZ, 0x7ff80000 ;  /* 0x7ff80000ff258424 */ /* 0x000fe400078e00ff */
[----:B------:R-:W-:-:S04]  /*0f70*/  @P0 FMUL.FTZ R0, R0, 1 ;  /* 0x3f80000000000820 */ /* 0x000fc80000410000 */
[----:B------:R4:W0:Y:S02]  /*0f80*/  @P0 F2F.F64.F32 R36, R0 ;  /* 0x0000000000240310 */ /* 0x0008240000201800 */
[----:B0---4-:R-:W-:Y:S05]  /*0f90*/  BRA `(.L_x_3009) ;  /* 0x0000000000147947 */ /* 0x011fea0003800000 */
.L_x_3029:
[----:B------:R-:W2:Y:S02]  /*0fa0*/  LDG.E.64 R36, desc[UR36][R4.64] ;  /* 0x0000002404247981 */ /* 0x000ea4000c1e1b00 */
[----:B--2---:R-:W4:Y:S02]  /*0fb0*/  I2F.F64.U64 R36, R36 ;  /* 0x0000002400247312 */ /* 0x004f240000301800 */
[----:B----4-:R-:W-:Y:S05]  /*0fc0*/  BRA `(.L_x_3009) ;  /* 0x0000000000087947 */ /* 0x010fea0003800000 */
.L_x_3028:
[----:B------:R-:W2:Y:S02]  /*0fd0*/  LDG.E R4, desc[UR36][R4.64] ;  /* 0x0000002404047981 */ /* 0x000ea4000c1e1900 */
[----:B--2---:R2:W3:Y:S02]  /*0fe0*/  I2F.F64.U32 R36, R4 ;  /* 0x0000000400247312 */ /* 0x0044e40000201800 */
.L_x_3009:
[----:B------:R-:W-:Y:S05]  /*0ff0*/  BSYNC.RECONVERGENT B6 ;  /* 0x0000000000067941 */ /* 0x000fea0003800200 */
.L_x_3003:
[----:B012---:R-:W0:Y:S01]  /*1000*/  LDC.64 R4, c[0x0][0x398] ;  /* 0x0000e600ff047b82 */ /* 0x007e220000000a00 */
[----:B------:R-:W1:Y:S01]  /*1010*/  LDCU UR5, c[0x0][0x3ac] ;  /* 0x00007580ff0577ac */ /* 0x000e620008000800 */
        /* <DEDUP_REMOVED lines=18> */
.L_x_3036:
[----:B------:R-:W2:Y:S02]  /*1140*/  LDG.E.U8 R4, desc[UR36][R4.64] ;  /* 0x0000002404047981 */ /* 0x000ea4000c1e1100 */
[----:B--2---:R0:W1:Y:S02]  /*1150*/  I2F.F64.U16 R34, R4 ;  /* 0x0000000400227312 */ /* 0x0040640000101800 */
[----:B01----:R-:W-:Y:S05]  /*1160*/  BRA `(.L_x_3038) ;  /* 0x0000000c00647947 */ /* 0x003fea0003800000 */
.L_x_3035:
        /* <DEDUP_REMOVED lines=9> */
.L_x_3040:
[----:B------:R-:W2:Y:S02]  /*1200*/  LDG.E R4, desc[UR36][R4.64] ;  /* 0x0000002404047981 */ /* 0x000ea4000c1e1900 */
[----:B--2---:R0:W1:Y:S02]  /*1210*/  I2F.F64 R34, R4 ;  /* 0x0000000400227312 */ /* 0x0040640000201c00 */
[----:B01----:R-:W-:Y:S05]  /*1220*/  BRA `(.L_x_3038) ;  /* 0x0000000c00347947 */ /* 0x003fea0003800000 */
.L_x_3039:
[----:B------:R-:W2:Y:S02]  /*1230*/  LDG.E.U16 R4, desc[UR36][R4.64] ;  /* 0x0000002404047981 */ /* 0x000ea4000c1e1500 */
[----:B--2---:R0:W1:Y:S02]  /*1240*/  I2F.F64.S16 R34, R4 ;  /* 0x0000000400227312 */ /* 0x0040640000101c00 */
[----:B01----:R-:W-:Y:S05]  /*1250*/  BRA `(.L_x_3038) ;  /* 0x0000000c00287947 */ /* 0x003fea0003800000 */
.L_x_3034:
        /* <DEDUP_REMOVED lines=10> */
.L_x_3042:
[----:B------:R-:W2:Y:S02]  /*1300*/  LDG.E.U16 R0, desc[UR36][R4.64] ;  /* 0x0000002404007981 */ /* 0x000ea4000c1e1500 */
[----:B--2---:R-:W-:-:S05]  /*1310*/  HADD2.F32 R0, -RZ, R0.H0_H0 ;  /* 0x20000000ff007230 */ /* 0x004fca0000004100 */
[----:B------:R-:W-:-:S04]  /*1320*/  FMUL.FTZ R0, R0, 1 ;  /* 0x3f80000000007820 */ /* 0x000fc80000410000 */
[----:B------:R4:W0:Y:S02]  /*1330*/  F2F.F64.F32 R34, R0 ;  /* 0x0000000000227310 */ /* 0x0008240000201800 */
[----:B0---4-:R-:W-:Y:S05]  /*1340*/  BRA `(.L_x_3038) ;  /* 0x0000000800ec7947 */ /* 0x011fea0003800000 */
.L_x_3041:
        /* <DEDUP_REMOVED lines=10> */
.L_x_3044:
[----:B------:R-:W2:Y:S02]  /*13f0*/  LDG.E.U16 R4, desc[UR36][R4.64] ;  /* 0x0000002404047981 */ /* 0x000ea4000c1e1500 */
[----:B--2---:R-:W-:-:S05]  /*1400*/  HADD2.F32 R0, -RZ, R4.H0_H0 ;  /* 0x20000004ff007230 */ /* 0x004fca0000004100 */
[----:B------:R-:W-:-:S04]  /*1410*/  FMUL.FTZ R0, R0, 1 ;  /* 0x3f80000000007820 */ /* 0x000fc80000410000 */
[----:B------:R0:W1:Y:S02]  /*1420*/  F2F.F64.F32 R34, R0 ;  /* 0x0000000000227310 */ /* 0x0000640000201800 */
[----:B01----:R-:W-:Y:S05]  /*1430*/  BRA `(.L_x_3038) ;  /* 0x0000000800b07947 */ /* 0x003fea0003800000 */
.L_x_3043:
[----:B------:R4:W5:Y:S01]  /*1440*/  LDG.E.64 R34, desc[UR36][R4.64] ;  /* 0x0000002404227981 */ /* 0x000962000c1e1b00 */
[----:B------:R-:W-:Y:S05]  /*1450*/  BRA `(.L_x_3038) ;  /* 0x0000000800a87947 */ /* 0x000fea0003800000 */
.L_x_3033:
        /* <DEDUP_REMOVED lines=13> */
.L_x_3047:
[----:B------:R0:W5:Y:S01]  /*1530*/  LDG.E.64 R34, desc[UR36][R4.64] ;  /* 0x0000002404227981 */ /* 0x000162000c1e1b00 */
[----:B------:R-:W-:Y:S05]  /*1540*/  BRA `(.L_x_3038) ;  /* 0x00000008006c7947 */ /* 0x000fea0003800000 */
.L_x_3046:
        /* <DEDUP_REMOVED lines=25> */
[----:B------:R0:W1:Y:S02]  /*16e0*/  F2F.F64.F32 R34, R3 ;  /* 0x0000000300227310 */ /* 0x0000640000201800 */
[----:B01----:R-:W-:Y:S05]  /*16f0*/  BRA `(.L_x_3038) ;  /* 0x0000000800007947 */ /* 0x003fea0003800000 */
.L_x_3049:
        /* <DEDUP_REMOVED lines=13> */
[----:B------:R0:W1:Y:S02]  /*17d0*/  F2F.F64.F32 R34, R0 ;  /* 0x0000000000227310 */ /* 0x0000640000201800 */
[----:B01----:R-:W-:Y:S05]  /*17e0*/  BRA `(.L_x_3038) ;  /* 0x0000000400c47947 */ /* 0x003fea0003800000 */
.L_x_3048:
[----:B------:R-:W2:Y:S02]  /*17f0*/  LDG.E.U16 R0, desc[UR36][R4.64] ;  /* 0x0000002404007981 */ /* 0x000ea4000c1e1500 */
[----:B--2---:R-:W-:-:S04]  /*1800*/  IMAD.U32 R0, R0, 0x10000, RZ ;  /* 0x0001000000007824 */ /* 0x004fc800078e00ff */
[----:B------:R-:W-:-:S04]  /*1810*/  FMUL.FTZ R0, R0, 1 ;  /* 0x3f80000000007820 */ /* 0x000fc80000410000 */
[----:B------:R0:W1:Y:S02]  /*1820*/  F2F.F64.F32 R34, R0 ;  /* 0x0000000000227310 */ /* 0x0000640000201800 */
[----:B01----:R-:W-:Y:S05]  /*1830*/  BRA `(.L_x_3038) ;  /* 0x0000000400b07947 */ /* 0x003fea0003800000 */
.L_x_3045:
        /* <DEDUP_REMOVED lines=11> */
.L_x_3052:
        /* <DEDUP_REMOVED lines=21> */
.L_x_3054:
[----:B------:R-:W-:Y:S05]  /*1a40*/  BSYNC.RECONVERGENT B0 ;  /* 0x0000000000007941 */ /* 0x000fea0003800200 */
.L_x_3053:
[----:B------:R-:W-:Y:S01]  /*1a50*/  IMAD.SHL.U32 R0, R0, 0x100000, RZ ;  /* 0x0010000000007824 */ /* 0x000fe200078e00ff */
[----:B------:R-:W-:-:S04]  /*1a60*/  LEA R3, R3, 0x3b800000, 0x17 ;  /* 0x3b80000003037811 */ /* 0x000fc800078eb8ff */
[----:B------:R-:W-:-:S05]  /*1a70*/  LOP3.LUT R0, R3, R0, R7, 0xfe, !PT ;  /* 0x0000000003007212 */ /* 0x000fca00078efe07 */
[----:B------:R-:W-:-:S04]  /*1a80*/  FMUL.FTZ R0, R0, 1 ;  /* 0x3f80000000007820 */ /* 0x000fc80000410000 */
[----:B------:R4:W0:Y:S02]  /*1a90*/  F2F.F64.F32 R34, R0 ;  /* 0x0000000000227310 */ /* 0x0008240000201800 */
[----:B0---4-:R-:W-:Y:S05]  /*1aa0*/  BRA `(.L_x_3038) ;  /* 0x0000000400147947 */ /* 0x011fea0003800000 */
.L_x_3051:
        /* <DEDUP_REMOVED lines=21> */
.L_x_3056:
[----:B------:R-:W-:Y:S05]  /*1c00*/  BSYNC.RECONVERGENT B0 ;  /* 0x0000000000007941 */ /* 0x000fea0003800200 */
.L_x_3055:
[----:B------:R-:W-:Y:S01]  /*1c10*/  IMAD.SHL.U32 R0, R0, 0x200000, RZ ;  /* 0x0020000000007824 */ /* 0x000fe200078e00ff */
[----:B------:R-:W-:-:S04]  /*1c20*/  LEA R3, R3, 0x37800000, 0x17 ;  /* 0x3780000003037811 */ /* 0x000fc800078eb8ff */
[----:B------:R-:W-:-:S05]  /*1c30*/  LOP3.LUT R0, R3, R0, R7, 0xfe, !PT ;  /* 0x0000000003007212 */ /* 0x000fca00078efe07 */
[----:B------:R-:W-:-:S04]  /*1c40*/  FMUL.FTZ R0, R0, 1 ;  /* 0x3f80000000007820 */ /* 0x000fc80000410000 */
[----:B------:R4:W0:Y:S02]  /*1c50*/  F2F.F64.F32 R34, R0 ;  /* 0x0000000000227310 */ /* 0x0008240000201800 */
[----:B0---4-:R-:W-:Y:S05]  /*1c60*/  BRA `(.L_x_3038) ;  /* 0x0000000000a47947 */ /* 0x011fea0003800000 */
.L_x_3050:
[----:B------:R-:W-:-:S09]  /*1c70*/  UISETP.NE.AND UP0, UPT, UR4, 0x1c, UPT ;  /* 0x0000001c0400788c */ /* 0x000fd2000bf05270 */
[----:B------:R-:W-:Y:S05]  /*1c80*/  BRA.U !UP0, `(.L_x_3057) ;  /* 0x0000000108947547 */ /* 0x000fea000b800000 */
[----:B------:R-:W-:-:S09]  /*1c90*/  UISETP.NE.AND UP0, UPT, UR4, 0x1d, UPT ;  /* 0x0000001d0400788c */ /* 0x000fd2000bf05270 */
[----:B------:R-:W-:Y:S05]  /*1ca0*/  BRA.U !UP0, `(.L_x_3058) ;  /* 0x0000000108807547 */ /* 0x000fea000b800000 */
[----:B------:R-:W-:-:S09]  /*1cb0*/  UISETP.NE.AND UP0, UPT, UR4, 0x2c, UPT ;  /* 0x0000002c0400788c */ /* 0x000fd2000bf05270 */
[----:B------:R-:W-:Y:S05]  /*1cc0*/  BRA.U !UP0, `(.L_x_3059) ;  /* 0x0000000108487547 */ /* 0x000fea000b800000 */
.L_x_3037:
[----:B------:R-:W-:Y:S01]  /*1cd0*/  MOV R0, 0x0 ;  /* 0x0000000000007802 */ /* 0x000fe20000000f00 */
[----:B------:R-:W0:Y:S01]  /*1ce0*/  LDCU.64 UR4, c[0x4][0x128] ;  /* 0x01002500ff0477ac */ /* 0x000e220008000a00 */
[----:B------:R-:W-:Y:S02]  /*1cf0*/  IMAD.MOV.U32 R8, RZ, RZ, 0x4e ;  /* 0x0000004eff087424 */ /* 0x000fe400078e00ff */
[----:B------:R1:W2:Y:S01]  /*1d00*/  LDC.64 R14, c[0x4][R0] ;  /* 0x01000000000e7b82 */ /* 0x0002a20000000a00 */
[----:B------:R-:W4:Y:S01]  /*1d10*/  LDCU.64 UR6, c[0x4][0x130] ;  /* 0x01002600ff0677ac */ /* 0x000f220008000a00 */
[----:B------:R-:W-:Y:S02]  /*1d20*/  IMAD.MOV.U32 R12, RZ, RZ, 0x1 ;  /* 0x00000001ff0c7424 */ /* 0x000fe400078e00ff */
[----:B------:R-:W-:Y:S01]  /*1d30*/  IMAD.MOV.U32 R13, RZ, RZ, RZ ;  /* 0x000000ffff0d7224 */ /* 0x000fe200078e00ff */
[----:B------:R-:W3:Y:S01]  /*1d40*/  LDCU.64 UR8, c[0x4][0x8] ;  /* 0x01000100ff0877ac */ /* 0x000ee20008000a00 */
[----:B0-----:R-:W-:-:S02]  /*1d50*/  IMAD.U32 R4, RZ, RZ, UR4 ;  /* 0x00000004ff047e24 */ /* 0x001fc4000f8e00ff */
[----:B------:R-:W-:Y:S02]  /*1d60*/  IMAD.U32 R5, RZ, RZ, UR5 ;  /* 0x00000005ff057e24 */ /* 0x000fe4000f8e00ff */
[----:B----4-:R-:W-:Y:S02]  /*1d70*/  IMAD.U32 R6, RZ, RZ, UR6 ;  /* 0x00000006ff067e24 */ /* 0x010fe4000f8e00ff */
[----:B------:R-:W-:Y:S02]  /*1d80*/  IMAD.U32 R7, RZ, RZ, UR7 ;  /* 0x00000007ff077e24 */ /* 0x000fe4000f8e00ff */
[----:B---3--:R-:W-:Y:S02]  /*1d90*/  IMAD.U32 R10, RZ, RZ, UR8 ;  /* 0x00000008ff0a7e24 */ /* 0x008fe4000f8e00ff */
[----:B-1----:R-:W-:-:S07]  /*1da0*/  IMAD.U32 R11, RZ, RZ, UR9 ;  /* 0x00000009ff0b7e24 */ /* 0x002fce000f8e00ff */
[----:B------:R-:W-:-:S07]  /*1db0*/  LEPC R20, `(.L_x_3060) ;  /* 0x000000001014794e */ /* 0x000fce0000000000 */
[----:B--2--5:R-:W-:Y:S05]  /*1dc0*/  CALL.ABS.NOINC R14 ;  /* 0x000000000e007343 */ /* 0x024fea0003c00000 */
.L_x_3060:
[----:B------:R-:W-:Y:S01]  /*1dd0*/  CS2R R34, SRZ ;  /* 0x0000000000227805 */ /* 0x000fe2000001ff00 */
[----:B------:R-:W-:Y:S06]  /*1de0*/  BRA `(.L_x_3038) ;  /* 0x0000000000447947 */ /* 0x000fec0003800000 */
.L_x_3059:
        /* <DEDUP_REMOVED lines=10> */
[----:B------:R1:W2:Y:S02]  /*1e90*/  @P0 F2F.F64.F32 R34, R0 ;  /* 0x0000000000220310 */ /* 0x0002a40000201800 */
[----:B-12---:R-:W-:Y:S05]  /*1ea0*/  BRA `(.L_x_3038) ;  /* 0x0000000000147947 */ /* 0x006fea0003800000 */
.L_x_3058:
[----:B------:R-:W2:Y:S02]  /*1eb0*/  LDG.E.64 R34, desc[UR36][R4.64] ;  /* 0x0000002404227981 */ /* 0x000ea4000c1e1b00 */
[----:B--2---:R-:W1:Y:S02]  /*1ec0*/  I2F.F64.U64 R34, R34 ;  /* 0x0000002200227312 */ /* 0x004e640000301800 */
[----:B-1----:R-:W-:Y:S05]  /*1ed0*/  BRA `(.L_x_3038) ;  /* 0x0000000000087947 */ /* 0x002fea0003800000 */
.L_x_3057:
[----:B------:R-:W2:Y:S02]  /*1ee0*/  LDG.E R4, desc[UR36][R4.64] ;  /* 0x0000002404047981 */ /* 0x000ea4000c1e1900 */
[----:B--2---:R1:W2:Y:S02]  /*1ef0*/  I2F.F64.U32 R34, R4 ;  /* 0x0000000400227312 */ /* 0x0042a40000201800 */
.L_x_3038:
[----:B------:R-:W-:Y:S05]  /*1f00*/  BSYNC.RECONVERGENT B6 ;  /* 0x0000000000067941 */ /* 0x000fea0003800200 */
.L_x_3032:
[----:B------:R-:W-:-:S07]  /*1f10*/  VIADD R19, R23, 0x80 ;  /* 0x0000008017137836 */ /* 0x000fce0000000000 */
.L_x_3002:
[----:B------:R-:W-:Y:S05]  /*1f20*/  BSYNC.RECONVERGENT B7 ;  /* 0x0000000000077941 */ /* 0x000fea0003800200 */
.L_x_3001:
[----:B------:R-:W-:Y:S01]  /*1f30*/  ISETP.GE.AND P0, PT, R19, R2, PT ;  /* 0x000000021300720c */ /* 0x000fe20003f06270 */
[----:B------:R-:W-:Y:S01]  /*1f40*/  BSSY.RECONVERGENT B7, `(.L_x_3061) ;  /* 0x00001e8000077945 */ /* 0x000fe20003800200 */
[----:B------:R-:W-:Y:S02]  /*1f50*/  CS2R R28, SRZ ;  /* 0x00000000001c7805 */ /* 0x000fe4000001ff00 */
[----:B------:R-:W-:-:S09]  /*1f60*/  CS2R R32, SRZ ;  /* 0x0000000000207805 */ /* 0x000fd2000001ff00 */
[----:B------:R-:W-:Y:S05]  /*1f70*/  @P0 BRA `(.L_x_3062) ;  /* 0x0000001c00900947 */ /* 0x000fea0003800000 */
[----:B01--4-:R-:W0:Y:S01]  /*1f80*/  LDC.64 R4, c[0x0][0x390] ;  /* 0x0000e400ff047b82 */ /* 0x013e220000000a00 */
        /* <DEDUP_REMOVED lines=18> */
[----:B----4-:R0:W1:Y:S02]  /*20b0*/  I2F.F64.S16 R28, R4 ;  /* 0x00000004001c7312 */ /* 0x0100640000101c00 */
[----:B01----:R-:W-:Y:S05]  /*20c0*/  BRA `(.L_x_3069) ;  /* 0x0000000c00707947 */ /* 0x003fea0003800000 */
.L_x_3067:
[----:B------:R-:W4:Y:S02]  /*20d0*/  LDG.E.U8 R4, desc[UR36][R4.64] ;  /* 0x0000002404047981 */ /* 0x000f24000c1e1100 */
[----:B----4-:R0:W1:Y:S02]  /*20e0*/  I2F.F64.U16 R28, R4 ;  /* 0x00000004001c7312 */ /* 0x0100640000101800 */
[----:B01----:R-:W-:Y:S05]  /*20f0*/  BRA `(.L_x_3069) ;  /* 0x0000000c00647947 */ /* 0x003fea0003800000 */
.L_x_3066:
[----:B------:R-:W-:-:S09]  /*2100*/  UISETP.NE.AND UP0, UPT, UR4, 0x2, UPT ;  /* 0x000000020400788c */ /* 0x000fd2000bf05270 */
[----:B------:R-:W-:Y:S05]  /*2110*/  BRA.U !UP0, `(.L_x_3070) ;  /* 0x0000000108287547 */ /* 0x000fea000b800000 */
[----:B------:R-:W-:-:S09]  /*2120*/  UISETP.NE.AND UP0, UPT, UR4, 0x3, UPT ;  /* 0x000000030400788c */ /* 0x000fd2000bf05270 */
[----:B------:R-:W-:Y:S05]  /*2130*/  BRA.U !UP0, `(.L_x_3071) ;  /* 0x0000000108147547 */ /* 0x000fea000b800000 */
[----:B------:R-:W-:-:S09]  /*2140*/  UISETP.NE.AND UP0, UPT, UR4, 0x4, UPT ;  /* 0x000000040400788c */ /* 0x000fd2000bf05270 */
[----:B------:R-:W-:Y:S05]  /*2150*/  BRA.U UP0, `(.L_x_3068) ;  /* 0x0000000900f07547 */ /* 0x000fea000b800000 */
[----:B------:R-:W4:Y:S02]  /*2160*/  LDG.E.64 R28, desc[UR36][R4.64] ;  /* 0x00000024041c7981 */ /* 0x000f24000c1e1b00 */
[----:B----4-:R-:W0:Y:S02]  /*2170*/  I2F.F64.S64 R28, R28 ;  /* 0x0000001c001c7312 */ /* 0x010e240000301c00 */
[----:B0-----:R-:W-:Y:S05]  /*2180*/  BRA `(.L_x_3069) ;  /* 0x0000000c00407947 */ /* 0x001fea0003800000 */
.L_x_3071:
[----:B------:R-:W4:Y:S02]  /*2190*/  LDG.E R4, desc[UR36][R4.64] ;  /* 0x0000002404047981 */ /* 0x000f24000c1e1900 */
[----:B----4-:R0:W1:Y:S02]  /*21a0*/  I2F.F64 R28, R4 ;  /* 0x00000004001c7312 */ /* 0x0100640000201c00 */
[----:B01----:R-:W-:Y:S05]  /*21b0*/  BRA `(.L_x_3069) ;  /* 0x0000000c00347947 */ /* 0x003fea0003800000 */
.L_x_3070:
[----:B------:R-:W4:Y:S02]  /*21c0*/  LDG.E.U16 R4, desc[UR36][R4.64] ;  /* 0x0000002404047981 */ /* 0x000f24000c1e1500 */
[----:B----4-:R0:W1:Y:S02]  /*21d0*/  I2F.F64.S16 R28, R4 ;  /* 0x00000004001c7312 */ /* 0x0100640000101c00 */
[----:B01----:R-:W-:Y:S05]  /*21e0*/  BRA `(.L_x_3069) ;  /* 0x0000000c00287947 */ /* 0x003fea0003800000 */
.L_x_3065:
[----:B------:R-:W-:-:S09]  /*21f0*/  UISETP.GT.AND UP0, UPT, UR4, 0x6, UPT ;  /* 0x000000060400788c */ /* 0x000fd2000bf04270 */
[----:B------:R-:W-:Y:S05]  /*2200*/  BRA.U UP0, `(.L_x_3072) ;  /* 0x0000000100347547 */ /* 0x000fea000b800000 */
[----:B------:R-:W-:-:S09]  /*2210*/  UISETP.NE.AND UP0, UPT, UR4, 0x5, UPT ;  /* 0x000000050400788c */ /* 0x000fd2000bf05270 */
[----:B------:R-:W-:Y:S05]  /*2220*/  BRA.U !UP0, `(.L_x_3073) ;  /* 0x0000000108187547 */ /* 0x000fea000b800000 */
[----:B------:R-:W-:-:S09]  /*2230*/  UISETP.NE.AND UP0, UPT, UR4, 0x6, UPT ;  /* 0x000000060400788c */ /* 0x000fd2000bf05270 */
[----:B------:R-:W-:Y:S05]  /*2240*/  BRA.U UP0, `(.L_x_3068) ;  /* 0x0000000900b47547 */ /* 0x000fea000b800000 */
[----:B------:R-:W4:Y:S02]  /*2250*/  LDG.E R28, desc[UR36][R4.64] ;  /* 0x00000024041c7981 */ /* 0x000f24000c1e1900 */
[----:B----4-:R-:W-:-:S06]  /*2260*/  FMUL.FTZ R28, R28, 1 ;  /* 0x3f8000001c1c7820 */ /* 0x010fcc0000410000 */
[----:B------:R-:W0:Y:S02]  /*2270*/  F2F.F64.F32 R28, R28 ;  /* 0x0000001c001c7310 */ /* 0x000e240000201800 */
[----:B0-----:R-:W-:Y:S05]  /*2280*/  BRA `(.L_x_3069) ;  /* 0x0000000c00007947 */ /* 0x001fea0003800000 */
.L_x_3073:
[----:B------:R-:W4:Y:S02]  /*2290*/  LDG.E.U16 R0, desc[UR36][R4.64] ;  /* 0x0000002404007981 */ /* 0x000f24000c1e1500 */
[----:B----4-:R-:W-:-:S05]  /*22a0*/  HADD2.F32 R0, -RZ, R0.H0_H0 ;  /* 0x20000000ff007230 */ /* 0x010fca0000004100 */
[----:B------:R-:W-:-:S04]  /*22b0*/  FMUL.FTZ R0, R0, 1 ;  /* 0x3f80000000007820 */ /* 0x000fc80000410000 */
[----:B------:R0:W1:Y:S02]  /*22c0*/  F2F.F64.F32 R28, R0 ;  /* 0x00000000001c7310 */ /* 0x0000640000201800 */
[----:B01----:R-:W-:Y:S05]  /*22d0*/  BRA `(.L_x_3069) ;  /* 0x0000000800ec7947 */ /* 0x003fea0003800000 */
.L_x_3072:
[----:B------:R-:W-:-:S09]  /*22e0*/  UISETP.NE.AND UP0, UPT, UR4, 0x7, UPT ;  /* 0x000000070400788c */ /* 0x000fd2000bf05270 */
[----:B------:R-:W-:Y:S05]  /*22f0*/  BRA.U !UP0, `(.L_x_3074) ;  /* 0x0000000108347547 */ /* 0x000fea000b800000 */
        /* <DEDUP_REMOVED lines=8> */
.L_x_3075:
[----:B------:R-:W4:Y:S02]  /*2380*/  LDG.E.U16 R4, desc[UR36][R4.64] ;  /* 0x0000002404047981 */ /* 0x000f24000c1e1500 */
[----:B----4-:R-:W-:-:S05]  /*2390*/  HADD2.F32 R0, -RZ, R4.H0_H0 ;  /* 0x20000004ff007230 */ /* 0x010fca0000004100 */
[----:B------:R-:W-:-:S04]  /*23a0*/  FMUL.FTZ R0, R0, 1 ;  /* 0x3f80000000007820 */ /* 0x000fc80000410000 */
[----:B------:R0:W1:Y:S02]  /*23b0*/  F2F.F64.F32 R28, R0 ;  /* 0x00000000001c7310 */ /* 0x0000640000201800 */
[----:B01----:R-:W-:Y:S05]  /*23c0*/  BRA `(.L_x_3069) ;  /* 0x0000000800b07947 */ /* 0x003fea0003800000 */
.L_x_3074:
[----:B------:R0:W5:Y:S01]  /*23d0*/  LDG.E.64 R28, desc[UR36][R4.64] ;  /* 0x00000024041c7981 */ /* 0x000162000c1e1b00 */
[----:B------:R-:W-:Y:S05]  /*23e0*/  BRA `(.L_x_3069) ;  /* 0x0000000800a87947 */ /* 0x000fea0003800000 */
.L_x_3064:
        /* <DEDUP_REMOVED lines=9> */
[----:B------:R-:W-:Y:S01]  /*2480*/  IMAD.MOV.U32 R28, RZ, RZ, RZ ;  /* 0x000000ffff1c7224 */ /* 0x000fe200078e00ff */
[----:B----4-:R-:W-:-:S04]  /*2490*/  ISETP.NE.AND P0, PT, R4, RZ, PT ;  /* 0x000000ff0400720c */ /* 0x010fc80003f05270 */
[----:B------:R-:W-:Y:S01]  /*24a0*/  FSEL R29, RZ, 1.875, !P0 ;  /* 0x3ff00000ff1d7808 */ /* 0x000fe20004000000 */
[----:B------:R-:W-:Y:S08]  /*24b0*/  BRA `(.L_x_3069) ;  /* 0x0000000800747947 */ /* 0x000ff00003800000 */
.L_x_3078:
[----:B------:R4:W5:Y:S01]  /*24c0*/  LDG.E.64 R28, desc[UR36][R4.64] ;  /* 0x00000024041c7981 */ /* 0x000962000c1e1b00 */
[----:B------:R-:W-:Y:S05]  /*24d0*/  BRA `(.L_x_3069) ;  /* 0x00000008006c7947 */ /* 0x000fea0003800000 */
.L_x_3077:
        /* <DEDUP_REMOVED lines=27> */
.L_x_3080:
        /* <DEDUP_REMOVED lines=11> */
[----:B------:R-:W-:-:S05]  /*2740*/  LOP3.LUT R0, R0, 0x80000000, R3, 0xf8, !PT ;  /* 0x8000000000007812 */ /* 0x000fca00078ef803 */
[----:B------:R-:W-:-:S04]  /*2750*/  FMUL.FTZ R0, R0, 1 ;  /* 0x3f80000000007820 */ /* 0x000fc80000410000 */
[----:B------:R0:W1:Y:S02]  /*2760*/  F2F.F64.F32 R28, R0 ;  /* 0x00000000001c7310 */ /* 0x0000640000201800 */
[----:B01----:R-:W-:Y:S05]  /*2770*/  BRA `(.L_x_3069) ;  /* 0x0000000400c47947 */ /* 0x003fea0003800000 */
.L_x_3079:
[----:B------:R-:W4:Y:S02]  /*2780*/  LDG.E.U16 R0, desc[UR36][R4.64] ;  /* 0x0000002404007981 */ /* 0x000f24000c1e1500 */
[----:B----4-:R-:W-:-:S04]  /*2790*/  IMAD.U32 R0, R0, 0x10000, RZ ;  /* 0x0001000000007824 */ /* 0x010fc800078e00ff */
[----:B------:R-:W-:-:S04]  /*27a0*/  FMUL.FTZ R0, R0, 1 ;  /* 0x3f80000000007820 */ /* 0x000fc80000410000 */
[----:B------:R0:W1:Y:S02]  /*27b0*/  F2F.F64.F32 R28, R0 ;  /* 0x00000000001c7310 */ /* 0x0000640000201800 */
[----:B01----:R-:W-:Y:S05]  /*27c0*/  BRA `(.L_x_3069) ;  /* 0x0000000400b07947 */ /* 0x003fea0003800000 */
.L_x_3076:
        /* <DEDUP_REMOVED lines=9> */
[----:B----4-:R4:W0:Y:S02]  /*2860*/  I2F.F64.U16 R28, R4 ;  /* 0x00000004001c7312 */ /* 0x0108240000101800 */
[----:B0---4-:R-:W-:Y:S05]  /*2870*/  BRA `(.L_x_3069) ;  /* 0x0000000400847947 */ /* 0x011fea0003800000 */
.L_x_3083:
[----:B------:R-:W4:Y:S01]  /*2880*/  LDG.E.U8 R4, desc[UR36][R4.64] ;  /* 0x0000002404047981 */ /* 0x000f22000c1e1100 */
[----:B------:R-:W-:Y:S02]  /*2890*/  CS2R R28, SRZ ;  /* 0x00000000001c7805 */ /* 0x000fe4000001ff00 */
[----:B----4-:R-:W-:-:S13]  /*28a0*/  ISETP.NE.AND P0, PT, R4, RZ, PT ;  /* 0x000000ff0400720c */ /* 0x010fda0003f05270 */
        /* <DEDUP_REMOVED lines=18> */
.L_x_3085:
[----:B------:R-:W-:Y:S05]  /*29d0*/  BSYNC.RECONVERGENT B0 ;  /* 0x0000000000007941 */ /* 0x000fea0003800200 */
.L_x_3084:
[----:B------:R-:W-:Y:S01]  /*29e0*/  IMAD.SHL.U32 R0, R0, 0x100000, RZ ;  /* 0x0010000000007824 */ /* 0x000fe200078e00ff */
[----:B------:R-:W-:-:S04]  /*29f0*/  LEA R3, R3, 0x3b800000, 0x17 ;  /* 0x3b80000003037811 */ /* 0x000fc800078eb8ff */
[----:B------:R-:W-:-:S05]  /*2a00*/  LOP3.LUT R0, R3, R0, R7, 0xfe, !PT ;  /* 0x0000000003007212 */ /* 0x000fca00078efe07 */
[----:B------:R-:W-:-:S04]  /*2a10*/  FMUL.FTZ R0, R0, 1 ;  /* 0x3f80000000007820 */ /* 0x000fc80000410000 */
[----:B------:R4:W0:Y:S02]  /*2a20*/  F2F.F64.F32 R28, R0 ;  /* 0x00000000001c7310 */ /* 0x0008240000201800 */
[----:B0---4-:R-:W-:Y:S05]  /*2a30*/  BRA `(.L_x_3069) ;  /* 0x0000000400147947 */ /* 0x011fea0003800000 */
.L_x_3082:
        /* <DEDUP_REMOVED lines=21> */
.L_x_3087:
[----:B------:R-:W-:Y:S05]  /*2b90*/  BSYNC.RECONVERGENT B0 ;  /* 0x0000000000007941 */ /* 0x000fea0003800200 */
.L_x_3086:
[----:B------:R-:W-:Y:S01]  /*2ba0*/  IMAD.SHL.U32 R0, R0, 0x200000, RZ ;  /* 0x0020000000007824 */ /* 0x000fe200078e00ff */
[----:B------:R-:W-:-:S04]  /*2bb0*/  LEA R3, R3, 0x37800000, 0x17 ;  /* 0x3780000003037811 */ /* 0x000fc800078eb8ff */
[----:B------:R-:W-:-:S05]  /*2bc0*/  LOP3.LUT R0, R3, R0, R7, 0xfe, !PT ;  /* 0x0000000003007212 */ /* 0x000fca00078efe07 */
[----:B------:R-:W-:-:S04]  /*2bd0*/  FMUL.FTZ R0, R0, 1 ;  /* 0x3f80000000007820 */ /* 0x000fc80000410000 */
[----:B------:R4:W0:Y:S02]  /*2be0*/  F2F.F64.F32 R28, R0 ;  /* 0x00000000001c7310 */ /* 0x0008240000201800 */
[----:B0---4-:R-:W-:Y:S05]  /*2bf0*/  BRA `(.L_x_3069) ;  /* 0x0000000000a47947 */ /* 0x011fea0003800000 */
.L_x_3081:
        /* <DEDUP_REMOVED lines=8> */
[----:B------:R-:W-:Y:S01]  /*2c80*/  IMAD.MOV.U32 R29, RZ, RZ, 0x38000000 ;  /* 0x38000000ff1d7424 */ /* 0x000fe200078e00ff */
[----:B----4-:R-:W-:-:S13]  /*2c90*/  ISETP.NE.AND P0, PT, R0, RZ, PT ;  /* 0x000000ff0000720c */ /* 0x010fda0003f05270 */
[----:B------:R-:W-:Y:S05]  /*2ca0*/  @!P0 BRA `(.L_x_3069) ;  /* 0x0000000000788947 */ /* 0x000fea0003800000 */
[----:B------:R-:W-:-:S13]  /*2cb0*/  ISETP.NE.AND P0, PT, R0, 0xff, PT ;  /* 0x000000ff0000780c */ /* 0x000fda0003f05270 */
[----:B------:R-:W-:Y:S02]  /*2cc0*/  @P0 IMAD.SHL.U32 R0, R0, 0x800000, RZ ;  /* 0x0080000000000824 */ /* 0x000fe400078e00ff */
[----:B------:R-:W-:Y:S02]  /*2cd0*/  @!P0 IMAD.MOV.U32 R28, RZ, RZ, 0x20000000 ;  /* 0x20000000ff1c8424 */ /* 0x000fe400078e00ff */
[----:B------:R-:W-:Y:S02]  /*2ce0*/  @!P0 IMAD.MOV.U32 R29, RZ, RZ, 0x7ff80000 ;  /* 0x7ff80000ff1d8424 */ /* 0x000fe400078e00ff */
[----:B------:R-:W-:-:S04]  /*2cf0*/  @P0 FMUL.FTZ R0, R0, 1 ;  /* 0x3f80000000000820 */ /* 0x000fc80000410000 */
[----:B------:R0:W1:Y:S02]  /*2d00*/  @P0 F2F.F64.F32 R28, R0 ;  /* 0x00000000001c0310 */ /* 0x0000640000201800 */
[----:B01----:R-:W-:Y:S05]  /*2d10*/  BRA `(.L_x_3069) ;  /* 0x00000000005c7947 */ /* 0x003fea0003800000 */
.L_x_3068:
        /* <DEDUP_REMOVED lines=16> */
.L_x_3090:
[----:B------:R-:W-:Y:S01]  /*2e20*/  CS2R R28, SRZ ;  /* 0x00000000001c7805 */ /* 0x000fe2000001ff00 */
[----:B------:R-:W-:Y:S06]  /*2e30*/  BRA `(.L_x_3069) ;  /* 0x0000000000147947 */ /* 0x000fec0003800000 */
.L_x_3089:
[----:B------:R-:W4:Y:S02]  /*2e40*/  LDG.E.64 R28, desc[UR36][R4.64] ;  /* 0x00000024041c7981 */ /* 0x000f24000c1e1b00 */
[----:B----4-:R-:W0:Y:S02]  /*2e50*/  I2F.F64.U64 R28, R28 ;  /* 0x0000001c001c7312 */ /* 0x010e240000301800 */
[----:B0-----:R-:W-:Y:S05]  /*2e60*/  BRA `(.L_x_3069) ;  /* 0x0000000000087947 */ /* 0x001fea0003800000 */
.L_x_3088:
[----:B------:R-:W4:Y:S02]  /*2e70*/  LDG.E R4, desc[UR36][R4.64] ;  /* 0x0000002404047981 */ /* 0x000f24000c1e1900 */
[----:B----4-:R0:W1:Y:S02]  /*2e80*/  I2F.F64.U32 R28, R4 ;  /* 0x00000004001c7312 */ /* 0x0100640000201800 */
.L_x_3069:
[----:B------:R-:W-:Y:S05]  /*2e90*/  BSYNC.RECONVERGENT B6 ;  /* 0x0000000000067941 */ /* 0x000fea0003800200 */
.L_x_3063:
        /* <DEDUP_REMOVED lines=18> */
[----:B----4-:R0:W4:Y:S02]  /*2fc0*/  I2F.F64.S16 R32, R4 ;  /* 0x0000000400207312 */ /* 0x0101240000101c00 */
[----:B0---4-:R-:W-:Y:S05]  /*2fd0*/  BRA `(.L_x_3097) ;  /* 0x0000000c00707947 */ /* 0x011fea0003800000 */
.L_x_3095:
[----:B------:R-:W4:Y:S02]  /*2fe0*/  LDG.E.U8 R4, desc[UR36][R4.64] ;  /* 0x0000002404047981 */ /* 0x000f24000c1e1100 */
[----:B----4-:R0:W4:Y:S02]  /*2ff0*/  I2F.F64.U16 R32, R4 ;  /* 0x0000000400207312 */ /* 0x0101240000101800 */
[----:B0---4-:R-:W-:Y:S05]  /*3000*/  BRA `(.L_x_3097) ;  /* 0x0000000c00647947 */ /* 0x011fea0003800000 */
.L_x_3094:
        /* <DEDUP_REMOVED lines=9> */
.L_x_3099:
[----:B------:R-:W4:Y:S02]  /*30a0*/  LDG.E R4, desc[UR36][R4.64] ;  /* 0x0000002404047981 */ /* 0x000f24000c1e1900 */
[----:B----4-:R0:W4:Y:S02]  /*30b0*/  I2F.F64 R32, R4 ;  /* 0x0000000400207312 */ /* 0x0101240000201c00 */
[----:B0---4-:R-:W-:Y:S05]  /*30c0*/  BRA `(.L_x_3097) ;  /* 0x0000000c00347947 */ /* 0x011fea0003800000 */
.L_x_3098:
[----:B------:R-:W4:Y:S02]  /*30d0*/  LDG.E.U16 R4, desc[UR36][R4.64] ;  /* 0x0000002404047981 */ /* 0x000f24000c1e1500 */
[----:B----4-:R0:W4:Y:S02]  /*30e0*/  I2F.F64.S16 R32, R4 ;  /* 0x0000000400207312 */ /* 0x0101240000101c00 */
[----:B0---4-:R-:W-:Y:S05]  /*30f0*/  BRA `(.L_x_3097) ;  /* 0x0000000c00287947 */ /* 0x011fea0003800000 */
.L_x_3093:
        /* <DEDUP_REMOVED lines=8> */
[----:B------:R-:W4:Y:S02]  /*3180*/  F2F.F64.F32 R32, R32 ;  /* 0x0000002000207310 */ /* 0x000f240000201800 */
[----:B----4-:R-:W-:Y:S05]  /*3190*/  BRA `(.L_x_3097) ;  /* 0x0000000c00007947 */ /* 0x010fea0003800000 */
.L_x_3101:
[----:B------:R-:W4:Y:S02]  /*31a0*/  LDG.E.U16 R0, desc[UR36][R4.64] ;  /* 0x0000002404007981 */ /* 0x000f24000c1e1500 */
[----:B----4-:R-:W-:-:S05]  /*31b0*/  HADD2.F32 R0, -RZ, R0.H0_H0 ;  /* 0x20000000ff007230 */ /* 0x010fca0000004100 */
[----:B------:R-:W-:-:S04]  /*31c0*/  FMUL.FTZ R0, R0, 1 ;  /* 0x3f80000000007820 */ /* 0x000fc80000410000 */
[----:B------:R4:W0:Y:S02]  /*31d0*/  F2F.F64.F32 R32, R0 ;  /* 0x0000000000207310 */ /* 0x0008240000201800 */
[----:B0---4-:R-:W-:Y:S05]  /*31e0*/  BRA `(.L_x_3097) ;  /* 0x0000000800ec7947 */ /* 0x011fea0003800000 */
.L_x_3100:
        /* <DEDUP_REMOVED lines=10> */
.L_x_3103:
[----:B------:R-:W4:Y:S02]  /*3290*/  LDG.E.U16 R4, desc[UR36][R4.64] ;  /* 0x0000002404047981 */ /* 0x000f24000c1e1500 */
[----:B----4-:R-:W-:-:S05]  /*32a0*/  HADD2.F32 R0, -RZ, R4.H0_H0 ;  /* 0x20000004ff007230 */ /* 0x010fca0000004100 */
[----:B------:R-:W-:-:S04]  /*32b0*/  FMUL.FTZ R0, R0, 1 ;  /* 0x3f80000000007820 */ /* 0x000fc80000410000 */
[----:B------:R0:W4:Y:S02]  /*32c0*/  F2F.F64.F32 R32, R0 ;  /* 0x0000000000207310 */ /* 0x0001240000201800 */
[----:B0---4-:R-:W-:Y:S05]  /*32d0*/  BRA `(.L_x_3097) ;  /* 0x0000000800b07947 */ /* 0x011fea0003800000 */
.L_x_3102:
[----:B------:R0:W5:Y:S01]  /*32e0*/  LDG.E.64 R32, desc[UR36][R4.64] ;  /* 0x0000002404207981 */ /* 0x000162000c1e1b00 */
[----:B------:R-:W-:Y:S05]  /*32f0*/  BRA `(.L_x_3097) ;  /* 0x0000000800a87947 */ /* 0x000fea0003800000 */
.L_x_3092:
        /* <DEDUP_REMOVED lines=13> */
.L_x_3106:
[----:B------:R0:W5:Y:S01]  /*33d0*/  LDG.E.64 R32, desc[UR36][R4.64] ;  /* 0x0000002404207981 */ /* 0x000162000c1e1b00 */
[----:B------:R-:W-:Y:S05]  /*33e0*/  BRA `(.L_x_3097) ;  /* 0x00000008006c7947 */ /* 0x000fea0003800000 */
.L_x_3105:
        /* <DEDUP_REMOVED lines=25> */
[----:B------:R0:W4:Y:S02]  /*3580*/  F2F.F64.F32 R32, R3 ;  /* 0x0000000300207310 */ /* 0x0001240000201800 */
[----:B0---4-:R-:W-:Y:S05]  /*3590*/  BRA `(.L_x_3097) ;  /* 0x0000000800007947 */ /* 0x011fea0003800000 */
.L_x_3108:
        /* <DEDUP_REMOVED lines=13> */
[----:B------:R0:W4:Y:S02]  /*3670*/  F2F.F64.F32 R32, R0 ;  /* 0x0000000000207310 */ /* 0x0001240000201800 */
[----:B0---4-:R-:W-:Y:S05]  /*3680*/  BRA `(.L_x_3097) ;  /* 0x0000000400c47947 */ /* 0x011fea0003800000 */
.L_x_3107:
[----:B------:R-:W4:Y:S02]  /*3690*/  LDG.E.U16 R0, desc[UR36][R4.64] ;  /* 0x0000002404007981 */ /* 0x000f24000c1e1500 */
[----:B----4-:R-:W-:-:S04]  /*36a0*/  IMAD.U32 R0, R0, 0x10000, RZ ;  /* 0x0001000000007824 */ /* 0x010fc800078e00ff */
[----:B------:R-:W-:-:S04]  /*36b0*/  FMUL.FTZ R0, R0, 1 ;  /* 0x3f80000000007820 */ /* 0x000fc80000410000 */
[----:B------:R0:W4:Y:S02]  /*36c0*/  F2F.F64.F32 R32, R0 ;  /* 0x0000000000207310 */ /* 0x0001240000201800 */
[----:B0---4-:R-:W-:Y:S05]  /*36d0*/  BRA `(.L_x_3097) ;  /* 0x0000000400b07947 */ /* 0x011fea0003800000 */
.L_x_3104:
        /* <DEDUP_REMOVED lines=9> */
[----:B----4-:R0:W4:Y:S02]  /*3770*/  I2F.F64.U16 R32, R4 ;  /* 0x0000000400207312 */ /* 0x0101240000101800 */
[----:B0---4-:R-:W-:Y:S05]  /*3780*/  BRA `(.L_x_3097) ;  /* 0x0000000400847947 */ /* 0x011fea0003800000 */
.L_x_3111:
        /* <DEDUP_REMOVED lines=21> */
.L_x_3113:
[----:B------:R-:W-:Y:S05]  /*38e0*/  BSYNC.RECONVERGENT B0 ;  /* 0x0000000000007941 */ /* 0x000fea0003800200 */
.L_x_3112:
[----:B------:R-:W-:Y:S01]  /*38f0*/  IMAD.SHL.U32 R0, R0, 0x100000, RZ ;  /* 0x0010000000007824 */ /* 0x000fe200078e00ff */
[----:B------:R-:W-:-:S04]  /*3900*/  LEA R3, R3, 0x3b800000, 0x17 ;  /* 0x3b80000003037811 */ /* 0x000fc800078eb8ff */
[----:B------:R-:W-:-:S05]  /*3910*/  LOP3.LUT R0, R3, R0, R7, 0xfe, !PT ;  /* 0x0000000003007212 */ /* 0x000fca00078efe07 */
[----:B------:R-:W-:-:S04]  /*3920*/  FMUL.FTZ R0, R0, 1 ;  /* 0x3f80000000007820 */ /* 0x000fc80000410000 */
[----:B------:R0:W4:Y:S02]  /*3930*/  F2F.F64.F32 R32, R0 ;  /* 0x0000000000207310 */ /* 0x0001240000201800 */
[----:B0---4-:R-:W-:Y:S05]  /*3940*/  BRA `(.L_x_3097) ;  /* 0x0000000400147947 */ /* 0x011fea0003800000 */
.L_x_3110:
        /* <DEDUP_REMOVED lines=21> */
.L_x_3115:
[----:B------:R-:W-:Y:S05]  /*3aa0*/  BSYNC.RECONVERGENT B0 ;  /* 0x0000000000007941 */ /* 0x000fea0003800200 */
.L_x_3114:
[----:B------:R-:W-:Y:S01]  /*3ab0*/  IMAD.SHL.U32 R0, R0, 0x200000, RZ ;  /* 0x0020000000007824 */ /* 0x000fe200078e00ff */
[----:B------:R-:W-:-:S04]  /*3ac0*/  LEA R3, R3, 0x37800000, 0x17 ;  /* 0x3780000003037811 */ /* 0x000fc800078eb8ff */
[----:B------:R-:W-:-:S05]  /*3ad0*/  LOP3.LUT R0, R3, R0, R7, 0xfe, !PT ;  /* 0x0000000003007212 */ /* 0x000fca00078efe07 */
[----:B------:R-:W-:-:S04]  /*3ae0*/  FMUL.FTZ R0, R0, 1 ;  /* 0x3f80000000007820 */ /* 0x000fc80000410000 */
[----:B------:R0:W4:Y:S02]  /*3af0*/  F2F.F64.F32 R32, R0 ;  /* 0x0000000000207310 */ /* 0x0001240000201800 */
[----:B0---4-:R-:W-:Y:S05]  /*3b00*/  BRA `(.L_x_3097) ;  /* 0x0000000000a47947 */ /* 0x011fea0003800000 */
.L_x_3109:
        /* <DEDUP_REMOVED lines=16> */
[----:B------:R0:W4:Y:S02]  /*3c10*/  @P0 F2F.F64.F32 R32, R0 ;  /* 0x0000000000200310 */ /* 0x0001240000201800 */
[----:B0---4-:R-:W-:Y:S05]  /*3c20*/  BRA `(.L_x_3097) ;  /* 0x00000000005c7947 */ /* 0x011fea0003800000 */
.L_x_3096:
        /* <DEDUP_REMOVED lines=16> */
.L_x_3118:
[----:B------:R-:W-:Y:S01]  /*3d30*/  CS2R R32, SRZ ;  /* 0x0000000000207805 */ /* 0x000fe2000001ff00 */
[----:B------:R-:W-:Y:S06]  /*3d40*/  BRA `(.L_x_3097) ;  /* 0x0000000000147947 */ /* 0x000fec0003800000 */
.L_x_3117:
[----:B------:R-:W4:Y:S02]  /*3d50*/  LDG.E.64 R32, desc[UR36][R4.64] ;  /* 0x0000002404207981 */ /* 0x000f24000c1e1b00 */
[----:B----4-:R-:W0:Y:S02]  /*3d60*/  I2F.F64.U64 R32, R32 ;  /* 0x0000002000207312 */ /* 0x010e240000301800 */
[----:B0-----:R-:W-:Y:S05]  /*3d70*/  BRA `(.L_x_3097) ;  /* 0x0000000000087947 */ /* 0x001fea0003800000 */
.L_x_3116:
[----:B------:R-:W4:Y:S02]  /*3d80*/  LDG.E R4, desc[UR36][R4.64] ;  /* 0x0000002404047981 */ /* 0x000f24000c1e1900 */
[----:B----4-:R4:W0:Y:S02]  /*3d90*/  I2F.F64.U32 R32, R4 ;  /* 0x0000000400207312 */ /* 0x0108240000201800 */
.L_x_3097:
[----:B------:R-:W-:Y:S05]  /*3da0*/  BSYNC.RECONVERGENT B6 ;  /* 0x0000000000067941 */ /* 0x000fea0003800200 */
.L_x_3091:
[----:B------:R-:W-:-:S07]  /*3db0*/  VIADD R19, R19, 0x80 ;  /* 0x0000008013137836 */ /* 0x000fce0000000000 */
.L_x_3062:
[----:B------:R-:W-:Y:S05]  /*3dc0*/  BSYNC.RECONVERGENT B7 ;  /* 0x0000000000077941 */ /* 0x000fea0003800200 */
.L_x_3061:
        /* <DEDUP_REMOVED lines=26> */
.L_x_3125:
[----:B------:R-:W4:Y:S02]  /*3f70*/  LDG.E.U8 R4, desc[UR36][R4.64] ;  /* 0x0000002404047981 */ /* 0x000f24000c1e1100 */
[----:B----4-:R0:W1:Y:S02]  /*3f80*/  I2F.F64.U16 R24, R4 ;  /* 0x0000000400187312 */ /* 0x0100640000101800 */
[----:B01----:R-:W-:Y:S05]  /*3f90*/  BRA `(.L_x_3127) ;  /* 0x0000000c00647947 */ /* 0x003fea0003800000 */
.L_x_3124:
        /* <DEDUP_REMOVED lines=9> */
.L_x_3129:
[----:B------:R-:W4:Y:S02]  /*4030*/  LDG.E R4, desc[UR36][R4.64] ;  /* 0x0000002404047981 */ /* 0x000f24000c1e1900 */
[----:B----4-:R0:W1:Y:S02]  /*4040*/  I2F.F64 R24, R4 ;  /* 0x0000000400187312 */ /* 0x0100640000201c00 */
[----:B01----:R-:W-:Y:S05]  /*4050*/  BRA `(.L_x_3127) ;  /* 0x0000000c00347947 */ /* 0x003fea0003800000 */
.L_x_3128:
[----:B------:R-:W4:Y:S02]  /*4060*/  LDG.E.U16 R4, desc[UR36][R4.64] ;  /* 0x0000002404047981 */ /* 0x000f24000c1e1500 */
[----:B----4-:R0:W1:Y:S02]  /*4070*/  I2F.F64.S16 R24, R4 ;  /* 0x0000000400187312 */ /* 0x0100640000101c00 */
[----:B01----:R-:W-:Y:S05]  /*4080*/  BRA `(.L_x_3127) ;  /* 0x0000000c00287947 */ /* 0x003fea0003800000 */
.L_x_3123:
        /* <DEDUP_REMOVED lines=10> */
.L_x_3131:
[----:B------:R-:W4:Y:S02]  /*4130*/  LDG.E.U16 R0, desc[UR36][R4.64] ;  /* 0x0000002404007981 */ /* 0x000f24000c1e1500 */
[----:B----4-:R-:W-:-:S05]  /*4140*/  HADD2.F32 R0, -RZ, R0.H0_H0 ;  /* 0x20000000ff007230 */ /* 0x010fca0000004100 */
[----:B------:R-:W-:-:S04]  /*4150*/  FMUL.FTZ R0, R0, 1 ;  /* 0x3f80000000007820 */ /* 0x000fc80000410000 */
[----:B------:R0:W1:Y:S02]  /*4160*/  F2F.F64.F32 R24, R0 ;  /* 0x0000000000187310 */ /* 0x0000640000201800 */
[----:B01----:R-:W-:Y:S05]  /*4170*/  BRA `(.L_x_3127) ;  /* 0x0000000800ec7947 */ /* 0x003fea0003800000 */
.L_x_3130:
        /* <DEDUP_REMOVED lines=8> */
[----:B------:R-:W1:Y:S02]  /*4200*/  F2F.F64.F32 R24, R24 ;  /* 0x0000001800187310 */ /* 0x000e640000201800 */
[----:B-1----:R-:W-:Y:S05]  /*4210*/  BRA `(.L_x_3127) ;  /* 0x0000000800c47947 */ /* 0x002fea0003800000 */
.L_x_3133:
[----:B------:R-:W4:Y:S02]  /*4220*/  LDG.E.U16 R4, desc[UR36][R4.64] ;  /* 0x0000002404047981 */ /* 0x000f24000c1e1500 */
[----:B----4-:R-:W-:-:S05]  /*4230*/  HADD2.F32 R0, -RZ, R4.H0_H0 ;  /* 0x20000004ff007230 */ /* 0x010fca0000004100 */
[----:B------:R-:W-:-:S04]  /*4240*/  FMUL.FTZ R0, R0, 1 ;  /* 0x3f80000000007820 */ /* 0x000fc80000410000 */
[----:B------:R1:W4:Y:S02]  /*4250*/  F2F.F64.F32 R24, R0 ;  /* 0x0000000000187310 */ /* 0x0003240000201800 */
[----:B-1--4-:R-:W-:Y:S05]  /*4260*/  BRA `(.L_x_3127) ;  /* 0x0000000800b07947 */ /* 0x012fea0003800000 */
.L_x_3132:
[----:B------:R0:W5:Y:S01]  /*4270*/  LDG.E.64 R24, desc[UR36][R4.64] ;  /* 0x0000002404187981 */ /* 0x000162000c1e1b00 */
[----:B------:R-:W-:Y:S05]  /*4280*/  BRA `(.L_x_3127) ;  /* 0x0000000800a87947 */ /* 0x000fea0003800000 */
.L_x_3122:
        /* <DEDUP_REMOVED lines=13> */
.L_x_3136:
[----:B------:R1:W5:Y:S01]  /*4360*/  LDG.E.64 R24, desc[UR36][R4.64] ;  /* 0x0000002404187981 */ /* 0x000362000c1e1b00 */
[----:B------:R-:W-:Y:S05]  /*4370*/  BRA `(.L_x_3127) ;  /* 0x00000008006c7947 */ /* 0x000fea0003800000 */
.L_x_3135:
        /* <DEDUP_REMOVED lines=26> */
[----:B-1--4-:R-:W-:Y:S05]  /*4520*/  BRA `(.L_x_3127) ;  /* 0x0000000800007947 */ /* 0x012fea0003800000 */
.L_x_3138:
        /* <DEDUP_REMOVED lines=14> */
[----:B-1--4-:R-:W-:Y:S05]  /*4610*/  BRA `(.L_x_3127) ;  /* 0x0000000400c47947 */ /* 0x012fea0003800000 */
.L_x_3137:
[----:B------:R-:W4:Y:S02]  /*4620*/  LDG.E.U16 R0, desc[UR36][R4.64] ;  /* 0x0000002404007981 */ /* 0x000f24000c1e1500 */
[----:B----4-:R-:W-:-:S04]  /*4630*/  IMAD.U32 R0, R0, 0x10000, RZ ;  /* 0x0001000000007824 */ /* 0x010fc800078e00ff */
[----:B------:R-:W-:-:S04]  /*4640*/  FMUL.FTZ R0, R0, 1 ;  /* 0x3f80000000007820 */ /* 0x000fc80000410000 */
[----:B------:R1:W4:Y:S02]  /*4650*/  F2F.F64.F32 R24, R0 ;  /* 0x0000000000187310 */ /* 0x0003240000201800 */
[----:B-1--4-:R-:W-:Y:S05]  /*4660*/  BRA `(.L_x_3127) ;  /* 0x0000000400b07947 */ /* 0x012fea0003800000 */
.L_x_3134:
        /* <DEDUP_REMOVED lines=9> */
[----:B----4-:R0:W1:Y:S02]  /*4700*/  I2F.F64.U16 R24, R4 ;  /* 0x0000000400187312 */ /* 0x0100640000101800 */
[----:B01----:R-:W-:Y:S05]  /*4710*/  BRA `(.L_x_3127) ;  /* 0x0000000400847947 */ /* 0x003fea0003800000 */
.L_x_3141:
        /* <DEDUP_REMOVED lines=21> */
.L_x_3143:
[----:B------:R-:W-:Y:S05]  /*4870*/  BSYNC.RECONVERGENT B0 ;  /* 0x0000000000007941 */ /* 0x000fea0003800200 */
.L_x_3142:
[----:B------:R-:W-:Y:S01]  /*4880*/  IMAD.SHL.U32 R0, R0, 0x100000, RZ ;  /* 0x0010000000007824 */ /* 0x000fe200078e00ff */
[----:B------:R-:W-:-:S04]  /*4890*/  LEA R3, R3, 0x3b800000, 0x17 ;  /* 0x3b80000003037811 */ /* 0x000fc800078eb8ff */
[----:B------:R-:W-:-:S05]  /*48a0*/  LOP3.LUT R0, R3, R0, R7, 0xfe, !PT ;  /* 0x0000000003007212 */ /* 0x000fca00078efe07 */
[----:B------:R-:W-:-:S04]  /*48b0*/  FMUL.FTZ R0, R0, 1 ;  /* 0x3f80000000007820 */ /* 0x000fc80000410000 */
[----:B------:R0:W1:Y:S02]  /*48c0*/  F2F.F64.F32 R24, R0 ;  /* 0x0000000000187310 */ /* 0x0000640000201800 */
[----:B01----:R-:W-:Y:S05]  /*48d0*/  BRA `(.L_x_3127) ;  /* 0x0000000400147947 */ /* 0x003fea0003800000 */
.L_x_3140:
        /* <DEDUP_REMOVED lines=21> */
.L_x_3145:
[----:B------:R-:W-:Y:S05]  /*4a30*/  BSYNC.RECONVERGENT B0 ;  /* 0x0000000000007941 */ /* 0x000fea0003800200 */
.L_x_3144:
[----:B------:R-:W-:Y:S01]  /*4a40*/  IMAD.SHL.U32 R0, R0, 0x200000, RZ ;  /* 0x0020000000007824 */ /* 0x000fe200078e00ff */
[----:B------:R-:W-:-:S04]  /*4a50*/  LEA R3, R3, 0x37800000, 0x17 ;  /* 0x3780000003037811 */ /* 0x000fc800078eb8ff */
[----:B------:R-:W-:-:S05]  /*4a60*/  LOP3.LUT R0, R3, R0, R7, 0xfe, !PT ;  /* 0x0000000003007212 */ /* 0x000fca00078efe07 */
[----:B------:R-:W-:-:S04]  /*4a70*/  FMUL.FTZ R0, R0, 1 ;  /* 0x3f80000000007820 */ /* 0x000fc80000410000 */
[----:B------:R0:W1:Y:S02]  /*4a80*/  F2F.F64.F32 R24, R0 ;  /* 0x0000000000187310 */ /* 0x0000640000201800 */
[----:B01----:R-:W-:Y:S05]  /*4a90*/  BRA `(.L_x_3127) ;  /* 0x0000000000a47947 */ /* 0x003fea0003800000 */
.L_x_3139:
        /* <DEDUP_REMOVED lines=18> */
.L_x_3126:
        /* <DEDUP_REMOVED lines=16> */
.L_x_3148:
[----:B------:R-:W-:Y:S01]  /*4cc0*/  CS2R R24, SRZ ;  /* 0x0000000000187805 */ /* 0x000fe2000001ff00 */
[----:B------:R-:W-:Y:S06]  /*4cd0*/  BRA `(.L_x_3127) ;  /* 0x0000000000147947 */ /* 0x000fec0003800000 */
.L_x_3147:
[----:B------:R-:W4:Y:S02]  /*4ce0*/  LDG.E.64 R24, desc[UR36][R4.64] ;  /* 0x0000002404187981 */ /* 0x000f24000c1e1b00 */
[----:B----4-:R-:W4:Y:S02]  /*4cf0*/  I2F.F64.U64 R24, R24 ;  /* 0x0000001800187312 */ /* 0x010f240000301800 */
[----:B----4-:R-:W-:Y:S05]  /*4d00*/  BRA `(.L_x_3127) ;  /* 0x0000000000087947 */ /* 0x010fea0003800000 */
.L_x_3146:
[----:B------:R-:W4:Y:S02]  /*4d10*/  LDG.E R4, desc[UR36][R4.64] ;  /* 0x0000002404047981 */ /* 0x000f24000c1e1900 */
[----:B----4-:R4:W0:Y:S02]  /*4d20*/  I2F.F64.U32 R24, R4 ;  /* 0x0000000400187312 */ /* 0x0108240000201800 */
.L_x_3127:
[----:B------:R-:W-:Y:S05]  /*4d30*/  BSYNC.RECONVERGENT B6 ;  /* 0x0000000000067941 */ /* 0x000fea0003800200 */
.L_x_3121:
[----:B01--4-:R-:W0:Y:S01]  /*4d40*/  LDC.64 R4, c[0x0][0x398] ;  /* 0x0000e600ff047b82 */ /* 0x013e220000000a00 */
        /* <DEDUP_REMOVED lines=19> */
.L_x_3153:
[----:B------:R-:W4:Y:S02]  /*4e80*/  LDG.E.U8 R4, desc[UR36][R4.64] ;  /* 0x0000002404047981 */ /* 0x000f24000c1e1100 */
[----:B----4-:R0:W1:Y:S02]  /*4e90*/  I2F.F64.U16 R30, R4 ;  /* 0x00000004001e7312 */ /* 0x0100640000101800 */
[----:B01----:R-:W-:Y:S05]  /*4ea0*/  BRA `(.L_x_3155) ;  /* 0x0000000c00647947 */ /* 0x003fea0003800000 */
.L_x_3152:
        /* <DEDUP_REMOVED lines=9> */
.L_x_3157:
[----:B------:R-:W4:Y:S02]  /*4f40*/  LDG.E R4, desc[UR36][R4.64] ;  /* 0x0000002404047981 */ /* 0x000f24000c1e1900 */
[----:B----4-:R0:W1:Y:S02]  /*4f50*/  I2F.F64 R30, R4 ;  /* 0x00000004001e7312 */ /* 0x0100640000201c00 */
[----:B01----:R-:W-:Y:S05]  /*4f60*/  BRA `(.L_x_3155) ;  /* 0x0000000c00347947 */ /* 0x003fea0003800000 */
.L_x_3156:
[----:B------:R-:W4:Y:S02]  /*4f70*/  LDG.E.U16 R4, desc[UR36][R4.64] ;  /* 0x0000002404047981 */ /* 0x000f24000c1e1500 */
[----:B----4-:R0:W1:Y:S02]  /*4f80*/  I2F.F64.S16 R30, R4 ;  /* 0x00000004001e7312 */ /* 0x0100640000101c00 */
[----:B01----:R-:W-:Y:S05]  /*4f90*/  BRA `(.L_x_3155) ;  /* 0x0000000c00287947 */ /* 0x003fea0003800000 */
.L_x_3151:
        /* <DEDUP_REMOVED lines=10> */
.L_x_3159:
[----:B------:R-:W4:Y:S02]  /*5040*/  LDG.E.U16 R0, desc[UR36][R4.64] ;  /* 0x0000002404007981 */ /* 0x000f24000c1e1500 */
[----:B----4-:R-:W-:-:S05]  /*5050*/  HADD2.F32 R0, -RZ, R0.H0_H0 ;  /* 0x20000000ff007230 */ /* 0x010fca0000004100 */
[----:B------:R-:W-:-:S04]  /*5060*/  FMUL.FTZ R0, R0, 1 ;  /* 0x3f80000000007820 */ /* 0x000fc80000410000 */
[----:B------:R0:W1:Y:S02]  /*5070*/  F2F.F64.F32 R30, R0 ;  /* 0x00000000001e7310 */ /* 0x0000640000201800 */
[----:B01----:R-:W-:Y:S05]  /*5080*/  BRA `(.L_x_3155) ;  /* 0x0000000800ec7947 */ /* 0x003fea0003800000 */
.L_x_3158:
        /* <DEDUP_REMOVED lines=10> */
.L_x_3161:
[----:B------:R-:W4:Y:S02]  /*5130*/  LDG.E.U16 R4, desc[UR36][R4.64] ;  /* 0x0000002404047981 */ /* 0x000f24000c1e1500 */
[----:B----4-:R-:W-:-:S05]  /*5140*/  HADD2.F32 R0, -RZ, R4.H0_H0 ;  /* 0x20000004ff007230 */ /* 0x010fca0000004100 */
[----:B------:R-:W-:-:S04]  /*5150*/  FMUL.FTZ R0, R0, 1 ;  /* 0x3f80000000007820 */ /* 0x000fc80000410000 */
[----:B------:R0:W1:Y:S02]  /*5160*/  F2F.F64.F32 R30, R0 ;  /* 0x00000000001e7310 */ /* 0x0000640000201800 */
[----:B01----:R-:W-:Y:S05]  /*5170*/  BRA `(.L_x_3155) ;  /* 0x0000000800b07947 */ /* 0x003fea0003800000 */
.L_x_3160:
[----:B------:R0:W5:Y:S01]  /*5180*/  LDG.E.64 R30, desc[UR36][R4.64] ;  /* 0x00000024041e7981 */ /* 0x000162000c1e1b00 */
[----:B------:R-:W-:Y:S05]  /*5190*/  BRA `(.L_x_3155) ;  /* 0x0000000800a87947 */ /* 0x000fea0003800000 */
.L_x_3150:
        /* <DEDUP_REMOVED lines=13> */
.L_x_3164:
[----:B------:R0:W5:Y:S01]  /*5270*/  LDG.E.64 R30, desc[UR36][R4.64] ;  /* 0x00000024041e7981 */ /* 0x000162000c1e1b00 */
[----:B------:R-:W-:Y:S05]  /*5280*/  BRA `(.L_x_3155) ;  /* 0x00000008006c7947 */ /* 0x000fea0003800000 */
.L_x_3163:
        /* <DEDUP_REMOVED lines=27> */
.L_x_3166:
        /* <DEDUP_REMOVED lines=15> */
.L_x_3165:
[----:B------:R-:W4:Y:S02]  /*5530*/  LDG.E.U16 R0, desc[UR36][R4.64] ;  /* 0x0000002404007981 */ /* 0x000f24000c1e1500 */
[----:B----4-:R-:W-:-:S04]  /*5540*/  IMAD.U32 R0, R0, 0x10000, RZ ;  /* 0x0001000000007824 */ /* 0x010fc800078e00ff */
[----:B------:R-:W-:-:S04]  /*5550*/  FMUL.FTZ R0, R0, 1 ;  /* 0x3f80000000007820 */ /* 0x000fc80000410000 */
[----:B------:R0:W1:Y:S02]  /*5560*/  F2F.F64.F32 R30, R0 ;  /* 0x00000000001e7310 */ /* 0x0000640000201800 */
[----:B01----:R-:W-:Y:S05]  /*5570*/  BRA `(.L_x_3155) ;  /* 0x0000000400b07947 */ /* 0x003fea0003800000 */
.L_x_3162:
        /* <DEDUP_REMOVED lines=11> */
.L_x_3169:
        /* <DEDUP_REMOVED lines=21> */
.L_x_3171:
[----:B------:R-:W-:Y:S05]  /*5780*/  BSYNC.RECONVERGENT B0 ;  /* 0x0000000000007941 */ /* 0x000fea0003800200 */
.L_x_3170:
[----:B------:R-:W-:Y:S01]  /*5790*/  IMAD.SHL.U32 R0, R0, 0x100000, RZ ;  /* 0x0010000000007824 */ /* 0x000fe200078e00ff */
[----:B------:R-:W-:-:S04]  /*57a0*/  LEA R3, R3, 0x3b800000, 0x17 ;  /* 0x3b80000003037811 */ /* 0x000fc800078eb8ff */
[----:B------:R-:W-:-:S05]  /*57b0*/  LOP3.LUT R0, R3, R0, R7, 0xfe, !PT ;  /* 0x0000000003007212 */ /* 0x000fca00078efe07 */
[----:B------:R-:W-:-:S04]  /*57c0*/  FMUL.FTZ R0, R0, 1 ;  /* 0x3f80000000007820 */ /* 0x000fc80000410000 */
[----:B------:R0:W1:Y:S02]  /*57d0*/  F2F.F64.F32 R30, R0 ;  /* 0x00000000001e7310 */ /* 0x0000640000201800 */
[----:B01----:R-:W-:Y:S05]  /*57e0*/  BRA `(.L_x_3155) ;  /* 0x0000000400147947 */ /* 0x003fea0003800000 */
.L_x_3168:
        /* <DEDUP_REMOVED lines=21> */
.L_x_3173:
[----:B------:R-:W-:Y:S05]  /*5940*/  BSYNC.RECONVERGENT B0 ;  /* 0x0000000000007941 */ /* 0x000fea0003800200 */
.L_x_3172:
[----:B------:R-:W-:Y:S01]  /*5950*/  IMAD.SHL.U32 R0, R0, 0x200000, RZ ;  /* 0x0020000000007824 */ /* 0x000fe200078e00ff */
[----:B------:R-:W-:-:S04]  /*5960*/  LEA R3, R3, 0x37800000, 0x17 ;  /* 0x3780000003037811 */ /* 0x000fc800078eb8ff */
[----:B------:R-:W-:-:S05]  /*5970*/  LOP3.LUT R0, R3, R0, R7, 0xfe, !PT ;  /* 0x0000000003007212 */ /* 0x000fca00078efe07 */
[----:B------:R-:W-:-:S04]  /*5980*/  FMUL.FTZ R0, R0, 1 ;  /* 0x3f80000000007820 */ /* 0x000fc80000410000 */
[----:B------:R0:W1:Y:S02]  /*5990*/  F2F.F64.F32 R30, R0 ;  /* 0x00000000001e7310 */ /* 0x0000640000201800 */
[----:B01----:R-:W-:Y:S05]  /*59a0*/  BRA `(.L_x_3155) ;  /* 0x0000000000a47947 */ /* 0x003fea0003800000 */
.L_x_3167:
        /* <DEDUP_REMOVED lines=17> */
[----:B-1--4-:R-:W-:Y:S05]  /*5ac0*/  BRA `(.L_x_3155) ;  /* 0x00000000005c7947 */ /* 0x012fea0003800000 */
.L_x_3154:
        /* <DEDUP_REMOVED lines=16> */
.L_x_3176:
[----:B------:R-:W-:Y:S01]  /*5bd0*/  CS2R R30, SRZ ;  /* 0x00000000001e7805 */ /* 0x000fe2000001ff00 */
[----:B------:R-:W-:Y:S06]  /*5be0*/  BRA `(.L_x_3155) ;  /* 0x0000000000147947 */ /* 0x000fec0003800000 */
.L_x_3175:
[----:B------:R-:W4:Y:S02]  /*5bf0*/  LDG.E.64 R30, desc[UR36][R4.64] ;  /* 0x00000024041e7981 */ /* 0x000f24000c1e1b00 */
[----:B----4-:R-:W1:Y:S02]  /*5c00*/  I2F.F64.U64 R30, R30 ;  /* 0x0000001e001e7312 */ /* 0x010e640000301800 */
[----:B-1----:R-:W-:Y:S05]  /*5c10*/  BRA `(.L_x_3155) ;  /* 0x0000000000087947 */ /* 0x002fea0003800000 */
.L_x_3174:
[----:B------:R-:W4:Y:S02]  /*5c20*/  LDG.E R4, desc[UR36][R4.64] ;  /* 0x0000002404047981 */ /* 0x000f24000c1e1900 */
[----:B----4-:R1:W4:Y:S02]  /*5c30*/  I2F.F64.U32 R30, R4 ;  /* 0x00000004001e7312 */ /* 0x0103240000201800 */
.L_x_3155:
[----:B------:R-:W-:Y:S05]  /*5c40*/  BSYNC.RECONVERGENT B6 ;  /* 0x0000000000067941 */ /* 0x000fea0003800200 */
.L_x_3149:
[----:B------:R-:W-:-:S07]  /*5c50*/  VIADD R19, R19, 0x80 ;  /* 0x0000008013137836 */ /* 0x000fce0000000000 */
.L_x_3120:
[----:B------:R-:W-:Y:S05]  /*5c60*/  BSYNC.RECONVERGENT B7 ;  /* 0x0000000000077941 */ /* 0x000fea0003800200 */
.L_x_3119:
        /* <DEDUP_REMOVED lines=26> */
.L_x_3183:
[----:B------:R-:W4:Y:S02]  /*5e10*/  LDG.E.U8 R4, desc[UR36][R4.64] ;  /* 0x0000002404047981 */ /* 0x000f24000c1e1100 */
[----:B----4-:R0:W1:Y:S02]  /*5e20*/  I2F.F64.U16 R16, R4 ;  /* 0x0000000400107312 */ /* 0x0100640000101800 */
[----:B01----:R-:W-:Y:S05]  /*5e30*/  BRA `(.L_x_3185) ;  /* 0x0000000c00647947 */ /* 0x003fea0003800000 */
.L_x_3182:
        /* <DEDUP_REMOVED lines=9> */
.L_x_3187:
[----:B------:R-:W4:Y:S02]  /*5ed0*/  LDG.E R4, desc[UR36][R4.64] ;  /* 0x0000002404047981 */ /* 0x000f24000c1e1900 */
[----:B----4-:R0:W1:Y:S02]  /*5ee0*/  I2F.F64 R16, R4 ;  /* 0x0000000400107312 */ /* 0x0100640000201c00 */
[----:B01----:R-:W-:Y:S05]  /*5ef0*/  BRA `(.L_x_3185) ;  /* 0x0000000c00347947 */ /* 0x003fea0003800000 */
.L_x_3186:
[----:B------:R-:W4:Y:S02]  /*5f00*/  LDG.E.U16 R4, desc[UR36][R4.64] ;  /* 0x0000002404047981 */ /* 0x000f24000c1e1500 */
[----:B----4-:R0:W1:Y:S02]  /*5f10*/  I2F.F64.S16 R16, R4 ;  /* 0x0000000400107312 */ /* 0x0100640000101c00 */
[----:B01----:R-:W-:Y:S05]  /*5f20*/  BRA `(.L_x_3185) ;  /* 0x0000000c00287947 */ /* 0x003fea0003800000 */
.L_x_3181:
        /* <DEDUP_REMOVED lines=10> */
.L_x_3189:
[----:B------:R-:W4:Y:S02]  /*5fd0*/  LDG.E.U16 R0, desc[UR36][R4.64] ;  /* 0x0000002404007981 */ /* 0x000f24000c1e1500 */
[----:B----4-:R-:W-:-:S05]  /*5fe0*/  HADD2.F32 R0, -RZ, R0.H0_H0 ;  /* 0x20000000ff007230 */ /* 0x010fca0000004100 */
[----:B------:R-:W-:-:S04]  /*5ff0*/  FMUL.FTZ R0, R0, 1 ;  /* 0x3f80000000007820 */ /* 0x000fc80000410000 */
[----:B------:R1:W4:Y:S02]  /*6000*/  F2F.F64.F32 R16, R0 ;  /* 0x0000000000107310 */ /* 0x0003240000201800 */
[----:B-1--4-:R-:W-:Y:S05]  /*6010*/  BRA `(.L_x_3185) ;  /* 0x0000000800ec7947 */ /* 0x012fea0003800000 */
.L_x_3188:
        /* <DEDUP_REMOVED lines=10> */
.L_x_3191:
[----:B------:R-:W4:Y:S02]  /*60c0*/  LDG.E.U16 R4, desc[UR36][R4.64] ;  /* 0x0000002404047981 */ /* 0x000f24000c1e1500 */
[----:B----4-:R-:W-:-:S05]  /*60d0*/  HADD2.F32 R0, -RZ, R4.H0_H0 ;  /* 0x20000004ff007230 */ /* 0x010fca0000004100 */
[----:B------:R-:W-:-:S04]  /*60e0*/  FMUL.FTZ R0, R0, 1 ;  /* 0x3f80000000007820 */ /* 0x000fc80000410000 */
[----:B------:R1:W4:Y:S02]  /*60f0*/  F2F.F64.F32 R16, R0 ;  /* 0x0000000000107310 */ /* 0x0003240000201800 */
[----:B-1--4-:R-:W-:Y:S05]  /*6100*/  BRA `(.L_x_3185) ;  /* 0x0000000800b07947 */ /* 0x012fea0003800000 */
.L_x_3190:
[----:B------:R0:W5:Y:S01]  /*6110*/  LDG.E.64 R16, desc[UR36][R4.64] ;  /* 0x0000002404107981 */ /* 0x000162000c1e1b00 */
[----:B------:R-:W-:Y:S05]  /*6120*/  BRA `(.L_x_3185) ;  /* 0x0000000800a87947 */ /* 0x000fea0003800000 */
.L_x_3180:
        /* <DEDUP_REMOVED lines=13> */
.L_x_3194:
[----:B------:R1:W5:Y:S01]  /*6200*/  LDG.E.64 R16, desc[UR36][R4.64] ;  /* 0x0000002404107981 */ /* 0x000362000c1e1b00 */
[----:B------:R-:W-:Y:S05]  /*6210*/  BRA `(.L_x_3185) ;  /* 0x00000008006c7947 */ /* 0x000fea0003800000 */
.L_x_3193:
        /* <DEDUP_REMOVED lines=25> */
[----:B------:R4:W0:Y:S02]  /*63b0*/  F2F.F64.F32 R16, R3 ;  /* 0x0000000300107310 */ /* 0x0008240000201800 */
[----:B0---4-:R-:W-:Y:S05]  /*63c0*/  BRA `(.L_x_3185) ;  /* 0x0000000800007947 */ /* 0x011fea0003800000 */
.L_x_3196:
        /* <DEDUP_REMOVED lines=13> */
[----:B------:R4:W0:Y:S02]  /*64a0*/  F2F.F64.F32 R16, R0 ;  /* 0x0000000000107310 */ /* 0x0008240000201800 */
[----:B0---4-:R-:W-:Y:S05]  /*64b0*/  BRA `(.L_x_3185) ;  /* 0x0000000400c47947 */ /* 0x011fea0003800000 */
.L_x_3195:
[----:B------:R-:W4:Y:S02]  /*64c0*/  LDG.E.U16 R0, desc[UR36][R4.64] ;  /* 0x0000002404007981 */ /* 0x000f24000c1e1500 */
[----:B----4-:R-:W-:-:S04]  /*64d0*/  IMAD.U32 R0, R0, 0x10000, RZ ;  /* 0x0001000000007824 */ /* 0x010fc800078e00ff */
[----:B------:R-:W-:-:S04]  /*64e0*/  FMUL.FTZ R0, R0, 1 ;  /* 0x3f80000000007820 */ /* 0x000fc80000410000 */
[----:B------:R4:W0:Y:S02]  /*64f0*/  F2F.F64.F32 R16, R0 ;  /* 0x0000000000107310 */ /* 0x0008240000201800 */
[----:B0---4-:R-:W-:Y:S05]  /*6500*/  BRA `(.L_x_3185) ;  /* 0x0000000400b07947 */ /* 0x011fea0003800000 */
.L_x_3192:
        /* <DEDUP_REMOVED lines=11> */
.L_x_3199:
        /* <DEDUP_REMOVED lines=21> */
.L_x_3201:
[----:B------:R-:W-:Y:S05]  /*6710*/  BSYNC.RECONVERGENT B0 ;  /* 0x0000000000007941 */ /* 0x000fea0003800200 */
.L_x_3200:
[----:B------:R-:W-:Y:S01]  /*6720*/  IMAD.SHL.U32 R0, R0, 0x100000, RZ ;  /* 0x0010000000007824 */ /* 0x000fe200078e00ff */
[----:B------:R-:W-:-:S04]  /*6730*/  LEA R3, R3, 0x3b800000, 0x17 ;  /* 0x3b80000003037811 */ /* 0x000fc800078eb8ff */
[----:B------:R-:W-:-:S05]  /*6740*/  LOP3.LUT R0, R3, R0, R7, 0xfe, !PT ;  /* 0x0000000003007212 */ /* 0x000fca00078efe07 */
[----:B------:R-:W-:-:S04]  /*6750*/  FMUL.FTZ R0, R0, 1 ;  /* 0x3f80000000007820 */ /* 0x000fc80000410000 */
[----:B------:R0:W1:Y:S02]  /*6760*/  F2F.F64.F32 R16, R0 ;  /* 0x0000000000107310 */ /* 0x0000640000201800 */
[----:B01----:R-:W-:Y:S05]  /*6770*/  BRA `(.L_x_3185) ;  /* 0x0000000400147947 */ /* 0x003fea0003800000 */
.L_x_3198:
        /* <DEDUP_REMOVED lines=21> */
.L_x_3203:
[----:B------:R-:W-:Y:S05]  /*68d0*/  BSYNC.RECONVERGENT B0 ;  /* 0x0000000000007941 */ /* 0x000fea0003800200 */
.L_x_3202:
[----:B------:R-:W-:Y:S01]  /*68e0*/  IMAD.SHL.U32 R0, R0, 0x200000, RZ ;  /* 0x0020000000007824 */ /* 0x000fe200078e00ff */
[----:B------:R-:W-:-:S04]  /*68f0*/  LEA R3, R3, 0x37800000, 0x17 ;  /* 0x3780000003037811 */ /* 0x000fc800078eb8ff */
[----:B------:R-:W-:-:S05]  /*6900*/  LOP3.LUT R0, R3, R0, R7, 0xfe, !PT ;  /* 0x0000000003007212 */ /* 0x000fca00078efe07 */
[----:B------:R-:W-:-:S04]  /*6910*/  FMUL.FTZ R0, R0, 1 ;  /* 0x3f80000000007820 */ /* 0x000fc80000410000 */
[----:B------:R0:W1:Y:S02]  /*6920*/  F2F.F64.F32 R16, R0 ;  /* 0x0000000000107310 */ /* 0x0000640000201800 */
[----:B01----:R-:W-:Y:S05]  /*6930*/  BRA `(.L_x_3185) ;  /* 0x0000000000a47947 */ /* 0x003fea0003800000 */
.L_x_3197:
        /* <DEDUP_REMOVED lines=18> */
.L_x_3184:
        /* <DEDUP_REMOVED lines=16> */
.L_x_3206:
[----:B------:R-:W-:Y:S01]  /*6b60*/  CS2R R16, SRZ ;  /* 0x0000000000107805 */ /* 0x000fe2000001ff00 */
[----:B------:R-:W-:Y:S06]  /*6b70*/  BRA `(.L_x_3185) ;  /* 0x0000000000147947 */ /* 0x000fec0003800000 */
.L_x_3205:
[----:B------:R-:W4:Y:S02]  /*6b80*/  LDG.E.64 R16, desc[UR36][R4.64] ;  /* 0x0000002404107981 */ /* 0x000f24000c1e1b00 */
[----:B----4-:R-:W0:Y:S02]  /*6b90*/  I2F.F64.U64 R16, R16 ;  /* 0x0000001000107312 */ /* 0x010e240000301800 */
[----:B0-----:R-:W-:Y:S05]  /*6ba0*/  BRA `(.L_x_3185) ;  /* 0x0000000000087947 */ /* 0x001fea0003800000 */
.L_x_3204:
[----:B------:R-:W4:Y:S02]  /*6bb0*/  LDG.E R4, desc[UR36][R4.64] ;  /* 0x0000002404047981 */ /* 0x000f24000c1e1900 */
[----:B----4-:R4:W0:Y:S02]  /*6bc0*/  I2F.F64.U32 R16, R4 ;  /* 0x0000000400107312 */ /* 0x0108240000201800 */
.L_x_3185:
[----:B------:R-:W-:Y:S05]  /*6bd0*/  BSYNC.RECONVERGENT B6 ;  /* 0x0000000000067941 */ /* 0x000fea0003800200 */
.L_x_3179:
[----:B01--4-:R-:W0:Y:S01]  /*6be0*/  LDC.64 R4, c[0x0][0x398] ;  /* 0x0000e600ff047b82 */ /* 0x013e220000000a00 */
        /* <DEDUP_REMOVED lines=18> */
.L_x_3210:
[----:B------:R-:W4:Y:S02]  /*6d10*/  LDG.E.U8 R4, desc[UR36][R4.64] ;  /* 0x0000002404047981 */ /* 0x000f24000c1e1100 */
[----:B----4-:R0:W1:Y:S02]  /*6d20*/  I2F.F64.U16 R26, R4 ;  /* 0x00000004001a7312 */ /* 0x0100640000101800 */
[----:B01----:R-:W-:Y:S05]  /*6d30*/  BRA `(.L_x_3178) ;  /* 0x0000000c00587947 */ /* 0x003fea0003800000 */
.L_x_3209:
        /* <DEDUP_REMOVED lines=9> */
.L_x_3213:
[----:B------:R-:W4:Y:S02]  /*6dd0*/  LDG.E R4, desc[UR36][R4.64] ;  /* 0x0000002404047981 */ /* 0x000f24000c1e1900 */
[----:B----4-:R0:W1:Y:S02]  /*6de0*/  I2F.F64 R26, R4 ;  /* 0x00000004001a7312 */ /* 0x0100640000201c00 */
[----:B01----:R-:W-:Y:S05]  /*6df0*/  BRA `(.L_x_3178) ;  /* 0x0000000c00287947 */ /* 0x003fea0003800000 */
.L_x_3212:
[----:B------:R-:W4:Y:S02]  /*6e00*/  LDG.E.U16 R4, desc[UR36][R4.64] ;  /* 0x0000002404047981 */ /* 0x000f24000c1e1500 */
[----:B----4-:R0:W1:Y:S02]  /*6e10*/  I2F.F64.S16 R26, R4 ;  /* 0x00000004001a7312 */ /* 0x0100640000101c00 */
[----:B01----:R-:W-:Y:S05]  /*6e20*/  BRA `(.L_x_3178) ;  /* 0x0000000c001c7947 */ /* 0x003fea0003800000 */
.L_x_3208:
        /* <DEDUP_REMOVED lines=10> */
.L_x_3215:
[----:B------:R-:W4:Y:S02]  /*6ed0*/  LDG.E.U16 R0, desc[UR36][R4.64] ;  /* 0x0000002404007981 */ /* 0x000f24000c1e1500 */
[----:B----4-:R-:W-:-:S05]  /*6ee0*/  HADD2.F32 R0, -RZ, R0.H0_H0 ;  /* 0x20000000ff007230 */ /* 0x010fca0000004100 */
[----:B------:R-:W-:-:S04]  /*6ef0*/  FMUL.FTZ R0, R0, 1 ;  /* 0x3f80000000007820 */ /* 0x000fc80000410000 */
[----:B------:R0:W1:Y:S02]  /*6f00*/  F2F.F64.F32 R26, R0 ;  /* 0x00000000001a7310 */ /* 0x0000640000201800 */
[----:B01----:R-:W-:Y:S05]  /*6f10*/  BRA `(.L_x_3178) ;  /* 0x0000000800e07947 */ /* 0x003fea0003800000 */
.L_x_3214:
        /* <DEDUP_REMOVED lines=10> */
.L_x_3217:
[----:B------:R-:W4:Y:S02]  /*6fc0*/  LDG.E.U16 R4, desc[UR36][R4.64] ;  /* 0x0000002404047981 */ /* 0x000f24000c1e1500 */
[----:B----4-:R-:W-:-:S05]  /*6fd0*/  HADD2.F32 R0, -RZ, R4.H0_H0 ;  /* 0x20000004ff007230 */ /* 0x010fca0000004100 */
[----:B------:R-:W-:-:S04]  /*6fe0*/  FMUL.FTZ R0, R0, 1 ;  /* 0x3f80000000007820 */ /* 0x000fc80000410000 */
[----:B------:R0:W1:Y:S02]  /*6ff0*/  F2F.F64.F32 R26, R0 ;  /* 0x00000000001a7310 */ /* 0x0000640000201800 */
[----:B01----:R-:W-:Y:S05]  /*7000*/  BRA `(.L_x_3178) ;  /* 0x0000000800a47947 */ /* 0x003fea0003800000 */
.L_x_3216:
[----:B------:R0:W5:Y:S01]  /*7010*/  LDG.E.64 R26, desc[UR36][R4.64] ;  /* 0x00000024041a7981 */ /* 0x000162000c1e1b00 */
[----:B------:R-:W-:Y:S05]  /*7020*/  BRA `(.L_x_3178) ;  /* 0x00000008009c7947 */ /* 0x000fea0003800000 */
.L_x_3207:
        /* <DEDUP_REMOVED lines=13> */
.L_x_3220:
[----:B------:R0:W5:Y:S01]  /*7100*/  LDG.E.64 R26, desc[UR36][R4.64] ;  /* 0x00000024041a7981 */ /* 0x000162000c1e1b00 */
[----:B------:R-:W-:Y:S05]  /*7110*/  BRA `(.L_x_3178) ;  /* 0x0000000800607947 */ /* 0x000fea0003800000 */
.L_x_3219:
        /* <DEDUP_REMOVED lines=27> */
.L_x_3222:
        /* <DEDUP_REMOVED lines=15> */
.L_x_3221:
[----:B------:R-:W4:Y:S02]  /*73c0*/  LDG.E.U16 R0, desc[UR36][R4.64] ;  /* 0x0000002404007981 */ /* 0x000f24000c1e1500 */
[----:B----4-:R-:W-:-:S04]  /*73d0*/  IMAD.U32 R0, R0, 0x10000, RZ ;  /* 0x0001000000007824 */ /* 0x010fc800078e00ff */
[----:B------:R-:W-:-:S04]  /*73e0*/  FMUL.FTZ R0, R0, 1 ;  /* 0x3f80000000007820 */ /* 0x000fc80000410000 */
[----:B------:R0:W1:Y:S02]  /*73f0*/  F2F.F64.F32 R26, R0 ;  /* 0x00000000001a7310 */ /* 0x0000640000201800 */
[----:B01----:R-:W-:Y:S05]  /*7400*/  BRA `(.L_x_3178) ;  /* 0x0000000400a47947 */ /* 0x003fea0003800000 */
.L_x_3218:
        /* <DEDUP_REMOVED lines=11> */
.L_x_3225:
[----:B------:R-:W4:Y:S02]  /*74c0*/  LDG.E.U8 R4, desc[UR36][R4.64] ;  /* 0x0000002404047981 */ /* 0x000f24000c1e1100 */
        /* <DEDUP_REMOVED lines=19> */
.L_x_3227:
[----:B------:R-:W-:Y:S05]  /*7600*/  BSYNC.RECONVERGENT B0 ;  /* 0x0000000000007941 */ /* 0x000fea0003800200 */
.L_x_3226:
[----:B------:R-:W-:Y:S01]  /*7610*/  IMAD.SHL.U32 R0, R0, 0x100000, RZ ;  /* 0x0010000000007824 */ /* 0x000fe200078e00ff */
[----:B------:R-:W-:-:S04]  /*7620*/  LEA R3, R3, 0x3b800000, 0x17 ;  /* 0x3b80000003037811 */ /* 0x000fc800078eb8ff */
[----:B------:R-:W-:-:S05]  /*7630*/  LOP3.LUT R0, R3, R0, R7, 0xfe, !PT ;  /* 0x0000000003007212 */ /* 0x000fca00078efe07 */
[----:B------:R-:W-:-:S04]  /*7640*/  FMUL.FTZ R0, R0, 1 ;  /* 0x3f80000000007820 */ /* 0x000fc80000410000 */
[----:B------:R0:W1:Y:S02]  /*7650*/  F2F.F64.F32 R26, R0 ;  /* 0x00000000001a7310 */ /* 0x0000640000201800 */
[----:B01----:R-:W-:Y:S05]  /*7660*/  BRA `(.L_x_3178) ;  /* 0x00000004000c7947 */ /* 0x003fea0003800000 */
.L_x_3224:
        /* <DEDUP_REMOVED lines=20> */
.L_x_3229:
[----:B------:R-:W-:Y:S05]  /*77b0*/  BSYNC.RECONVERGENT B0 ;  /* 0x0000000000007941 */ /* 0x000fea0003800200 */
.L_x_3228:
[----:B------:R-:W-:Y:S01]  /*77c0*/  IMAD.SHL.U32 R0, R0, 0x200000, RZ ;  /* 0x0020000000007824 */ /* 0x000fe200078e00ff */
[----:B------:R-:W-:-:S04]  /*77d0*/  LEA R3, R3, 0x37800000, 0x17 ;  /* 0x3780000003037811 */ /* 0x000fc800078eb8ff */
[----:B------:R-:W-:-:S05]  /*77e0*/  LOP3.LUT R0, R3, R0, R7, 0xfe, !PT ;  /* 0x0000000003007212 */ /* 0x000fca00078efe07 */
[----:B------:R-:W-:-:S04]  /*77f0*/  FMUL.FTZ R0, R0, 1 ;  /* 0x3f80000000007820 */ /* 0x000fc80000410000 */
[----:B------:R0:W1:Y:S02]  /*7800*/  F2F.F64.F32 R26, R0 ;  /* 0x00000000001a7310 */ /* 0x0000640000201800 */
[----:B01----:R-:W-:Y:S05]  /*7810*/  BRA `(.L_x_3178) ;  /* 0x0000000000a07947 */ /* 0x003fea0003800000 */
.L_x_3223:
        /* <DEDUP_REMOVED lines=18> */
.L_x_3211:
        /* <DEDUP_REMOVED lines=16> */
.L_x_3232:
[----:B------:R-:W-:Y:S05]  /*7a40*/  BRA `(.L_x_3178) ;  /* 0x0000000000147947 */ /* 0x000fea0003800000 */
.L_x_3231:
[----:B------:R-:W4:Y:S02]  /*7a50*/  LDG.E.64 R26, desc[UR36][R4.64] ;  /* 0x00000024041a7981 */ /* 0x000f24000c1e1b00 */
[----:B----4-:R-:W0:Y:S02]  /*7a60*/  I2F.F64.U64 R26, R26 ;  /* 0x0000001a001a7312 */ /* 0x010e240000301800 */
[----:B0-----:R-:W-:Y:S05]  /*7a70*/  BRA `(.L_x_3178) ;  /* 0x0000000000087947 */ /* 0x001fea0003800000 */
.L_x_3230:
[----:B------:R-:W4:Y:S02]  /*7a80*/  LDG.E R4, desc[UR36][R4.64] ;  /* 0x0000002404047981 */ /* 0x000f24000c1e1900 */
[----:B----4-:R0:W1:Y:S02]  /*7a90*/  I2F.F64.U32 R26, R4 ;  /* 0x00000004001a7312 */ /* 0x0100640000201800 */
.L_x_3178:
[----:B------:R-:W-:Y:S05]  /*7aa0*/  BSYNC.RECONVERGENT B7 ;  /* 0x0000000000077941 */ /* 0x000fea0003800200 */
.L_x_3177:
[----:B------:R-:W3:Y:S01]  /*7ab0*/  LDC.U8 R19, c[0x0][0x3b0] ;  /* 0x0000ec00ff137b82 */ /* 0x000ee20000000000 */
[----:B------:R-:W-:Y:S01]  /*7ac0*/  ISETP.GE.AND P0, PT, R23, R2, PT ;  /* 0x000000021700720c */ /* 0x000fe20003f06270 */
[----:B------:R-:W-:Y:S01]  /*7ad0*/  BSSY.RECONVERGENT B7, `(.L_x_3233) ;  /* 0x00003db000077945 */ /* 0x000fe20003800200 */
[----:B012-45:R-:W3:Y:S03]  /*7ae0*/  DFMA R4, -R34, R34, 1 ;  /* 0x3ff000002204742b */ /* 0x037ee60000000122 */
[----:B------:R-:W-:-:S15]  /*7af0*/  BSSY.RELIABLE B6, `(.L_x_3234) ;  /* 0x000029e000067945 */ /* 0x000fde0003800100 */
[----:B------:R-:W-:-:S15]  /*7b00*/  NOP ;  /* 0x0000000000007918 */ /* 0x000fde0000000000 */
[----:B------:R-:W-:-:S15]  /*7b10*/  NOP ;  /* 0x0000000000007918 */ /* 0x000fde0000000000 */
[----:B------:R-:W-:-:S15]  /*7b20*/  NOP ;  /* 0x0000000000007918 */ /* 0x000fde0000000000 */
[----:B------:R-:W-:-:S01]  /*7b30*/  NOP ;  /* 0x0000000000007918 */ /* 0x000fc20000000000 */
[----:B------:R-:W0:-:S15]  /*7b40*/  DFMA R32, -R32, R32, 1 ;  /* 0x3ff000002020742b */ /* 0x000e1e0000000120 */
[----:B------:R-:W-:-:S15]  /*7b50*/  NOP ;  /* 0x0000000000007918 */ /* 0x000fde0000000000 */
[----:B------:R-:W-:-:S15]  /*7b60*/  NOP ;  /* 0x0000000000007918 */ /* 0x000fde0000000000 */
[----:B------:R-:W-:-:S15]  /*7b70*/  NOP ;  /* 0x0000000000007918 */ /* 0x000fde0000000000 */
[----:B------:R-:W-:-:S04]  /*7b80*/  NOP ;  /* 0x0000000000007918 */ /* 0x000fc80000000000 */
[----:B------:R-:W1:-:S15]  /*7b90*/  DFMA R30, -R30, R30, 1 ;  /* 0x3ff000001e1e742b */ /* 0x000e5e000000011e */
[----:B------:R-:W-:-:S15]  /*7ba0*/  NOP ;  /* 0x0000000000007918 */ /* 0x000fde0000000000 */
[----:B------:R-:W-:-:S15]  /*7bb0*/  NOP ;  /* 0x0000000000007918 */ /* 0x000fde0000000000 */
[----:B------:R-:W-:-:S15]  /*7bc0*/  NOP ;  /* 0x0000000000007918 */ /* 0x000fde0000000000 */
[----:B------:R-:W-:-:S04]  /*7bd0*/  NOP ;  /* 0x0000000000007918 */ /* 0x000fc80000000000 */
[----:B------:R-:W2:-:S15]  /*7be0*/  DFMA R26, -R26, R26, 1 ;  /* 0x3ff000001a1a742b */ /* 0x000e9e000000011a */
[----:B------:R-:W-:-:S15]  /*7bf0*/  NOP ;  /* 0x0000000000007918 */ /* 0x000fde0000000000 */
[----:B------:R-:W-:-:S15]  /*7c00*/  NOP ;  /* 0x0000000000007918 */ /* 0x000fde0000000000 */
[----:B------:R-:W-:-:S15]  /*7c10*/  NOP ;  /* 0x0000000000007918 */ /* 0x000fde0000000000 */
[----:B------:R-:W-:-:S04]  /*7c20*/  NOP ;  /* 0x0000000000007918 */ /* 0x000fc80000000000 */
[----:B---3--:R3:W4:-:S15]  /*7c30*/  DMUL R4, R4, R36 ;  /* 0x0000002404047228 */ /* 0x00871e0000000000 */
[----:B------:R-:W-:-:S15]  /*7c40*/  NOP ;  /* 0x0000000000007918 */ /* 0x000fde0000000000 */
[----:B------:R-:W-:-:S15]  /*7c50*/  NOP ;  /* 0x0000000000007918 */ /* 0x000fde0000000000 */
[----:B------:R-:W-:-:S15]  /*7c60*/  NOP ;  /* 0x0000000000007918 */ /* 0x000fde0000000000 */
[----:B------:R-:W-:-:S04]  /*7c70*/  NOP ;  /* 0x0000000000007918 */ /* 0x000fc80000000000 */
[----:B0-----:R3:W0:-:S15]  /*7c80*/  DMUL R28, R32, R28 ;  /* 0x0000001c201c7228 */ /* 0x00161e0000000000 */
[----:B------:R-:W-:-:S15]  /*7c90*/  NOP ;  /* 0x0000000000007918 */ /* 0x000fde0000000000 */
[----:B------:R-:W-:-:S15]  /*7ca0*/  NOP ;  /* 0x0000000000007918 */ /* 0x000fde0000000000 */
[----:B------:R-:W-:-:S15]  /*7cb0*/  NOP ;  /* 0x0000000000007918 */ /* 0x000fde0000000000 */
[----:B------:R-:W-:-:S04]  /*7cc0*/  NOP ;  /* 0x0000000000007918 */ /* 0x000fc80000000000 */
[----:B-1----:R3:W1:-:S15]  /*7cd0*/  DMUL R24, R30, R24 ;  /* 0x000000181e187228 */ /* 0x00265e0000000000 */
[----:B------:R-:W-:-:S15]  /*7ce0*/  NOP ;  /* 0x0000000000007918 */ /* 0x000fde0000000000 */
[----:B------:R-:W-:-:S15]  /*7cf0*/  NOP ;  /* 0x0000000000007918 */ /* 0x000fde0000000000 */
[----:B------:R-:W-:-:S15]  /*7d00*/  NOP ;  /* 0x0000000000007918 */ /* 0x000fde0000000000 */
[----:B------:R-:W-:-:S04]  /*7d10*/  NOP ;  /* 0x0000000000007918 */ /* 0x000fc80000000000 */
[----:B--2---:R3:W2:Y:S02]  /*7d20*/  DMUL R16, R26, R16 ;  /* 0x000000101a107228 */ /* 0x0046a40000000000 */
[----:B01234-:R-:W-:Y:S05]  /*7d30*/  @P0 BRA `(.L_x_3235) ;  /* 0x0000002400d80947 */ /* 0x01ffea0003800000 */
        /* <DEDUP_REMOVED lines=19> */
[----:B------:R-:W0:Y:S02]  /*7e70*/  F2I.F64.TRUNC R5, R4 ;  /* 0x0000000400057311 */ /* 0x000e24000030d100 */
[----:B0-----:R0:W-:Y:S01]  /*7e80*/  STG.E.U8 desc[UR36][R8.64], R5 ;  /* 0x0000000508007986 */ /* 0x0011e2000c101124 */
[----:B------:R-:W-:Y:S05]  /*7e90*/  BRA `(.L_x_3241) ;  /* 0x00000010008c7947 */ /* 0x000fea0003800000 */
.L_x_3239:
[----:B------:R-:W0:Y:S02]  /*7ea0*/  F2I.S64.F64.TRUNC R4, R4 ;  /* 0x0000000400047311 */ /* 0x000e24000030d900 */
[----:B0-----:R-:W-:-:S05]  /*7eb0*/  IMAD.MOV.U32 R3, RZ, RZ, R4 ;  /* 0x000000ffff037224 */ /* 0x001fca00078e0004 */
[----:B------:R0:W-:Y:S01]  /*7ec0*/  STG.E.U8 desc[UR36][R8.64], R3 ;  /* 0x0000000308007986 */ /* 0x0001e2000c101124 */
[----:B------:R-:W-:Y:S05]  /*7ed0*/  BRA `(.L_x_3241) ;  /* 0x00000010007c7947 */ /* 0x000fea0003800000 */
.L_x_3238:
[----:B------:R-:W-:-:S13]  /*7ee0*/  ISETP.NE.AND P0, PT, R0, 0x2, PT ;  /* 0x000000020000780c */ /* 0x000fda0003f05270 */
[----:B------:R-:W-:Y:S05]  /*7ef0*/  @!P0 BRA `(.L_x_3242) ;  /* 0x0000000000288947 */ /* 0x000fea0003800000 */
[----:B------:R-:W-:-:S13]  /*7f00*/  ISETP.NE.AND P0, PT, R0, 0x3, PT ;  /* 0x000000030000780c */ /* 0x000fda0003f05270 */
[----:B------:R-:W-:Y:S05]  /*7f10*/  @!P0 BRA `(.L_x_3243) ;  /* 0x0000000000148947 */ /* 0x000fea0003800000 */
[----:B------:R-:W-:-:S13]  /*7f20*/  ISETP.NE.AND P0, PT, R0, 0x4, PT ;  /* 0x000000040000780c */ /* 0x000fda0003f05270 */
[----:B------:R-:W-:Y:S05]  /*7f30*/  @P0 BRA `(.L_x_3240) ;  /* 0x0000000c00ac0947 */ /* 0x000fea0003800000 */
[----:B------:R-:W0:Y:S02]  /*7f40*/  F2I.S64.F64.TRUNC R4, R4 ;  /* 0x0000000400047311 */ /* 0x000e24000030d900 */
[----:B0-----:R0:W-:Y:S01]  /*7f50*/  STG.E.64 desc[UR36][R8.64], R4 ;  /* 0x0000000408007986 */ /* 0x0011e2000c101b24 */
[----:B------:R-:W-:Y:S05]  /*7f60*/  BRA `(.L_x_3241) ;  /* 0x0000001000587947 */ /* 0x000fea0003800000 */
.L_x_3243:
[----:B------:R-:W0:Y:S02]  /*7f70*/  F2I.F64.TRUNC R5, R4 ;  /* 0x0000000400057311 */ /* 0x000e24000030d100 */
[----:B0-----:R0:W-:Y:S01]  /*7f80*/  STG.E desc[UR36][R8.64], R5 ;  /* 0x0000000508007986 */ /* 0x0011e2000c101924 */
[----:B------:R-:W-:Y:S05]  /*7f90*/  BRA `(.L_x_3241) ;  /* 0x00000010004c7947 */ /* 0x000fea0003800000 */
.L_x_3242:
[----:B------:R-:W0:Y:S02]  /*7fa0*/  F2I.F64.TRUNC R5, R4 ;  /* 0x0000000400057311 */ /* 0x000e24000030d100 */
[----:B0-----:R0:W-:Y:S01]  /*7fb0*/  STG.E.U16 desc[UR36][R8.64], R5 ;  /* 0x0000000508007986 */ /* 0x0011e2000c101524 */
[----:B------:R-:W-:Y:S05]  /*7fc0*/  BRA `(.L_x_3241) ;  /* 0x0000001000407947 */ /* 0x000fea0003800000 */
.L_x_3237:
[----:B------:R-:W-:-:S13]  /*7fd0*/  ISETP.GT.AND P0, PT, R0, 0x6, PT ;  /* 0x000000060000780c */ /* 0x000fda0003f04270 */
[----:B------:R-:W-:Y:S05]  /*7fe0*/  @P0 BRA `(.L_x_3244) ;  /* 0x00000000006c0947 */ /* 0x000fea0003800000 */
[----:B------:R-:W-:-:S13]  /*7ff0*/  ISETP.NE.AND P0, PT, R0, 0x5, PT ;  /* 0x000000050000780c */ /* 0x000fda0003f05270 */
[----:B------:R-:W-:Y:S05]  /*8000*/  @!P0 BRA `(.L_x_3245) ;  /* 0x0000000000348947 */ /* 0x000fea0003800000 */
[----:B------:R-:W-:-:S13]  /*8010*/  ISETP.NE.AND P0, PT, R0, 0x6, PT ;  /* 0x000000060000780c */ /* 0x000fda0003f05270 */
[----:B------:R-:W-:Y:S05]  /*8020*/  @P0 BRA `(.L_x_3240) ;  /* 0x0000000c00700947 */ /* 0x000fea0003800000 */
        /* <DEDUP_REMOVED lines=11> */
.L_x_3245:
        /* <DEDUP_REMOVED lines=12> */
.L_x_3244:
[----:B------:R-:W-:-:S13]  /*81a0*/  ISETP.NE.AND P0, PT, R0, 0x7, PT ;  /* 0x000000070000780c */ /* 0x000fda0003f05270 */
[----:B------:R-:W-:Y:S05]  /*81b0*/  @!P0 BRA `(.L_x_3246) ;  /* 0x0000000000748947 */ /* 0x000fea0003800000 */
        /* <DEDUP_REMOVED lines=16> */
.L_x_3247:
        /* <DEDUP_REMOVED lines=13> */
.L_x_3246:
[----:B------:R0:W-:Y:S01]  /*8390*/  STG.E.64 desc[UR36][R8.64], R4 ;  /* 0x0000000408007986 */ /* 0x0001e2000c101b24 */
[----:B------:R-:W-:Y:S05]  /*83a0*/  BRA `(.L_x_3241) ;  /* 0x0000000c00487947 */ /* 0x000fea0003800000 */
.L_x_3236:
        /* <DEDUP_REMOVED lines=8> */
[----:B------:R-:W0:Y:S02]  /*8430*/  DSETP.NEU.AND P0, PT, R4, RZ, PT ;  /* 0x000000ff0400722a */ /* 0x000e240003f0d000 */
[----:B0-----:R-:W-:-:S05]  /*8440*/  SEL R3, RZ, 0x1, !P0 ;  /* 0x00000001ff037807 */ /* 0x001fca0004000000 */
[----:B------:R0:W-:Y:S01]  /*8450*/  STG.E.U8 desc[UR36][R8.64], R3 ;  /* 0x0000000308007986 */ /* 0x0001e2000c101124 */
[----:B------:R-:W-:Y:S05]  /*8460*/  BRA `(.L_x_3241) ;  /* 0x0000000c00187947 */ /* 0x000fea0003800000 */
.L_x_3250:
[----:B------:R-:W-:-:S05]  /*8470*/  CS2R R6, SRZ ;  /* 0x0000000000067805 */ /* 0x000fca000001ff00 */
[----:B------:R0:W-:Y:S01]  /*8480*/  STG.E.128 desc[UR36][R8.64], R4 ;  /* 0x0000000408007986 */ /* 0x0001e2000c101d24 */
[----:B------:R-:W-:Y:S05]  /*8490*/  BRA `(.L_x_3241) ;  /* 0x0000000c000c7947 */ /* 0x000fea0003800000 */
.L_x_3249:
        /* <DEDUP_REMOVED lines=27> */
.L_x_3254:
[----:B------:R-:W-:Y:S05]  /*8650*/  BSYNC.RECONVERGENT B0 ;  /* 0x0000000000007941 */ /* 0x000fea0003800200 */
.L_x_3253:
[----:B------:R-:W-:-:S05]  /*8660*/  LOP3.LUT R7, R0, 0x80, R7, 0xf8, !PT ;  /* 0x0000008000077812 */ /* 0x000fca00078ef807 */
[----:B------:R0:W-:Y:S01]  /*8670*/  STG.E.U8 desc[UR36][R8.64], R7 ;  /* 0x0000000708007986 */ /* 0x0001e2000c101124 */
[----:B------:R-:W-:Y:S05]  /*8680*/  BRA `(.L_x_3241) ;  /* 0x0000000800907947 */ /* 0x000fea0003800000 */
.L_x_3252:
        /* <DEDUP_REMOVED lines=23> */
.L_x_3256:
[----:B------:R-:W-:Y:S05]  /*8800*/  BSYNC.RECONVERGENT B0 ;  /* 0x0000000000007941 */ /* 0x000fea0003800200 */
.L_x_3255:
[----:B------:R-:W-:-:S05]  /*8810*/  LOP3.LUT R7, R0, 0x80, R7, 0xf8, !PT ;  /* 0x0000008000077812 */ /* 0x000fca00078ef807 */
[----:B------:R0:W-:Y:S01]  /*8820*/  STG.E.U8 desc[UR36][R8.64], R7 ;  /* 0x0000000708007986 */ /* 0x0001e2000c101124 */
[----:B------:R-:W-:Y:S05]  /*8830*/  BRA `(.L_x_3241) ;  /* 0x0000000800247947 */ /* 0x000fea0003800000 */
.L_x_3251:
        /* <DEDUP_REMOVED lines=12> */
.L_x_3248:
        /* <DEDUP_REMOVED lines=8> */
[----:B------:R-:W0:Y:S02]  /*8980*/  F2I.U32.F64.TRUNC R5, R4 ;  /* 0x0000000400057311 */ /* 0x000e24000030d000 */
[----:B0-----:R0:W-:Y:S01]  /*8990*/  STG.E.U16 desc[UR36][R8.64], R5 ;  /* 0x0000000508007986 */ /* 0x0011e2000c101524 */
[----:B------:R-:W-:Y:S05]  /*89a0*/  BRA `(.L_x_3241) ;  /* 0x0000000400c87947 */ /* 0x000fea0003800000 */
.L_x_3259:
        /* <DEDUP_REMOVED lines=21> */
.L_x_3262:
[----:B------:R-:W-:-:S04]  /*8b00*/  SHF.R.U32.HI R0, RZ, 0x14, R7 ;  /* 0x00000014ff007819 */ /* 0x000fc80000011607 */
[----:B------:R-:W-:-:S04]  /*8b10*/  LOP3.LUT R0, R0, 0x1, RZ, 0xc0, !PT ;  /* 0x0000000100007812 */ /* 0x000fc800078ec0ff */
[----:B------:R-:W-:-:S04]  /*8b20*/  IADD3 R0, PT, PT, R7, 0x487ffff, R0 ;  /* 0x0487ffff07007810 */ /* 0x000fc80007ffe000 */
[----:B------:R-:W-:-:S04]  /*8b30*/  SHF.R.U32.HI R0, RZ, 0x14, R0 ;  /* 0x00000014ff007819 */ /* 0x000fc80000011600 */
[----:B------:R-:W-:-:S07]  /*8b40*/  LOP3.LUT R3, R0, 0xff, RZ, 0xc0, !PT ;  /* 0x000000ff00037812 */ /* 0x000fce00078ec0ff */
.L_x_3263:
[----:B------:R-:W-:-:S04]  /*8b50*/  SHF.R.U32.HI R0, RZ, 0x18, R7 ;  /* 0x00000018ff007819 */ /* 0x000fc80000011607 */
[----:B------:R-:W-:-:S07]  /*8b60*/  LOP3.LUT R0, R3, 0x80, R0, 0xf8, !PT ;  /* 0x0000008003007812 */ /* 0x000fce00078ef800 */
.L_x_3261:
[----:B------:R-:W-:Y:S05]  /*8b70*/  BSYNC.RECONVERGENT B0 ;  /* 0x0000000000007941 */ /* 0x000fea0003800200 */
.L_x_3260:
[----:B------:R0:W-:Y:S01]  /*8b80*/  STG.E.U8 desc[UR36][R8.64], R0 ;  /* 0x0000000008007986 */ /* 0x0001e2000c101124 */
[----:B------:R-:W-:Y:S05]  /*8b90*/  BRA `(.L_x_3241) ;  /* 0x00000004004c7947 */ /* 0x000fea0003800000 */
.L_x_3258:
        /* <DEDUP_REMOVED lines=21> */
.L_x_3266:
[----:B------:R-:W-:-:S04]  /*8cf0*/  SHF.R.U32.HI R0, RZ, 0x15, R7 ;  /* 0x00000015ff007819 */ /* 0x000fc80000011607 */
[----:B------:R-:W-:-:S04]  /*8d00*/  LOP3.LUT R0, R0, 0x1, RZ, 0xc0, !PT ;  /* 0x0000000100007812 */ /* 0x000fc800078ec0ff */
[----:B------:R-:W-:-:S04]  /*8d10*/  IADD3 R0, PT, PT, R7, 0x88fffff, R0 ;  /* 0x088fffff07007810 */ /* 0x000fc80007ffe000 */
[----:B------:R-:W-:-:S04]  /*8d20*/  SHF.R.U32.HI R0, RZ, 0x15, R0 ;  /* 0x00000015ff007819 */ /* 0x000fc80000011600 */
[----:B------:R-:W-:-:S07]  /*8d30*/  LOP3.LUT R3, R0, 0xff, RZ, 0xc0, !PT ;  /* 0x000000ff00037812 */ /* 0x000fce00078ec0ff */
.L_x_3267:
[----:B------:R-:W-:-:S04]  /*8d40*/  SHF.R.U32.HI R0, RZ, 0x18, R7 ;  /* 0x00000018ff007819 */ /* 0x000fc80000011607 */
[----:B------:R-:W-:-:S07]  /*8d50*/  LOP3.LUT R0, R3, 0x80, R0, 0xf8, !PT ;  /* 0x0000008003007812 */ /* 0x000fce00078ef800 */
.L_x_3265:
[----:B------:R-:W-:Y:S05]  /*8d60*/  BSYNC.RECONVERGENT B0 ;  /* 0x0000000000007941 */ /* 0x000fea0003800200 */
.L_x_3264:
[----:B------:R0:W-:Y:S01]  /*8d70*/  STG.E.U8 desc[UR36][R8.64], R0 ;  /* 0x0000000008007986 */ /* 0x0001e2000c101124 */
[----:B------:R-:W-:Y:S05]  /*8d80*/  BRA `(.L_x_3241) ;  /* 0x0000000000d07947 */ /* 0x000fea0003800000 */
.L_x_3257:
[----:B------:R-:W-:-:S13]  /*8d90*/  ISETP.NE.AND P0, PT, R0, 0x1c, PT ;  /* 0x0000001c0000780c */ /* 0x000fda0003f05270 */
[----:B------:R-:W-:Y:S05]  /*8da0*/  @!P0 BRA `(.L_x_3268) ;  /* 0x0000000000c08947 */ /* 0x000fea0003800000 */
[----:B------:R-:W-:-:S13]  /*8db0*/  ISETP.NE.AND P0, PT, R0, 0x1d, PT ;  /* 0x0000001d0000780c */ /* 0x000fda0003f05270 */
[----:B------:R-:W-:Y:S05]  /*8dc0*/  @!P0 BRA `(.L_x_3269) ;  /* 0x0000000000ac8947 */ /* 0x000fea0003800000 */
[----:B------:R-:W-:-:S13]  /*8dd0*/  ISETP.NE.AND P0, PT, R0, 0x2c, PT ;  /* 0x0000002c0000780c */ /* 0x000fda0003f05270 */
[----:B------:R-:W-:Y:S05]  /*8de0*/  @!P0 BRA `(.L_x_3270) ;  /* 0x0000000000448947 */ /* 0x000fea0003800000 */
.L_x_3240:
        /* <DEDUP_REMOVED lines=16> */
.L_x_3271:
[----:B------:R-:W-:Y:S05]  /*8ef0*/  BRA `(.L_x_3241) ;  /* 0x0000000000747947 */ /* 0x000fea0003800000 */
.L_x_3270:
        /* <DEDUP_REMOVED lines=24> */
.L_x_3269:
[----:B------:R-:W0:Y:S02]  /*9080*/  F2I.U64.F64.TRUNC R4, R4 ;  /* 0x0000000400047311 */ /* 0x000e24000030d800 */
[----:B0-----:R0:W-:Y:S01]  /*9090*/  STG.E.64 desc[UR36][R8.64], R4 ;  /* 0x0000000408007986 */ /* 0x0011e2000c101b24 */
[----:B------:R-:W-:Y:S05]  /*90a0*/  BRA `(.L_x_3241) ;  /* 0x0000000000087947 */ /* 0x000fea0003800000 */
.L_x_3268:
[----:B------:R-:W0:Y:S02]  /*90b0*/  F2I.U32.F64.TRUNC R5, R4 ;  /* 0x0000000400057311 */ /* 0x000e24000030d000 */
[----:B0-----:R0:W-:Y:S02]  /*90c0*/  STG.E desc[UR36][R8.64], R5 ;  /* 0x0000000508007986 */ /* 0x0011e4000c101924 */
.L_x_3241:
[----:B------:R-:W-:-:S13]  /*90d0*/  ISETP.GE.AND P0, PT, R23, R2, PT ;  /* 0x000000021700720c */ /* 0x000fda0003f06270 */
[----:B------:R-:W-:Y:S05]  /*90e0*/  @P0 BREAK.RELIABLE B6 ;  /* 0x0000000000060942 */ /* 0x000fea0003800100 */
[----:B------:R-:W-:Y:S05]  /*90f0*/  @P0 BRA `(.L_x_3272) ;  /* 0x0000002400e00947 */ /* 0x000fea0003800000 */
[----:B------:R-:W2:Y:S01]  /*9100*/  LDCU UR4, c[0x0][0x3b4] ;  /* 0x00007680ff0477ac */ /* 0x000ea20008000800 */
[----:B0-----:R-:W0:Y:S01]  /*9110*/  LDC.64 R4, c[0x0][0x388] ;  /* 0x0000e200ff047b82 */ /* 0x001e220000000a00 */
[----:B----4-:R-:W-:Y:S01]  /*9120*/  IMAD R0, R18, 0x200, R23 ;  /* 0x0000020012007824 */ /* 0x010fe200078e0217 */
[----:B-1----:R-:W-:-:S03]  /*9130*/  PRMT R6, R19, 0x9910, RZ ;  /* 0x0000991013067816 */ /* 0x002fc600000000ff */
[----:B--23--:R-:W-:Y:S02]  /*9140*/  IMAD R3, R0, UR4, RZ ;  /* 0x0000000400037c24 */ /* 0x00cfe4000f8e02ff */
        /* <DEDUP_REMOVED lines=16> */
.L_x_3276:
[----:B------:R-:W0:Y:S02]  /*9250*/  F2I.S64.F64.TRUNC R28, R28 ;  /* 0x0000001c001c7311 */ /* 0x000e24000030d900 */
[----:B0-----:R-:W-:-:S05]  /*9260*/  IMAD.MOV.U32 R3, RZ, RZ, R28 ;  /* 0x000000ffff037224 */ /* 0x001fca00078e001c */
[----:B------:R0:W-:Y:S01]  /*9270*/  STG.E.U8 desc[UR36][R4.64], R3 ;  /* 0x0000000304007986 */ /* 0x0001e2000c101124 */
[----:B------:R-:W-:Y:S05]  /*9280*/  BRA `(.L_x_3278) ;  /* 0x0000001000807947 */ /* 0x000fea0003800000 */
.L_x_3275:
        /* <DEDUP_REMOVED lines=9> */
.L_x_3280:
[----:B------:R-:W0:Y:S02]  /*9320*/  F2I.F64.TRUNC R29, R28 ;  /* 0x0000001c001d7311 */ /* 0x000e24000030d100 */
[----:B0-----:R0:W-:Y:S01]  /*9330*/  STG.E desc[UR36][R4.64], R29 ;  /* 0x0000001d04007986 */ /* 0x0011e2000c101924 */
[----:B------:R-:W-:Y:S05]  /*9340*/  BRA `(.L_x_3278) ;  /* 0x0000001000507947 */ /* 0x000fea0003800000 */
.L_x_3279:
[----:B------:R-:W0:Y:S02]  /*9350*/  F2I.F64.TRUNC R29, R28 ;  /* 0x0000001c001d7311 */ /* 0x000e24000030d100 */
[----:B0-----:R0:W-:Y:S01]  /*9360*/  STG.E.U16 desc[UR36][R4.64], R29 ;  /* 0x0000001d04007986 */ /* 0x0011e2000c101524 */
[----:B------:R-:W-:Y:S05]  /*9370*/  BRA `(.L_x_3278) ;  /* 0x0000001000447947 */ /* 0x000fea0003800000 */
.L_x_3274:
        /* <DEDUP_REMOVED lines=17> */
.L_x_3282:
        /* <DEDUP_REMOVED lines=12> */
.L_x_3281:
        /* <DEDUP_REMOVED lines=18> */
.L_x_3284:
        /* <DEDUP_REMOVED lines=13> */
.L_x_3283:
[----:B------:R0:W-:Y:S01]  /*9740*/  STG.E.64 desc[UR36][R4.64], R28 ;  /* 0x0000001c04007986 */ /* 0x0001e2000c101b24 */
[----:B------:R-:W-:Y:S05]  /*9750*/  BRA `(.L_x_3278) ;  /* 0x0000000c004c7947 */ /* 0x000fea0003800000 */
.L_x_3273:
        /* <DEDUP_REMOVED lines=13> */
.L_x_3288:
        /* <DEDUP_REMOVED lines=26> */
.L_x_3291:
[----:B------:R-:W-:-:S04]  /*99d0*/  SHF.R.U32.HI R3, RZ, 0x18, R7 ;  /* 0x00000018ff037819 */ /* 0x000fc80000011607 */
[----:B------:R-:W-:-:S07]  /*99e0*/  LOP3.LUT R0, R0, 0x80, R3, 0xf8, !PT ;  /* 0x0000008000007812 */ /* 0x000fce00078ef803 */
.L_x_3290:
[----:B------:R-:W-:Y:S05]  /*99f0*/  BSYNC.RECONVERGENT B0 ;  /* 0x0000000000007941 */ /* 0x000fea0003800200 */
.L_x_3289:
[----:B------:R0:W-:Y:S01]  /*9a00*/  STG.E.U8 desc[UR36][R4.64], R0 ;  /* 0x0000000004007986 */ /* 0x0001e2000c101124 */
[----:B------:R-:W-:Y:S05]  /*9a10*/  BRA `(.L_x_3278) ;  /* 0x00000008009c7947 */ /* 0x000fea0003800000 */
.L_x_3287:
        /* <DEDUP_REMOVED lines=26> */
.L_x_3294:
[----:B------:R-:W-:-:S04]  /*9bc0*/  SHF.R.U32.HI R3, RZ, 0x18, R7 ;  /* 0x00000018ff037819 */ /* 0x000fc80000011607 */
[----:B------:R-:W-:-:S07]  /*9bd0*/  LOP3.LUT R0, R0, 0x80, R3, 0xf8, !PT ;  /* 0x0000008000007812 */ /* 0x000fce00078ef803 */
.L_x_3293:
[----:B------:R-:W-:Y:S05]  /*9be0*/  BSYNC.RECONVERGENT B0 ;  /* 0x0000000000007941 */ /* 0x000fea0003800200 */
.L_x_3292:
[----:B------:R0:W-:Y:S01]  /*9bf0*/  STG.E.U8 desc[UR36][R4.64], R0 ;  /* 0x0000000004007986 */ /* 0x0001e2000c101124 */
[----:B------:R-:W-:Y:S05]  /*9c00*/  BRA `(.L_x_3278) ;  /* 0x0000000800207947 */ /* 0x000fea0003800000 */
.L_x_3286:
        /* <DEDUP_REMOVED lines=30> */
.L_x_3296:
[----:B------:R-:W0:Y:S02]  /*9df0*/  F2I.U64.F64.TRUNC R28, R28 ;  /* 0x0000001c001c7311 */ /* 0x000e24000030d800 */
[----:B0-----:R0:W-:Y:S01]  /*9e00*/  STG.E.64 desc[UR36][R4.64], R28 ;  /* 0x0000001c04007986 */ /* 0x0011e2000c101b24 */
[----:B------:R-:W-:Y:S05]  /*9e10*/  BRA `(.L_x_3278) ;  /* 0x00000004009c7947 */ /* 0x000fea0003800000 */
.L_x_3295:
[----:B------:R-:W0:Y:S02]  /*9e20*/  F2I.U32.F64.TRUNC R29, R28 ;  /* 0x0000001c001d7311 */ /* 0x000e24000030d000 */
[----:B0-----:R0:W-:Y:S01]  /*9e30*/  STG.E desc[UR36][R4.64], R29 ;  /* 0x0000001d04007986 */ /* 0x0011e2000c101924 */
[----:B------:R-:W-:Y:S05]  /*9e40*/  BRA `(.L_x_3278) ;  /* 0x0000000400907947 */ /* 0x000fea0003800000 */
.L_x_3285:
        /* <DEDUP_REMOVED lines=10> */
.L_x_3298:
[----:B------:R-:W-:-:S05]  /*9ef0*/  CS2R R30, SRZ ;  /* 0x00000000001e7805 */ /* 0x000fca000001ff00 */
[----:B------:R1:W-:Y:S01]  /*9f00*/  STG.E.128 desc[UR36][R4.64], R28 ;  /* 0x0000001c04007986 */ /* 0x0003e2000c101d24 */
[----:B------:R-:W-:Y:S05]  /*9f10*/  BRA `(.L_x_3278) ;  /* 0x00000004005c7947 */ /* 0x000fea0003800000 */
.L_x_3297:
[----:B------:R-:W-:-:S13]  /*9f20*/  ISETP.NE.AND P0, PT, R0, 0xf, PT ;  /* 0x0000000f0000780c */ /* 0x000fda0003f05270 */
[----:B------:R-:W-:Y:S05]  /*9f30*/  @!P0 BRA `(.L_x_3299) ;  /* 0x0000000400288947 */ /* 0x000fea0003800000 */
[----:B------:R-:W-:-:S13]  /*9f40*/  ISETP.NE.AND P0, PT, R0, 0x17, PT ;  /* 0x000000170000780c */ /* 0x000fda0003f05270 */
[----:B------:R-:W-:Y:S05]  /*9f50*/  @!P0 BRA `(.L_x_3300) ;  /* 0x0000000000b08947 */ /* 0x000fea0003800000 */
[----:B------:R-:W-:-:S13]  /*9f60*/  ISETP.NE.AND P0, PT, R0, 0x18, PT ;  /* 0x000000180000780c */ /* 0x000fda0003f05270 */
[----:B------:R-:W-:Y:S05]  /*9f70*/  @!P0 BRA `(.L_x_3301) ;  /* 0x0000000000448947 */ /* 0x000fea0003800000 */
.L_x_3277:
        /* <DEDUP_REMOVED lines=16> */
.L_x_3302:
[----:B------:R-:W-:Y:S05]  /*a080*/  BRA `(.L_x_3278) ;  /* 0x0000000400007947 */ /* 0x000fea0003800000 */
.L_x_3301:
        /* <DEDUP_REMOVED lines=21> */
.L_x_3304:
[----:B------:R-:W-:Y:S05]  /*a1e0*/  BSYNC.RECONVERGENT B0 ;  /* 0x0000000000007941 */ /* 0x000fea0003800200 */
.L_x_3303:
[----:B------:R-:W-:-:S05]  /*a1f0*/  LOP3.LUT R3, R0, 0x80, R3, 0xf8, !PT ;  /* 0x0000008000037812 */ /* 0x000fca00078ef803 */
[----:B------:R3:W-:Y:S01]  /*a200*/  STG.E.U8 desc[UR36][R4.64], R3 ;  /* 0x0000000304007986 */ /* 0x0007e2000c101124 */
[----:B------:R-:W-:Y:S05]  /*a210*/  BRA `(.L_x_3278) ;  /* 0x00000000009c7947 */ /* 0x000fea0003800000 */
.L_x_3300:
        /* <DEDUP_REMOVED lines=20> */
.L_x_3306:
[----:B------:R-:W-:Y:S01]  /*a360*/  IMAD.MOV.U32 R0, RZ, RZ, 0x7f ;  /* 0x0000007fff007424 */ /* 0x000fe200078e00ff */
[----:B------:R-:W-:-:S04]  /*a370*/  ISETP.GT.U32.AND P0, PT, R3, 0x7f800000, PT ;  /* 0x7f8000000300780c */ /* 0x000fc80003f04070 */
[----:B------:R-:W-:-:S09]  /*a380*/  SEL R0, R0, 0x7c, P0 ;  /* 0x0000007c00007807 */ /* 0x000fd20000000000 */
.L_x_3307:
[----:B------:R-:W-:Y:S05]  /*a390*/  BSYNC.RECONVERGENT B0 ;  /* 0x0000000000007941 */ /* 0x000fea0003800200 */
.L_x_3305:
[----:B------:R-:W-:-:S04]  /*a3a0*/  SHF.R.U32.HI R3, RZ, 0x18, R7 ;  /* 0x00000018ff037819 */ /* 0x000fc80000011607 */
[----:B------:R-:W-:-:S05]  /*a3b0*/  LOP3.LUT R3, R0, 0x80, R3, 0xf8, !PT ;  /* 0x0000008000037812 */ /* 0x000fca00078ef803 */
[----:B------:R2:W-:Y:S01]  /*a3c0*/  STG.E.U8 desc[UR36][R4.64], R3 ;  /* 0x0000000304007986 */ /* 0x0005e2000c101124 */
[----:B------:R-:W-:Y:S05]  /*a3d0*/  BRA `(.L_x_3278) ;  /* 0x00000000002c7947 */ /* 0x000fea0003800000 */
.L_x_3299:
        /* <DEDUP_REMOVED lines=10> */
[----:B------:R4:W-:Y:S02]  /*a480*/  STG.E.U16 desc[UR36][R4.64], R0 ;  /* 0x0000000004007986 */ /* 0x0009e4000c101524 */
.L_x_3278:
[----:B------:R-:W-:-:S07]  /*a490*/  VIADD R23, R23, 0x80 ;  /* 0x0000008017177836 */ /* 0x000fce0000000000 */
.L_x_3235:
[----:B------:R-:W-:-:S13]  /*a4a0*/  ISETP.GE.AND P0, PT, R23, R2, PT ;  /* 0x000000021700720c */ /* 0x000fda0003f06270 */
[----:B------:R-:W-:Y:S05]  /*a4b0*/  @P0 BREAK.RELIABLE B6 ;  /* 0x0000000000060942 */ /* 0x000fea0003800100 */
[----:B------:R-:W-:Y:S05]  /*a4c0*/  @P0 BRA `(.L_x_3272) ;  /* 0x0000001000ec0947 */ /* 0x000fea0003800000 */
[----:B------:R-:W-:Y:S05]  /*a4d0*/  BSYNC.RELIABLE B6 ;  /* 0x0000000000067941 */ /* 0x000fea0003800100 */
.L_x_3234:
        /* <DEDUP_REMOVED lines=21> */
.L_x_3311:
[----:B------:R-:W0:Y:S02]  /*a630*/  F2I.S64.F64.TRUNC R24, R24 ;  /* 0x0000001800187311 */ /* 0x000e24000030d900 */
[----:B0-----:R-:W-:-:S05]  /*a640*/  IMAD.MOV.U32 R3, RZ, RZ, R24 ;  /* 0x000000ffff037224 */ /* 0x001fca00078e0018 */
[----:B------:R0:W-:Y:S01]  /*a650*/  STG.E.U8 desc[UR36][R4.64], R3 ;  /* 0x0000000304007986 */ /* 0x0001e2000c101124 */
[----:B------:R-:W-:Y:S05]  /*a660*/  BRA `(.L_x_3313) ;  /* 0x0000001000807947 */ /* 0x000fea0003800000 */
.L_x_3310:
        /* <DEDUP_REMOVED lines=9> */
.L_x_3315:
[----:B------:R-:W0:Y:S02]  /*a700*/  F2I.F64.TRUNC R25, R24 ;  /* 0x0000001800197311 */ /* 0x000e24000030d100 */
[----:B0-----:R0:W-:Y:S01]  /*a710*/  STG.E desc[UR36][R4.64], R25 ;  /* 0x0000001904007986 */ /* 0x0011e2000c101924 */
[----:B------:R-:W-:Y:S05]  /*a720*/  BRA `(.L_x_3313) ;  /* 0x0000001000507947 */ /* 0x000fea0003800000 */
.L_x_3314:
[----:B------:R-:W0:Y:S02]  /*a730*/  F2I.F64.TRUNC R25, R24 ;  /* 0x0000001800197311 */ /* 0x000e24000030d100 */
[----:B0-----:R0:W-:Y:S01]  /*a740*/  STG.E.U16 desc[UR36][R4.64], R25 ;  /* 0x0000001904007986 */ /* 0x0011e2000c101524 */
[----:B------:R-:W-:Y:S05]  /*a750*/  BRA `(.L_x_3313) ;  /* 0x0000001000447947 */ /* 0x000fea0003800000 */
.L_x_3309:
        /* <DEDUP_REMOVED lines=17> */
.L_x_3317:
        /* <DEDUP_REMOVED lines=12> */
.L_x_3316:
        /* <DEDUP_REMOVED lines=18> */
.L_x_3319:
        /* <DEDUP_REMOVED lines=13> */
.L_x_3318:
[----:B------:R0:W-:Y:S01]  /*ab20*/  STG.E.64 desc[UR36][R4.64], R24 ;  /* 0x0000001804007986 */ /* 0x0001e2000c101b24 */
[----:B------:R-:W-:Y:S05]  /*ab30*/  BRA `(.L_x_3313) ;  /* 0x0000000c004c7947 */ /* 0x000fea0003800000 */
.L_x_3308:
        /* <DEDUP_REMOVED lines=13> */
.L_x_3323:
        /* <DEDUP_REMOVED lines=26> */
.L_x_3326:
[----:B------:R-:W-:-:S04]  /*adb0*/  SHF.R.U32.HI R3, RZ, 0x18, R7 ;  /* 0x00000018ff037819 */ /* 0x000fc80000011607 */
[----:B------:R-:W-:-:S07]  /*adc0*/  LOP3.LUT R0, R0, 0x80, R3, 0xf8, !PT ;  /* 0x0000008000007812 */ /* 0x000fce00078ef803 */
.L_x_3325:
[----:B------:R-:W-:Y:S05]  /*add0*/  BSYNC.RECONVERGENT B0 ;  /* 0x0000000000007941 */ /* 0x000fea0003800200 */
.L_x_3324:
[----:B------:R0:W-:Y:S01]  /*ade0*/  STG.E.U8 desc[UR36][R4.64], R0 ;  /* 0x0000000004007986 */ /* 0x0001e2000c101124 */
[----:B------:R-:W-:Y:S05]  /*adf0*/  BRA `(.L_x_3313) ;  /* 0x00000008009c7947 */ /* 0x000fea0003800000 */
.L_x_3322:
        /* <DEDUP_REMOVED lines=26> */
.L_x_3329:
[----:B------:R-:W-:-:S04]  /*afa0*/  SHF.R.U32.HI R3, RZ, 0x18, R7 ;  /* 0x00000018ff037819 */ /* 0x000fc80000011607 */
[----:B------:R-:W-:-:S07]  /*afb0*/  LOP3.LUT R0, R0, 0x80, R3, 0xf8, !PT ;  /* 0x0000008000007812 */ /* 0x000fce00078ef803 */
.L_x_3328:
[----:B------:R-:W-:Y:S05]  /*afc0*/  BSYNC.RECONVERGENT B0 ;  /* 0x0000000000007941 */ /* 0x000fea0003800200 */
.L_x_3327:
[----:B------:R0:W-:Y:S01]  /*afd0*/  STG.E.U8 desc[UR36][R4.64], R0 ;  /* 0x0000000004007986 */ /* 0x0001e2000c101124 */
[----:B------:R-:W-:Y:S05]  /*afe0*/  BRA `(.L_x_3313) ;  /* 0x0000000800207947 */ /* 0x000fea0003800000 */
.L_x_3321:
        /* <DEDUP_REMOVED lines=30> */
.L_x_3331:
[----:B------:R-:W0:Y:S02]  /*b1d0*/  F2I.U64.F64.TRUNC R24, R24 ;  /* 0x0000001800187311 */ /* 0x000e24000030d800 */
[----:B0-----:R0:W-:Y:S01]  /*b1e0*/  STG.E.64 desc[UR36][R4.64], R24 ;  /* 0x0000001804007986 */ /* 0x0011e2000c101b24 */
[----:B------:R-:W-:Y:S05]  /*b1f0*/  BRA `(.L_x_3313) ;  /* 0x00000004009c7947 */ /* 0x000fea0003800000 */
.L_x_3330:
[----:B------:R-:W0:Y:S02]  /*b200*/  F2I.U32.F64.TRUNC R25, R24 ;  /* 0x0000001800197311 */ /* 0x000e24000030d000 */
[----:B0-----:R0:W-:Y:S01]  /*b210*/  STG.E desc[UR36][R4.64], R25 ;  /* 0x0000001904007986 */ /* 0x0011e2000c101924 */
[----:B------:R-:W-:Y:S05]  /*b220*/  BRA `(.L_x_3313) ;  /* 0x0000000400907947 */ /* 0x000fea0003800000 */
.L_x_3320:
        /* <DEDUP_REMOVED lines=10> */
.L_x_3333:
[----:B------:R-:W-:-:S05]  /*b2d0*/  CS2R R26, SRZ ;  /* 0x00000000001a7805 */ /* 0x000fca000001ff00 */
[----:B------:R4:W-:Y:S01]  /*b2e0*/  STG.E.128 desc[UR36][R4.64], R24 ;  /* 0x0000001804007986 */ /* 0x0009e2000c101d24 */
[----:B------:R-:W-:Y:S05]  /*b2f0*/  BRA `(.L_x_3313) ;  /* 0x00000004005c7947 */ /* 0x000fea0003800000 */
.L_x_3332:
[----:B------:R-:W-:-:S13]  /*b300*/  ISETP.NE.AND P0, PT, R0, 0xf, PT ;  /* 0x0000000f0000780c */ /* 0x000fda0003f05270 */
[----:B------:R-:W-:Y:S05]  /*b310*/  @!P0 BRA `(.L_x_3334) ;  /* 0x0000000400288947 */ /* 0x000fea0003800000 */
[----:B------:R-:W-:-:S13]  /*b320*/  ISETP.NE.AND P0, PT, R0, 0x17, PT ;  /* 0x000000170000780c */ /* 0x000fda0003f05270 */
[----:B------:R-:W-:Y:S05]  /*b330*/  @!P0 BRA `(.L_x_3335) ;  /* 0x0000000000b08947 */ /* 0x000fea0003800000 */
[----:B------:R-:W-:-:S13]  /*b340*/  ISETP.NE.AND P0, PT, R0, 0x18, PT ;  /* 0x000000180000780c */ /* 0x000fda0003f05270 */
[----:B------:R-:W-:Y:S05]  /*b350*/  @!P0 BRA `(.L_x_3336) ;  /* 0x0000000000448947 */ /* 0x000fea0003800000 */
.L_x_3312:
        /* <DEDUP_REMOVED lines=16> */
.L_x_3337:
[----:B------:R-:W-:Y:S05]  /*b460*/  BRA `(.L_x_3313) ;  /* 0x0000000400007947 */ /* 0x000fea0003800000 */
.L_x_3336:
        /* <DEDUP_REMOVED lines=21> */
.L_x_3339:
[----:B------:R-:W-:Y:S05]  /*b5c0*/  BSYNC.RECONVERGENT B0 ;  /* 0x0000000000007941 */ /* 0x000fea0003800200 */
.L_x_3338:
[----:B------:R-:W-:-:S05]  /*b5d0*/  LOP3.LUT R3, R0, 0x80, R3, 0xf8, !PT ;  /* 0x0000008000037812 */ /* 0x000fca00078ef803 */
[----:B------:R1:W-:Y:S01]  /*b5e0*/  STG.E.U8 desc[UR36][R4.64], R3 ;  /* 0x0000000304007986 */ /* 0x0003e2000c101124 */
[----:B------:R-:W-:Y:S05]  /*b5f0*/  BRA `(.L_x_3313) ;  /* 0x00000000009c7947 */ /* 0x000fea0003800000 */
.L_x_3335:
        /* <DEDUP_REMOVED lines=20> */
.L_x_3341:
[----:B------:R-:W-:Y:S01]  /*b740*/  IMAD.MOV.U32 R0, RZ, RZ, 0x7f ;  /* 0x0000007fff007424 */ /* 0x000fe200078e00ff */
[----:B------:R-:W-:-:S04]  /*b750*/  ISETP.GT.U32.AND P0, PT, R3, 0x7f800000, PT ;  /* 0x7f8000000300780c */ /* 0x000fc80003f04070 */
[----:B------:R-:W-:-:S09]  /*b760*/  SEL R0, R0, 0x7c, P0 ;  /* 0x0000007c00007807 */ /* 0x000fd20000000000 */
.L_x_3342:
[----:B------:R-:W-:Y:S05]  /*b770*/  BSYNC.RECONVERGENT B0 ;  /* 0x0000000000007941 */ /* 0x000fea0003800200 */
.L_x_3340:
[----:B------:R-:W-:-:S04]  /*b780*/  SHF.R.U32.HI R3, RZ, 0x18, R7 ;  /* 0x00000018ff037819 */ /* 0x000fc80000011607 */
[----:B------:R-:W-:-:S05]  /*b790*/  LOP3.LUT R3, R0, 0x80, R3, 0xf8, !PT ;  /* 0x0000008000037812 */ /* 0x000fca00078ef803 */
[----:B------:R0:W-:Y:S01]  /*b7a0*/  STG.E.U8 desc[UR36][R4.64], R3 ;  /* 0x0000000304007986 */ /* 0x0001e2000c101124 */
[----:B------:R-:W-:Y:S05]  /*b7b0*/  BRA `(.L_x_3313) ;  /* 0x00000000002c7947 */ /* 0x000fea0003800000 */
.L_x_3334:
        /* <DEDUP_REMOVED lines=11> */
.L_x_3313:
[----:B------:R-:W-:-:S07]  /*b870*/  VIADD R23, R23, 0x80 ;  /* 0x0000008017177836 */ /* 0x000fce0000000000 */
.L_x_3272:
[----:B------:R-:W-:Y:S05]  /*b880*/  BSYNC.RECONVERGENT B7 ;  /* 0x0000000000077941 */ /* 0x000fea0003800200 */
.L_x_3233:
[----:B------:R-:W-:-:S13]  /*b890*/  ISETP.GE.AND P0, PT, R23, R2, PT ;  /* 0x000000021700720c */ /* 0x000fda0003f06270 */
[----:B------:R-:W-:Y:S05]  /*b8a0*/  @P0 EXIT ;  /* 0x000000000000094d */ /* 0x000fea0003800000 */
[----:B0123--:R-:W0:Y:S01]  /*b8b0*/  LDC.64 R2, c[0x0][0x388] ;  /* 0x0000e200ff027b82 */ /* 0x00fe220000000a00 */
[----:B------:R-:W1:Y:S01]  /*b8c0*/  LDCU UR4, c[0x0][0x3b4] ;  /* 0x00007680ff0477ac */ /* 0x000e620008000800 */
[----:B----4-:R-:W-:Y:S01]  /*b8d0*/  PRMT R0, R19, 0x9910, RZ ;  /* 0x0000991013007816 */ /* 0x010fe200000000ff */
        /* <DEDUP_REMOVED lines=15> */
[----:B0-----:R-:W-:Y:S01]  /*b9d0*/  STG.E.U8 desc[UR36][R2.64], R17 ;  /* 0x0000001102007986 */ /* 0x001fe2000c101124 */
[----:B------:R-:W-:Y:S05]  /*b9e0*/  EXIT ;  /* 0x000000000000794d */ /* 0x000fea0003800000 */
.L_x_3346:
[----:B------:R-:W0:Y:S02]  /*b9f0*/  F2I.S64.F64.TRUNC R16, R16 ;  /* 0x0000001000107311 */ /* 0x000e24000030d900 */
[----:B0-----:R-:W-:-:S05]  /*ba00*/  IMAD.MOV.U32 R5, RZ, RZ, R16 ;  /* 0x000000ffff057224 */ /* 0x001fca00078e0010 */
[----:B------:R-:W-:Y:S01]  /*ba10*/  STG.E.U8 desc[UR36][R2.64], R5 ;  /* 0x0000000502007986 */ /* 0x000fe2000c101124 */
[----:B------:R-:W-:Y:S05]  /*ba20*/  EXIT ;  /* 0x000000000000794d */ /* 0x000fea0003800000 */
.L_x_3345:
[----:B------:R-:W-:-:S13]  /*ba30*/  ISETP.NE.AND P0, PT, R0, 0x2, PT ;  /* 0x000000020000780c */ /* 0x000fda0003f05270 */
[----:B------:R-:W-:Y:S05]  /*ba40*/  @!P0 BRA `(.L_x_3348) ;  /* 0x0000000000288947 */ /* 0x000fea0003800000 */
[----:B------:R-:W-:-:S13]  /*ba50*/  ISETP.NE.AND P0, PT, R0, 0x3, PT ;  /* 0x000000030000780c */ /* 0x000fda0003f05270 */
[----:B------:R-:W-:Y:S05]  /*ba60*/  @!P0 BRA `(.L_x_3349) ;  /* 0x0000000000148947 */ /* 0x000fea0003800000 */
[----:B------:R-:W-:-:S13]  /*ba70*/  ISETP.NE.AND P0, PT, R0, 0x4, PT ;  /* 0x000000040000780c */ /* 0x000fda0003f05270 */
[----:B------:R-:W-:Y:S05]  /*ba80*/  @P0 BRA `(.L_x_3347) ;  /* 0x0000000c00240947 */ /* 0x000fea0003800000 */
[----:B------:R-:W0:Y:S02]  /*ba90*/  F2I.S64.F64.TRUNC R16, R16 ;  /* 0x0000001000107311 */ /* 0x000e24000030d900 */
[----:B0-----:R-:W-:Y:S01]  /*baa0*/  STG.E.64 desc[UR36][R2.64], R16 ;  /* 0x0000001002007986 */ /* 0x001fe2000c101b24 */
[----:B------:R-:W-:Y:S05]  /*bab0*/  EXIT ;  /* 0x000000000000794d */ /* 0x000fea0003800000 */
.L_x_3349:
[----:B------:R-:W0:Y:S02]  /*bac0*/  F2I.F64.TRUNC R17, R16 ;  /* 0x0000001000117311 */ /* 0x000e24000030d100 */
[----:B0-----:R-:W-:Y:S01]  /*bad0*/  STG.E desc[UR36][R2.64], R17 ;  /* 0x0000001102007986 */ /* 0x001fe2000c101924 */
[----:B------:R-:W-:Y:S05]  /*bae0*/  EXIT ;  /* 0x000000000000794d */ /* 0x000fea0003800000 */
.L_x_3348:
[----:B------:R-:W0:Y:S02]  /*baf0*/  F2I.F64.TRUNC R17, R16 ;  /* 0x0000001000117311 */ /* 0x000e24000030d100 */
[----:B0-----:R-:W-:Y:S01]  /*bb00*/  STG.E.U16 desc[UR36][R2.64], R17 ;  /* 0x0000001102007986 */ /* 0x001fe2000c101524 */
[----:B------:R-:W-:Y:S05]  /*bb10*/  EXIT ;  /* 0x000000000000794d */ /* 0x000fea0003800000 */
.L_x_3344:
        /* <DEDUP_REMOVED lines=15> */
[----:B------:R-:W-:Y:S01]  /*bc10*/  STG.E desc[UR36][R2.64], R5 ;  /* 0x0000000502007986 */ /* 0x000fe2000c101924 */
[----:B------:R-:W-:Y:S05]  /*bc20*/  EXIT ;  /* 0x000000000000794d */ /* 0x000fea0003800000 */
.L_x_3351:
        /* <DEDUP_REMOVED lines=10> */
[----:B------:R-:W-:Y:S01]  /*bcd0*/  STG.E.U16 desc[UR36][R2.64], R0 ;  /* 0x0000000002007986 */ /* 0x000fe2000c101524 */
[----:B------:R-:W-:Y:S05]  /*bce0*/  EXIT ;  /* 0x000000000000794d */ /* 0x000fea0003800000 */
.L_x_3350:
        /* <DEDUP_REMOVED lines=16> */
[----:B------:R-:W-:Y:S01]  /*bdf0*/  STG.E.64 desc[UR36][R2.64], R4 ;  /* 0x0000000402007986 */ /* 0x000fe2000c101b24 */
[----:B------:R-:W-:Y:S05]  /*be00*/  EXIT ;  /* 0x000000000000794d */ /* 0x000fea0003800000 */
.L_x_3353:
        /* <DEDUP_REMOVED lines=11> */
[----:B------:R-:W-:Y:S01]  /*bec0*/  STG.E desc[UR36][R2.64], R5 ;  /* 0x0000000502007986 */ /* 0x000fe2000c101924 */
[----:B------:R-:W-:Y:S05]  /*bed0*/  EXIT ;  /* 0x000000000000794d */ /* 0x000fea0003800000 */
.L_x_3352:
[----:B------:R-:W-:Y:S01]  /*bee0*/  STG.E.64 desc[UR36][R2.64], R16 ;  /* 0x0000001002007986 */ /* 0x000fe2000c101b24 */
[----:B------:R-:W-:Y:S05]  /*bef0*/  EXIT ;  /* 0x000000000000794d */ /* 0x000fea0003800000 */
.L_x_3343:
        /* <DEDUP_REMOVED lines=11> */
[----:B0-----:R-:W-:Y:S01]  /*bfb0*/  STG.E.U16 desc[UR36][R2.64], R17 ;  /* 0x0000001102007986 */ /* 0x001fe2000c101524 */
[----:B------:R-:W-:Y:S05]  /*bfc0*/  EXIT ;  /* 0x000000000000794d */ /* 0x000fea0003800000 */
.L_x_3357:
        /* <DEDUP_REMOVED lines=26> */
.L_x_3360:
[----:B------:R-:W-:-:S04]  /*c170*/  SHF.R.U32.HI R5, RZ, 0x18, R5 ;  /* 0x00000018ff057819 */ /* 0x000fc80000011605 */
[----:B------:R-:W-:-:S07]  /*c180*/  LOP3.LUT R0, R0, 0x80, R5, 0xf8, !PT ;  /* 0x0000008000007812 */ /* 0x000fce00078ef805 */
.L_x_3359:
[----:B------:R-:W-:Y:S05]  /*c190*/  BSYNC.RECONVERGENT B0 ;  /* 0x0000000000007941 */ /* 0x000fea0003800200 */
.L_x_3358:
[----:B------:R-:W-:Y:S01]  /*c1a0*/  STG.E.U8 desc[UR36][R2.64], R0 ;  /* 0x0000000002007986 */ /* 0x000fe2000c101124 */
[----:B------:R-:W-:Y:S05]  /*c1b0*/  EXIT ;  /* 0x000000000000794d */ /* 0x000fea0003800000 */
.L_x_3356:
        /* <DEDUP_REMOVED lines=26> */
.L_x_3363:
[----:B------:R-:W-:-:S04]  /*c360*/  SHF.R.U32.HI R5, RZ, 0x18, R5 ;  /* 0x00000018ff057819 */ /* 0x000fc80000011605 */
[----:B------:R-:W-:-:S07]  /*c370*/  LOP3.LUT R0, R0, 0x80, R5, 0xf8, !PT ;  /* 0x0000008000007812 */ /* 0x000fce00078ef805 */
.L_x_3362:
[----:B------:R-:W-:Y:S05]  /*c380*/  BSYNC.RECONVERGENT B0 ;  /* 0x0000000000007941 */ /* 0x000fea0003800200 */
.L_x_3361:
[----:B------:R-:W-:Y:S01]  /*c390*/  STG.E.U8 desc[UR36][R2.64], R0 ;  /* 0x0000000002007986 */ /* 0x000fe2000c101124 */
[----:B------:R-:W-:Y:S05]  /*c3a0*/  EXIT ;  /* 0x000000000000794d */ /* 0x000fea0003800000 */
.L_x_3355:
        /* <DEDUP_REMOVED lines=30> */
.L_x_3365:
[----:B------:R-:W0:Y:S02]  /*c590*/  F2I.U64.F64.TRUNC R16, R16 ;  /* 0x0000001000107311 */ /* 0x000e24000030d800 */
[----:B0-----:R-:W-:Y:S01]  /*c5a0*/  STG.E.64 desc[UR36][R2.64], R16 ;  /* 0x0000001002007986 */ /* 0x001fe2000c101b24 */
[----:B------:R-:W-:Y:S05]  /*c5b0*/  EXIT ;  /* 0x000000000000794d */ /* 0x000fea0003800000 */
.L_x_3364:
[----:B------:R-:W0:Y:S02]  /*c5c0*/  F2I.U32.F64.TRUNC R17, R16 ;  /* 0x0000001000117311 */ /* 0x000e24000030d000 */
[----:B0-----:R-:W-:Y:S01]  /*c5d0*/  STG.E desc[UR36][R2.64], R17 ;  /* 0x0000001102007986 */ /* 0x001fe2000c101924 */
[----:B------:R-:W-:Y:S05]  /*c5e0*/  EXIT ;  /* 0x000000000000794d */ /* 0x000fea0003800000 */
.L_x_3354:
        /* <DEDUP_REMOVED lines=8> */
[----:B------:R-:W-:Y:S01]  /*c670*/  STG.E.U8 desc[UR36][R2.64], R5 ;  /* 0x0000000502007986 */ /* 0x000fe2000c101124 */
[----:B------:R-:W-:Y:S05]  /*c680*/  EXIT ;  /* 0x000000000000794d */ /* 0x000fea0003800000 */
.L_x_3367:
[----:B------:R-:W-:-:S05]  /*c690*/  CS2R R18, SRZ ;  /* 0x0000000000127805 */ /* 0x000fca000001ff00 */
[----:B------:R-:W-:Y:S01]  /*c6a0*/  STG.E.128 desc[UR36][R2.64], R16 ;  /* 0x0000001002007986 */ /* 0x000fe2000c101d24 */
[----:B------:R-:W-:Y:S05]  /*c6b0*/  EXIT ;  /* 0x000000000000794d */ /* 0x000fea0003800000 */
.L_x_3366:
[----:B------:R-:W-:-:S13]  /*c6c0*/  ISETP.NE.AND P0, PT, R0, 0xf, PT ;  /* 0x0000000f0000780c */ /* 0x000fda0003f05270 */
[----:B------:R-:W-:Y:S05]  /*c6d0*/  @!P0 BRA `(.L_x_3368) ;  /* 0x0000000400288947 */ /* 0x000fea0003800000 */
[----:B------:R-:W-:-:S13]  /*c6e0*/  ISETP.NE.AND P0, PT, R0, 0x17, PT ;  /* 0x000000170000780c */ /* 0x000fda0003f05270 */
[----:B------:R-:W-:Y:S05]  /*c6f0*/  @!P0 BRA `(.L_x_3369) ;  /* 0x0000000000b08947 */ /* 0x000fea0003800000 */
[----:B------:R-:W-:-:S13]  /*c700*/  ISETP.NE.AND P0, PT, R0, 0x18, PT ;  /* 0x000000180000780c */ /* 0x000fda0003f05270 */
[----:B------:R-:W-:Y:S05]  /*c710*/  @!P0 BRA `(.L_x_3370) ;  /* 0x0000000000448947 */ /* 0x000fea0003800000 */
.L_x_3347:
        /* <DEDUP_REMOVED lines=16> */
.L_x_3371:
[----:B------:R-:W-:Y:S05]  /*c820*/  EXIT ;  /* 0x000000000000794d */ /* 0x000fea0003800000 */
.L_x_3370:
        /* <DEDUP_REMOVED lines=21> */
.L_x_3373:
[----:B------:R-:W-:Y:S05]  /*c980*/  BSYNC.RECONVERGENT B0 ;  /* 0x0000000000007941 */ /* 0x000fea0003800200 */
.L_x_3372:
[----:B------:R-:W-:-:S05]  /*c990*/  LOP3.LUT R5, R0, 0x80, R5, 0xf8, !PT ;  /* 0x0000008000057812 */ /* 0x000fca00078ef805 */
[----:B------:R-:W-:Y:S01]  /*c9a0*/  STG.E.U8 desc[UR36][R2.64], R5 ;  /* 0x0000000502007986 */ /* 0x000fe2000c101124 */
[----:B------:R-:W-:Y:S05]  /*c9b0*/  EXIT ;  /* 0x000000000000794d */ /* 0x000fea0003800000 */
.L_x_3369:
        /* <DEDUP_REMOVED lines=20> */
.L_x_3375:
[----:B------:R-:W-:Y:S01]  /*cb00*/  IMAD.MOV.U32 R0, RZ, RZ, 0x7f ;  /* 0x0000007fff007424 */ /* 0x000fe200078e00ff */
[----:B------:R-:W-:-:S04]  /*cb10*/  ISETP.GT.U32.AND P0, PT, R4, 0x7f800000, PT ;  /* 0x7f8000000400780c */ /* 0x000fc80003f04070 */
[----:B------:R-:W-:-:S09]  /*cb20*/  SEL R0, R0, 0x7c, P0 ;  /* 0x0000007c00007807 */ /* 0x000fd20000000000 */
.L_x_3376:
[----:B------:R-:W-:Y:S05]  /*cb30*/  BSYNC.RECONVERGENT B0 ;  /* 0x0000000000007941 */ /* 0x000fea0003800200 */
.L_x_3374:
[----:B------:R-:W-:-:S04]  /*cb40*/  SHF.R.U32.HI R5, RZ, 0x18, R5 ;  /* 0x00000018ff057819 */ /* 0x000fc80000011605 */
[----:B------:R-:W-:-:S05]  /*cb50*/  LOP3.LUT R5, R0, 0x80, R5, 0xf8, !PT ;  /* 0x0000008000057812 */ /* 0x000fca00078ef805 */
[----:B------:R-:W-:Y:S01]  /*cb60*/  STG.E.U8 desc[UR36][R2.64], R5 ;  /* 0x0000000502007986 */ /* 0x000fe2000c101124 */
[----:B------:R-:W-:Y:S05]  /*cb70*/  EXIT ;  /* 0x000000000000794d */ /* 0x000fea0003800000 */
.L_x_3368:
        /* <DEDUP_REMOVED lines=10> */
[----:B------:R-:W-:Y:S01]  /*cc20*/  STG.E.U16 desc[UR36][R2.64], R0 ;  /* 0x0000000002007986 */ /* 0x000fe2000c101524 */
[----:B------:R-:W-:Y:S05]  /*cc30*/  EXIT ;  /* 0x000000000000794d */ /* 0x000fea0003800000 */
.L_x_3377:
        /* <DEDUP_REMOVED lines=12> */
.L_x_14184:


//--------------------- .text._ZN2at6native18elementwise_kernelILi128ELi2EZNS0_22gpu_kernel_impl_nocastIZZZNS0_25tanh_backward_kernel_cudaERNS_18TensorIteratorBaseEENKUlvE0_clEvENKUlvE_clEvEUlddE_EEvS4_RKT_EUliE_EEviT1_ --------------------------
	.section	.text._ZN2at6native18elementwise_kernelILi128ELi2EZNS0_22gpu_kernel_impl_nocastIZZZNS0_25tanh_backward_kernel_cudaERNS_18TensorIteratorBaseEENKUlvE0_clEvENKUlvE_clEvEUlddE_EEvS4_RKT_EUliE_EEviT1_,"ax",@progbits
	.align	128
        .global         _ZN2at6native18elementwise_kernelILi128ELi2EZNS0_22gpu_kernel_impl_nocastIZZZNS0_25tanh_backward_kernel_cudaERNS_18TensorIteratorBaseEENKUlvE0_clEvENKUlvE_clEvEUlddE_EEvS4_RKT_EUliE_EEviT1_
        .type           _ZN2at6native18elementwise_kernelILi128ELi2EZNS0_22gpu_kernel_impl_nocastIZZZNS0_25tanh_backward_kernel_cudaERNS_18TensorIteratorBaseEENKUlvE0_clEvENKUlvE_clEvEUlddE_EEvS4_RKT_EUliE_EEviT1_,@function
        .size           _ZN2at6native18elementwise_kernelILi128ELi2EZNS0_22gpu_kernel_impl_nocastIZZZNS0_25tanh_backward_kernel_cudaERNS_18TensorIteratorBaseEENKUlvE0_clEvENKUlvE_clEvEUlddE_EEvS4_RKT_EUliE_EEviT1_,(.L_x_14185 - _ZN2at6native18elementwise_kernelILi128ELi2EZNS0_22gpu_kernel_impl_nocastIZZZNS0_25tanh_backward_kernel_cudaERNS_18TensorIteratorBaseEENKUlvE0_clEvENKUlvE_clEvEUlddE_EEvS4_RKT_EUliE_EEviT1_)
        .other          _ZN2at6native18elementwise_kernelILi128ELi2EZNS0_22gpu_kernel_impl_nocastIZZZNS0_25tanh_backward_kernel_cudaERNS_18TensorIteratorBaseEENKUlvE0_clEvENKUlvE_clEvEUlddE_EEvS4_RKT_EUliE_EEviT1_,@"STO_CUDA_ENTRY STV_DEFAULT"
_ZN2at6native18elementwise_kernelILi128ELi2EZNS0_22gpu_kernel_impl_nocastIZZZNS0_25tanh_backward_kernel_cudaERNS_18TensorIteratorBaseEENKUlvE0_clEvENKUlvE_clEvEUlddE_EEvS4_RKT_EUliE_EEviT1_:
.text._ZN2at6native18elementwise_kernelILi128ELi2EZNS0_22gpu_kernel_impl_nocastIZZZNS0_25tanh_backward_kernel_cudaERNS_18TensorIteratorBaseEENKUlvE0_clEvENKUlvE_clEvEUlddE_EEvS4_RKT_EUliE_EEviT1_:
        /* <DEDUP_REMOVED lines=15> */
[----:B0-----:R-:W2:Y:S04]  /*00f0*/  LDG.E.64 R6, desc[UR6][R6.64] ;  /* 0x0000000606067981 */ /* 0x001ea8000c1e1b00 */
[----:B-1----:R-:W3:Y:S03]  /*0100*/  LDG.E.64 R4, desc[UR6][R4.64] ;  /* 0x0000000604047981 */ /* 0x002ee6000c1e1b00 */
[----:B------:R-:W0:Y:S01]  /*0110*/  LDC.64 R10, c[0x0][0x5e8] ;  /* 0x00017a00ff0a7b82 */ /* 0x000e220000000a00 */
[----:B------:R-:W-:Y:S01]  /*0120*/  IADD3 R3, PT, PT, R3, 0x80, RZ ;  /* 0x0000008003037810 */ /* 0x000fe20007ffe0ff */
[----:B--2---:R-:W3:-:S15]  /*0130*/  DFMA R8, -R6, R6, 1 ;  /* 0x3ff000000608742b */ /* 0x004ede0000000106 */
[----:B------:R-:W-:-:S15]  /*0140*/  NOP ;  /* 0x0000000000007918 */ /* 0x000fde0000000000 */
[----:B------:R-:W-:-:S15]  /*0150*/  NOP ;  /* 0x0000000000007918 */ /* 0x000fde0000000000 */
[----:B------:R-:W-:-:S15]  /*0160*/  NOP ;  /* 0x0000000000007918 */ /* 0x000fde0000000000 */
[----:B------:R-:W-:-:S04]  /*0170*/  NOP ;  /* 0x0000000000007918 */ /* 0x000fc80000000000 */
[----:B---3--:R-:W0:Y:S02]  /*0180*/  DMUL R8, R4, R8 ;  /* 0x0000000804087228 */ /* 0x008e240000000000 */
[----:B0-----:R0:W-:Y:S02]  /*0190*/  STG.E.64 desc[UR6][R10.64], R8 ;  /* 0x000000080a007986 */ /* 0x0011e4000c101b06 */
.L_x_3380:
[----:B------:R-:W-:Y:S05]  /*01a0*/  BSYNC.RECONVERGENT B0 ;  /* 0x0000000000007941 */ /* 0x000fea0003800200 */
.L_x_3379:
[----:B------:R-:W-:-:S13]  /*01b0*/  ISETP.GE.AND P0, PT, R3, UR4, PT ;  /* 0x0000000403007c0c */ /* 0x000fda000bf06270 */
[----:B------:R-:W-:Y:S05]  /*01c0*/  @P0 EXIT ;  /* 0x000000000000094d */ /* 0x000fea0003800000 */
[----:B0-----:R-:W0:Y:S08]  /*01d0*/  LDC.64 R8, c[0x0][0x5f8] ;  /* 0x00017e00ff087b82 */ /* 0x001e300000000a00 */
[----:B------:R-:W1:Y:S01]  /*01e0*/  LDC.64 R6, c[0x0][0x5f0] ;  /* 0x00017c00ff067b82 */ /* 0x000e620000000a00 */
[----:B0-----:R-:W2:Y:S04]  /*01f0*/  LDG.E.64 R4, desc[UR6][R8.64] ;  /* 0x0000000608047981 */ /* 0x001ea8000c1e1b00 */
[----:B-1----:R-:W3:Y:S03]  /*0200*/  LDG.E.64 R2, desc[UR6][R6.64] ;  /* 0x0000000606027981 */ /* 0x002ee6000c1e1b00 */
[----:B------:R-:W0:Y:S01]  /*0210*/  LDC.64 R10, c[0x0][0x5e8] ;  /* 0x00017a00ff0a7b82 */ /* 0x000e220000000a00 */
[----:B--2---:R-:W3:-:S15]  /*0220*/  DFMA R4, -R4, R4, 1 ;  /* 0x3ff000000404742b */ /* 0x004ede0000000104 */
[----:B------:R-:W-:-:S15]  /*0230*/  NOP ;  /* 0x0000000000007918 */ /* 0x000fde0000000000 */
[----:B------:R-:W-:-:S15]  /*0240*/  NOP ;  /* 0x0000000000007918 */ /* 0x000fde0000000000 */
[----:B------:R-:W-:-:S15]  /*0250*/  NOP ;  /* 0x0000000000007918 */ /* 0x000fde0000000000 */
[----:B------:R-:W-:-:S04]  /*0260*/  NOP ;  /* 0x0000000000007918 */ /* 0x000fc80000000000 */
[----:B---3--:R-:W0:Y:S02]  /*0270*/  DMUL R2, R2, R4 ;  /* 0x0000000402027228 */ /* 0x008e240000000000 */
[----:B0-----:R-:W-:Y:S01]  /*0280*/  STG.E.64 desc[UR6][R10.64], R2 ;  /* 0x000000020a007986 */ /* 0x001fe2000c101b06 */
[----:B------:R-:W-:Y:S05]  /*0290*/  EXIT ;  /* 0x000000000000794d */ /* 0x000fea0003800000 */
.L_x_3378:
        /* <DEDUP_REMOVED lines=8> */
[----:B------:R-:W-:Y:S02]  /*0320*/  MOV R4, RZ ;  /* 0x000000ff00047202 */ /* 0x000fe40000000f00 */
        /* <DEDUP_REMOVED lines=323> */
[----:B------:R-:W-:Y:S01]  /*1760*/  MOV R8, RZ ;  /* 0x000000ff00087202 */ /* 0x000fe20000000f00 */
        /* <DEDUP_REMOVED lines=22> */
.L_x_3383:
[----:B------:R-:W0:Y:S02]  /*18d0*/  LDCU.128 UR8, c[0x0][0x5f0] ;  /* 0x0000be00ff0877ac */ /* 0x000e240008000c00 */
[----:B0-----:R-:W-:-:S04]  /*18e0*/  IADD3 R12, P0, PT, R6, UR10, RZ ;  /* 0x0000000a060c7c10 */ /* 0x001fc8000ff1e0ff */
[----:B------:R-:W-:Y:S02]  /*18f0*/  IADD3.X R13, PT, PT, RZ, UR11, RZ, P0, !PT ;  /* 0x0000000bff0d7c10 */ /* 0x000fe400087fe4ff */
[----:B------:R-:W-:-:S03]  /*1900*/  IADD3 R10, P0, PT, R4, UR8, RZ ;  /* 0x00000008040a7c10 */ /* 0x000fc6000ff1e0ff */
[----:B------:R-:W2:Y:S01]  /*1910*/  LDG.E.64 R8, desc[UR6][R12.64] ;  /* 0x000000060c087981 */ /* 0x000ea2000c1e1b00 */
[----:B------:R-:W-:Y:S01]  /*1920*/  IADD3.X R11, PT, PT, RZ, UR9, RZ, P0, !PT ;  /* 0x00000009ff0b7c10 */ /* 0x000fe200087fe4ff */
[----:B------:R-:W0:Y:S04]  /*1930*/  LDCU.64 UR8, c[0x0][0x5e8] ;  /* 0x0000bd00ff0877ac */ /* 0x000e280008000a00 */
[----:B------:R-:W3:Y:S01]  /*1940*/  LDG.E.64 R6, desc[UR6][R10.64] ;  /* 0x000000060a067981 */ /* 0x000ee2000c1e1b00 */
[----:B------:R-:W-:Y:S02]  /*1950*/  IADD3 R3, PT, PT, R3, 0x80, RZ ;  /* 0x0000008003037810 */ /* 0x000fe40007ffe0ff */
[----:B0-----:R-:W-:-:S04]  /*1960*/  IADD3 R4, P0, PT, R5, UR8, RZ ;  /* 0x0000000805047c10 */ /* 0x001fc8000ff1e0ff */
[----:B------:R-:W-:Y:S01]  /*1970*/  IADD3.X R5, PT, PT, RZ, UR9, RZ, P0, !PT ;  /* 0x00000009ff057c10 */ /* 0x000fe200087fe4ff */
[----:B--2---:R-:W3:-:S15]  /*1980*/  DFMA R8, -R8, R8, 1 ;  /* 0x3ff000000808742b */ /* 0x004ede0000000108 */
[----:B------:R-:W-:-:S15]  /*1990*/  NOP ;  /* 0x0000000000007918 */ /* 0x000fde0000000000 */
[----:B------:R-:W-:-:S15]  /*19a0*/  NOP ;  /* 0x0000000000007918 */ /* 0x000fde0000000000 */
[----:B------:R-:W-:-:S15]  /*19b0*/  NOP ;  /* 0x0000000000007918 */ /* 0x000fde0000000000 */
[----:B------:R-:W-:-:S04]  /*19c0*/  NOP ;  /* 0x0000000000007918 */ /* 0x000fc80000000000 */
[----:B---3--:R-:W0:Y:S02]  /*19d0*/  DMUL R6, R6, R8 ;  /* 0x0000000806067228 */ /* 0x008e240000000000 */
[----:B0-----:R0:W-:Y:S02]  /*19e0*/  STG.E.64 desc[UR6][R4.64], R6 ;  /* 0x0000000604007986 */ /* 0x0011e4000c101b06 */
.L_x_3382:
[----:B------:R-:W-:Y:S05]  /*19f0*/  BSYNC.RECONVERGENT B0 ;  /* 0x0000000000007941 */ /* 0x000fea0003800200 */
.L_x_3381:
[----:B------:R-:W-:-:S13]  /*1a00*/  ISETP.GE.AND P0, PT, R3, UR4, PT ;  /* 0x0000000403007c0c */ /* 0x000fda000bf06270 */
[----:B------:R-:W-:Y:S05]  /*1a10*/  @P0 EXIT ;  /* 0x000000000000094d */ /* 0x000fea0003800000 */
[----:B------:R-:W1:Y:S01]  /*1a20*/  LDCU.64 UR4, c[0x0][0x390] ;  /* 0x00007200ff0477ac */ /* 0x000e620008000a00 */
[----:B0-----:R-:W-:Y:S02]  /*1a30*/  MOV R4, RZ ;  /* 0x000000ff00047202 */ /* 0x001fe40000000f00 */
        /* <DEDUP_REMOVED lines=346> */
.L_x_3384:
[----:B------:R-:W0:Y:S01]  /*2fe0*/  LDCU.128 UR8, c[0x0][0x5f0] ;  /* 0x0000be00ff0877ac */ /* 0x000e220008000c00 */
[----:B------:R-:W1:Y:S01]  /*2ff0*/  LDCU.64 UR4, c[0x0][0x5e8] ;  /* 0x0000bd00ff0477ac */ /* 0x000e620008000a00 */
[----:B0-----:R-:W-:-:S04]  /*3000*/  IADD3 R10, P0, PT, R4, UR10, RZ ;  /* 0x0000000a040a7c10 */ /* 0x001fc8000ff1e0ff */
[----:B------:R-:W-:Y:S02]  /*3010*/  IADD3.X R11, PT, PT, RZ, UR11, RZ, P0, !PT ;  /* 0x0000000bff0b7c10 */ /* 0x000fe400087fe4ff */
[----:B------:R-:W-:-:S03]  /*3020*/  IADD3 R8, P0, PT, R2, UR8, RZ ;  /* 0x0000000802087c10 */ /* 0x000fc6000ff1e0ff */
[----:B------:R-:W2:Y:S01]  /*3030*/  LDG.E.64 R6, desc[UR6][R10.64] ;  /* 0x000000060a067981 */ /* 0x000ea2000c1e1b00 */
[----:B------:R-:W-:-:S05]  /*3040*/  IADD3.X R9, PT, PT, RZ, UR9, RZ, P0, !PT ;  /* 0x00000009ff097c10 */ /* 0x000fca00087fe4ff */
[----:B------:R-:W3:Y:S01]  /*3050*/  LDG.E.64 R4, desc[UR6][R8.64] ;  /* 0x0000000608047981 */ /* 0x000ee2000c1e1b00 */
[----:B-1----:R-:W-:-:S04]  /*3060*/  IADD3 R2, P0, PT, R3, UR4, RZ ;  /* 0x0000000403027c10 */ /* 0x002fc8000ff1e0ff */
[----:B------:R-:W-:Y:S01]  /*3070*/  IADD3.X R3, PT, PT, RZ, UR5, RZ, P0, !PT ;  /* 0x00000005ff037c10 */ /* 0x000fe200087fe4ff */
        /* <DEDUP_REMOVED lines=8> */
.L_x_3385:
        /* <DEDUP_REMOVED lines=16> */
.L_x_14185:


//--------------------- .text._ZN2at6native27unrolled_elementwise_kernelIZZZNS0_25tanh_backward_kernel_cudaERNS_18TensorIteratorBaseEENKUlvE0_clEvENKUlvE_clEvEUlddE_St5arrayIPcLm3EELi4E23TrivialOffsetCalculatorILi2EjESA_ILi1EjENS0_6memory15LoadWithoutCastENSD_16StoreWithoutCastEEEviT_T0_T2_T3_T4_T5_ --------------------------
	.section	.text._ZN2at6native27unrolled_elementwise_kernelIZZZNS0_25tanh_backward_kernel_cudaERNS_18TensorIteratorBaseEENKUlvE0_clEvENKUlvE_clEvEUlddE_St5arrayIPcLm3EELi4E23TrivialOffsetCalculatorILi2EjESA_ILi1EjENS0_6memory15LoadWithoutCastENSD_16StoreWithoutCastEEEviT_T0_T2_T3_T4_T5_,"ax",@progbits
	.align	128
        .global         _ZN2at6native27unrolled_elementwise_kernelIZZZNS0_25tanh_backward_kernel_cudaERNS_18TensorIteratorBaseEENKUlvE0_clEvENKUlvE_clEvEUlddE_St5arrayIPcLm3EELi4E23TrivialOffsetCalculatorILi2EjESA_ILi1EjENS0_6memory15LoadWithoutCastENSD_16StoreWithoutCastEEEviT_T0_T2_T3_T4_T5_
        .type           _ZN2at6native27unrolled_elementwise_kernelIZZZNS0_25tanh_backward_kernel_cudaERNS_18TensorIteratorBaseEENKUlvE0_clEvENKUlvE_clEvEUlddE_St5arrayIPcLm3EELi4E23TrivialOffsetCalculatorILi2EjESA_ILi1EjENS0_6memory15LoadWithoutCastENSD_16StoreWithoutCastEEEviT_T0_T2_T3_T4_T5_,@function
        .size           _ZN2at6native27unrolled_elementwise_kernelIZZZNS0_25tanh_backward_kernel_cudaERNS_18TensorIteratorBaseEENKUlvE0_clEvENKUlvE_clEvEUlddE_St5arrayIPcLm3EELi4E23TrivialOffsetCalculatorILi2EjESA_ILi1EjENS0_6memory15LoadWithoutCastENSD_16StoreWithoutCastEEEviT_T0_T2_T3_T4_T5_,(.L_x_14186 - _ZN2at6native27unrolled_elementwise_kernelIZZZNS0_25tanh_backward_kernel_cudaERNS_18TensorIteratorBaseEENKUlvE0_clEvENKUlvE_clEvEUlddE_St5arrayIPcLm3EELi4E23TrivialOffsetCalculatorILi2EjESA_ILi1EjENS0_6memory15LoadWithoutCastENSD_16StoreWithoutCastEEEviT_T0_T2_T3_T4_T5_)
        .other          _ZN2at6native27unrolled_elementwise_kernelIZZZNS0_25tanh_backward_kernel_cudaERNS_18TensorIteratorBaseEENKUlvE0_clEvENKUlvE_clEvEUlddE_St5arrayIPcLm3EELi4E23TrivialOffsetCalculatorILi2EjESA_ILi1EjENS0_6memory15LoadWithoutCastENSD_16StoreWithoutCastEEEviT_T0_T2_T3_T4_T5_,@"STO_CUDA_ENTRY STV_DEFAULT"
_ZN2at6native27unrolled_elementwise_kernelIZZZNS0_25tanh_backward_kernel_cudaERNS_18TensorIteratorBaseEENKUlvE0_clEvENKUlvE_clEvEUlddE_St5arrayIPcLm3EELi4E23TrivialOffsetCalculatorILi2EjESA_ILi1EjENS0_6memory15LoadWithoutCastENSD_16StoreWithoutCastEEEviT_T0_T2_T3_T4_T5_:
.text._ZN2at6native27unrolled_elementwise_kernelIZZZNS0_25tanh_backward_kernel_cudaERNS_18TensorIteratorBaseEENKUlvE0_clEvENKUlvE_clEvEUlddE_St5arrayIPcLm3EELi4E23TrivialOffsetCalculatorILi2EjESA_ILi1EjENS0_6memory15LoadWithoutCastENSD_16StoreWithoutCastEEEviT_T0_T2_T3_T4_T5_:
[----:B------:R-:W-:Y:S01]  /*0000*/  LDC R1, c[0x0][0x37c] ;  /* 0x0000df00ff017b82 */ /* 0x000fe20000000800 */
[----:B------:R-:W0:Y:S07]  /*0010*/  S2R R0, SR_CTAID.X ;  /* 0x0000000000007919 */ /* 0x000e2e0000002500 */
[----:B------:R-:W0:Y:S01]  /*0020*/  LDC R3, c[0x0][0x380] ;  /* 0x0000e000ff037b82 */ /* 0x000e220000000800 */
[----:B------:R-:W1:Y:S01]  /*0030*/  LDCU.64 UR4, c[0x0][0x358] ;  /* 0x00006b00ff0477ac */ /* 0x000e620008000a00 */
[----:B------:R-:W-:Y:S01]  /*0040*/  CS2R R4, SRZ ;  /* 0x0000000000047805 */ /* 0x000fe2000001ff00 */
[----:B------:R-:W2:Y:S05]  /*0050*/  S2R R27, SR_TID.X ;  /* 0x00000000001b7919 */ /* 0x000eaa0000002100 */
[----:B------:R-:W3:Y:S08]  /*0060*/  LDC.64 R20, c[0x0][0x390] ;  /* 0x0000e400ff147b82 */ /* 0x000ef00000000a00 */
[----:B------:R-:W4:Y:S08]  /*0070*/  LDC.64 R12, c[0x0][0x398] ;  /* 0x0000e600ff0c7b82 */ /* 0x000f300000000a00 */
[----:B------:R-:W5:Y:S01]  /*0080*/  LDC.64 R28, c[0x0][0x390] ;  /* 0x0000e400ff1c7b82 */ /* 0x000f620000000a00 */
[----:B0-----:R-:W-:-:S07]  /*0090*/  IMAD R22, R0, -0x200, R3 ;  /* 0xfffffe0000167824 */ /* 0x001fce00078e0203 */
[----:B------:R-:W0:Y:S01]  /*00a0*/  LDC.64 R14, c[0x0][0x398] ;  /* 0x0000e600ff0e7b82 */ /* 0x000e220000000a00 */
[----:B--2---:R-:W-:Y:S01]  /*00b0*/  IMAD.MOV.U32 R23, RZ, RZ, R27 ;  /* 0x000000ffff177224 */ /* 0x004fe200078e001b */
[----:B------:R-:W-:-:S06]  /*00c0*/  ISETP.GE.AND P0, PT, R27, R22, PT ;  /* 0x000000161b00720c */ /* 0x000fcc0003f06270 */
[----:B------:R-:W2:Y:S08]  /*00d0*/  LDC.64 R18, c[0x0][0x398] ;  /* 0x0000e600ff127b82 */ /* 0x000eb00000000a00 */
[----:B------:R-:W2:Y:S01]  /*00e0*/  LDC.64 R8, c[0x0][0x390] ;  /* 0x0000e400ff087b82 */ /* 0x000ea20000000a00 */
[----:B------:R-:W-:Y:S01]  /*00f0*/  @!P0 VIADD R27, R23, 0x80 ;  /* 0x00000080171b8836 */ /* 0x000fe20000000000 */
[----:B------:R-:W-:-:S04]  /*0100*/  @!P0 LEA R3, R0, R23, 0x9 ;  /* 0x0000001700038211 */ /* 0x000fc800078e48ff */
[----:B------:R-:W-:Y:S01]  /*0110*/  ISETP.GE.AND P1, PT, R27, R22, PT ;  /* 0x000000161b00720c */ /* 0x000fe20003f26270 */
[C---:B---3--:R-:W-:Y:S01]  /*0120*/  @!P0 IMAD.WIDE.U32 R20, R3.reuse, 0x8, R20 ;  /* 0x0000000803148825 */ /* 0x048fe200078e0014 */
[----:B------:R-:W3:Y:S03]  /*0130*/  LDC.64 R6, c[0x0][0x398] ;  /* 0x0000e600ff067b82 */ /* 0x000ee60000000a00 */
[----:B----4-:R-:W-:Y:S01]  /*0140*/  @!P0 IMAD.WIDE.U32 R12, R3, 0x8, R12 ;  /* 0x00000008030c8825 */ /* 0x010fe200078e000c */
[----:B------:R-:W-:Y:S02]  /*0150*/  CS2R R2, SRZ ;  /* 0x0000000000027805 */ /* 0x000fe4000001ff00 */
[----:B------:R-:W-:Y:S01]  /*0160*/  CS2R R10, SRZ ;  /* 0x00000000000a7805 */ /* 0x000fe2000001ff00 */
[----:B-1----:R-:W4:Y:S04]  /*0170*/  @!P0 LDG.E.64 R4, desc[UR4][R20.64] ;  /* 0x0000000414048981 */ /* 0x002f28000c1e1b00 */
[----:B------:R1:W4:Y:S01]  /*0180*/  @!P0 LDG.E.64 R2, desc[UR4][R12.64] ;  /* 0x000000040c028981 */ /* 0x000322000c1e1b00 */
[----:B------:R-:W-:Y:S01]  /*0190*/  @!P1 LEA R17, R0, R27, 0x9 ;  /* 0x0000001b00119211 */ /* 0x000fe200078e48ff */
[----:B------:R-:W-:-:S05]  /*01a0*/  @!P1 VIADD R27, R27, 0x80 ;  /* 0x000000801b1b9836 */ /* 0x000fca0000000000 */
[----:B------:R-:W-:Y:S01]  /*01b0*/  ISETP.GE.AND P3, PT, R27, R22, PT ;  /* 0x000000161b00720c */ /* 0x000fe20003f66270 */
[----:B-1----:R-:W1:-:S12]  /*01c0*/  LDC.64 R12, c[0x0][0x390] ;  /* 0x0000e400ff0c7b82 */ /* 0x002e580000000a00 */
[----:B------:R-:W-:Y:S01]  /*01d0*/  @!P3 IMAD R25, R0, 0x200, R27 ;  /* 0x000002000019b824 */ /* 0x000fe200078e021b */
[----:B------:R-:W-:-:S04]  /*01e0*/  @!P3 IADD3 R27, PT, PT, R27, 0x80, RZ ;  /* 0x000000801b1bb810 */ /* 0x000fc80007ffe0ff */
[----:B------:R-:W-:Y:S01]  /*01f0*/  ISETP.GE.AND P2, PT, R27, R22, PT ;  /* 0x000000161b00720c */ /* 0x000fe20003f46270 */
[----:B-----5:R-:W-:-:S04]  /*0200*/  @!P1 IMAD.WIDE.U32 R28, R17, 0x8, R28 ;  /* 0x00000008111c9825 */ /* 0x020fc800078e001c */
[----:B0-----:R-:W-:Y:S01]  /*0210*/  @!P1 IMAD.WIDE.U32 R14, R17, 0x8, R14 ;  /* 0x00000008110e9825 */ /* 0x001fe200078e000e */
[----:B------:R-:W-:Y:S01]  /*0220*/  CS2R R16, SRZ ;  /* 0x0000000000107805 */ /* 0x000fe2000001ff00 */
[----:B------:R-:W5:Y:S05]  /*0230*/  @!P1 LDG.E.64 R10, desc[UR4][R28.64] ;  /* 0x000000041c0a9981 */ /* 0x000f6a000c1e1b00 */
[----:B------:R0:W5:Y:S01]  /*0240*/  @!P1 LDG.E.64 R16, desc[UR4][R14.64] ;  /* 0x000000040e109981 */ /* 0x000162000c1e1b00 */
[----:B--2---:R-:W-:Y:S01]  /*0250*/  @!P3 IMAD.WIDE.U32 R18, R25, 0x8, R18 ;  /* 0x000000081912b825 */ /* 0x004fe200078e0012 */
[----:B------:R-:W-:-:S03]  /*0260*/  CS2R R20, SRZ ;  /* 0x0000000000147805 */ /* 0x000fc6000001ff00 */
[----:B------:R-:W-:-:S04]  /*0270*/  @!P3 IMAD.WIDE.U32 R8, R25, 0x8, R8 ;  /* 0x000000081908b825 */ /* 0x000fc800078e0008 */
[----:B0-----:R-:W-:Y:S01]  /*0280*/  @!P2 IMAD R15, R0, 0x200, R27 ;  /* 0x00000200000fa824 */ /* 0x001fe200078e021b */
[----:B------:R-:W-:Y:S02]  /*0290*/  CS2R R26, SRZ ;  /* 0x00000000001a7805 */ /* 0x000fe4000001ff00 */
[----:B------:R-:W-:Y:S01]  /*02a0*/  CS2R R24, SRZ ;  /* 0x0000000000187805 */ /* 0x000fe2000001ff00 */
[----:B------:R-:W2:Y:S01]  /*02b0*/  @!P3 LDG.E.64 R20, desc[UR4][R18.64] ;  /* 0x000000041214b981 */ /* 0x000ea2000c1e1b00 */
[----:B---3--:R-:W-:Y:S01]  /*02c0*/  @!P2 IMAD.WIDE.U32 R28, R15, 0x8, R6 ;  /* 0x000000080f1ca825 */ /* 0x008fe200078e0006 */
[----:B------:R-:W-:-:S03]  /*02d0*/  CS2R R6, SRZ ;  /* 0x0000000000067805 */ /* 0x000fc6000001ff00 */
[----:B-1----:R-:W-:Y:S01]  /*02e0*/  @!P2 IMAD.WIDE.U32 R12, R15, 0x8, R12 ;  /* 0x000000080f0ca825 */ /* 0x002fe200078e000c */
[----:B------:R-:W3:Y:S04]  /*02f0*/  @!P2 LDG.E.64 R26, desc[UR4][R28.64] ;  /* 0x000000041c1aa981 */ /* 0x000ee8000c1e1b00 */
[----:B------:R-:W3:Y:S04]  /*0300*/  @!P3 LDG.E.64 R24, desc[UR4][R8.64] ;  /* 0x000000040818b981 */ /* 0x000ee8000c1e1b00 */
[----:B------:R-:W3:Y:S01]  /*0310*/  @!P2 LDG.E.64 R6, desc[UR4][R12.64] ;  /* 0x000000040c06a981 */ /* 0x000ee2000c1e1b00 */
[----:B------:R-:W-:Y:S01]  /*0320*/  ISETP.GE.AND P0, PT, R23, R22, PT ;  /* 0x000000161700720c */ /* 0x000fe20003f06270 */
[----:B------:R-:W-:Y:S04]  /*0330*/  BSSY.RECONVERGENT B0, `(.L_x_3386) ;  /* 0x000003b000007945 */ /* 0x000fe80003800200 */
[----:B------:R-:W-:Y:S01]  /*0340*/  BSSY.RELIABLE B1, `(.L_x_3387) ;  /* 0x0000033000017945 */ /* 0x000fe20003800100 */
[----:B----4-:R-:W0:-:S15]  /*0350*/  DFMA R2, -R2, R2, 1 ;  /* 0x3ff000000202742b */ /* 0x010e1e0000000102 */
[----:B------:R-:W-:-:S15]  /*0360*/  NOP ;  /* 0x0000000000007918 */ /* 0x000fde0000000000 */
[----:B------:R-:W-:-:S15]  /*0370*/  NOP ;  /* 0x0000000000007918 */ /* 0x000fde0000000000 */
[----:B------:R-:W-:-:S15]  /*0380*/  NOP ;  /* 0x0000000000007918 */ /* 0x000fde0000000000 */
[----:B------:R-:W-:-:S04]  /*0390*/  NOP ;  /* 0x0000000000007918 */ /* 0x000fc80000000000 */
[----:B-----5:R-:W1:-:S15]  /*03a0*/  DFMA R16, -R16, R16, 1 ;  /* 0x3ff000001010742b */ /* 0x020e5e0000000110 */
[----:B------:R-:W-:-:S15]  /*03b0*/  NOP ;  /* 0x0000000000007918 */ /* 0x000fde0000000000 */
[----:B------:R-:W-:-:S15]  /*03c0*/  NOP ;  /* 0x0000000000007918 */ /* 0x000fde0000000000 */
[----:B------:R-:W-:-:S15]  /*03d0*/  NOP ;  /* 0x0000000000007918 */ /* 0x000fde0000000000 */
[----:B------:R-:W-:-:S04]  /*03e0*/  NOP ;  /* 0x0000000000007918 */ /* 0x000fc80000000000 */
[----:B--2---:R-:W2:-:S15]  /*03f0*/  DFMA R20, -R20, R20, 1 ;  /* 0x3ff000001414742b */ /* 0x004e9e0000000114 */
[----:B------:R-:W-:-:S15]  /*0400*/  NOP ;  /* 0x0000000000007918 */ /* 0x000fde0000000000 */
[----:B------:R-:W-:-:S15]  /*0410*/  NOP ;  /* 0x0000000000007918 */ /* 0x000fde0000000000 */
[----:B------:R-:W-:-:S15]  /*0420*/  NOP ;  /* 0x0000000000007918 */ /* 0x000fde0000000000 */
[----:B------:R-:W-:-:S04]  /*0430*/  NOP ;  /* 0x0000000000007918 */ /* 0x000fc80000000000 */
[----:B---3--:R-:W3:-:S15]  /*0440*/  DFMA R26, -R26, R26, 1 ;  /* 0x3ff000001a1a742b */ /* 0x008ede000000011a */
[----:B------:R-:W-:-:S15]  /*0450*/  NOP ;  /* 0x0000000000007918 */ /* 0x000fde0000000000 */
[----:B------:R-:W-:-:S15]  /*0460*/  NOP ;  /* 0x0000000000007918 */ /* 0x000fde0000000000 */
[----:B------:R-:W-:-:S15]  /*0470*/  NOP ;  /* 0x0000000000007918 */ /* 0x000fde0000000000 */
[----:B------:R-:W-:-:S04]  /*0480*/  NOP ;  /* 0x0000000000007918 */ /* 0x000fc80000000000 */
[----:B0-----:R0:W4:-:S15]  /*0490*/  DMUL R4, R2, R4 ;  /* 0x0000000402047228 */ /* 0x00111e0000000000 */
        /* <DEDUP_REMOVED lines=9> */
[----:B--2---:R0:W2:-:S15]  /*0530*/  DMUL R24, R20, R24 ;  /* 0x0000001814187228 */ /* 0x00409e0000000000 */
[----:B------:R-:W-:-:S15]  /*0540*/  NOP ;  /* 0x0000000000007918 */ /* 0x000fde0000000000 */
[----:B------:R-:W-:-:S15]  /*0550*/  NOP ;  /* 0x0000000000007918 */ /* 0x000fde0000000000 */
[----:B------:R-:W-:-:S15]  /*0560*/  NOP ;  /* 0x0000000000007918 */ /* 0x000fde0000000000 */
[----:B------:R-:W-:-:S04]  /*0570*/  NOP ;  /* 0x0000000000007918 */ /* 0x000fc80000000000 */
[----:B---3--:R0:W3:Y:S02]  /*0580*/  DMUL R6, R26, R6 ;  /* 0x000000061a067228 */ /* 0x0080e40000000000 */
[----:B01234-:R-:W-:Y:S05]  /*0590*/  @P0 BRA `(.L_x_3388) ;  /* 0x0000000000340947 */ /* 0x01ffea0003800000 */
[----:B------:R-:W0:Y:S01]  /*05a0*/  LDC.64 R2, c[0x0][0x388] ;  /* 0x0000e200ff027b82 */ /* 0x000e220000000a00 */
[----:B------:R-:W-:Y:S01]  /*05b0*/  LEA R9, R0, R23, 0x9 ;  /* 0x0000001700097211 */ /* 0x000fe200078e48ff */
[----:B------:R-:W-:-:S05]  /*05c0*/  VIADD R23, R23, 0x80 ;  /* 0x0000008017177836 */ /* 0x000fca0000000000 */
[----:B------:R-:W-:-:S13]  /*05d0*/  ISETP.GE.AND P0, PT, R23, R22, PT ;  /* 0x000000161700720c */ /* 0x000fda0003f06270 */
[----:B------:R-:W-:Y:S05]  /*05e0*/  @P0 BREAK.RELIABLE B1 ;  /* 0x0000000000010942 */ /* 0x000fea0003800100 */
[----:B0-----:R-:W-:-:S05]  /*05f0*/  IMAD.WIDE.U32 R2, R9, 0x8, R2 ;  /* 0x0000000809027825 */ /* 0x001fca00078e0002 */
[----:B------:R0:W-:Y:S01]  /*0600*/  STG.E.64 desc[UR4][R2.64], R4 ;  /* 0x0000000402007986 */ /* 0x0001e2000c101b04 */
[----:B------:R-:W-:Y:S05]  /*0610*/  @P0 BRA `(.L_x_3389) ;  /* 0x0000000000300947 */ /* 0x000fea0003800000 */
[----:B0-----:R-:W0:Y:S01]  /*0620*/  LDC.64 R2, c[0x0][0x388] ;  /* 0x0000e200ff027b82 */ /* 0x001e220000000a00 */
[----:B------:R-:W-:Y:S01]  /*0630*/  LEA R5, R0, R23, 0x9 ;  /* 0x0000001700057211 */ /* 0x000fe200078e48ff */
[----:B------:R-:W-:-:S04]  /*0640*/  VIADD R23, R23, 0x80 ;  /* 0x0000008017177836 */ /* 0x000fc80000000000 */
[----:B0-----:R-:W-:-:S05]  /*0650*/  IMAD.WIDE.U32 R2, R5, 0x8, R2 ;  /* 0x0000000805027825 */ /* 0x001fca00078e0002 */
[----:B------:R0:W-:Y:S02]  /*0660*/  STG.E.64 desc[UR4][R2.64], R10 ;  /* 0x0000000a02007986 */ /* 0x0001e4000c101b04 */
.L_x_3388:
[----:B------:R-:W-:Y:S05]  /*0670*/  BSYNC.RELIABLE B1 ;  /* 0x0000000000017941 */ /* 0x000fea0003800100 */
.L_x_3387:
[----:B------:R-:W-:-:S13]  /*0680*/  ISETP.GE.AND P0, PT, R23, R22, PT ;  /* 0x000000161700720c */ /* 0x000fda0003f06270 */
[----:B0-----:R-:W0:Y:S01]  /*0690*/  @!P0 LDC.64 R2, c[0x0][0x388] ;  /* 0x0000e200ff028b82 */ /* 0x001e220000000a00 */
[----:B------:R-:W-:Y:S01]  /*06a0*/  @!P0 LEA R5, R0, R23, 0x9 ;  /* 0x0000001700058211 */ /* 0x000fe200078e48ff */
[----:B------:R-:W-:-:S04]  /*06b0*/  @!P0 VIADD R23, R23, 0x80 ;  /* 0x0000008017178836 */ /* 0x000fc80000000000 */
[----:B0-----:R-:W-:-:S05]  /*06c0*/  @!P0 IMAD.WIDE.U32 R2, R5, 0x8, R2 ;  /* 0x0000000805028825 */ /* 0x001fca00078e0002 */
[----:B------:R1:W-:Y:S02]  /*06d0*/  @!P0 STG.E.64 desc[UR4][R2.64], R24 ;  /* 0x0000001802008986 */ /* 0x0003e4000c101b04 */
.L_x_3389:
[----:B------:R-:W-:Y:S05]  /*06e0*/  BSYNC.RECONVERGENT B0 ;  /* 0x0000000000007941 */ /* 0x000fea0003800200 */
.L_x_3386:
[----:B------:R-:W-:Y:S05]  /*06f0*/  WARPSYNC.ALL ;  /* 0x0000000000007948 */ /* 0x000fea0003800000 */
[----:B------:R-:W-:-:S13]  /*0700*/  ISETP.GE.AND P0, PT, R23, R22, PT ;  /* 0x000000161700720c */ /* 0x000fda0003f06270 */
[----:B------:R-:W-:Y:S05]  /*0710*/  @P0 EXIT ;  /* 0x000000000000094d */ /* 0x000fea0003800000 */
[----:B01----:R-:W0:Y:S01]  /*0720*/  LDC.64 R2, c[0x0][0x388] ;  /* 0x0000e200ff027b82 */ /* 0x003e220000000a00 */
[----:B------:R-:W-:-:S05]  /*0730*/  LEA R23, R0, R23, 0x9 ;  /* 0x0000001700177211 */ /* 0x000fca00078e48ff */
[----:B0-----:R-:W-:-:S05]  /*0740*/  IMAD.WIDE.U32 R2, R23, 0x8, R2 ;  /* 0x0000000817027825 */ /* 0x001fca00078e0002 */
[----:B------:R-:W-:Y:S01]  /*0750*/  STG.E.64 desc[UR4][R2.64], R6 ;  /* 0x0000000602007986 */ /* 0x000fe2000c101b04 */
[----:B------:R-:W-:Y:S05]  /*0760*/  EXIT ;  /* 0x000000000000794d */ /* 0x000fea0003800000 */
.L_x_3390:
        /* <DEDUP_REMOVED lines=9> */
.L_x_14186:


//--------------------- .text._ZN2at6native29vectorized_elementwise_kernelILi2EZZZNS0_25tanh_backward_kernel_cudaERNS_18TensorIteratorBaseEENKUlvE0_clEvENKUlvE_clEvEUlddE_St5arrayIPcLm3EEEEviT0_T1_ --------------------------
	.section	.text._ZN2at6native29vectorized_elementwise_kernelILi2EZZZNS0_25tanh_backward_kernel_cudaERNS_18TensorIteratorBaseEENKUlvE0_clEvENKUlvE_clEvEUlddE_St5arrayIPcLm3EEEEviT0_T1_,"ax",@progbits
	.align	128
        .global         _ZN2at6native29vectorized_elementwise_kernelILi2EZZZNS0_25tanh_backward_kernel_cudaERNS_18TensorIteratorBaseEENKUlvE0_clEvENKUlvE_clEvEUlddE_St5arrayIPcLm3EEEEviT0_T1_
        .type           _ZN2at6native29vectorized_elementwise_kernelILi2EZZZNS0_25tanh_backward_kernel_cudaERNS_18TensorIteratorBaseEENKUlvE0_clEvENKUlvE_clEvEUlddE_St5arrayIPcLm3EEEEviT0_T1_,@function
        .size           _ZN2at6native29vectorized_elementwise_kernelILi2EZZZNS0_25tanh_backward_kernel_cudaERNS_18TensorIteratorBaseEENKUlvE0_clEvENKUlvE_clEvEUlddE_St5arrayIPcLm3EEEEviT0_T1_,(.L_x_14187 - _ZN2at6native29vectorized_elementwise_kernelILi2EZZZNS0_25tanh_backward_kernel_cudaERNS_18TensorIteratorBaseEENKUlvE0_clEvENKUlvE_clEvEUlddE_St5arrayIPcLm3EEEEviT0_T1_)
        .other          _ZN2at6native29vectorized_elementwise_kernelILi2EZZZNS0_25tanh_backward_kernel_cudaERNS_18TensorIteratorBaseEENKUlvE0_clEvENKUlvE_clEvEUlddE_St5arrayIPcLm3EEEEviT0_T1_,@"STO_CUDA_ENTRY STV_DEFAULT"
_ZN2at6native29vectorized_elementwise_kernelILi2EZZZNS0_25tanh_backward_kernel_cudaERNS_18TensorIteratorBaseEENKUlvE0_clEvENKUlvE_clEvEUlddE_St5arrayIPcLm3EEEEviT0_T1_:
.text._ZN2at6native29vectorized_elementwise_kernelILi2EZZZNS0_25tanh_backward_kernel_cudaERNS_18TensorIteratorBaseEENKUlvE0_clEvENKUlvE_clEvEUlddE_St5arrayIPcLm3EEEEviT0_T1_:
[----:B------:R-:W-:Y:S01]  /*0000*/  LDC R1, c[0x0][0x37c] ;  /* 0x0000df00ff017b82 */ /* 0x000fe20000000800 */
[----:B------:R-:W0:Y:S01]  /*0010*/  S2R R0, SR_CTAID.X ;  /* 0x0000000000007919 */ /* 0x000e220000002500 */
[----:B------:R-:W1:Y:S01]  /*0020*/  LDCU UR6, c[0x0][0x380] ;  /* 0x00007000ff0677ac */ /* 0x000e620008000800 */
[----:B------:R-:W2:Y:S01]  /*0030*/  LDCU.64 UR4, c[0x0][0x358] ;  /* 0x00006b00ff0477ac */ /* 0x000ea20008000a00 */
[----:B0-----:R-:W-:-:S05]  /*0040*/  IMAD.SHL.U32 R0, R0, 0x400, RZ ;  /* 0x0000040000007824 */ /* 0x001fca00078e00ff */
[----:B-1----:R-:W-:-:S04]  /*0050*/  IADD3 R32, PT, PT, -R0, UR6, RZ ;  /* 0x0000000600207c10 */ /* 0x002fc8000fffe1ff */
[----:B------:R-:W-:-:S13]  /*0060*/  ISETP.GT.U32.AND P0, PT, R32, 0x3ff, PT ;  /* 0x000003ff2000780c */ /* 0x000fda0003f04070 */
[----:B--2---:R-:W-:Y:S05]  /*0070*/  @P0 BRA `(.L_x_3391) ;  /* 0x0000000c00700947 */ /* 0x004fea0003800000 */
[----:B------:R-:W0:Y:S01]  /*0080*/  S2R R33, SR_TID.X ;  /* 0x0000000000217919 */ /* 0x000e220000002100 */
[----:B------:R-:W1:Y:S01]  /*0090*/  LDC.64 R8, c[0x0][0x390] ;  /* 0x0000e400ff087b82 */ /* 0x000e620000000a00 */
[----:B------:R-:W-:-:S07]  /*00a0*/  CS2R R6, SRZ ;  /* 0x0000000000067805 */ /* 0x000fce000001ff00 */
[----:B------:R-:W2:Y:S08]  /*00b0*/  LDC.64 R10, c[0x0][0x398] ;  /* 0x0000e600ff0a7b82 */ /* 0x000eb00000000a00 */
[----:B------:R-:W3:Y:S08]  /*00c0*/  LDC.64 R14, c[0x0][0x398] ;  /* 0x0000e600ff0e7b82 */ /* 0x000ef00000000a00 */
[----:B------:R-:W4:Y:S01]  /*00d0*/  LDC.64 R12, c[0x0][0x390] ;  /* 0x0000e400ff0c7b82 */ /* 0x000f220000000a00 */
[----:B0-----:R-:W-:Y:S01]  /*00e0*/  ISETP.GE.U32.AND P0, PT, R33, R32, PT ;  /* 0x000000202100720c */ /* 0x001fe20003f06070 */
[----:B------:R-:W-:Y:S01]  /*00f0*/  IMAD.MOV.U32 R35, RZ, RZ, R33 ;  /* 0x000000ffff237224 */ /* 0x000fe200078e0021 */
[----:B------:R-:W-:-:S02]  /*0100*/  CS2R R4, SRZ ;  /* 0x0000000000047805 */ /* 0x000fc4000001ff00 */
[----:B------:R-:W-:-:S03]  /*0110*/  CS2R R24, SRZ ;  /* 0x0000000000187805 */ /* 0x000fc6000001ff00 */
[----:B------:R-:W0:Y:S08]  /*0120*/  LDC.64 R18, c[0x0][0x398] ;  /* 0x0000e600ff127b82 */ /* 0x000e300000000a00 */
[----:B------:R-:W5:Y:S01]  /*0130*/  LDC.64 R20, c[0x0][0x390] ;  /* 0x0000e400ff147b82 */ /* 0x000f620000000a00 */
[----:B------:R-:W-:-:S05]  /*0140*/  @!P0 IADD3 R3, PT, PT, R0, R35, RZ ;  /* 0x0000002300038210 */ /* 0x000fca0007ffe0ff */
[----:B-1----:R-:W-:-:S04]  /*0150*/  @!P0 IMAD.WIDE.U32 R8, R3, 0x8, R8 ;  /* 0x0000000803088825 */ /* 0x002fc800078e0008 */
[----:B--2---:R-:W-:Y:S01]  /*0160*/  @!P0 IMAD.WIDE.U32 R10, R3, 0x8, R10 ;  /* 0x00000008030a8825 */ /* 0x004fe200078e000a */
[----:B------:R-:W-:-:S04]  /*0170*/  CS2R R2, SRZ ;  /* 0x0000000000027805 */ /* 0x000fc8000001ff00 */
[----:B------:R1:W2:Y:S04]  /*0180*/  @!P0 LDG.E.64 R6, desc[UR4][R10.64] ;  /* 0x000000040a068981 */ /* 0x0002a8000c1e1b00 */
[----:B------:R3:W5:Y:S01]  /*0190*/  @!P0 LDG.E.64 R2, desc[UR4][R8.64] ;  /* 0x0000000408028981 */ /* 0x000762000c1e1b00 */
[----:B------:R-:W-:-:S05]  /*01a0*/  @!P0 VIADD R33, R35, 0x80 ;  /* 0x0000008023218836 */ /* 0x000fca0000000000 */
[----:B------:R-:W-:Y:S01]  /*01b0*/  ISETP.GE.U32.AND P0, PT, R33, R32, PT ;  /* 0x000000202100720c */ /* 0x000fe20003f06070 */
[----:B-1----:R-:W1:Y:S08]  /*01c0*/  LDC.64 R10, c[0x0][0x398] ;  /* 0x0000e600ff0a7b82 */ /* 0x002e700000000a00 */
[----:B---3--:R-:W3:Y:S04]  /*01d0*/  LDC.64 R8, c[0x0][0x390] ;  /* 0x0000e400ff087b82 */ /* 0x008ee80000000a00 */
[----:B------:R-:W-:-:S04]  /*01e0*/  @!P0 IMAD.IADD R17, R0, 0x1, R33 ;  /* 0x0000000100118824 */ /* 0x000fc800078e0221 */
[----:B------:R-:W-:-:S04]  /*01f0*/  @!P0 IMAD.WIDE.U32 R14, R17, 0x8, R14 ;  /* 0x00000008110e8825 */ /* 0x000fc800078e000e */
[----:B----4-:R-:W-:Y:S01]  /*0200*/  @!P0 IMAD.WIDE.U32 R12, R17, 0x8, R12 ;  /* 0x00000008110c8825 */ /* 0x010fe200078e000c */
[----:B------:R4:W5:Y:S01]  /*0210*/  @!P0 LDG.E.64 R4, desc[UR4][R14.64] ;  /* 0x000000040e048981 */ /* 0x000962000c1e1b00 */
[----:B------:R-:W-:Y:S01]  /*0220*/  @!P0 IADD3 R33, PT, PT, R33, 0x80, RZ ;  /* 0x0000008021218810 */ /* 0x000fe20007ffe0ff */
[----:B------:R-:W0:Y:S02]  /*0230*/  LDC.64 R16, c[0x0][0x390] ;  /* 0x0000e400ff107b82 */ /* 0x000e240000000a00 */
[----:B------:R4:W5:Y:S01]  /*0240*/  @!P0 LDG.E.64 R24, desc[UR4][R12.64] ;  /* 0x000000040c188981 */ /* 0x000962000c1e1b00 */
[----:B------:R-:W-:-:S05]  /*0250*/  ISETP.GE.U32.AND P1, PT, R33, R32, PT ;  /* 0x000000202100720c */ /* 0x000fca0003f26070 */
[----:B----4-:R-:W4:Y:S08]  /*0260*/  LDC.64 R14, c[0x0][0x390] ;  /* 0x0000e400ff0e7b82 */ /* 0x010f300000000a00 */
[----:B------:R-:W-:Y:S01]  /*0270*/  @!P1 IMAD.IADD R31, R0, 0x1, R33 ;  /* 0x00000001001f9824 */ /* 0x000fe200078e0221 */
[----:B------:R-:W-:Y:S01]  /*0280*/  @!P1 IADD3 R33, PT, PT, R33, 0x80, RZ ;  /* 0x0000008021219810 */ /* 0x000fe20007ffe0ff */
[----:B------:R-:W5:Y:S02]  /*0290*/  LDC.64 R12, c[0x0][0x398] ;  /* 0x0000e600ff0c7b82 */ /* 0x000f640000000a00 */
[----:B---3--:R-:W-:Y:S01]  /*02a0*/  @!P1 IMAD.WIDE.U32 R28, R31, 0x8, R8 ;  /* 0x000000081f1c9825 */ /* 0x008fe200078e0008 */
[----:B------:R-:W-:-:S13]  /*02b0*/  ISETP.GE.U32.AND P2, PT, R33, R32, PT ;  /* 0x000000202100720c */ /* 0x000fda0003f46070 */
[----:B------:R-:W-:Y:S01]  /*02c0*/  @!P2 IMAD.IADD R23, R0, 0x1, R33 ;  /* 0x000000010017a824 */ /* 0x000fe200078e0221 */
[----:B------:R-:W-:-:S04]  /*02d0*/  @!P2 IADD3 R33, PT, PT, R33, 0x80, RZ ;  /* 0x000000802121a810 */ /* 0x000fc80007ffe0ff */
[----:B------:R-:W-:Y:S02]  /*02e0*/  ISETP.GE.U32.AND P0, PT, R33, R32, PT ;  /* 0x000000202100720c */ /* 0x000fe40003f06070 */
[----:B------:R-:W-:Y:S01]  /*02f0*/  CS2R R8, SRZ ;  /* 0x0000000000087805 */ /* 0x000fe2000001ff00 */
[----:B-1----:R-:W-:-:S05]  /*0300*/  @!P1 IMAD.WIDE.U32 R30, R31, 0x8, R10 ;  /* 0x000000081f1e9825 */ /* 0x002fca00078e000a */
[----:B------:R0:W3:Y:S05]  /*0310*/  @!P1 LDG.E.64 R8, desc[UR4][R30.64] ;  /* 0x000000041e089981 */ /* 0x0000ea000c1e1b00 */
[----:B------:R-:W-:Y:S01]  /*0320*/  @!P0 IMAD.IADD R27, R0, 0x1, R33 ;  /* 0x00000001001b8824 */ /* 0x000fe200078e0221 */
[----:B------:R-:W-:Y:S01]  /*0330*/  @!P0 IADD3 R33, PT, PT, R33, 0x80, RZ ;  /* 0x0000008021218810 */ /* 0x000fe20007ffe0ff */
[----:B----4-:R-:W-:Y:S01]  /*0340*/  @!P2 IMAD.WIDE.U32 R36, R23, 0x8, R14 ;  /* 0x000000081724a825 */ /* 0x010fe200078e000e */
[----:B------:R-:W-:-:S03]  /*0350*/  CS2R R10, SRZ ;  /* 0x00000000000a7805 */ /* 0x000fc6000001ff00 */
[----:B0-----:R-:W-:-:S03]  /*0360*/  @!P0 IMAD.WIDE.U32 R30, R27, 0x8, R16 ;  /* 0x000000081b1e8825 */ /* 0x001fc600078e0010 */
[----:B------:R-:W4:Y:S01]  /*0370*/  @!P2 LDG.E.64 R10, desc[UR4][R36.64] ;  /* 0x00000004240aa981 */ /* 0x000f22000c1e1b00 */
[----:B------:R-:W-:Y:S02]  /*0380*/  CS2R R14, SRZ ;  /* 0x00000000000e7805 */ /* 0x000fe4000001ff00 */
[----:B------:R-:W-:-:S04]  /*0390*/  CS2R R16, SRZ ;  /* 0x0000000000107805 */ /* 0x000fc8000001ff00 */
[----:B------:R-:W4:Y:S01]  /*03a0*/  @!P0 LDG.E.64 R14, desc[UR4][R30.64] ;  /* 0x000000041e0e8981 */ /* 0x000f22000c1e1b00 */
[----:B--2---:R-:W5:-:S15]  /*03b0*/  DFMA R6, -R6, R6, 1 ;  /* 0x3ff000000606742b */ /* 0x004f5e0000000106 */
[----:B------:R-:W-:-:S15]  /*03c0*/  NOP ;  /* 0x0000000000007918 */ /* 0x000fde0000000000 */
[----:B------:R-:W-:-:S15]  /*03d0*/  NOP ;  /* 0x0000000000007918 */ /* 0x000fde0000000000 */
[----:B------:R-:W-:-:S15]  /*03e0*/  NOP ;  /* 0x0000000000007918 */ /* 0x000fde0000000000 */
[----:B------:R-:W-:-:S04]  /*03f0*/  NOP ;  /* 0x0000000000007918 */ /* 0x000fc80000000000 */
[----:B-----5:R0:W-:Y:S02]  /*0400*/  DMUL R2, R6, R2 ;  /* 0x0000000206027228 */ /* 0x0201e40000000000 */
[----:B0-----:R-:W-:-:S06]  /*0410*/  CS2R R6, SRZ ;  /* 0x0000000000067805 */ /* 0x001fcc000001ff00 */
[----:B------:R0:W2:Y:S01]  /*0420*/  @!P1 LDG.E.64 R6, desc[UR4][R28.64] ;  /* 0x000000041c069981 */ /* 0x0000a2000c1e1b00 */
[----:B------:R-:W-:Y:S01]  /*0430*/  ISETP.GE.U32.AND P1, PT, R33, R32, PT ;  /* 0x000000202100720c */ /* 0x000fe20003f26070 */
[----:B0-----:R-:W-:Y:S01]  /*0440*/  @!P2 IMAD.WIDE.U32 R28, R23, 0x8, R12 ;  /* 0x00000008171ca825 */ /* 0x001fe200078e000c */
[----:B------:R-:W-:Y:S01]  /*0450*/  CS2R R12, SRZ ;  /* 0x00000000000c7805 */ /* 0x000fe2000001ff00 */
[----:B------:R-:W0:Y:S05]  /*0460*/  LDC.64 R22, c[0x0][0x398] ;  /* 0x0000e600ff167b82 */ /* 0x000e2a0000000a00 */
[----:B------:R1:W5:Y:S05]  /*0470*/  @!P2 LDG.E.64 R12, desc[UR4][R28.64] ;  /* 0x000000041c0ca981 */ /* 0x00036a000c1e1b00 */
[----:B------:R-:W-:Y:S01]  /*0480*/  @!P1 IMAD.IADD R34, R0, 0x1, R33 ;  /* 0x0000000100229824 */ /* 0x000fe200078e0221 */
[----:B------:R-:W-:Y:S01]  /*0490*/  @!P1 IADD3 R33, PT, PT, R33, 0x80, RZ ;  /* 0x0000008021219810 */ /* 0x000fe20007ffe0ff */
[----:B-1----:R-:W-:-:S02]  /*04a0*/  @!P0 IMAD.WIDE.U32 R28, R27, 0x8, R18 ;  /* 0x000000081b1c8825 */ /* 0x002fc400078e0012 */
[----:B------:R-:W1:Y:S01]  /*04b0*/  LDC.64 R26, c[0x0][0x390] ;  /* 0x0000e400ff1a7b82 */ /* 0x000e620000000a00 */
[----:B------:R-:W-:Y:S02]  /*04c0*/  ISETP.GE.U32.AND P2, PT, R33, R32, PT ;  /* 0x000000202100720c */ /* 0x000fe40003f46070 */
[----:B------:R-:W-:Y:S01]  /*04d0*/  CS2R R18, SRZ ;  /* 0x0000000000127805 */ /* 0x000fe2000001ff00 */
[----:B------:R-:W-:Y:S01]  /*04e0*/  @!P1 IMAD.WIDE.U32 R36, R34, 0x8, R20 ;  /* 0x0000000822249825 */ /* 0x000fe200078e0014 */
[----:B------:R3:W4:Y:S04]  /*04f0*/  @!P0 LDG.E.64 R16, desc[UR4][R28.64] ;  /* 0x000000041c108981 */ /* 0x000728000c1e1b00 */
[----:B------:R0:W4:Y:S05]  /*0500*/  @!P1 LDG.E.64 R18, desc[UR4][R36.64] ;  /* 0x0000000424129981 */ /* 0x00012a000c1e1b00 */
[----:B------:R-:W-:Y:S01]  /*0510*/  @!P2 IMAD.IADD R31, R0, 0x1, R33 ;  /* 0x00000001001fa824 */ /* 0x000fe200078e0221 */
[----:B---3--:R-:W3:Y:S01]  /*0520*/  LDC.64 R28, c[0x0][0x398] ;  /* 0x0000e600ff1c7b82 */ /* 0x008ee20000000a00 */
[----:B0-----:R-:W-:Y:S01]  /*0530*/  @!P1 IMAD.WIDE.U32 R36, R34, 0x8, R22 ;  /* 0x0000000822249825 */ /* 0x001fe200078e0016 */
[----:B------:R-:W-:-:S03]  /*0540*/  CS2R R22, SRZ ;  /* 0x0000000000167805 */ /* 0x000fc6000001ff00 */
[----:B-1----:R-:W-:-:S15]  /*0550*/  @!P2 IMAD.WIDE.U32 R26, R31, 0x8, R26 ;  /* 0x000000081f1aa825 */ /* 0x002fde00078e001a */
[----:B------:R-:W-:-:S03]  /*0560*/  NOP ;  /* 0x0000000000007918 */ /* 0x000fc60000000000 */
[----:B------:R-:W0:Y:S01]  /*0570*/  DFMA R4, -R4, R4, 1 ;  /* 0x3ff000000404742b */ /* 0x000e220000000104 */
[----:B------:R1:W4:Y:S01]  /*0580*/  @!P2 LDG.E.64 R22, desc[UR4][R26.64] ;  /* 0x000000041a16a981 */ /* 0x000322000c1e1b00 */
[----:B------:R-:W-:Y:S01]  /*0590*/  @!P2 IADD3 R33, PT, PT, R33, 0x80, RZ ;  /* 0x000000802121a810 */ /* 0x000fe20007ffe0ff */
[----:B-1----:R-:W1:Y:S03]  /*05a0*/  LDC.64 R26, c[0x0][0x398] ;  /* 0x0000e600ff1a7b82 */ /* 0x002e660000000a00 */
[----:B------:R-:W-:Y:S01]  /*05b0*/  ISETP.GE.U32.AND P0, PT, R33, R32, PT ;  /* 0x000000202100720c */ /* 0x000fe20003f06070 */
[----:B---3--:R-:W-:Y:S01]  /*05c0*/  @!P2 IMAD.WIDE.U32 R28, R31, 0x8, R28 ;  /* 0x000000081f1ca825 */ /* 0x008fe200078e001c */
[----:B------:R-:W-:Y:S02]  /*05d0*/  CS2R R30, SRZ ;  /* 0x00000000001e7805 */ /* 0x000fe4000001ff00 */
[----:B------:R-:W-:-:S04]  /*05e0*/  CS2R R20, SRZ ;  /* 0x0000000000147805 */ /* 0x000fc8000001ff00 */
[----:B------:R1:W3:Y:S04]  /*05f0*/  @!P2 LDG.E.64 R30, desc[UR4][R28.64] ;  /* 0x000000041c1ea981 */ /* 0x0002e8000c1e1b00 */
[----:B------:R0:W3:Y:S01]  /*0600*/  @!P1 LDG.E.64 R20, desc[UR4][R36.64] ;  /* 0x0000000424149981 */ /* 0x0000e2000c1e1b00 */
[----:B------:R-:W-:-:S04]  /*0610*/  @!P0 IMAD.IADD R33, R0, 0x1, R33 ;  /* 0x0000000100218824 */ /* 0x000fc800078e0221 */
[----:B-1----:R-:W-:Y:S01]  /*0620*/  @!P0 IMAD.WIDE.U32 R28, R33, 0x8, R26 ;  /* 0x00000008211c8825 */ /* 0x002fe200078e001a */
[----:B------:R-:W-:-:S06]  /*0630*/  CS2R R26, SRZ ;  /* 0x00000000001a7805 */ /* 0x000fcc000001ff00 */
[----:B------:R-:W3:-:S15]  /*0640*/  @!P0 LDG.E.64 R26, desc[UR4][R28.64] ;  /* 0x000000041c1a8981 */ /* 0x000ede000c1e1b00 */
[----:B------:R-:W-:-:S15]  /*0650*/  NOP ;  /* 0x0000000000007918 */ /* 0x000fde0000000000 */
[----:B------:R-:W-:-:S04]  /*0660*/  NOP ;  /* 0x0000000000007918 */ /* 0x000fc80000000000 */
[----:B0-----:R0:W-:Y:S02]  /*0670*/  DMUL R4, R4, R24 ;  /* 0x0000001804047228 */ /* 0x0011e40000000000 */
[----:B0-----:R-:W0:Y:S02]  /*0680*/  LDC.64 R24, c[0x0][0x390] ;  /* 0x0000e400ff187b82 */ /* 0x001e240000000a00 */
[----:B0-----:R-:W-:Y:S01]  /*0690*/  @!P0 IMAD.WIDE.U32 R36, R33, 0x8, R24 ;  /* 0x0000000821248825 */ /* 0x001fe200078e0018 */
[----:B------:R-:W-:-:S06]  /*06a0*/  CS2R R24, SRZ ;  /* 0x0000000000187805 */ /* 0x000fcc000001ff00 */
[----:B------:R-:W3:Y:S01]  /*06b0*/  @!P0 LDG.E.64 R24, desc[UR4][R36.64] ;  /* 0x0000000424188981 */ /* 0x000ee2000c1e1b00 */
[----:B------:R-:W-:Y:S01]  /*06c0*/  ISETP.GE.U32.AND P0, PT, R35, R32, PT ;  /* 0x000000202300720c */ /* 0x000fe20003f06070 */
[----:B------:R-:W-:Y:S04]  /*06d0*/  BSSY.RECONVERGENT B0, `(.L_x_3392) ;  /* 0x000006e000007945 */ /* 0x000fe80003800200 */
[----:B------:R-:W-:-:S15]  /*06e0*/  BSSY.RELIABLE B1, `(.L_x_3393) ;  /* 0x0000066000017945 */ /* 0x000fde0003800100 */
[----:B------:R-:W-:-:S15]  /*06f0*/  NOP ;  /* 0x0000000000007918 */ /* 0x000fde0000000000 */
[----:B------:R-:W-:-:S15]  /*0700*/  NOP ;  /* 0x0000000000007918 */ /* 0x000fde0000000000 */
[----:B------:R-:W-:-:S02]  /*0710*/  NOP ;  /* 0x0000000000007918 */ /* 0x000fc40000000000 */
[----:B------:R-:W2:-:S15]  /*0720*/  DFMA R8, -R8, R8, 1 ;  /* 0x3ff000000808742b */ /* 0x000e9e0000000108 */
[----:B------:R-:W-:-:S15]  /*0730*/  NOP ;  /* 0x0000000000007918 */ /* 0x000fde0000000000 */
[----:B------:R-:W-:-:S15]  /*0740*/  NOP ;  /* 0x0000000000007918 */ /* 0x000fde0000000000 */
[----:B------:R-:W-:-:S15]  /*0750*/  NOP ;  /* 0x0000000000007918 */ /* 0x000fde0000000000 */
[----:B------:R-:W-:-:S04]  /*0760*/  NOP ;  /* 0x0000000000007918 */ /* 0x000fc80000000000 */
[----:B--2---:R-:W-:-:S15]  /*0770*/  DMUL R6, R8, R6 ;  /* 0x0000000608067228 */ /* 0x004fde0000000000 */
[----:B------:R-:W-:-:S15]  /*0780*/  NOP ;  /* 0x0000000000007918 */ /* 0x000fde0000000000 */
[----:B------:R-:W-:-:S15]  /*0790*/  NOP ;  /* 0x0000000000007918 */ /* 0x000fde0000000000 */
[----:B------:R-:W-:-:S15]  /*07a0*/  NOP ;  /* 0x0000000000007918 */ /* 0x000fde0000000000 */
[----:B------:R-:W-:-:S04]  /*07b0*/  NOP ;  /* 0x0000000000007918 */ /* 0x000fc80000000000 */
[----:B-----5:R-:W0:-:S15]  /*07c0*/  DFMA R12, -R12, R12, 1 ;  /* 0x3ff000000c0c742b */ /* 0x020e1e000000010c */
[----:B------:R-:W-:-:S15]  /*07d0*/  NOP ;  /* 0x0000000000007918 */ /* 0x000fde0000000000 */
[----:B------:R-:W-:-:S15]  /*07e0*/  NOP ;  /* 0x0000000000007918 */ /* 0x000fde0000000000 */
[----:B------:R-:W-:-:S15]  /*07f0*/  NOP ;  /* 0x0000000000007918 */ /* 0x000fde0000000000 */
[----:B------:R-:W-:-:S04]  /*0800*/  NOP ;  /* 0x0000000000007918 */ /* 0x000fc80000000000 */
[----:B----4-:R-:W1:-:S15]  /*0810*/  DFMA R16, -R16, R16, 1 ;  /* 0x3ff000001010742b */ /* 0x010e5e0000000110 */
[----:B------:R-:W-:-:S15]  /*0820*/  NOP ;  /* 0x0000000000007918 */ /* 0x000fde0000000000 */
[----:B------:R-:W-:-:S15]  /*0830*/  NOP ;  /* 0x0000000000007918 */ /* 0x000fde0000000000 */
[----:B------:R-:W-:-:S15]  /*0840*/  NOP ;  /* 0x0000000000007918 */ /* 0x000fde0000000000 */
[----:B------:R-:W-:-:S04]  /*0850*/  NOP ;  /* 0x0000000000007918 */ /* 0x000fc80000000000 */
[----:B---3--:R-:W2:-:S15]  /*0860*/  DFMA R20, -R20, R20, 1 ;  /* 0x3ff000001414742b */ /* 0x008e9e0000000114 */
[----:B------:R-:W-:-:S15]  /*0870*/  NOP ;  /* 0x0000000000007918 */ /* 0x000fde0000000000 */
[----:B------:R-:W-:-:S15]  /*0880*/  NOP ;  /* 0x0000000000007918 */ /* 0x000fde0000000000 */
[----:B------:R-:W-:-:S15]  /*0890*/  NOP ;  /* 0x0000000000007918 */ /* 0x000fde0000000000 */
[----:B------:R-:W-:-:S04]  /*08a0*/  NOP ;  /* 0x0000000000007918 */ /* 0x000fc80000000000 */
[----:B------:R-:W3:-:S15]  /*08b0*/  DFMA R30, -R30, R30, 1 ;  /* 0x3ff000001e1e742b */ /* 0x000ede000000011e */
[----:B------:R-:W-:-:S15]  /*08c0*/  NOP ;  /* 0x0000000000007918 */ /* 0x000fde0000000000 */
[----:B------:R-:W-:-:S15]  /*08d0*/  NOP ;  /* 0x0000000000007918 */ /* 0x000fde0000000000 */
[----:B------:R-:W-:-:S15]  /*08e0*/  NOP ;  /* 0x0000000000007918 */ /* 0x000fde0000000000 */
[----:B------:R-:W-:-:S04]  /*08f0*/  NOP ;  /* 0x0000000000007918 */ /* 0x000fc80000000000 */
[----:B------:R-:W4:-:S15]  /*0900*/  DFMA R26, -R26, R26, 1 ;  /* 0x3ff000001a1a742b */ /* 0x000f1e000000011a */
        /* <DEDUP_REMOVED lines=9> */
[----:B-1----:R1:W0:-:S15]  /*09a0*/  DMUL R14, R16, R14 ;  /* 0x0000000e100e7228 */ /* 0x00221e0000000000 */
        /* <DEDUP_REMOVED lines=9> */
[----:B---3--:R1:W3:-:S15]  /*0a40*/  DMUL R22, R30, R22 ;  /* 0x000000161e167228 */ /* 0x0082de0000000000 */
[----:B------:R-:W-:-:S15]  /*0a50*/  NOP ;  /* 0x0000000000007918 */ /* 0x000fde0000000000 */
[----:B------:R-:W-:-:S15]  /*0a60*/  NOP ;  /* 0x0000000000007918 */ /* 0x000fde0000000000 */
[----:B------:R-:W-:-:S15]  /*0a70*/  NOP ;  /* 0x0000000000007918 */ /* 0x000fde0000000000 */
[----:B------:R-:W-:-:S04]  /*0a80*/  NOP ;  /* 0x0000000000007918 */ /* 0x000fc80000000000 */
[----:B----4-:R1:W4:Y:S02]  /*0a90*/  DMUL R24, R26, R24 ;  /* 0x000000181a187228 */ /* 0x0103240000000000 */
[----:B01234-:R-:W-:Y:S05]  /*0aa0*/  @P0 BRA `(.L_x_3394) ;  /* 0x0000000000300947 */ /* 0x01ffea0003800000 */
[----:B------:R-:W0:Y:S01]  /*0ab0*/  LDC.64 R8, c[0x0][0x388] ;  /* 0x0000e200ff087b82 */ /* 0x000e220000000a00 */
[----:B------:R-:W-:Y:S01]  /*0ac0*/  IADD3 R13, PT, PT, R0, R35, RZ ;  /* 0x00000023000d7210 */ /* 0x000fe20007ffe0ff */
[----:B------:R-:W-:-:S05]  /*0ad0*/  VIADD R35, R35, 0x80 ;  /* 0x0000008023237836 */ /* 0x000fca0000000000 */
[----:B------:R-:W-:Y:S01]  /*0ae0*/  ISETP.GE.U32.AND P0, PT, R35, R32, PT ;  /* 0x000000202300720c */ /* 0x000fe20003f06070 */
[----:B0-----:R-:W-:-:S05]  /*0af0*/  IMAD.WIDE.U32 R8, R13, 0x8, R8 ;  /* 0x000000080d087825 */ /* 0x001fca00078e0008 */
[----:B------:R0:W-:Y:S07]  /*0b00*/  STG.E.64 desc[UR4][R8.64], R2 ;  /* 0x0000000208007986 */ /* 0x0001ee000c101b04 */
[----:B------:R-:W-:Y:S05]  /*0b10*/  @P0 BRA `(.L_x_3395) ;  /* 0x0000000000300947 */ /* 0x000fea0003800000 */
[----:B0-----:R-:W0:Y:S01]  /*0b20*/  LDC.64 R2, c[0x0][0x388] ;  /* 0x0000e200ff027b82 */ /* 0x001e220000000a00 */
[----:B------:R-:W-:Y:S01]  /*0b30*/  IADD3 R9, PT, PT, R0, R35, RZ ;  /* 0x0000002300097210 */ /* 0x000fe20007ffe0ff */
[----:B------:R-:W-:-:S04]  /*0b40*/  VIADD R35, R35, 0x80 ;  /* 0x0000008023237836 */ /* 0x000fc80000000000 */
[----:B0-----:R-:W-:-:S05]  /*0b50*/  IMAD.WIDE.U32 R2, R9, 0x8, R2 ;  /* 0x0000000809027825 */ /* 0x001fca00078e0002 */
[----:B------:R0:W-:Y:S02]  /*0b60*/  STG.E.64 desc[UR4][R2.64], R4 ;  /* 0x0000000402007986 */ /* 0x0001e4000c101b04 */
.L_x_3394:
[----:B------:R-:W-:-:S13]  /*0b70*/  ISETP.GE.U32.AND P0, PT, R35, R32, PT ;  /* 0x000000202300720c */ /* 0x000fda0003f06070 */
[----:B------:R-:W-:Y:S05]  /*0b80*/  @P0 BRA `(.L_x_3396) ;  /* 0x0000000000300947 */ /* 0x000fea0003800000 */
[----:B0-----:R-:W0:Y:S01]  /*0b90*/  LDC.64 R2, c[0x0][0x388] ;  /* 0x0000e200ff027b82 */ /* 0x001e220000000a00 */
[----:B------:R-:W-:Y:S01]  /*0ba0*/  IADD3 R5, PT, PT, R0, R35, RZ ;  /* 0x0000002300057210 */ /* 0x000fe20007ffe0ff */
[----:B------:R-:W-:-:S04]  /*0bb0*/  VIADD R35, R35, 0x80 ;  /* 0x0000008023237836 */ /* 0x000fc80000000000 */
[----:B0-----:R-:W-:-:S05]  /*0bc0*/  IMAD.WIDE.U32 R2, R5, 0x8, R2 ;  /* 0x0000000805027825 */ /* 0x001fca00078e0002 */
[----:B------:R1:W-:Y:S02]  /*0bd0*/  STG.E.64 desc[UR4][R2.64], R6 ;  /* 0x0000000602007986 */ /* 0x0003e4000c101b04 */
.L_x_3395:
[----:B------:R-:W-:-:S13]  /*0be0*/  ISETP.GE.U32.AND P0, PT, R35, R32, PT ;  /* 0x000000202300720c */ /* 0x000fda0003f06070 */
[----:B------:R-:W-:Y:S05]  /*0bf0*/  @P0 BRA `(.L_x_3397) ;  /* 0x0000000000300947 */ /* 0x000fea0003800000 */
[----:B01----:R-:W0:Y:S01]  /*0c00*/  LDC.64 R2, c[0x0][0x388] ;  /* 0x0000e200ff027b82 */ /* 0x003e220000000a00 */
[----:B------:R-:W-:Y:S01]  /*0c10*/  IADD3 R5, PT, PT, R0, R35, RZ ;  /* 0x0000002300057210 */ /* 0x000fe20007ffe0ff */
[----:B------:R-:W-:-:S04]  /*0c20*/  VIADD R35, R35, 0x80 ;  /* 0x0000008023237836 */ /* 0x000fc80000000000 */
[----:B0-----:R-:W-:-:S05]  /*0c30*/  IMAD.WIDE.U32 R2, R5, 0x8, R2 ;  /* 0x0000000805027825 */ /* 0x001fca00078e0002 */
[----:B------:R1:W-:Y:S02]  /*0c40*/  STG.E.64 desc[UR4][R2.64], R10 ;  /* 0x0000000a02007986 */ /* 0x0003e4000c101b04 */
.L_x_3396:
[----:B------:R-:W-:-:S13]  /*0c50*/  ISETP.GE.U32.AND P0, PT, R35, R32, PT ;  /* 0x000000202300720c */ /* 0x000fda0003f06070 */
[----:B------:R-:W-:Y:S05]  /*0c60*/  @P0 BRA `(.L_x_3398) ;  /* 0x0000000000340947 */ /* 0x000fea0003800000 */
[----:B01----:R-:W0:Y:S01]  /*0c70*/  LDC.64 R2, c[0x0][0x388] ;  /* 0x0000e200ff027b82 */ /* 0x003e220000000a00 */
[----:B------:R-:W-:Y:S01]  /*0c80*/  IADD3 R5, PT, PT, R0, R35, RZ ;  /* 0x0000002300057210 */ /* 0x000fe20007ffe0ff */
[----:B------:R-:W-:-:S04]  /*0c90*/  VIADD R35, R35, 0x80 ;  /* 0x0000008023237836 */ /* 0x000fc80000000000 */
[----:B0-----:R-:W-:-:S05]  /*0ca0*/  IMAD.WIDE.U32 R2, R5, 0x8, R2 ;  /* 0x0000000805027825 */ /* 0x001fca00078e0002 */
[----:B------:R2:W-:Y:S02]  /*0cb0*/  STG.E.64 desc[UR4][R2.64], R14 ;  /* 0x0000000e02007986 */ /* 0x0005e4000c101b04 */
.L_x_3397:
[----:B------:R-:W-:-:S13]  /*0cc0*/  ISETP.GE.U32.AND P0, PT, R35, R32, PT ;  /* 0x000000202300720c */ /* 0x000fda0003f06070 */
[----:B------:R-:W-:Y:S05]  /*0cd0*/  @P0 BREAK.RELIABLE B1 ;  /* 0x0000000000010942 */ /* 0x000fea0003800100 */
[----:B------:R-:W-:Y:S05]  /*0ce0*/  @P0 BRA `(.L_x_3399) ;  /* 0x0000000000300947 */ /* 0x000fea0003800000 */
[----:B012---:R-:W0:Y:S01]  /*0cf0*/  LDC.64 R2, c[0x0][0x388] ;  /* 0x0000e200ff027b82 */ /* 0x007e220000000a00 */
[----:B------:R-:W-:Y:S01]  /*0d00*/  IADD3 R5, PT, PT, R0, R35, RZ ;  /* 0x0000002300057210 */ /* 0x000fe20007ffe0ff */
[----:B------:R-:W-:-:S04]  /*0d10*/  VIADD R35, R35, 0x80 ;  /* 0x0000008023237836 */ /* 0x000fc80000000000 */
[----:B0-----:R-:W-:-:S05]  /*0d20*/  IMAD.WIDE.U32 R2, R5, 0x8, R2 ;  /* 0x0000000805027825 */ /* 0x001fca00078e0002 */
[----:B------:R2:W-:Y:S02]  /*0d30*/  STG.E.64 desc[UR4][R2.64], R18 ;  /* 0x0000001202007986 */ /* 0x0005e4000c101b04 */
.L_x_3398:
[----:B------:R-:W-:Y:S05]  /*0d40*/  BSYNC.RELIABLE B1 ;  /* 0x0000000000017941 */ /* 0x000fea0003800100 */
.L_x_3393:
[----:B------:R-:W-:-:S13]  /*0d50*/  ISETP.GE.U32.AND P0, PT, R35, R32, PT ;  /* 0x000000202300720c */ /* 0x000fda0003f06070 */
[----:B012---:R-:W0:Y:S01]  /*0d60*/  @!P0 LDC.64 R2, c[0x0][0x388] ;  /* 0x0000e200ff028b82 */ /* 0x007e220000000a00 */
[----:B------:R-:W-:Y:S01]  /*0d70*/  @!P0 IADD3 R5, PT, PT, R0, R35, RZ ;  /* 0x0000002300058210 */ /* 0x000fe20007ffe0ff */
[----:B------:R-:W-:-:S04]  /*0d80*/  @!P0 VIADD R35, R35, 0x80 ;  /* 0x0000008023238836 */ /* 0x000fc80000000000 */
[----:B0-----:R-:W-:-:S05]  /*0d90*/  @!P0 IMAD.WIDE.U32 R2, R5, 0x8, R2 ;  /* 0x0000000805028825 */ /* 0x001fca00078e0002 */
[----:B------:R3:W-:Y:S02]  /*0da0*/  @!P0 STG.E.64 desc[UR4][R2.64], R22 ;  /* 0x0000001602008986 */ /* 0x0007e4000c101b04 */
.L_x_3399:
[----:B------:R-:W-:Y:S05]  /*0db0*/  BSYNC.RECONVERGENT B0 ;  /* 0x0000000000007941 */ /* 0x000fea0003800200 */
.L_x_3392:
[----:B------:R-:W-:Y:S05]  /*0dc0*/  WARPSYNC.ALL ;  /* 0x0000000000007948 */ /* 0x000fea0003800000 */
[----:B------:R-:W-:-:S13]  /*0dd0*/  ISETP.GE.U32.AND P0, PT, R35, R32, PT ;  /* 0x000000202300720c */ /* 0x000fda0003f06070 */
[----:B------:R-:W-:Y:S05]  /*0de0*/  @P0 EXIT ;  /* 0x000000000000094d */ /* 0x000fea0003800000 */
[----:B0123--:R-:W0:Y:S01]  /*0df0*/  LDC.64 R2, c[0x0][0x388] ;  /* 0x0000e200ff027b82 */ /* 0x00fe220000000a00 */
[----:B------:R-:W-:-:S05]  /*0e00*/  IADD3 R35, PT, PT, R0, R35, RZ ;  /* 0x0000002300237210 */ /* 0x000fca0007ffe0ff */
[----:B0-----:R-:W-:-:S05]  /*0e10*/  IMAD.WIDE.U32 R2, R35, 0x8, R2 ;  /* 0x0000000823027825 */ /* 0x001fca00078e0002 */
[----:B------:R-:W-:Y:S01]  /*0e20*/  STG.E.64 desc[UR4][R2.64], R24 ;  /* 0x0000001802007986 */ /* 0x000fe2000c101b04 */
[----:B------:R-:W-:Y:S05]  /*0e30*/  EXIT ;  /* 0x000000000000794d */ /* 0x000fea0003800000 */
.L_x_3391:
[----:B------:R-:W0:Y:S01]  /*0e40*/  S2R R7, SR_TID.X ;  /* 0x0000000000077919 */ /* 0x000e220000002100 */
[----:B------:R-:W1:Y:S08]  /*0e50*/  LDC.64 R4, c[0x0][0x398] ;  /* 0x0000e600ff047b82 */ /* 0x000e700000000a00 */
[----:B------:R-:W2:Y:S01]  /*0e60*/  LDC.64 R2, c[0x0][0x390] ;  /* 0x0000e400ff027b82 */ /* 0x000ea20000000a00 */
[----:B-1----:R-:W-:-:S04]  /*0e70*/  IMAD.WIDE.U32 R4, R0, 0x8, R4 ;  /* 0x0000000800047825 */ /* 0x002fc800078e0004 */
[----:B0-----:R-:W-:-:S04]  /*0e80*/  IMAD.WIDE.U32 R36, R7, 0x10, R4 ;  /* 0x0000001007247825 */ /* 0x001fc800078e0004 */
[----:B--2---:R-:W-:Y:S01]  /*0e90*/  IMAD.WIDE.U32 R2, R0, 0x8, R2 ;  /* 0x0000000800027825 */ /* 0x004fe200078e0002 */
[----:B------:R-:W2:Y:S04]  /*0ea0*/  LDG.E.128 R12, desc[UR4][R36.64+0x800] ;  /* 0x00080004240c7981 */ /* 0x000ea8000c1e1d00 */
[----:B------:R-:W3:Y:S01]  /*0eb0*/  LDG.E.128 R20, desc[UR4][R36.64+0x1000] ;  /* 0x0010000424147981 */ /* 0x000ee2000c1e1d00 */
[----:B------:R-:W-:-:S03]  /*0ec0*/  IMAD.WIDE.U32 R2, R7, 0x10, R2 ;  /* 0x0000001007027825 */ /* 0x000fc600078e0002 */
[----:B------:R-:W4:Y:S04]  /*0ed0*/  LDG.E.128 R4, desc[UR4][R36.64] ;  /* 0x0000000424047981 */ /* 0x000f28000c1e1d00 */
[----:B------:R-:W5:Y:S04]  /*0ee0*/  LDG.E.128 R8, desc[UR4][R2.64] ;  /* 0x0000000402087981 */ /* 0x000f68000c1e1d00 */
[----:B------:R-:W3:Y:S04]  /*0ef0*/  LDG.E.128 R28, desc[UR4][R36.64+0x1800] ;  /* 0x00180004241c7981 */ /* 0x000ee8000c1e1d00 */
[----:B------:R-:W3:Y:S04]  /*0f00*/  LDG.E.128 R16, desc[UR4][R2.64+0x800] ;  /* 0x0008000402107981 */ /* 0x000ee8000c1e1d00 */
[----:B------:R-:W3:Y:S04]  /*0f10*/  LDG.E.128 R24, desc[UR4][R2.64+0x1000] ;  /* 0x0010000402187981 */ /* 0x000ee8000c1e1d00 */
[----:B------:R0:W3:Y:S02]  /*0f20*/  LDG.E.128 R32, desc[UR4][R2.64+0x1800] ;  /* 0x0018000402207981 */ /* 0x0000e4000c1e1d00 */
[----:B0-----:R-:W0:Y:S02]  /*0f30*/  LDC.64 R2, c[0x0][0x388] ;  /* 0x0000e200ff027b82 */ /* 0x001e240000000a00 */
[----:B0-----:R-:W-:Y:S01]  /*0f40*/  IMAD.WIDE.U32 R2, R0, 0x8, R2 ;  /* 0x0000000800027825 */ /* 0x001fe200078e0002 */
[----:B----4-:R-:W5:-:S15]  /*0f50*/  DFMA R4, -R4, R4, 1 ;  /* 0x3ff000000404742b */ /* 0x010f5e0000000104 */
[----:B------:R-:W-:-:S15]  /*0f60*/  NOP ;  /* 0x0000000000007918 */ /* 0x000fde0000000000 */
[----:B------:R-:W-:-:S15]  /*0f70*/  NOP ;  /* 0x0000000000007918 */ /* 0x000fde0000000000 */
[----:B------:R-:W-:-:S15]  /*0f80*/  NOP ;  /* 0x0000000000007918 */ /* 0x000fde0000000000 */
[----:B------:R-:W-:-:S04]  /*0f90*/  NOP ;  /* 0x0000000000007918 */ /* 0x000fc80000000000 */
[----:B-----5:R0:W-:Y:S02]  /*0fa0*/  DMUL R8, R8, R4 ;  /* 0x0000000408087228 */ /* 0x0201e40000000000 */
[----:B0-----:R-:W0:Y:S02]  /*0fb0*/  S2R R5, SR_TID.X ;  /* 0x0000000000057919 */ /* 0x001e240000002100 */
[----:B0-----:R-:W-:-:S15]  /*0fc0*/  IMAD.WIDE.U32 R2, R5, 0x10, R2 ;  /* 0x0000001005027825 */ /* 0x001fde00078e0002 */
[----:B------:R-:W-:-:S15]  /*0fd0*/  NOP ;  /* 0x0000000000007918 */ /* 0x000fde0000000000 */
[----:B------:R-:W-:-:S15]  /*0fe0*/  NOP ;  /* 0x0000000000007918 */ /* 0x000fde0000000000 */
[----:B------:R-:W-:-:S15]  /*0ff0*/  NOP ;  /* 0x0000000000007918 */ /* 0x000fde0000000000 */
[----:B------:R-:W0:-:S15]  /*1000*/  DFMA R6, -R6, R6, 1 ;  /* 0x3ff000000606742b */ /* 0x000e1e0000000106 */
[----:B------:R-:W-:-:S15]  /*1010*/  NOP ;  /* 0x0000000000007918 */ /* 0x000fde0000000000 */
[----:B------:R-:W-:-:S15]  /*1020*/  NOP ;  /* 0x0000000000007918 */ /* 0x000fde0000000000 */
[----:B------:R-:W-:-:S15]  /*1030*/  NOP ;  /* 0x0000000000007918 */ /* 0x000fde0000000000 */
[----:B------:R-:W-:-:S04]  /*1040*/  NOP ;  /* 0x0000000000007918 */ /* 0x000fc80000000000 */
[----:B--2---:R-:W-:-:S15]  /*1050*/  DFMA R12, -R12, R12, 1 ;  /* 0x3ff000000c0c742b */ /* 0x004fde000000010c */
[----:B------:R-:W-:-:S15]  /*1060*/  NOP ;  /* 0x0000000000007918 */ /* 0x000fde0000000000 */
[----:B------:R-:W-:-:S15]  /*1070*/  NOP ;  /* 0x0000000000007918 */ /* 0x000fde0000000000 */
[----:B------:R-:W-:-:S15]  /*1080*/  NOP ;  /* 0x0000000000007918 */ /* 0x000fde0000000000 */
[----:B------:R-:W-:-:S04]  /*1090*/  NOP ;  /* 0x0000000000007918 */ /* 0x000fc80000000000 */
[----:B------:R-:W-:-:S15]  /*10a0*/  DFMA R14, -R14, R14, 1 ;  /* 0x3ff000000e0e742b */ /* 0x000fde000000010e */
[----:B------:R-:W-:-:S15]  /*10b0*/  NOP ;  /* 0x0000000000007918 */ /* 0x000fde0000000000 */
[----:B------:R-:W-:-:S15]  /*10c0*/  NOP ;  /* 0x0000000000007918 */ /* 0x000fde0000000000 */
[----:B------:R-:W-:-:S15]  /*10d0*/  NOP ;  /* 0x0000000000007918 */ /* 0x000fde0000000000 */
[----:B------:R-:W-:-:S04]  /*10e0*/  NOP ;  /* 0x0000000000007918 */ /* 0x000fc80000000000 */
[----:B---3--:R-:W-:-:S15]  /*10f0*/  DFMA R20, -R20, R20, 1 ;  /* 0x3ff000001414742b */ /* 0x008fde0000000114 */
        /* <DEDUP_REMOVED lines=19> */
[----:B0-----:R-:W0:Y:S02]  /*1230*/  DMUL R10, R10, R6 ;  /* 0x000000060a0a7228 */ /* 0x001e240000000000 */
[----:B0-----:R-:W-:-:S15]  /*1240*/  STG.E.128 desc[UR4][R2.64], R8 ;  /* 0x0000000802007986 */ /* 0x001fde000c101d04 */
[----:B------:R-:W-:-:S15]  /*1250*/  NOP ;  /* 0x0000000000007918 */ /* 0x000fde0000000000 */
[----:B------:R-:W-:-:S15]  /*1260*/  NOP ;  /* 0x0000000000007918 */ /* 0x000fde0000000000 */
[----:B------:R-:W-:-:S15]  /*1270*/  NOP ;  /* 0x0000000000007918 */ /* 0x000fde0000000000 */
[----:B------:R-:W-:-:S02]  /*1280*/  NOP ;  /* 0x0000000000007918 */ /* 0x000fc40000000000 */
[----:B------:R-:W-:-:S15]  /*1290*/  DMUL R16, R16, R12 ;  /* 0x0000000c10107228 */ /* 0x000fde0000000000 */
[----:B------:R-:W-:-:S15]  /*12a0*/  NOP ;  /* 0x0000000000007918 */ /* 0x000fde0000000000 */
[----:B------:R-:W-:-:S15]  /*12b0*/  NOP ;  /* 0x0000000000007918 */ /* 0x000fde0000000000 */
[----:B------:R-:W-:-:S15]  /*12c0*/  NOP ;  /* 0x0000000000007918 */ /* 0x000fde0000000000 */
[----:B------:R-:W-:-:S04]  /*12d0*/  NOP ;  /* 0x0000000000007918 */ /* 0x000fc80000000000 */
[----:B------:R-:W0:Y:S02]  /*12e0*/  DMUL R18, R18, R14 ;  /* 0x0000000e12127228 */ /* 0x000e240000000000 */
        /* <DEDUP_REMOVED lines=22> */
[----:B0-----:R-:W-:Y:S01]  /*1450*/  STG.E.128 desc[UR4][R2.64+0x1800], R32 ;  /* 0x0018002002007986 */ /* 0x001fe2000c101d04 */
[----:B------:R-:W-:Y:S05]  /*1460*/  EXIT ;  /* 0x000000000000794d */ /* 0x000fea0003800000 */
.L_x_3400:
        /* <DEDUP_REMOVED lines=9> */
.L_x_14187:


//--------------------- .text._ZN2at6native29vectorized_elementwise_kernelILi4EZZZNS0_25tanh_backward_kernel_cudaERNS_18TensorIteratorBaseEENKUlvE0_clEvENKUlvE_clEvEUlddE_St5arrayIPcLm3EEEEviT0_T1_ --------------------------
	.section	.text._ZN2at6native29vectorized_elementwise_kernelILi4EZZZNS0_25tanh_backward_kernel_cudaERNS_18TensorIteratorBaseEENKUlvE0_clEvENKUlvE_clEvEUlddE_St5arrayIPcLm3EEEEviT0_T1_,"ax",@progbits
	.align	128
        .global         _ZN2at6native29vectorized_elementwise_kernelILi4EZZZNS0_25tanh_backward_kernel_cudaERNS_18TensorIteratorBaseEENKUlvE0_clEvENKUlvE_clEvEUlddE_St5arrayIPcLm3EEEEviT0_T1_
        .type           _ZN2at6native29vectorized_elementwise_kernelILi4EZZZNS0_25tanh_backward_kernel_cudaERNS_18TensorIteratorBaseEENKUlvE0_clEvENKUlvE_clEvEUlddE_St5arrayIPcLm3EEEEviT0_T1_,@function
        .size           _ZN2at6native29vectorized_elementwise_kernelILi4EZZZNS0_25tanh_backward_kernel_cudaERNS_18TensorIteratorBaseEENKUlvE0_clEvENKUlvE_clEvEUlddE_St5arrayIPcLm3EEEEviT0_T1_,(.L_x_14188 - _ZN2at6native29vectorized_elementwise_kernelILi4EZZZNS0_25tanh_backward_kernel_cudaERNS_18TensorIteratorBaseEENKUlvE0_clEvENKUlvE_clEvEUlddE_St5arrayIPcLm3EEEEviT0_T1_)
        .other          _ZN2at6native29vectorized_elementwise_kernelILi4EZZZNS0_25tanh_backward_kernel_cudaERNS_18TensorIteratorBaseEENKUlvE0_clEvENKUlvE_clEvEUlddE_St5arrayIPcLm3EEEEviT0_T1_,@"STO_CUDA_ENTRY STV_DEFAULT"
_ZN2at6native29vectorized_elementwise_kernelILi4EZZZNS0_25tanh_backward_kernel_cudaERNS_18TensorIteratorBaseEENKUlvE0_clEvENKUlvE_clEvEUlddE_St5arrayIPcLm3EEEEviT0_T1_:
.text._ZN2at6native29vectorized_elementwise_kernelILi4EZZZNS0_25tanh_backward_kernel_cudaERNS_18TensorIteratorBaseEENKUlvE0_clEvENKUlvE_clEvEUlddE_St5arrayIPcLm3EEEEviT0_T1_:
        /* <DEDUP_REMOVED lines=183> */
.L_x_3404:
[----:B------:R-:W-:-:S13]  /*0b70*/  ISETP.GE.U32.AND P0, PT, R35, R32, PT ;  /* 0x000000202300720c */ /* 0x000fda0003f06070 */
[----:B------:R-:W-:Y:S05]  /*0b80*/  @P0 BRA `(.L_x_3406) ;  /* 0x0000000000300947 */ /* 0x000fea0003800000 */
[----:B0-----:R-:W0:Y:S01]  /*0b90*/  LDC.64 R2, c[0x0][0x388] ;  /* 0x0000e200ff027b82 */ /* 0x001e220000000a00 */
[----:B------:R-:W-:Y:S01]  /*0ba0*/  IADD3 R5, PT, PT, R0, R35, RZ ;  /* 0x0000002300057210 */ /* 0x000fe20007ffe0ff */
[----:B------:R-:W-:-:S04]  /*0bb0*/  VIADD R35, R35, 0x80 ;  /* 0x0000008023237836 */ /* 0x000fc80000000000 */
[----:B0-----:R-:W-:-:S05]  /*0bc0*/  IMAD.WIDE.U32 R2, R5, 0x8, R2 ;  /* 0x0000000805027825 */ /* 0x001fca00078e0002 */
[----:B------:R1:W-:Y:S02]  /*0bd0*/  STG.E.64 desc[UR4][R2.64], R6 ;  /* 0x0000000602007986 */ /* 0x0003e4000c101b04 */
.L_x_3405:
[----:B------:R-:W-:-:S13]  /*0be0*/  ISETP.GE.U32.AND P0, PT, R35, R32, PT ;  /* 0x000000202300720c */ /* 0x000fda0003f06070 */
[----:B------:R-:W-:Y:S05]  /*0bf0*/  @P0 BRA `(.L_x_3407) ;  /* 0x0000000000300947 */ /* 0x000fea0003800000 */
[----:B01----:R-:W0:Y:S01]  /*0c00*/  LDC.64 R2, c[0x0][0x388] ;  /* 0x0000e200ff027b82 */ /* 0x003e220000000a00 */
[----:B------:R-:W-:Y:S01]  /*0c10*/  IADD3 R5, PT, PT, R0, R35, RZ ;  /* 0x0000002300057210 */ /* 0x000fe20007ffe0ff */
[----:B------:R-:W-:-:S04]  /*0c20*/  VIADD R35, R35, 0x80 ;  /* 0x0000008023237836 */ /* 0x000fc80000000000 */
[----:B0-----:R-:W-:-:S05]  /*0c30*/  IMAD.WIDE.U32 R2, R5, 0x8, R2 ;  /* 0x0000000805027825 */ /* 0x001fca00078e0002 */
[----:B------:R1:W-:Y:S02]  /*0c40*/  STG.E.64 desc[UR4][R2.64], R10 ;  /* 0x0000000a02007986 */ /* 0x0003e4000c101b04 */
.L_x_3406:
[----:B------:R-:W-:-:S13]  /*0c50*/  ISETP.GE.U32.AND P0, PT, R35, R32, PT ;  /* 0x000000202300720c */ /* 0x000fda0003f06070 */
[----:B------:R-:W-:Y:S05]  /*0c60*/  @P0 BRA `(.L_x_3408) ;  /* 0x0000000000340947 */ /* 0x000fea0003800000 */
[----:B01----:R-:W0:Y:S01]  /*0c70*/  LDC.64 R2, c[0x0][0x388] ;  /* 0x0000e200ff027b82 */ /* 0x003e220000000a00 */
[----:B------:R-:W-:Y:S01]  /*0c80*/  IADD3 R5, PT, PT, R0, R35, RZ ;  /* 0x0000002300057210 */ /* 0x000fe20007ffe0ff */
[----:B------:R-:W-:-:S04]  /*0c90*/  VIADD R35, R35, 0x80 ;  /* 0x0000008023237836 */ /* 0x000fc80000000000 */
[----:B0-----:R-:W-:-:S05]  /*0ca0*/  IMAD.WIDE.U32 R2, R5, 0x8, R2 ;  /* 0x0000000805027825 */ /* 0x001fca00078e0002 */
[----:B------:R2:W-:Y:S02]  /*0cb0*/  STG.E.64 desc[UR4][R2.64], R14 ;  /* 0x0000000e02007986 */ /* 0x0005e4000c101b04 */
.L_x_3407:
        /* <DEDUP_REMOVED lines=8> */
.L_x_3408:
[----:B------:R-:W-:Y:S05]  /*0d40*/  BSYNC.RELIABLE B1 ;  /* 0x0000000000017941 */ /* 0x000fea0003800100 */
.L_x_3403:
[----:B------:R-:W-:-:S13]  /*0d50*/  ISETP.GE.U32.AND P0, PT, R35, R32, PT ;  /* 0x000000202300720c */ /* 0x000fda0003f06070 */
[----:B012---:R-:W0:Y:S01]  /*0d60*/  @!P0 LDC.64 R2, c[0x0][0x388] ;  /* 0x0000e200ff028b82 */ /* 0x007e220000000a00 */
[----:B------:R-:W-:Y:S01]  /*0d70*/  @!P0 IADD3 R5, PT, PT, R0, R35, RZ ;  /* 0x0000002300058210 */ /* 0x000fe20007ffe0ff */
[----:B------:R-:W-:-:S04]  /*0d80*/  @!P0 VIADD R35, R35, 0x80 ;  /* 0x0000008023238836 */ /* 0x000fc80000000000 */
[----:B0-----:R-:W-:-:S05]  /*0d90*/  @!P0 IMAD.WIDE.U32 R2, R5, 0x8, R2 ;  /* 0x0000000805028825 */ /* 0x001fca00078e0002 */
[----:B------:R3:W-:Y:S02]  /*0da0*/  @!P0 STG.E.64 desc[UR4][R2.64], R22 ;  /* 0x0000001602008986 */ /* 0x0007e4000c101b04 */
.L_x_3409:
[----:B------:R-:W-:Y:S05]  /*0db0*/  BSYNC.RECONVERGENT B0 ;  /* 0x0000000000007941 */ /* 0x000fea0003800200 */
.L_x_3402:
        /* <DEDUP_REMOVED lines=8> */
.L_x_3401:
[----:B------:R-:W0:Y:S01]  /*0e40*/  S2R R7, SR_TID.X ;  /* 0x0000000000077919 */ /* 0x000e220000002100 */
[----:B------:R-:W1:Y:S08]  /*0e50*/  LDC.64 R4, c[0x0][0x398] ;  /* 0x0000e600ff047b82 */ /* 0x000e700000000a00 */
[----:B------:R-:W2:Y:S01]  /*0e60*/  LDC.64 R2, c[0x0][0x390] ;  /* 0x0000e400ff027b82 */ /* 0x000ea20000000a00 */
[----:B-1----:R-:W-:-:S04]  /*0e70*/  IMAD.WIDE.U32 R4, R0, 0x8, R4 ;  /* 0x0000000800047825 */ /* 0x002fc800078e0004 */
[----:B0-----:R-:W-:-:S04]  /*0e80*/  IMAD.WIDE.U32 R36, R7, 0x20, R4 ;  /* 0x0000002007247825 */ /* 0x001fc800078e0004 */
[C---:B--2---:R-:W-:Y:S01]  /*0e90*/  IMAD.WIDE.U32 R2, R0.reuse, 0x8, R2 ;  /* 0x0000000800027825 */ /* 0x044fe200078e0002 */
[----:B------:R-:W2:Y:S03]  /*0ea0*/  LDG.E.ENL2.256 R24, R20, desc[UR4][R36.64+0x1000] ;  /* 0xfe0080042414797e */ /* 0x000ea60008121918 */
[----:B------:R-:W-:Y:S02]  /*0eb0*/  IMAD.WIDE.U32 R2, R7, 0x20, R2 ;  /* 0x0000002007027825 */ /* 0x000fe400078e0002 */
[----:B------:R-:W3:Y:S04]  /*0ec0*/  LDG.E.ENL2.256 R8, R4, desc[UR4][R36.64] ;  /* 0xfe0000042404797e */ /* 0x000ee80008121908 */
[----:B------:R-:W4:Y:S04]  /*0ed0*/  LDG.E.ENL2.256 R16, R12, desc[UR4][R2.64] ;  /* 0xfe000004020c797e */ /* 0x000f280008121910 */
[----:B------:R0:W5:Y:S02]  /*0ee0*/  LDG.E.ENL2.256 R32, R28, desc[UR4][R2.64+0x1000] ;  /* 0xfe008004021c797e */ /* 0x0001640008121920 */
[----:B0-----:R-:W0:Y:S02]  /*0ef0*/  LDC.64 R2, c[0x0][0x388] ;  /* 0x0000e200ff027b82 */ /* 0x001e240000000a00 */
[----:B0-----:R-:W-:Y:S01]  /*0f00*/  IMAD.WIDE.U32 R2, R0, 0x8, R2 ;  /* 0x0000000800027825 */ /* 0x001fe200078e0002 */
[----:B---3--:R-:W4:-:S15]  /*0f10*/  DFMA R4, -R4, R4, 1 ;  /* 0x3ff000000404742b */ /* 0x008f1e0000000104 */
[----:B------:R-:W-:-:S15]  /*0f20*/  NOP ;  /* 0x0000000000007918 */ /* 0x000fde0000000000 */
[----:B------:R-:W-:-:S15]  /*0f30*/  NOP ;  /* 0x0000000000007918 */ /* 0x000fde0000000000 */
[----:B------:R-:W-:-:S15]  /*0f40*/  NOP ;  /* 0x0000000000007918 */ /* 0x000fde0000000000 */
[----:B------:R-:W-:-:S04]  /*0f50*/  NOP ;  /* 0x0000000000007918 */ /* 0x000fc80000000000 */
[----:B----4-:R0:W-:Y:S02]  /*0f60*/  DMUL R12, R12, R4 ;  /* 0x000000040c0c7228 */ /* 0x0101e40000000000 */
        /* <DEDUP_REMOVED lines=40> */
[----:B0-----:R-:W-:-:S15]  /*11f0*/  DMUL R14, R14, R6 ;  /* 0x000000060e0e7228 */ /* 0x001fde0000000000 */
[----:B------:R-:W-:-:S15]  /*1200*/  NOP ;  /* 0x0000000000007918 */ /* 0x000fde0000000000 */
[----:B------:R-:W-:-:S15]  /*1210*/  NOP ;  /* 0x0000000000007918 */ /* 0x000fde0000000000 */
[----:B------:R-:W-:-:S15]  /*1220*/  NOP ;  /* 0x0000000000007918 */ /* 0x000fde0000000000 */
[----:B------:R-:W-:-:S04]  /*1230*/  NOP ;  /* 0x0000000000007918 */ /* 0x000fc80000000000 */
[----:B-1----:R-:W-:-:S15]  /*1240*/  DMUL R16, R16, R8 ;  /* 0x0000000810107228 */ /* 0x002fde0000000000 */
[----:B------:R-:W-:-:S15]  /*1250*/  NOP ;  /* 0x0000000000007918 */ /* 0x000fde0000000000 */
[----:B------:R-:W-:-:S15]  /*1260*/  NOP ;  /* 0x0000000000007918 */ /* 0x000fde0000000000 */
[----:B------:R-:W-:-:S15]  /*1270*/  NOP ;  /* 0x0000000000007918 */ /* 0x000fde0000000000 */
[----:B------:R-:W-:-:S04]  /*1280*/  NOP ;  /* 0x0000000000007918 */ /* 0x000fc80000000000 */
[----:B---3--:R-:W0:Y:S02]  /*1290*/  DMUL R18, R18, R10 ;  /* 0x0000000a12127228 */ /* 0x008e240000000000 */
[----:B0-----:R-:W-:-:S15]  /*12a0*/  STG.E.ENL2.256 desc[UR4][R2.64], R12, R16 ;  /* 0xf800000c0210797f */ /* 0x001fde000f121804 */
[----:B------:R-:W-:-:S15]  /*12b0*/  NOP ;  /* 0x0000000000007918 */ /* 0x000fde0000000000 */
[----:B------:R-:W-:-:S15]  /*12c0*/  NOP ;  /* 0x0000000000007918 */ /* 0x000fde0000000000 */
[----:B------:R-:W-:-:S15]  /*12d0*/  NOP ;  /* 0x0000000000007918 */ /* 0x000fde0000000000 */
[----:B------:R-:W-:-:S02]  /*12e0*/  NOP ;  /* 0x0000000000007918 */ /* 0x000fc40000000000 */
[----:B-----5:R-:W-:-:S15]  /*12f0*/  DMUL R28, R28, R20 ;  /* 0x000000141c1c7228 */ /* 0x020fde0000000000 */
[----:B------:R-:W-:-:S15]  /*1300*/  NOP ;  /* 0x0000000000007918 */ /* 0x000fde0000000000 */
[----:B------:R-:W-:-:S15]  /*1310*/  NOP ;  /* 0x0000000000007918 */ /* 0x000fde0000000000 */
[----:B------:R-:W-:-:S15]  /*1320*/  NOP ;  /* 0x0000000000007918 */ /* 0x000fde0000000000 */
[----:B------:R-:W-:-:S04]  /*1330*/  NOP ;  /* 0x0000000000007918 */ /* 0x000fc80000000000 */
[----:B------:R-:W-:-:S15]  /*1340*/  DMUL R30, R30, R22 ;  /* 0x000000161e1e7228 */ /* 0x000fde0000000000 */
        /* <DEDUP_REMOVED lines=9> */
[----:B------:R-:W0:Y:S02]  /*13e0*/  DMUL R34, R34, R26 ;  /* 0x0000001a22227228 */ /* 0x000e240000000000 */
[----:B0-----:R-:W-:Y:S01]  /*13f0*/  STG.E.ENL2.256 desc[UR4][R2.64+0x1000], R28, R32 ;  /* 0xf800801c0220797f */ /* 0x001fe2000f121804 */
[----:B------:R-:W-:Y:S05]  /*1400*/  EXIT ;  /* 0x000000000000794d */ /* 0x000fea0003800000 */
.L_x_3410:
        /* <DEDUP_REMOVED lines=15> */
.L_x_14188:


//--------------------- .text._ZN2at6native29vectorized_elementwise_kernelILi8EZZZNS0_25tanh_backward_kernel_cudaERNS_18TensorIteratorBaseEENKUlvE0_clEvENKUlvE_clEvEUlddE_St5arrayIPcLm3EEEEviT0_T1_ --------------------------
	.section	.text._ZN2at6native29vectorized_elementwise_kernelILi8EZZZNS0_25tanh_backward_kernel_cudaERNS_18TensorIteratorBaseEENKUlvE0_clEvENKUlvE_clEvEUlddE_St5arrayIPcLm3EEEEviT0_T1_,"ax",@progbits
	.align	128
        .global         _ZN2at6native29vectorized_elementwise_kernelILi8EZZZNS0_25tanh_backward_kernel_cudaERNS_18TensorIteratorBaseEENKUlvE0_clEvENKUlvE_clEvEUlddE_St5arrayIPcLm3EEEEviT0_T1_
        .type           _ZN2at6native29vectorized_elementwise_kernelILi8EZZZNS0_25tanh_backward_kernel_cudaERNS_18TensorIteratorBaseEENKUlvE0_clEvENKUlvE_clEvEUlddE_St5arrayIPcLm3EEEEviT0_T1_,@function
        .size           _ZN2at6native29vectorized_elementwise_kernelILi8EZZZNS0_25tanh_backward_kernel_cudaERNS_18TensorIteratorBaseEENKUlvE0_clEvENKUlvE_clEvEUlddE_St5arrayIPcLm3EEEEviT0_T1_,(.L_x_14189 - _ZN2at6native29vectorized_elementwise_kernelILi8EZZZNS0_25tanh_backward_kernel_cudaERNS_18TensorIteratorBaseEENKUlvE0_clEvENKUlvE_clEvEUlddE_St5arrayIPcLm3EEEEviT0_T1_)
        .other          _ZN2at6native29vectorized_elementwise_kernelILi8EZZZNS0_25tanh_backward_kernel_cudaERNS_18TensorIteratorBaseEENKUlvE0_clEvENKUlvE_clEvEUlddE_St5arrayIPcLm3EEEEviT0_T1_,@"STO_CUDA_ENTRY STV_DEFAULT"
_ZN2at6native29vectorized_elementwise_kernelILi8EZZZNS0_25tanh_backward_kernel_cudaERNS_18TensorIteratorBaseEENKUlvE0_clEvENKUlvE_clEvEUlddE_St5arrayIPcLm3EEEEviT0_T1_:
.text._ZN2at6native29vectorized_elementwise_kernelILi8EZZZNS0_25tanh_backward_kernel_cudaERNS_18TensorIteratorBaseEENKUlvE0_clEvENKUlvE_clEvEUlddE_St5arrayIPcLm3EEEEviT0_T1_:
[----:B------:R-:W-:Y:S01]  /*0000*/  LDC R1, c[0x0][0x37c] ;  /* 0x0000df00ff017b82 */ /* 0x000fe20000000800 */
[----:B------:R-:W-:Y:S05]  /*0010*/  EXIT ;  /* 0x000000000000794d */ /* 0x000fea0003800000 */
.L_x_3411:
        /* <DEDUP_REMOVED lines=14> */
.L_x_14189:


//--------------------- .text._ZN2at6native18elementwise_kernelILi128ELi4EZNS0_15gpu_kernel_implIZZZNS0_26logit_backward_kernel_cudaERNS_18TensorIteratorBaseERKN3c106ScalarEENKUlvE_clEvENKUlvE2_clEvEUlNS5_8BFloat16ESB_E0_EEvS4_RKT_EUliE_EEviT1_ --------------------------
	.section	.text._ZN2at6native18elementwise_kernelILi128ELi4EZNS0_15gpu_kernel_implIZZZNS0_26logit_backward_kernel_cudaERNS_18TensorIteratorBaseERKN3c106ScalarEENKUlvE_clEvENKUlvE2_clEvEUlNS5_8BFloat16ESB_E0_EEvS4_RKT_EUliE_EEviT1_,"ax",@progbits
	.align	128
        .global         _ZN2at6native18elementwise_kernelILi128ELi4EZNS0_15gpu_kernel_implIZZZNS0_26logit_backward_kernel_cudaERNS_18TensorIteratorBaseERKN3c106ScalarEENKUlvE_clEvENKUlvE2_clEvEUlNS5_8BFloat16ESB_E0_EEvS4_RKT_EUliE_EEviT1_
        .type           _ZN2at6native18elementwise_kernelILi128ELi4EZNS0_15gpu_kernel_implIZZZNS0_26logit_backward_kernel_cudaERNS_18TensorIteratorBaseERKN3c106ScalarEENKUlvE_clEvENKUlvE2_clEvEUlNS5_8BFloat16ESB_E0_EEvS4_RKT_EUliE_EEviT1_,@function
        .size           _ZN2at6native18elementwise_kernelILi128ELi4EZNS0_15gpu_kernel_implIZZZNS0_26logit_backward_kernel_cudaERNS_18TensorIteratorBaseERKN3c106ScalarEENKUlvE_clEvENKUlvE2_clEvEUlNS5_8BFloat16ESB_E0_EEvS4_RKT_EUliE_EEviT1_,(.L_x_14190 - _ZN2at6native18elementwise_kernelILi128ELi4EZNS0_15gpu_kernel_implIZZZNS0_26logit_backward_kernel_cudaERNS_18TensorIteratorBaseERKN3c106ScalarEENKUlvE_clEvENKUlvE2_clEvEUlNS5_8BFloat16ESB_E0_EEvS4_RKT_EUliE_EEviT1_)
        .other          _ZN2at6native18elementwise_kernelILi128ELi4EZNS0_15gpu_kernel_implIZZZNS0_26logit_backward_kernel_cudaERNS_18TensorIteratorBaseERKN3c106ScalarEENKUlvE_clEvENKUlvE2_clEvEUlNS5_8BFloat16ESB_E0_EEvS4_RKT_EUliE_EEviT1_,@"STO_CUDA_ENTRY STV_DEFAULT"
_ZN2at6native18elementwise_kernelILi128ELi4EZNS0_15gpu_kernel_implIZZZNS0_26logit_backward_kernel_cudaERNS_18TensorIteratorBaseERKN3c106ScalarEENKUlvE_clEvENKUlvE2_clEvEUlNS5_8BFloat16ESB_E0_EEvS4_RKT_EUliE_EEviT1_:
.text._ZN2at6native18elementwise_kernelILi128ELi4EZNS0_15gpu_kernel_implIZZZNS0_26logit_backward_kernel_cudaERNS_18TensorIteratorBaseERKN3c106ScalarEENKUlvE_clEvENKUlvE2_clEvEUlNS5_8BFloat16ESB_E0_EEvS4_RKT_EUliE_EEviT1_:
[----:B------:R-:W0:Y:S01]  /*0000*/  LDC R1, c[0x0][0x37c] ;  /* 0x0000df00ff017b82 */ /* 0x000e220000000800 */
[----:B------:R-:W1:Y:S07]  /*0010*/  S2R R17, SR_TID.X ;  /* 0x0000000000117919 */ /* 0x000e6e0000002100 */
[----:B------:R-:W2:Y:S01]  /*0020*/  S2UR UR4, SR_CTAID.X ;  /* 0x00000000000479c3 */ /* 0x000ea20000002500 */
[----:B------:R-:W3:Y:S01]  /*0030*/  LDCU UR41, c[0x0][0x388] ;  /* 0x00007100ff2977ac */ /* 0x000ee20008000800 */
[----:B------:R-:W-:Y:S01]  /*0040*/  BSSY.RECONVERGENT B6, `(.L_x_3412) ;  /* 0x000047e000067945 */ /* 0x000fe20003800200 */
[----:B------:R-:W4:Y:S01]  /*0050*/  LDCU UR5, c[0x0][0x380] ;  /* 0x00007000ff0577ac */ /* 0x000f220008000800 */
[----:B------:R-:W5:Y:S01]  /*0060*/  LDCU UR40, c[0x0][0x610] ;  /* 0x0000c200ff2877ac */ /* 0x000f620008000800 */
[----:B------:R-:W0:Y:S01]  /*0070*/  LDCU.64 UR36, c[0x0][0x358] ;  /* 0x00006b00ff2477ac */ /* 0x000e220008000a00 */
[----:B---3--:R-:W-:-:S04]  /*0080*/  UIADD3 UR39, UPT, UPT, UR41, -0x1, URZ ;  /* 0xffffffff29277890 */ /* 0x008fc8000fffe0ff */
[----:B------:R-:W-:Y:S02]  /*0090*/  UISETP.LT.U32.AND UP0, UPT, UR39, 0x18, UPT ;  /* 0x000000182700788c */ /* 0x000fe4000bf01070 */
[----:B--2---:R-:W-:Y:S02]  /*00a0*/  USHF.L.U32 UR4, UR4, 0x9, URZ ;  /* 0x0000000904047899 */ /* 0x004fe400080006ff */
[----:B------:R-:W-:Y:S02]  /*00b0*/  USEL UR38, UR39, 0x18, UP0 ;  /* 0x0000001827267887 */ /* 0x000fe40008000000 */
[----:B-----5:R-:W-:Y:S02]  /*00c0*/  UPRMT UR43, UR40, 0x7770, URZ ;  /* 0x00007770282b7896 */ /* 0x020fe400080000ff */
[----:B-1----:R-:W-:Y:S01]  /*00d0*/  LOP3.LUT R17, R17, UR4, RZ, 0xfc, !PT ;  /* 0x0000000411117c12 */ /* 0x002fe2000f8efcff */
[----:B------:R-:W-:Y:S02]  /*00e0*/  UPRMT UR42, UR40, 0x7771, URZ ;  /* 0x00007771282a7896 */ /* 0x000fe400080000ff */
[----:B------:R-:W-:Y:S01]  /*00f0*/  UPRMT UR44, UR40, 0x7772, URZ ;  /* 0x00007772282c7896 */ /* 0x000fe200080000ff */
[----:B----4-:R-:W-:Y:S01]  /*0100*/  ISETP.GE.AND P0, PT, R17, UR5, PT ;  /* 0x0000000511007c0c */ /* 0x010fe2000bf06270 */
[----:B------:R-:W-:-:S12]  /*0110*/  UIADD3 UR38, UPT, UPT, UR38, 0x1, URZ ;  /* 0x0000000126267890 */ /* 0x000fd8000fffe0ff */
[----:B0-----:R-:W-:Y:S05]  /*0120*/  @P0 BRA `(.L_x_3413) ;  /* 0x0000004400bc0947 */ /* 0x001fea0003800000 */
        /* <DEDUP_REMOVED lines=353> */
.L_x_3414:
        /* <DEDUP_REMOVED lines=19> */
.L_x_3418:
[----:B------:R-:W2:Y:S02]  /*1870*/  LDG.E.U8 R2, desc[UR36][R2.64] ;  /* 0x0000002402027981 */ /* 0x000ea4000c1e1100 */
[----:B--2---:R-:W-:-:S04]  /*1880*/  I2FP.F32.U32 R0, R2 ;  /* 0x0000000200007245 */ /* 0x004fc80000201000 */
[----:B------:R-:W-:-:S04]  /*1890*/  F2FP.BF16.F32.PACK_AB R0, RZ, R0 ;  /* 0x00000000ff00723e */ /* 0x000fc800000010ff */
[----:B------:R-:W-:Y:S01]  /*18a0*/  PRMT R19, R0, 0x7610, R19 ;  /* 0x0000761000137816 */ /* 0x000fe20000000013 */
[----:B------:R-:W-:Y:S06]  /*18b0*/  BRA `(.L_x_3420) ;  /* 0x0000000c00e07947 */ /* 0x000fec0003800000 */
.L_x_3417:
        /* <DEDUP_REMOVED lines=11> */
.L_x_3422:
[----:B------:R-:W2:Y:S02]  /*1970*/  LDG.E R2, desc[UR36][R2.64] ;  /* 0x0000002402027981 */ /* 0x000ea4000c1e1900 */
[----:B--2---:R-:W-:-:S04]  /*1980*/  I2FP.F32.S32 R0, R2 ;  /* 0x0000000200007245 */ /* 0x004fc80000201400 */
[----:B------:R-:W-:-:S04]  /*1990*/  F2FP.BF16.F32.PACK_AB R0, RZ, R0 ;  /* 0x00000000ff00723e */ /* 0x000fc800000010ff */
[----:B------:R-:W-:Y:S01]  /*19a0*/  PRMT R19, R0, 0x7610, R19 ;  /* 0x0000761000137816 */ /* 0x000fe20000000013 */
[----:B------:R-:W-:Y:S06]  /*19b0*/  BRA `(.L_x_3420) ;  /* 0x0000000c00a07947 */ /* 0x000fec0003800000 */
.L_x_3421:
[----:B------:R-:W2:Y:S02]  /*19c0*/  LDG.E.U16 R2, desc[UR36][R2.64] ;  /* 0x0000002402027981 */ /* 0x000ea4000c1e1500 */
[----:B--2---:R-:W0:Y:S02]  /*19d0*/  I2F.S16 R0, R2 ;  /* 0x0000000200007306 */ /* 0x004e240000101400 */
[----:B0-----:R-:W-:-:S04]  /*19e0*/  F2FP.BF16.F32.PACK_AB R0, RZ, R0 ;  /* 0x00000000ff00723e */ /* 0x001fc800000010ff */
[----:B------:R-:W-:Y:S01]  /*19f0*/  PRMT R19, R0, 0x7610, R19 ;  /* 0x0000761000137816 */ /* 0x000fe20000000013 */
[----:B------:R-:W-:Y:S06]  /*1a00*/  BRA `(.L_x_3420) ;  /* 0x0000000c008c7947 */ /* 0x000fec0003800000 */
.L_x_3416:
        /* <DEDUP_REMOVED lines=9> */
.L_x_3424:
[----:B------:R-:W2:Y:S02]  /*1aa0*/  LDG.E.U16 R0, desc[UR36][R2.64] ;  /* 0x0000002402007981 */ /* 0x000ea4000c1e1500 */
[----:B--2---:R-:W-:-:S05]  /*1ab0*/  HADD2.F32 R0, -RZ, R0.H0_H0 ;  /* 0x20000000ff007230 */ /* 0x004fca0000004100 */
[----:B------:R-:W-:-:S04]  /*1ac0*/  F2FP.BF16.F32.PACK_AB R0, RZ, R0 ;  /* 0x00000000ff00723e */ /* 0x000fc800000010ff */
[----:B------:R-:W-:Y:S01]  /*1ad0*/  PRMT R19, R0, 0x7610, R19 ;  /* 0x0000761000137816 */ /* 0x000fe20000000013 */
[----:B------:R-:W-:Y:S06]  /*1ae0*/  BRA `(.L_x_3420) ;  /* 0x0000000c00547947 */ /* 0x000fec0003800000 */
.L_x_3423:
        /* <DEDUP_REMOVED lines=9> */
.L_x_3426:
[----:B------:R-:W2:Y:S02]  /*1b80*/  LDG.E.U16 R2, desc[UR36][R2.64] ;  /* 0x0000002402027981 */ /* 0x000ea4000c1e1500 */
[----:B--2---:R-:W-:-:S05]  /*1b90*/  HADD2.F32 R0, -RZ, R2.H0_H0 ;  /* 0x20000002ff007230 */ /* 0x004fca0000004100 */
[----:B------:R-:W-:-:S04]  /*1ba0*/  F2FP.BF16.F32.PACK_AB R0, RZ, R0 ;  /* 0x00000000ff00723e */ /* 0x000fc800000010ff */
[----:B------:R-:W-:Y:S01]  /*1bb0*/  PRMT R19, R0, 0x7610, R19 ;  /* 0x0000761000137816 */ /* 0x000fe20000000013 */
[----:B------:R-:W-:Y:S06]  /*1bc0*/  BRA `(.L_x_3420) ;  /* 0x0000000c001c7947 */ /* 0x000fec0003800000 */
.L_x_3425:
        /* <DEDUP_REMOVED lines=13> */
.L_x_3415:
        /* <DEDUP_REMOVED lines=14> */
.L_x_3429:
        /* <DEDUP_REMOVED lines=13> */
.L_x_3428:
        /* <DEDUP_REMOVED lines=27> */
.L_x_3431:
        /* <DEDUP_REMOVED lines=14> */
.L_x_3430:
[----:B------:R0:W5:Y:S01]  /*20e0*/  LDG.E.U16 R19, desc[UR36][R2.64] ;  /* 0x0000002402137981 */ /* 0x000162000c1e1500 */
[----:B------:R-:W-:Y:S05]  /*20f0*/  BRA `(.L_x_3420) ;  /* 0x0000000400d07947 */ /* 0x000fea0003800000 */
.L_x_3427:
        /* <DEDUP_REMOVED lines=13> */
.L_x_3434:
        /* <DEDUP_REMOVED lines=21> */
.L_x_3438:
[----:B------:R-:W-:Y:S05]  /*2320*/  BSYNC.RECONVERGENT B1 ;  /* 0x0000000000017941 */ /* 0x000fea0003800200 */
.L_x_3437:
[----:B------:R-:W-:Y:S01]  /*2330*/  IMAD.SHL.U32 R0, R0, 0x100000, RZ ;  /* 0x0010000000007824 */ /* 0x000fe200078e00ff */
[----:B------:R-:W-:-:S04]  /*2340*/  LEA R2, R2, 0x3b800000, 0x17 ;  /* 0x3b80000002027811 */ /* 0x000fc800078eb8ff */
[----:B------:R-:W-:-:S07]  /*2350*/  LOP3.LUT R0, R2, R0, R7, 0xfe, !PT ;  /* 0x0000000002007212 */ /* 0x000fce00078efe07 */
.L_x_3436:
[----:B------:R-:W-:Y:S05]  /*2360*/  BSYNC.RECONVERGENT B0 ;  /* 0x0000000000007941 */ /* 0x000fea0003800200 */
.L_x_3435:
[----:B------:R-:W-:-:S04]  /*2370*/  F2FP.BF16.F32.PACK_AB R0, RZ, R0 ;  /* 0x00000000ff00723e */ /* 0x000fc800000010ff */
[----:B------:R-:W-:Y:S01]  /*2380*/  PRMT R19, R0, 0x7610, R19 ;  /* 0x0000761000137816 */ /* 0x000fe20000000013 */
[----:B------:R-:W-:Y:S06]  /*2390*/  BRA `(.L_x_3420) ;  /* 0x0000000400287947 */ /* 0x000fec0003800000 */
.L_x_3433:
        /* <DEDUP_REMOVED lines=21> */
.L_x_3442:
[----:B------:R-:W-:Y:S05]  /*24f0*/  BSYNC.RECONVERGENT B1 ;  /* 0x0000000000017941 */ /* 0x000fea0003800200 */
.L_x_3441:
[----:B------:R-:W-:Y:S01]  /*2500*/  IMAD.SHL.U32 R0, R0, 0x200000, RZ ;  /* 0x0020000000007824 */ /* 0x000fe200078e00ff */
[----:B------:R-:W-:-:S04]  /*2510*/  LEA R2, R2, 0x37800000, 0x17 ;  /* 0x3780000002027811 */ /* 0x000fc800078eb8ff */
[----:B------:R-:W-:-:S07]  /*2520*/  LOP3.LUT R0, R2, R0, R7, 0xfe, !PT ;  /* 0x0000000002007212 */ /* 0x000fce00078efe07 */
.L_x_3440:
[----:B------:R-:W-:Y:S05]  /*2530*/  BSYNC.RECONVERGENT B0 ;  /* 0x0000000000007941 */ /* 0x000fea0003800200 */
.L_x_3439:
[----:B------:R-:W-:-:S04]  /*2540*/  F2FP.BF16.F32.PACK_AB R0, RZ, R0 ;  /* 0x00000000ff00723e */ /* 0x000fc800000010ff */
[----:B------:R-:W-:Y:S01]  /*2550*/  PRMT R19, R0, 0x7610, R19 ;  /* 0x0000761000137816 */ /* 0x000fe20000000013 */
[----:B------:R-:W-:Y:S06]  /*2560*/  BRA `(.L_x_3420) ;  /* 0x0000000000b47947 */ /* 0x000fec0003800000 */
.L_x_3432:
[----:B------:R-:W-:-:S09]  /*2570*/  UISETP.NE.AND UP0, UPT, UR4, 0x1c, UPT ;  /* 0x0000001c0400788c */ /* 0x000fd2000bf05270 */
[----:B------:R-:W-:Y:S05]  /*2580*/  BRA.U !UP0, `(.L_x_3443) ;  /* 0x00000001089c7547 */ /* 0x000fea000b800000 */
[----:B------:R-:W-:-:S09]  /*2590*/  UISETP.NE.AND UP0, UPT, UR4, 0x1d, UPT ;  /* 0x0000001d0400788c */ /* 0x000fd2000bf05270 */
[----:B------:R-:W-:Y:S05]  /*25a0*/  BRA.U !UP0, `(.L_x_3444) ;  /* 0x0000000108807547 */ /* 0x000fea000b800000 */
[----:B------:R-:W-:-:S09]  /*25b0*/  UISETP.NE.AND UP0, UPT, UR4, 0x2c, UPT ;  /* 0x0000002c0400788c */ /* 0x000fd2000bf05270 */
[----:B------:R-:W-:Y:S05]  /*25c0*/  BRA.U !UP0, `(.L_x_3445) ;  /* 0x0000000108487547 */ /* 0x000fea000b800000 */
.L_x_3419:
        /* <DEDUP_REMOVED lines=16> */
.L_x_3446:
[----:B------:R-:W-:Y:S01]  /*26d0*/  PRMT R19, RZ, 0x7610, R19 ;  /* 0x00007610ff137816 */ /* 0x000fe20000000013 */
[----:B------:R-:W-:Y:S06]  /*26e0*/  BRA `(.L_x_3420) ;  /* 0x0000000000547947 */ /* 0x000fec0003800000 */
.L_x_3445:
        /* <DEDUP_REMOVED lines=8> */
.L_x_3448:
[----:B------:R-:W-:Y:S05]  /*2770*/  BSYNC.RECONVERGENT B0 ;  /* 0x0000000000007941 */ /* 0x000fea0003800200 */
.L_x_3447:
[----:B------:R-:W-:-:S04]  /*2780*/  F2FP.BF16.F32.PACK_AB R0, RZ, R0 ;  /* 0x00000000ff00723e */ /* 0x000fc800000010ff */
[----:B------:R-:W-:Y:S01]  /*2790*/  PRMT R19, R0, 0x7610, R19 ;  /* 0x0000761000137816 */ /* 0x000fe20000000013 */
[----:B------:R-:W-:Y:S06]  /*27a0*/  BRA `(.L_x_3420) ;  /* 0x0000000000247947 */ /* 0x000fec0003800000 */
.L_x_3444:
[----:B------:R-:W2:Y:S02]  /*27b0*/  LDG.E.64 R2, desc[UR36][R2.64] ;  /* 0x0000002402027981 */ /* 0x000ea4000c1e1b00 */
[----:B--2---:R-:W0:Y:S02]  /*27c0*/  I2F.U64 R0, R2 ;  /* 0x0000000200007312 */ /* 0x004e240000301000 */
[----:B0-----:R-:W-:-:S04]  /*27d0*/  F2FP.BF16.F32.PACK_AB R0, RZ, R0 ;  /* 0x00000000ff00723e */ /* 0x001fc800000010ff */
[----:B------:R-:W-:Y:S01]  /*27e0*/  PRMT R19, R0, 0x7610, R19 ;  /* 0x0000761000137816 */ /* 0x000fe20000000013 */
[----:B------:R-:W-:Y:S06]  /*27f0*/  BRA `(.L_x_3420) ;  /* 0x0000000000107947 */ /* 0x000fec0003800000 */
.L_x_3443:
[----:B------:R-:W2:Y:S02]  /*2800*/  LDG.E R2, desc[UR36][R2.64] ;  /* 0x0000002402027981 */ /* 0x000ea4000c1e1900 */
[----:B--2---:R-:W-:-:S04]  /*2810*/  I2FP.F32.U32 R0, R2 ;  /* 0x0000000200007245 */ /* 0x004fc80000201000 */
[----:B------:R-:W-:-:S04]  /*2820*/  F2FP.BF16.F32.PACK_AB R0, RZ, R0 ;  /* 0x00000000ff00723e */ /* 0x000fc800000010ff */
[----:B------:R-:W-:-:S07]  /*2830*/  PRMT R19, R0, 0x7610, R19 ;  /* 0x0000761000137816 */ /* 0x000fce0000000013 */
.L_x_3420:
        /* <DEDUP_REMOVED lines=18> */
.L_x_3452:
[----:B------:R-:W2:Y:S02]  /*2960*/  LDG.E.U8 R2, desc[UR36][R2.64] ;  /* 0x0000002402027981 */ /* 0x000ea4000c1e1100 */
[----:B--2---:R-:W-:-:S04]  /*2970*/  I2FP.F32.U32 R0, R2 ;  /* 0x0000000200007245 */ /* 0x004fc80000201000 */
[----:B------:R-:W-:Y:S01]  /*2980*/  F2FP.BF16.F32.PACK_AB R0, RZ, R0 ;  /* 0x00000000ff00723e */ /* 0x000fe200000010ff */
[----:B------:R-:W-:Y:S06]  /*2990*/  BRA `(.L_x_3454) ;  /* 0x0000000c00a47947 */ /* 0x000fec0003800000 */
.L_x_3451:
        /* <DEDUP_REMOVED lines=10> */
.L_x_3456:
[----:B------:R-:W2:Y:S02]  /*2a40*/  LDG.E R2, desc[UR36][R2.64] ;  /* 0x0000002402027981 */ /* 0x000ea4000c1e1900 */
[----:B--2---:R-:W-:-:S04]  /*2a50*/  I2FP.F32.S32 R0, R2 ;  /* 0x0000000200007245 */ /* 0x004fc80000201400 */
[----:B------:R-:W-:Y:S01]  /*2a60*/  F2FP.BF16.F32.PACK_AB R0, RZ, R0 ;  /* 0x00000000ff00723e */ /* 0x000fe200000010ff */
[----:B------:R-:W-:Y:S06]  /*2a70*/  BRA `(.L_x_3454) ;  /* 0x0000000c006c7947 */ /* 0x000fec0003800000 */
.L_x_3455:
[----:B------:R-:W2:Y:S02]  /*2a80*/  LDG.E.U16 R2, desc[UR36][R2.64] ;  /* 0x0000002402027981 */ /* 0x000ea4000c1e1500 */
[----:B--2---:R-:W0:Y:S02]  /*2a90*/  I2F.S16 R0, R2 ;  /* 0x0000000200007306 */ /* 0x004e240000101400 */
[----:B0-----:R-:W-:Y:S01]  /*2aa0*/  F2FP.BF16.F32.PACK_AB R0, RZ, R0 ;  /* 0x00000000ff00723e */ /* 0x001fe200000010ff */
[----:B------:R-:W-:Y:S06]  /*2ab0*/  BRA `(.L_x_3454) ;  /* 0x0000000c005c7947 */ /* 0x000fec0003800000 */
.L_x_3450:
        /* <DEDUP_REMOVED lines=9> */
.L_x_3458:
[----:B------:R-:W2:Y:S02]  /*2b50*/  LDG.E.U16 R0, desc[UR36][R2.64] ;  /* 0x0000002402007981 */ /* 0x000ea4000c1e1500 */
[----:B--2---:R-:W-:-:S05]  /*2b60*/  HADD2.F32 R0, -RZ, R0.H0_H0 ;  /* 0x20000000ff007230 */ /* 0x004fca0000004100 */
[----:B------:R-:W-:Y:S01]  /*2b70*/  F2FP.BF16.F32.PACK_AB R0, RZ, R0 ;  /* 0x00000000ff00723e */ /* 0x000fe200000010ff */
[----:B------:R-:W-:Y:S06]  /*2b80*/  BRA `(.L_x_3454) ;  /* 0x0000000c00287947 */ /* 0x000fec0003800000 */
.L_x_3457:
        /* <DEDUP_REMOVED lines=9> */
.L_x_3460:
[----:B------:R-:W2:Y:S02]  /*2c20*/  LDG.E.U16 R2, desc[UR36][R2.64] ;  /* 0x0000002402027981 */ /* 0x000ea4000c1e1500 */
[----:B--2---:R-:W-:-:S05]  /*2c30*/  HADD2.F32 R0, -RZ, R2.H0_H0 ;  /* 0x20000002ff007230 */ /* 0x004fca0000004100 */
[----:B------:R-:W-:Y:S01]  /*2c40*/  F2FP.BF16.F32.PACK_AB R0, RZ, R0 ;  /* 0x00000000ff00723e */ /* 0x000fe200000010ff */
[----:B------:R-:W-:Y:S06]  /*2c50*/  BRA `(.L_x_3454) ;  /* 0x0000000800f47947 */ /* 0x000fec0003800000 */
.L_x_3459:
        /* <DEDUP_REMOVED lines=12> */
.L_x_3449:
        /* <DEDUP_REMOVED lines=13> */
.L_x_3463:
        /* <DEDUP_REMOVED lines=12> */
.L_x_3462:
        /* <DEDUP_REMOVED lines=27> */
.L_x_3465:
        /* <DEDUP_REMOVED lines=13> */
.L_x_3464:
[----:B------:R0:W5:Y:S01]  /*3130*/  LDG.E.U16 R0, desc[UR36][R2.64] ;  /* 0x0000002402007981 */ /* 0x000162000c1e1500 */
[----:B------:R-:W-:Y:S05]  /*3140*/  BRA `(.L_x_3454) ;  /* 0x0000000400b87947 */ /* 0x000fea0003800000 */
.L_x_3461:
        /* <DEDUP_REMOVED lines=12> */
.L_x_3468:
        /* <DEDUP_REMOVED lines=21> */
.L_x_3472:
[----:B------:R-:W-:Y:S05]  /*3360*/  BSYNC.RECONVERGENT B1 ;  /* 0x0000000000017941 */ /* 0x000fea0003800200 */
.L_x_3471:
[----:B------:R-:W-:Y:S01]  /*3370*/  IMAD.SHL.U32 R0, R0, 0x100000, RZ ;  /* 0x0010000000007824 */ /* 0x000fe200078e00ff */
[----:B------:R-:W-:-:S04]  /*3380*/  LEA R2, R2, 0x3b800000, 0x17 ;  /* 0x3b80000002027811 */ /* 0x000fc800078eb8ff */
[----:B------:R-:W-:-:S07]  /*3390*/  LOP3.LUT R0, R2, R0, R7, 0xfe, !PT ;  /* 0x0000000002007212 */ /* 0x000fce00078efe07 */
.L_x_3470:
[----:B------:R-:W-:Y:S05]  /*33a0*/  BSYNC.RECONVERGENT B0 ;  /* 0x0000000000007941 */ /* 0x000fea0003800200 */
.L_x_3469:
[----:B------:R-:W-:Y:S01]  /*33b0*/  F2FP.BF16.F32.PACK_AB R0, RZ, R0 ;  /* 0x00000000ff00723e */ /* 0x000fe200000010ff */
[----:B------:R-:W-:Y:S06]  /*33c0*/  BRA `(.L_x_3454) ;  /* 0x0000000400187947 */ /* 0x000fec0003800000 */
.L_x_3467:
        /* <DEDUP_REMOVED lines=21> */
.L_x_3476:
[----:B------:R-:W-:Y:S05]  /*3520*/  BSYNC.RECONVERGENT B1 ;  /* 0x0000000000017941 */ /* 0x000fea0003800200 */
.L_x_3475:
[----:B------:R-:W-:Y:S01]  /*3530*/  IMAD.SHL.U32 R0, R0, 0x200000, RZ ;  /* 0x0020000000007824 */ /* 0x000fe200078e00ff */
[----:B------:R-:W-:-:S04]  /*3540*/  LEA R2, R2, 0x37800000, 0x17 ;  /* 0x3780000002027811 */ /* 0x000fc800078eb8ff */
[----:B------:R-:W-:-:S07]  /*3550*/  LOP3.LUT R0, R2, R0, R7, 0xfe, !PT ;  /* 0x0000000002007212 */ /* 0x000fce00078efe07 */
.L_x_3474:
[----:B------:R-:W-:Y:S05]  /*3560*/  BSYNC.RECONVERGENT B0 ;  /* 0x0000000000007941 */ /* 0x000fea0003800200 */
.L_x_3473:
[----:B------:R-:W-:Y:S01]  /*3570*/  F2FP.BF16.F32.PACK_AB R0, RZ, R0 ;  /* 0x00000000ff00723e */ /* 0x000fe200000010ff */
[----:B------:R-:W-:Y:S06]  /*3580*/  BRA `(.L_x_3454) ;  /* 0x0000000000a87947 */ /* 0x000fec0003800000 */
.L_x_3466:
[----:B------:R-:W-:-:S09]  /*3590*/  UISETP.NE.AND UP0, UPT, UR4, 0x1c, UPT ;  /* 0x0000001c0400788c */ /* 0x000fd2000bf05270 */
[----:B------:R-:W-:Y:S05]  /*35a0*/  BRA.U !UP0, `(.L_x_3477) ;  /* 0x0000000108947547 */ /* 0x000fea000b800000 */
[----:B------:R-:W-:-:S09]  /*35b0*/  UISETP.NE.AND UP0, UPT, UR4, 0x1d, UPT ;  /* 0x0000001d0400788c */ /* 0x000fd2000bf05270 */
[----:B------:R-:W-:Y:S05]  /*35c0*/  BRA.U !UP0, `(.L_x_3478) ;  /* 0x00000001087c7547 */ /* 0x000fea000b800000 */
[----:B------:R-:W-:-:S09]  /*35d0*/  UISETP.NE.AND UP0, UPT, UR4, 0x2c, UPT ;  /* 0x0000002c0400788c */ /* 0x000fd2000bf05270 */
[----:B------:R-:W-:Y:S05]  /*35e0*/  BRA.U !UP0, `(.L_x_3479) ;  /* 0x0000000108487547 */ /* 0x000fea000b800000 */
.L_x_3453:
        /* <DEDUP_REMOVED lines=16> */
.L_x_3480:
[----:B------:R-:W-:Y:S01]  /*36f0*/  PRMT R0, RZ, 0x7610, R0 ;  /* 0x00007610ff007816 */ /* 0x000fe20000000000 */
[----:B------:R-:W-:Y:S06]  /*3700*/  BRA `(.L_x_3454) ;  /* 0x0000000000487947 */ /* 0x000fec0003800000 */
.L_x_3479:
        /* <DEDUP_REMOVED lines=8> */
.L_x_3482:
[----:B------:R-:W-:Y:S05]  /*3790*/  BSYNC.RECONVERGENT B0 ;  /* 0x0000000000007941 */ /* 0x000fea0003800200 */
.L_x_3481:
[----:B------:R-:W-:Y:S01]  /*37a0*/  F2FP.BF16.F32.PACK_AB R0, RZ, R0 ;  /* 0x00000000ff00723e */ /* 0x000fe200000010ff */
[----:B------:R-:W-:Y:S06]  /*37b0*/  BRA `(.L_x_3454) ;  /* 0x00000000001c7947 */ /* 0x000fec0003800000 */
.L_x_3478:
[----:B------:R-:W2:Y:S02]  /*37c0*/  LDG.E.64 R2, desc[UR36][R2.64] ;  /* 0x0000002402027981 */ /* 0x000ea4000c1e1b00 */
[----:B--2---:R-:W0:Y:S02]  /*37d0*/  I2F.U64 R0, R2 ;  /* 0x0000000200007312 */ /* 0x004e240000301000 */
[----:B0-----:R-:W-:Y:S01]  /*37e0*/  F2FP.BF16.F32.PACK_AB R0, RZ, R0 ;  /* 0x00000000ff00723e */ /* 0x001fe200000010ff */
[----:B------:R-:W-:Y:S06]  /*37f0*/  BRA `(.L_x_3454) ;  /* 0x00000000000c7947 */ /* 0x000fec0003800000 */
.L_x_3477:
[----:B------:R-:W2:Y:S02]  /*3800*/  LDG.E R2, desc[UR36][R2.64] ;  /* 0x0000002402027981 */ /* 0x000ea4000c1e1900 */
[----:B--2---:R-:W-:-:S04]  /*3810*/  I2FP.F32.U32 R0, R2 ;  /* 0x0000000200007245 */ /* 0x004fc80000201000 */
[----:B------:R-:W-:-:S07]  /*3820*/  F2FP.BF16.F32.PACK_AB R0, RZ, R0 ;  /* 0x00000000ff00723e */ /* 0x000fce00000010ff */
.L_x_3454:
[----:B------:R-:W1:Y:S01]  /*3830*/  LDCU.64 UR4, c[0x0][0x600] ;  /* 0x0000c000ff0477ac */ /* 0x000e620008000a00 */
[----:B0----5:R-:W-:Y:S02]  /*3840*/  IMAD.U32 R3, R0, 0x10000, RZ ;  /* 0x0001000000037824 */ /* 0x021fe400078e00ff */
[----:B------:R-:W-:Y:S01]  /*3850*/  IMAD.U32 R19, R19, 0x10000, RZ ;  /* 0x0001000013137824 */ /* 0x000fe200078e00ff */
[----:B------:R-:W0:Y:S02]  /*3860*/  LDCU.64 UR6, c[0x0][0x5e8] ;  /* 0x0000bd00ff0677ac */ /* 0x000e240008000a00 */
[C---:B-1----:R-:W-:Y:S01]  /*3870*/  FSETP.GEU.FTZ.AND P1, PT, R3.reuse, UR4, PT ;  /* 0x0000000403007c0b */ /* 0x042fe2000bf3e000 */
[----:B------:R-:W-:Y:S01]  /*3880*/  ULOP3.LUT UR4, UR40, 0xff, URZ, 0xc0, !UPT ;  /* 0x000000ff28047892 */ /* 0x000fe2000f8ec0ff */
[----:B------:R-:W-:-:S03]  /*3890*/  FSETP.GT.FTZ.AND P0, PT, R3, UR5, PT ;  /* 0x0000000503007c0b */ /* 0x000fc6000bf14000 */
[----:B------:R-:W-:Y:S01]  /*38a0*/  UISETP.GT.AND UP0, UPT, UR4, 0x9, UPT ;  /* 0x000000090400788c */ /* 0x000fe2000bf04270 */
[----:B------:R-:W-:-:S13]  /*38b0*/  PLOP3.LUT P0, PT, P1, P0, PT, 0x8f, 0xf8 ;  /* 0x0000000000f8781c */ /* 0x000fda0000f01177 */
[----:B------:R-:W-:-:S04]  /*38c0*/  @!P0 FADD.FTZ R0, -R3, 1 ;  /* 0x3f80000003008421 */ /* 0x000fc80000010100 */
[----:B------:R-:W-:Y:S01]  /*38d0*/  @!P0 FMUL.FTZ R4, R3, R0 ;  /* 0x0000000003048220 */ /* 0x000fe20000410000 */
[----:B------:R-:W-:-:S05]  /*38e0*/  MOV R0, RZ ;  /* 0x000000ff00007202 */ /* 0x000fca0000000f00 */
[----:B------:R-:W1:Y:S02]  /*38f0*/  @!P0 MUFU.RCP R4, R4 ;  /* 0x0000000400048308 */ /* 0x000e640000001000 */
[----:B-1----:R-:W-:Y:S01]  /*3900*/  @!P0 FMUL.FTZ R0, R19, R4 ;  /* 0x0000000413008220 */ /* 0x002fe20000410000 */
[----:B0-----:R-:W-:-:S05]  /*3910*/  IADD3 R2, P0, PT, R16, UR6, RZ ;  /* 0x0000000610027c10 */ /* 0x001fca000ff1e0ff */
[----:B------:R0:W1:Y:S01]  /*3920*/  F2F.BF16.F32 R5, R0 ;  /* 0x0000000000057304 */ /* 0x0000620000202000 */
        /* <DEDUP_REMOVED lines=10> */
[----:B01----:R-:W-:-:S04]  /*39d0*/  IMAD.U32 R0, R5, 0x10000, RZ ;  /* 0x0001000005007824 */ /* 0x003fc800078e00ff */
[----:B------:R-:W0:Y:S02]  /*39e0*/  F2I.FTZ.TRUNC.NTZ R5, R0 ;  /* 0x0000000000057305 */ /* 0x000e24000021f100 */
[----:B0-----:R0:W-:Y:S01]  /*39f0*/  STG.E.U8 desc[UR36][R2.64], R5 ;  /* 0x0000000502007986 */ /* 0x0011e2000c101124 */
[----:B------:R-:W-:Y:S05]  /*3a00*/  BRA `(.L_x_3488) ;  /* 0x0000000c00807947 */ /* 0x000fea0003800000 */
.L_x_3486:
[----:B-1----:R-:W-:-:S06]  /*3a10*/  IMAD.U32 R5, R5, 0x10000, RZ ;  /* 0x0001000005057824 */ /* 0x002fcc00078e00ff */
[----:B------:R-:W1:Y:S02]  /*3a20*/  F2I.S64.TRUNC R4, R5 ;  /* 0x0000000500047311 */ /* 0x000e64000020d900 */
[----:B-1----:R1:W-:Y:S01]  /*3a30*/  STG.E.U8 desc[UR36][R2.64], R4 ;  /* 0x0000000402007986 */ /* 0x0023e2000c101124 */
[----:B------:R-:W-:Y:S05]  /*3a40*/  BRA `(.L_x_3488) ;  /* 0x0000000c00707947 */ /* 0x000fea0003800000 */
.L_x_3485:
        /* <DEDUP_REMOVED lines=8> */
[----:B-1----:R4:W-:Y:S01]  /*3ad0*/  STG.E.64 desc[UR36][R2.64], R4 ;  /* 0x0000000402007986 */ /* 0x0029e2000c101b24 */
[----:B------:R-:W-:Y:S05]  /*3ae0*/  BRA `(.L_x_3488) ;  /* 0x0000000c00487947 */ /* 0x000fea0003800000 */
.L_x_3490:
[----:B-1----:R-:W-:-:S06]  /*3af0*/  IMAD.U32 R5, R5, 0x10000, RZ ;  /* 0x0001000005057824 */ /* 0x002fcc00078e00ff */
[----:B------:R-:W1:Y:S02]  /*3b00*/  F2I.FTZ.TRUNC.NTZ R5, R5 ;  /* 0x0000000500057305 */ /* 0x000e64000021f100 */
[----:B-1----:R3:W-:Y:S01]  /*3b10*/  STG.E desc[UR36][R2.64], R5 ;  /* 0x0000000502007986 */ /* 0x0027e2000c101924 */
[----:B------:R-:W-:Y:S05]  /*3b20*/  BRA `(.L_x_3488) ;  /* 0x0000000c00387947 */ /* 0x000fea0003800000 */
.L_x_3489:
[----:B-1----:R-:W-:-:S06]  /*3b30*/  SHF.L.U32 R5, R5, 0x10, RZ ;  /* 0x0000001005057819 */ /* 0x002fcc00000006ff */
[----:B------:R-:W1:Y:S02]  /*3b40*/  F2I.FTZ.TRUNC.NTZ R5, R5 ;  /* 0x0000000500057305 */ /* 0x000e64000021f100 */
[----:B-1----:R2:W-:Y:S01]  /*3b50*/  STG.E.U16 desc[UR36][R2.64], R5 ;  /* 0x0000000502007986 */ /* 0x0025e2000c101524 */
[----:B------:R-:W-:Y:S05]  /*3b60*/  BRA `(.L_x_3488) ;  /* 0x0000000c00287947 */ /* 0x000fea0003800000 */
.L_x_3484:
[----:B------:R-:W-:-:S09]  /*3b70*/  UISETP.GT.AND UP0, UPT, UR4, 0x6, UPT ;  /* 0x000000060400788c */ /* 0x000fd2000bf04270 */
[----:B------:R-:W-:Y:S05]  /*3b80*/  BRA.U UP0, `(.L_x_3491) ;  /* 0x00000001002c7547 */ /* 0x000fea000b800000 */
[----:B------:R-:W-:-:S09]  /*3b90*/  UISETP.NE.AND UP0, UPT, UR4, 0x5, UPT ;  /* 0x000000050400788c */ /* 0x000fd2000bf05270 */
[----:B------:R-:W-:Y:S05]  /*3ba0*/  BRA.U !UP0, `(.L_x_3492) ;  /* 0x0000000108147547 */ /* 0x000fea000b800000 */
[----:B------:R-:W-:-:S09]  /*3bb0*/  UISETP.NE.AND UP0, UPT, UR4, 0x6, UPT ;  /* 0x000000060400788c */ /* 0x000fd2000bf05270 */
[----:B------:R-:W-:Y:S05]  /*3bc0*/  BRA.U UP0, `(.L_x_3487) ;  /* 0x0000000900707547 */ /* 0x000fea000b800000 */
[----:B-1----:R-:W-:-:S05]  /*3bd0*/  IMAD.U32 R5, R5, 0x10000, RZ ;  /* 0x0001000005057824 */ /* 0x002fca00078e00ff */
[----:B------:R1:W-:Y:S01]  /*3be0*/  STG.E desc[UR36][R2.64], R5 ;  /* 0x0000000502007986 */ /* 0x0003e2000c101924 */
[----:B------:R-:W-:Y:S05]  /*3bf0*/  BRA `(.L_x_3488) ;  /* 0x0000000c00047947 */ /* 0x000fea0003800000 */
.L_x_3492:
[----:B01----:R-:W-:-:S05]  /*3c00*/  IMAD.U32 R0, R5, 0x10000, RZ ;  /* 0x0001000005007824 */ /* 0x003fca00078e00ff */
[----:B------:R-:W-:-:S05]  /*3c10*/  F2FP.F16.F32.PACK_AB R0, RZ, R0 ;  /* 0x00000000ff00723e */ /* 0x000fca00000000ff */
[----:B------:R0:W-:Y:S01]  /*3c20*/  STG.E.U16 desc[UR36][R2.64], R0 ;  /* 0x0000000002007986 */ /* 0x0001e2000c101524 */
[----:B------:R-:W-:Y:S05]  /*3c30*/  BRA `(.L_x_3488) ;  /* 0x0000000800f47947 */ /* 0x000fea0003800000 */
.L_x_3491:
        /* <DEDUP_REMOVED lines=8> */
[----:B------:R1:W-:Y:S01]  /*3cc0*/  STG.E.64 desc[UR36][R2.64], R4 ;  /* 0x0000000402007986 */ /* 0x0003e2000c101b24 */
[----:B------:R-:W-:Y:S05]  /*3cd0*/  BRA `(.L_x_3488) ;  /* 0x0000000800cc7947 */ /* 0x000fea0003800000 */
.L_x_3494:
[----:B-1----:R-:W-:-:S05]  /*3ce0*/  IMAD.U32 R5, R5, 0x10000, RZ ;  /* 0x0001000005057824 */ /* 0x002fca00078e00ff */
[----:B------:R-:W-:-:S04]  /*3cf0*/  F2FP.F16.F32.PACK_AB R5, RZ, R5 ;  /* 0x00000005ff05723e */ /* 0x000fc800000000ff */
[----:B------:R-:W-:-:S05]  /*3d00*/  PRMT R5, R5, 0x5410, RZ ;  /* 0x0000541005057816 */ /* 0x000fca00000000ff */
[----:B------:R1:W-:Y:S01]  /*3d10*/  STG.E desc[UR36][R2.64], R5 ;  /* 0x0000000502007986 */ /* 0x0003e2000c101924 */
[----:B------:R-:W-:Y:S05]  /*3d20*/  BRA `(.L_x_3488) ;  /* 0x0000000800b87947 */ /* 0x000fea0003800000 */
.L_x_3493:
[----:B-1----:R-:W-:-:S05]  /*3d30*/  SHF.L.U32 R4, R5, 0x10, RZ ;  /* 0x0000001005047819 */ /* 0x002fca00000006ff */
[----:B------:R-:W-:-:S06]  /*3d40*/  FMUL.FTZ R4, R4, 1 ;  /* 0x3f80000004047820 */ /* 0x000fcc0000410000 */
[----:B------:R-:W1:Y:S02]  /*3d50*/  F2F.F64.F32 R4, R4 ;  /* 0x0000000400047310 */ /* 0x000e640000201800 */
[----:B-1----:R1:W-:Y:S01]  /*3d60*/  STG.E.64 desc[UR36][R2.64], R4 ;  /* 0x0000000402007986 */ /* 0x0023e2000c101b24 */
[----:B------:R-:W-:Y:S05]  /*3d70*/  BRA `(.L_x_3488) ;  /* 0x0000000800a47947 */ /* 0x000fea0003800000 */
.L_x_3483:
        /* <DEDUP_REMOVED lines=11> */
[----:B------:R1:W-:Y:S01]  /*3e30*/  STG.E.U8 desc[UR36][R2.64], R5 ;  /* 0x0000000502007986 */ /* 0x0003e2000c101124 */
[----:B------:R-:W-:Y:S05]  /*3e40*/  BRA `(.L_x_3488) ;  /* 0x0000000800707947 */ /* 0x000fea0003800000 */
.L_x_3497:
[----:B-1----:R-:W-:Y:S01]  /*3e50*/  IMAD.U32 R5, R5, 0x10000, RZ ;  /* 0x0001000005057824 */ /* 0x002fe200078e00ff */
[----:B------:R-:W-:-:S03]  /*3e60*/  CS2R R6, SRZ ;  /* 0x0000000000067805 */ /* 0x000fc6000001ff00 */
[----:B------:R-:W-:-:S06]  /*3e70*/  FMUL.FTZ R5, R5, 1 ;  /* 0x3f80000005057820 */ /* 0x000fcc0000410000 */
[----:B------:R-:W1:Y:S02]  /*3e80*/  F2F.F64.F32 R4, R5 ;  /* 0x0000000500047310 */ /* 0x000e640000201800 */
[----:B-1----:R1:W-:Y:S01]  /*3e90*/  STG.E.128 desc[UR36][R2.64], R4 ;  /* 0x0000000402007986 */ /* 0x0023e2000c101d24 */
[----:B------:R-:W-:Y:S05]  /*3ea0*/  BRA `(.L_x_3488) ;  /* 0x0000000800587947 */ /* 0x000fea0003800000 */
.L_x_3496:
[----:B------:R-:W-:-:S09]  /*3eb0*/  UISETP.NE.AND UP0, UPT, UR4, 0xf, UPT ;  /* 0x0000000f0400788c */ /* 0x000fd2000bf05270 */
[----:B------:R-:W-:Y:S05]  /*3ec0*/  BRA.U !UP0, `(.L_x_3498) ;  /* 0x0000000108a07547 */ /* 0x000fea000b800000 */
[----:B------:R-:W-:-:S09]  /*3ed0*/  UISETP.NE.AND UP0, UPT, UR4, 0x17, UPT ;  /* 0x000000170400788c */ /* 0x000fd2000bf05270 */
[----:B------:R-:W-:Y:S05]  /*3ee0*/  BRA.U !UP0, `(.L_x_3499) ;  /* 0x00000001084c7547 */ /* 0x000fea000b800000 */
[----:B------:R-:W-:-:S09]  /*3ef0*/  UISETP.NE.AND UP0, UPT, UR4, 0x18, UPT ;  /* 0x000000180400788c */ /* 0x000fd2000bf05270 */
[----:B------:R-:W-:Y:S05]  /*3f00*/  BRA.U UP0, `(.L_x_3487) ;  /* 0x0000000500a07547 */ /* 0x000fea000b800000 */
[----:B-1----:R-:W-:Y:S01]  /*3f10*/  IMAD.U32 R7, R5, 0x10000, RZ ;  /* 0x0001000005077824 */ /* 0x002fe200078e00ff */
[----:B------:R-:W-:Y:S01]  /*3f20*/  BSSY.RECONVERGENT B0, `(.L_x_3500) ;  /* 0x000000c000007945 */ /* 0x000fe20003800200 */
[----:B0-----:R-:W-:-:S03]  /*3f30*/  IMAD.MOV.U32 R0, RZ, RZ, 0x7f ;  /* 0x0000007fff007424 */ /* 0x001fc600078e00ff */
        /* <DEDUP_REMOVED lines=10> */
.L_x_3501:
[----:B------:R-:W-:Y:S05]  /*3fe0*/  BSYNC.RECONVERGENT B0 ;  /* 0x0000000000007941 */ /* 0x000fea0003800200 */
.L_x_3500:
[----:B------:R-:W-:-:S05]  /*3ff0*/  LOP3.LUT R5, R0, 0x80, R5, 0xf8, !PT ;  /* 0x0000008000057812 */ /* 0x000fca00078ef805 */
[----:B------:R0:W-:Y:S01]  /*4000*/  STG.E.U8 desc[UR36][R2.64], R5 ;  /* 0x0000000502007986 */ /* 0x0001e2000c101124 */
[----:B------:R-:W-:Y:S05]  /*4010*/  BRA `(.L_x_3488) ;  /* 0x0000000400fc7947 */ /* 0x000fea0003800000 */
.L_x_3499:
[----:B-1----:R-:W-:Y:S01]  /*4020*/  IMAD.U32 R7, R5, 0x10000, RZ ;  /* 0x0001000005077824 */ /* 0x002fe200078e00ff */
[----:B------:R-:W-:Y:S04]  /*4030*/  BSSY.RECONVERGENT B0, `(.L_x_3502) ;  /* 0x000000e000007945 */ /* 0x000fe80003800200 */
[----:B------:R-:W-:Y:S02]  /*4040*/  LOP3.LUT R6, R7, 0x7fffffff, RZ, 0xc0, !PT ;  /* 0x7fffffff07067812 */ /* 0x000fe400078ec0ff */
[----:B------:R-:W-:Y:S02]  /*4050*/  SHF.R.U32.HI R5, RZ, 0x18, R7 ;  /* 0x00000018ff057819 */ /* 0x000fe40000011607 */
[----:B------:R-:W-:-:S13]  /*4060*/  ISETP.GE.U32.AND P1, PT, R6, 0x47800000, PT ;  /* 0x478000000600780c */ /* 0x000fda0003f26070 */
[----:B------:R-:W-:Y:S02]  /*4070*/  @P1 ISETP.GT.U32.AND P0, PT, R6, 0x7f800000, PT ;  /* 0x7f8000000600180c */ /* 0x000fe40003f04070 */
[----:B0-----:R-:W-:-:S04]  /*4080*/  @P1 MOV R0, 0x7f ;  /* 0x0000007f00001802 */ /* 0x001fc80000000f00 */
        /* <DEDUP_REMOVED lines=8> */
.L_x_3503:
[----:B------:R-:W-:Y:S05]  /*4110*/  BSYNC.RECONVERGENT B0 ;  /* 0x0000000000007941 */ /* 0x000fea0003800200 */
.L_x_3502:
[----:B------:R-:W-:-:S05]  /*4120*/  LOP3.LUT R5, R0, 0x80, R5, 0xf8, !PT ;  /* 0x0000008000057812 */ /* 0x000fca00078ef805 */
[----:B------:R0:W-:Y:S01]  /*4130*/  STG.E.U8 desc[UR36][R2.64], R5 ;  /* 0x0000000502007986 */ /* 0x0001e2000c101124 */
[----:B------:R-:W-:Y:S05]  /*4140*/  BRA `(.L_x_3488) ;  /* 0x0000000400b07947 */ /* 0x000fea0003800000 */
.L_x_3498:
[----:B-1----:R1:W-:Y:S01]  /*4150*/  STG.E.U16 desc[UR36][R2.64], R5 ;  /* 0x0000000502007986 */ /* 0x0023e2000c101524 */
[----:B------:R-:W-:Y:S05]  /*4160*/  BRA `(.L_x_3488) ;  /* 0x0000000400a87947 */ /* 0x000fea0003800000 */
.L_x_3495:
        /* <DEDUP_REMOVED lines=10> */
[----:B-1----:R1:W-:Y:S01]  /*4210*/  STG.E.U16 desc[UR36][R2.64], R5 ;  /* 0x0000000502007986 */ /* 0x0023e2000c101524 */
[----:B------:R-:W-:Y:S05]  /*4220*/  BRA `(.L_x_3488) ;  /* 0x0000000400787947 */ /* 0x000fea0003800000 */
.L_x_3506:
[----:B-1----:R-:W-:Y:S01]  /*4230*/  IMAD.U32 R5, R5, 0x10000, RZ ;  /* 0x0001000005057824 */ /* 0x002fe200078e00ff */
[----:B------:R-:W-:Y:S01]  /*4240*/  BSSY.RECONVERGENT B0, `(.L_x_3507) ;  /* 0x0000014000007945 */ /* 0x000fe20003800200 */
[----:B0-----:R-:W-:-:S03]  /*4250*/  IMAD.MOV.U32 R0, RZ, RZ, 0x80 ;  /* 0x00000080ff007424 */ /* 0x001fc600078e00ff */
        /* <DEDUP_REMOVED lines=10> */
.L_x_3509:
[----:B------:R-:W-:-:S04]  /*4300*/  SHF.R.U32.HI R0, RZ, 0x14, R5 ;  /* 0x00000014ff007819 */ /* 0x000fc80000011605 */
[----:B------:R-:W-:-:S04]  /*4310*/  LOP3.LUT R0, R0, 0x1, RZ, 0xc0, !PT ;  /* 0x0000000100007812 */ /* 0x000fc800078ec0ff */
[----:B------:R-:W-:-:S04]  /*4320*/  IADD3 R0, PT, PT, R5, 0x487ffff, R0 ;  /* 0x0487ffff05007810 */ /* 0x000fc80007ffe000 */
[----:B------:R-:W-:-:S04]  /*4330*/  SHF.R.U32.HI R0, RZ, 0x14, R0 ;  /* 0x00000014ff007819 */ /* 0x000fc80000011600 */
[----:B------:R-:W-:-:S07]  /*4340*/  LOP3.LUT R4, R0, 0xff, RZ, 0xc0, !PT ;  /* 0x000000ff00047812 */ /* 0x000fce00078ec0ff */
.L_x_3510:
[----:B------:R-:W-:-:S04]  /*4350*/  SHF.R.U32.HI R5, RZ, 0x18, R5 ;  /* 0x00000018ff057819 */ /* 0x000fc80000011605 */
[----:B------:R-:W-:-:S04]  /*4360*/  LOP3.LUT R4, R4, 0x80, R5, 0xf8, !PT ;  /* 0x0000008004047812 */ /* 0x000fc800078ef805 */
[----:B------:R-:W-:-:S07]  /*4370*/  PRMT R0, R4, 0x7610, R0 ;  /* 0x0000761004007816 */ /* 0x000fce0000000000 */
.L_x_3508:
[----:B------:R-:W-:Y:S05]  /*4380*/  BSYNC.RECONVERGENT B0 ;  /* 0x0000000000007941 */ /* 0x000fea0003800200 */
.L_x_3507:
[----:B------:R0:W-:Y:S01]  /*4390*/  STG.E.U8 desc[UR36][R2.64], R0 ;  /* 0x0000000002007986 */ /* 0x0001e2000c101124 */
[----:B------:R-:W-:Y:S05]  /*43a0*/  BRA `(.L_x_3488) ;  /* 0x0000000400187947 */ /* 0x000fea0003800000 */
.L_x_3505:
        /* <DEDUP_REMOVED lines=13> */
.L_x_3513:
[----:B------:R-:W-:-:S04]  /*4480*/  SHF.R.U32.HI R0, RZ, 0x15, R5 ;  /* 0x00000015ff007819 */ /* 0x000fc80000011605 */
[----:B------:R-:W-:-:S04]  /*4490*/  LOP3.LUT R0, R0, 0x1, RZ, 0xc0, !PT ;  /* 0x0000000100007812 */ /* 0x000fc800078ec0ff */
[----:B------:R-:W-:-:S04]  /*44a0*/  IADD3 R0, PT, PT, R5, 0x88fffff, R0 ;  /* 0x088fffff05007810 */ /* 0x000fc80007ffe000 */
[----:B------:R-:W-:-:S04]  /*44b0*/  SHF.R.U32.HI R0, RZ, 0x15, R0 ;  /* 0x00000015ff007819 */ /* 0x000fc80000011600 */
[----:B------:R-:W-:-:S07]  /*44c0*/  LOP3.LUT R4, R0, 0xff, RZ, 0xc0, !PT ;  /* 0x000000ff00047812 */ /* 0x000fce00078ec0ff */
.L_x_3514:
[----:B------:R-:W-:-:S04]  /*44d0*/  SHF.R.U32.HI R5, RZ, 0x18, R5 ;  /* 0x00000018ff057819 */ /* 0x000fc80000011605 */
[----:B------:R-:W-:-:S04]  /*44e0*/  LOP3.LUT R4, R4, 0x80, R5, 0xf8, !PT ;  /* 0x0000008004047812 */ /* 0x000fc800078ef805 */
[----:B------:R-:W-:-:S07]  /*44f0*/  PRMT R0, R4, 0x7610, R0 ;  /* 0x0000761004007816 */ /* 0x000fce0000000000 */
.L_x_3512:
[----:B------:R-:W-:Y:S05]  /*4500*/  BSYNC.RECONVERGENT B0 ;  /* 0x0000000000007941 */ /* 0x000fea0003800200 */
.L_x_3511:
[----:B------:R0:W-:Y:S01]  /*4510*/  STG.E.U8 desc[UR36][R2.64], R0 ;  /* 0x0000000002007986 */ /* 0x0001e2000c101124 */
[----:B------:R-:W-:Y:S05]  /*4520*/  BRA `(.L_x_3488) ;  /* 0x0000000000b87947 */ /* 0x000fea0003800000 */
.L_x_3504:
[----:B------:R-:W-:-:S09]  /*4530*/  UISETP.NE.AND UP0, UPT, UR4, 0x1c, UPT ;  /* 0x0000001c0400788c */ /* 0x000fd2000bf05270 */
[----:B------:R-:W-:Y:S05]  /*4540*/  BRA.U !UP0, `(.L_x_3515) ;  /* 0x0000000108a47547 */ /* 0x000fea000b800000 */
[----:B------:R-:W-:-:S09]  /*4550*/  UISETP.NE.AND UP0, UPT, UR4, 0x1d, UPT ;  /* 0x0000001d0400788c */ /* 0x000fd2000bf05270 */
[----:B------:R-:W-:Y:S05]  /*4560*/  BRA.U !UP0, `(.L_x_3516) ;  /* 0x00000001088c7547 */ /* 0x000fea000b800000 */
[----:B------:R-:W-:-:S09]  /*4570*/  UISETP.NE.AND UP0, UPT, UR4, 0x2c, UPT ;  /* 0x0000002c0400788c */ /* 0x000fd2000bf05270 */
[----:B------:R-:W-:Y:S05]  /*4580*/  BRA.U !UP0, `(.L_x_3517) ;  /* 0x0000000108447547 */ /* 0x000fea000b800000 */
.L_x_3487:
[----:B0-----:R-:W-:Y:S01]  /*4590*/  MOV R0, 0x0 ;  /* 0x0000000000007802 */ /* 0x001fe20000000f00 */
[----:B------:R-:W0:Y:S01]  /*45a0*/  LDCU.64 UR6, c[0x4][0x128] ;  /* 0x01002500ff0677ac */ /* 0x000e220008000a00 */
[----:B------:R-:W-:Y:S02]  /*45b0*/  HFMA2 R8, -RZ, RZ, 0, 6.020069122314453125e-06 ;  /* 0x00000065ff087431 */ /* 0x000fe400000001ff */
[----:B------:R-:W-:Y:S01]  /*45c0*/  IMAD.MOV.U32 R12, RZ, RZ, 0x1 ;  /* 0x00000001ff0c7424 */ /* 0x000fe200078e00ff */
[----:B------:R2:W3:Y:S01]  /*45d0*/  LDC.64 R2, c[0x4][R0] ;  /* 0x0100000000027b82 */ /* 0x0004e20000000a00 */
[----:B------:R-:W4:Y:S01]  /*45e0*/  LDCU.64 UR8, c[0x4][0x130] ;  /* 0x01002600ff0877ac */ /* 0x000f220008000a00 */
[----:B------:R-:W-:Y:S01]  /*45f0*/  IMAD.MOV.U32 R13, RZ, RZ, RZ ;  /* 0x000000ffff0d7224 */ /* 0x000fe200078e00ff */
[----:B------:R-:W5:Y:S01]  /*4600*/  LDCU.64 UR4, c[0x4][0x40] ;  /* 0x01000800ff0477ac */ /* 0x000f620008000a00 */
[----:B0-----:R-:W-:Y:S01]  /*4610*/  MOV R4, UR6 ;  /* 0x0000000600047c02 */ /* 0x001fe20008000f00 */
[----:B-1----:R-:W-:-:S02]  /*4620*/  IMAD.U32 R5, RZ, RZ, UR7 ;  /* 0x00000007ff057e24 */ /* 0x002fc4000f8e00ff */
[----:B----4-:R-:W-:Y:S02]  /*4630*/  IMAD.U32 R6, RZ, RZ, UR8 ;  /* 0x00000008ff067e24 */ /* 0x010fe4000f8e00ff */
[----:B------:R-:W-:Y:S02]  /*4640*/  IMAD.U32 R7, RZ, RZ, UR9 ;  /* 0x00000009ff077e24 */ /* 0x000fe4000f8e00ff */
[----:B-----5:R-:W-:Y:S02]  /*4650*/  IMAD.U32 R10, RZ, RZ, UR4 ;  /* 0x00000004ff0a7e24 */ /* 0x020fe4000f8e00ff */
[----:B--2---:R-:W-:-:S07]  /*4660*/  IMAD.U32 R11, RZ, RZ, UR5 ;  /* 0x00000005ff0b7e24 */ /* 0x004fce000f8e00ff */
[----:B------:R-:W-:-:S07]  /*4670*/  LEPC R20, `(.L_x_3518) ;  /* 0x000000001014794e */ /* 0x000fce0000000000 */
[----:B---3--:R-:W-:Y:S05]  /*4680*/  CALL.ABS.NOINC R2 ;  /* 0x0000000002007343 */ /* 0x008fea0003c00000 */
.L_x_3518:
[----:B------:R-:W-:Y:S05]  /*4690*/  BRA `(.L_x_3488) ;  /* 0x00000000005c7947 */ /* 0x000fea0003800000 */
.L_x_3517:
[----:B-1----:R-:W-:-:S05]  /*46a0*/  IMAD.U32 R5, R5, 0x10000, RZ ;  /* 0x0001000005057824 */ /* 0x002fca00078e00ff */
[----:B------:R-:W-:-:S04]  /*46b0*/  SHF.R.U32.HI R6, RZ, 0x17, R5 ;  /* 0x00000017ff067819 */ /* 0x000fc80000011605 */
[----:B------:R-:W-:-:S04]  /*46c0*/  LOP3.LUT R4, R6, 0xff, RZ, 0xc0, !PT ;  /* 0x000000ff06047812 */ /* 0x000fc800078ec0ff */
[----:B------:R-:W-:-:S13]  /*46d0*/  ISETP.NE.AND P1, PT, R4, 0xff, PT ;  /* 0x000000ff0400780c */ /* 0x000fda0003f25270 */
[--C-:B0-----:R-:W-:Y:S02]  /*46e0*/  @P1 SHF.R.U32.HI R0, RZ, 0x16, R5.reuse ;  /* 0x00000016ff001819 */ /* 0x101fe40000011605 */
        /* <DEDUP_REMOVED lines=11> */
.L_x_3516:
[----:B-1----:R-:W-:-:S06]  /*47a0*/  IMAD.U32 R5, R5, 0x10000, RZ ;  /* 0x0001000005057824 */ /* 0x002fcc00078e00ff */
[----:B------:R-:W1:Y:S02]  /*47b0*/  F2I.U64.TRUNC R4, R5 ;  /* 0x0000000500047311 */ /* 0x000e64000020d800 */
[----:B-1----:R1:W-:Y:S01]  /*47c0*/  STG.E.64 desc[UR36][R2.64], R4 ;  /* 0x0000000402007986 */ /* 0x0023e2000c101b24 */
[----:B------:R-:W-:Y:S05]  /*47d0*/  BRA `(.L_x_3488) ;  /* 0x00000000000c7947 */ /* 0x000fea0003800000 */
.L_x_3515:
[----:B-1----:R-:W-:-:S06]  /*47e0*/  IMAD.U32 R5, R5, 0x10000, RZ ;  /* 0x0001000005057824 */ /* 0x002fcc00078e00ff */
[----:B------:R-:W1:Y:S02]  /*47f0*/  F2I.FTZ.U32.TRUNC.NTZ R5, R5 ;  /* 0x0000000500057305 */ /* 0x000e64000021f000 */
[----:B-1----:R1:W-:Y:S02]  /*4800*/  STG.E desc[UR36][R2.64], R5 ;  /* 0x0000000502007986 */ /* 0x0023e4000c101924 */
.L_x_3488:
[----:B------:R-:W-:-:S07]  /*4810*/  VIADD R17, R17, 0x80 ;  /* 0x0000008011117836 */ /* 0x000fce0000000000 */
.L_x_3413:
[----:B------:R-:W-:Y:S05]  /*4820*/  BSYNC.RECONVERGENT B6 ;  /* 0x0000000000067941 */ /* 0x000fea0003800200 */
.L_x_3412:
        /* <DEDUP_REMOVED lines=358> */
.L_x_3521:
        /* <DEDUP_REMOVED lines=19> */
.L_x_3525:
[----:B------:R-:W2:Y:S02]  /*5fc0*/  LDG.E.U8 R2, desc[UR36][R2.64] ;  /* 0x0000002402027981 */ /* 0x000ea4000c1e1100 */
[----:B--2---:R-:W-:-:S04]  /*5fd0*/  I2FP.F32.U32 R0, R2 ;  /* 0x0000000200007245 */ /* 0x004fc80000201000 */
[----:B------:R-:W-:-:S04]  /*5fe0*/  F2FP.BF16.F32.PACK_AB R0, RZ, R0 ;  /* 0x00000000ff00723e */ /* 0x000fc800000010ff */
[----:B------:R-:W-:Y:S01]  /*5ff0*/  PRMT R19, R0, 0x7610, R19 ;  /* 0x0000761000137816 */ /* 0x000fe20000000013 */
[----:B------:R-:W-:Y:S06]  /*6000*/  BRA `(.L_x_3527) ;  /* 0x0000000c00e07947 */ /* 0x000fec0003800000 */
.L_x_3524:
        /* <DEDUP_REMOVED lines=11> */
.L_x_3529:
[----:B------:R-:W2:Y:S02]  /*60c0*/  LDG.E R2, desc[UR36][R2.64] ;  /* 0x0000002402027981 */ /* 0x000ea4000c1e1900 */
[----:B--2---:R-:W-:-:S04]  /*60d0*/  I2FP.F32.S32 R0, R2 ;  /* 0x0000000200007245 */ /* 0x004fc80000201400 */
[----:B------:R-:W-:-:S04]  /*60e0*/  F2FP.BF16.F32.PACK_AB R0, RZ, R0 ;  /* 0x00000000ff00723e */ /* 0x000fc800000010ff */
[----:B------:R-:W-:Y:S01]  /*60f0*/  PRMT R19, R0, 0x7610, R19 ;  /* 0x0000761000137816 */ /* 0x000fe20000000013 */
[----:B------:R-:W-:Y:S06]  /*6100*/  BRA `(.L_x_3527) ;  /* 0x0000000c00a07947 */ /* 0x000fec0003800000 */
.L_x_3528:
[----:B------:R-:W2:Y:S02]  /*6110*/  LDG.E.U16 R2, desc[UR36][R2.64] ;  /* 0x0000002402027981 */ /* 0x000ea4000c1e1500 */
[----:B--2---:R-:W0:Y:S02]  /*6120*/  I2F.S16 R0, R2 ;  /* 0x0000000200007306 */ /* 0x004e240000101400 */
[----:B0-----:R-:W-:-:S04]  /*6130*/  F2FP.BF16.F32.PACK_AB R0, RZ, R0 ;  /* 0x00000000ff00723e */ /* 0x001fc800000010ff */
[----:B------:R-:W-:Y:S01]  /*6140*/  PRMT R19, R0, 0x7610, R19 ;  /* 0x0000761000137816 */ /* 0x000fe20000000013 */
[----:B------:R-:W-:Y:S06]  /*6150*/  BRA `(.L_x_3527) ;  /* 0x0000000c008c7947 */ /* 0x000fec0003800000 */
.L_x_3523:
        /* <DEDUP_REMOVED lines=9> */
.L_x_3531:
[----:B------:R-:W2:Y:S02]  /*61f0*/  LDG.E.U16 R0, desc[UR36][R2.64] ;  /* 0x0000002402007981 */ /* 0x000ea4000c1e1500 */
[----:B--2---:R-:W-:-:S05]  /*6200*/  HADD2.F32 R0, -RZ, R0.H0_H0 ;  /* 0x20000000ff007230 */ /* 0x004fca0000004100 */
[----:B------:R-:W-:-:S04]  /*6210*/  F2FP.BF16.F32.PACK_AB R0, RZ, R0 ;  /* 0x00000000ff00723e */ /* 0x000fc800000010ff */
[----:B------:R-:W-:Y:S01]  /*6220*/  PRMT R19, R0, 0x7610, R19 ;  /* 0x0000761000137816 */ /* 0x000fe20000000013 */
[----:B------:R-:W-:Y:S06]  /*6230*/  BRA `(.L_x_3527) ;  /* 0x0000000c00547947 */ /* 0x000fec0003800000 */
.L_x_3530:
        /* <DEDUP_REMOVED lines=9> */
.L_x_3533:
[----:B------:R-:W2:Y:S02]  /*62d0*/  LDG.E.U16 R2, desc[UR36][R2.64] ;  /* 0x0000002402027981 */ /* 0x000ea4000c1e1500 */
[----:B--2---:R-:W-:-:S05]  /*62e0*/  HADD2.F32 R0, -RZ, R2.H0_H0 ;  /* 0x20000002ff007230 */ /* 0x004fca0000004100 */
[----:B------:R-:W-:-:S04]  /*62f0*/  F2FP.BF16.F32.PACK_AB R0, RZ, R0 ;  /* 0x00000000ff00723e */ /* 0x000fc800000010ff */
[----:B------:R-:W-:Y:S01]  /*6300*/  PRMT R19, R0, 0x7610, R19 ;  /* 0x0000761000137816 */ /* 0x000fe20000000013 */
[----:B------:R-:W-:Y:S06]  /*6310*/  BRA `(.L_x_3527) ;  /* 0x0000000c001c7947 */ /* 0x000fec0003800000 */
.L_x_3532:
        /* <DEDUP_REMOVED lines=13> */
.L_x_3522:
        /* <DEDUP_REMOVED lines=14> */
.L_x_3536:
        /* <DEDUP_REMOVED lines=13> */
.L_x_3535:
        /* <DEDUP_REMOVED lines=27> */
.L_x_3538:
        /* <DEDUP_REMOVED lines=14> */
.L_x_3537:
[----:B------:R0:W5:Y:S01]  /*6830*/  LDG.E.U16 R19, desc[UR36][R2.64] ;  /* 0x0000002402137981 */ /* 0x000162000c1e1500 */
[----:B------:R-:W-:Y:S05]  /*6840*/  BRA `(.L_x_3527) ;  /* 0x0000000400d07947 */ /* 0x000fea0003800000 */
.L_x_3534:
        /* <DEDUP_REMOVED lines=13> */
.L_x_3541:
        /* <DEDUP_REMOVED lines=21> */
.L_x_3545:
[----:B------:R-:W-:Y:S05]  /*6a70*/  BSYNC.RECONVERGENT B1 ;  /* 0x0000000000017941 */ /* 0x000fea0003800200 */
.L_x_3544:
[----:B------:R-:W-:Y:S02]  /*6a80*/  SHF.L.U32 R0, R0, 0x14, RZ ;  /* 0x0000001400007819 */ /* 0x000fe400000006ff */
[----:B------:R-:W-:-:S04]  /*6a90*/  LEA R2, R2, 0x3b800000, 0x17 ;  /* 0x3b80000002027811 */ /* 0x000fc800078eb8ff */
[----:B------:R-:W-:-:S07]  /*6aa0*/  LOP3.LUT R0, R2, R0, R7, 0xfe, !PT ;  /* 0x0000000002007212 */ /* 0x000fce00078efe07 */
.L_x_3543:
[----:B------:R-:W-:Y:S05]  /*6ab0*/  BSYNC.RECONVERGENT B0 ;  /* 0x0000000000007941 */ /* 0x000fea0003800200 */
.L_x_3542:
[----:B------:R-:W-:-:S04]  /*6ac0*/  F2FP.BF16.F32.PACK_AB R0, RZ, R0 ;  /* 0x00000000ff00723e */ /* 0x000fc800000010ff */
[----:B------:R-:W-:Y:S01]  /*6ad0*/  PRMT R19, R0, 0x7610, R19 ;  /* 0x0000761000137816 */ /* 0x000fe20000000013 */
[----:B------:R-:W-:Y:S06]  /*6ae0*/  BRA `(.L_x_3527) ;  /* 0x0000000400287947 */ /* 0x000fec0003800000 */
.L_x_3540:
        /* <DEDUP_REMOVED lines=21> */
.L_x_3549:
[----:B------:R-:W-:Y:S05]  /*6c40*/  BSYNC.RECONVERGENT B1 ;  /* 0x0000000000017941 */ /* 0x000fea0003800200 */
.L_x_3548:
[----:B------:R-:W-:Y:S01]  /*6c50*/  IMAD.SHL.U32 R0, R0, 0x200000, RZ ;  /* 0x0020000000007824 */ /* 0x000fe200078e00ff */
[----:B------:R-:W-:-:S04]  /*6c60*/  LEA R2, R2, 0x37800000, 0x17 ;  /* 0x3780000002027811 */ /* 0x000fc800078eb8ff */
[----:B------:R-:W-:-:S07]  /*6c70*/  LOP3.LUT R0, R2, R0, R7, 0xfe, !PT ;  /* 0x0000000002007212 */ /* 0x000fce00078efe07 */
.L_x_3547:
[----:B------:R-:W-:Y:S05]  /*6c80*/  BSYNC.RECONVERGENT B0 ;  /* 0x0000000000007941 */ /* 0x000fea0003800200 */
.L_x_3546:
[----:B------:R-:W-:-:S04]  /*6c90*/  F2FP.BF16.F32.PACK_AB R0, RZ, R0 ;  /* 0x00000000ff00723e */ /* 0x000fc800000010ff */
[----:B------:R-:W-:Y:S01]  /*6ca0*/  PRMT R19, R0, 0x7610, R19 ;  /* 0x0000761000137816 */ /* 0x000fe20000000013 */
[----:B------:R-:W-:Y:S06]  /*6cb0*/  BRA `(.L_x_3527) ;  /* 0x0000000000b47947 */ /* 0x000fec0003800000 */
.L_x_3539:
        /* <DEDUP_REMOVED lines=8> */
[----:B------:R-:W-:Y:S01]  /*6d40*/  HFMA2 R0, -RZ, RZ, 3.814697265625e-06, 0 ;  /* 0x00400000ff007431 */ /* 0x000fe200000001ff */
[----:B--2---:R-:W-:-:S13]  /*6d50*/  ISETP.NE.AND P0, PT, R2, RZ, PT ;  /* 0x000000ff0200720c */ /* 0x004fda0003f05270 */
[----:B------:R-:W-:Y:S05]  /*6d60*/  @!P0 BRA `(.L_x_3553) ;  /* 0x00000000000c8947 */ /* 0x000fea0003800000 */
[----:B------:R-:W-:-:S13]  /*6d70*/  ISETP.NE.AND P0, PT, R2, 0xff, PT ;  /* 0x000000ff0200780c */ /* 0x000fda0003f05270 */
[----:B------:R-:W-:Y:S02]  /*6d80*/  @!P0 IMAD.MOV.U32 R0, RZ, RZ, 0x7f800001 ;  /* 0x7f800001ff008424 */ /* 0x000fe400078e00ff */
[----:B------:R-:W-:-:S07]  /*6d90*/  @P0 IMAD.SHL.U32 R0, R2, 0x800000, RZ ;  /* 0x0080000002000824 */ /* 0x000fce00078e00ff */
.L_x_3553:
[----:B------:R-:W-:Y:S05]  /*6da0*/  BSYNC.RECONVERGENT B0 ;  /* 0x0000000000007941 */ /* 0x000fea0003800200 */
.L_x_3552:
[----:B------:R-:W-:-:S04]  /*6db0*/  F2FP.BF16.F32.PACK_AB R0, RZ, R0 ;  /* 0x00000000ff00723e */ /* 0x000fc800000010ff */
[----:B------:R-:W-:Y:S01]  /*6dc0*/  PRMT R19, R0, 0x7610, R19 ;  /* 0x0000761000137816 */ /* 0x000fe20000000013 */
[----:B------:R-:W-:Y:S06]  /*6dd0*/  BRA `(.L_x_3527) ;  /* 0x00000000006c7947 */ /* 0x000fec0003800000 */
.L_x_3526:
        /* <DEDUP_REMOVED lines=16> */
.L_x_3554:
[----:B------:R-:W-:Y:S01]  /*6ee0*/  PRMT R19, RZ, 0x7610, R19 ;  /* 0x00007610ff137816 */ /* 0x000fe20000000013 */
[----:B------:R-:W-:Y:S06]  /*6ef0*/  BRA `(.L_x_3527) ;  /* 0x0000000000247947 */ /* 0x000fec0003800000 */
.L_x_3551:
[----:B------:R-:W2:Y:S02]  /*6f00*/  LDG.E.64 R2, desc[UR36][R2.64] ;  /* 0x0000002402027981 */ /* 0x000ea4000c1e1b00 */
[----:B--2---:R-:W0:Y:S02]  /*6f10*/  I2F.U64 R0, R2 ;  /* 0x0000000200007312 */ /* 0x004e240000301000 */
[----:B0-----:R-:W-:-:S04]  /*6f20*/  F2FP.BF16.F32.PACK_AB R0, RZ, R0 ;  /* 0x00000000ff00723e */ /* 0x001fc800000010ff */
[----:B------:R-:W-:Y:S01]  /*6f30*/  PRMT R19, R0, 0x7610, R19 ;  /* 0x0000761000137816 */ /* 0x000fe20000000013 */
[----:B------:R-:W-:Y:S06]  /*6f40*/  BRA `(.L_x_3527) ;  /* 0x0000000000107947 */ /* 0x000fec0003800000 */
.L_x_3550:
[----:B------:R-:W2:Y:S02]  /*6f50*/  LDG.E R2, desc[UR36][R2.64] ;  /* 0x0000002402027981 */ /* 0x000ea4000c1e1900 */
[----:B--2---:R-:W-:-:S04]  /*6f60*/  I2FP.F32.U32 R0, R2 ;  /* 0x0000000200007245 */ /* 0x004fc80000201000 */
[----:B------:R-:W-:-:S04]  /*6f70*/  F2FP.BF16.F32.PACK_AB R0, RZ, R0 ;  /* 0x00000000ff00723e */ /* 0x000fc800000010ff */
[----:B------:R-:W-:-:S07]  /*6f80*/  PRMT R19, R0, 0x7610, R19 ;  /* 0x0000761000137816 */ /* 0x000fce0000000013 */
.L_x_3527:
        /* <DEDUP_REMOVED lines=18> */
.L_x_3558:
[----:B------:R-:W2:Y:S02]  /*70b0*/  LDG.E.U8 R2, desc[UR36][R2.64] ;  /* 0x0000002402027981 */ /* 0x000ea4000c1e1100 */
[----:B--2---:R-:W-:-:S04]  /*70c0*/  I2FP.F32.U32 R0, R2 ;  /* 0x0000000200007245 */ /* 0x004fc80000201000 */
[----:B------:R-:W-:Y:S01]  /*70d0*/  F2FP.BF16.F32.PACK_AB R0, RZ, R0 ;  /* 0x00000000ff00723e */ /* 0x000fe200000010ff */
[----:B------:R-:W-:Y:S06]  /*70e0*/  BRA `(.L_x_3560) ;  /* 0x0000000c00a47947 */ /* 0x000fec0003800000 */
.L_x_3557:
        /* <DEDUP_REMOVED lines=10> */
.L_x_3562:
[----:B------:R-:W2:Y:S02]  /*7190*/  LDG.E R2, desc[UR36][R2.64] ;  /* 0x0000002402027981 */ /* 0x000ea4000c1e1900 */
[----:B--2---:R-:W-:-:S04]  /*71a0*/  I2FP.F32.S32 R0, R2 ;  /* 0x0000000200007245 */ /* 0x004fc80000201400 */
[----:B------:R-:W-:Y:S01]  /*71b0*/  F2FP.BF16.F32.PACK_AB R0, RZ, R0 ;  /* 0x00000000ff00723e */ /* 0x000fe200000010ff */
[----:B------:R-:W-:Y:S06]  /*71c0*/  BRA `(.L_x_3560) ;  /* 0x0000000c006c7947 */ /* 0x000fec0003800000 */
.L_x_3561:
[----:B------:R-:W2:Y:S02]  /*71d0*/  LDG.E.U16 R2, desc[UR36][R2.64] ;  /* 0x0000002402027981 */ /* 0x000ea4000c1e1500 */
[----:B--2---:R-:W0:Y:S02]  /*71e0*/  I2F.S16 R0, R2 ;  /* 0x0000000200007306 */ /* 0x004e240000101400 */
[----:B0-----:R-:W-:Y:S01]  /*71f0*/  F2FP.BF16.F32.PACK_AB R0, RZ, R0 ;  /* 0x00000000ff00723e */ /* 0x001fe200000010ff */
[----:B------:R-:W-:Y:S06]  /*7200*/  BRA `(.L_x_3560) ;  /* 0x0000000c005c7947 */ /* 0x000fec0003800000 */
.L_x_3556:
        /* <DEDUP_REMOVED lines=9> */
.L_x_3564:
[----:B------:R-:W2:Y:S02]  /*72a0*/  LDG.E.U16 R0, desc[UR36][R2.64] ;  /* 0x0000002402007981 */ /* 0x000ea4000c1e1500 */
[----:B--2---:R-:W-:-:S05]  /*72b0*/  HADD2.F32 R0, -RZ, R0.H0_H0 ;  /* 0x20000000ff007230 */ /* 0x004fca0000004100 */
[----:B------:R-:W-:Y:S01]  /*72c0*/  F2FP.BF16.F32.PACK_AB R0, RZ, R0 ;  /* 0x00000000ff00723e */ /* 0x000fe200000010ff */
[----:B------:R-:W-:Y:S06]  /*72d0*/  BRA `(.L_x_3560) ;  /* 0x0000000c00287947 */ /* 0x000fec0003800000 */
.L_x_3563:
        /* <DEDUP_REMOVED lines=9> */
.L_x_3566:
[----:B------:R-:W2:Y:S02]  /*7370*/  LDG.E.U16 R2, desc[UR36][R2.64] ;  /* 0x0000002402027981 */ /* 0x000ea4000c1e1500 */
[----:B--2---:R-:W-:-:S05]  /*7380*/  HADD2.F32 R0, -RZ, R2.H0_H0 ;  /* 0x20000002ff007230 */ /* 0x004fca0000004100 */
[----:B------:R-:W-:Y:S01]  /*7390*/  F2FP.BF16.F32.PACK_AB R0, RZ, R0 ;  /* 0x00000000ff00723e */ /* 0x000fe200000010ff */
[----:B------:R-:W-:Y:S06]  /*73a0*/  BRA `(.L_x_3560) ;  /* 0x0000000800f47947 */ /* 0x000fec0003800000 */
.L_x_3565:
        /* <DEDUP_REMOVED lines=12> */
.L_x_3555:
        /* <DEDUP_REMOVED lines=13> */
.L_x_3569:
        /* <DEDUP_REMOVED lines=12> */
.L_x_3568:
        /* <DEDUP_REMOVED lines=27> */
.L_x_3571:
        /* <DEDUP_REMOVED lines=13> */
.L_x_3570:
[----:B------:R0:W5:Y:S01]  /*7880*/  LDG.E.U16 R0, desc[UR36][R2.64] ;  /* 0x0000002402007981 */ /* 0x000162000c1e1500 */
[----:B------:R-:W-:Y:S05]  /*7890*/  BRA `(.L_x_3560) ;  /* 0x0000000400b87947 */ /* 0x000fea0003800000 */
.L_x_3567:
        /* <DEDUP_REMOVED lines=12> */
.L_x_3574:
        /* <DEDUP_REMOVED lines=21> */
.L_x_3578:
[----:B------:R-:W-:Y:S05]  /*7ab0*/  BSYNC.RECONVERGENT B1 ;  /* 0x0000000000017941 */ /* 0x000fea0003800200 */
.L_x_3577:
[----:B------:R-:W-:Y:S01]  /*7ac0*/  IMAD.SHL.U32 R0, R0, 0x100000, RZ ;  /* 0x0010000000007824 */ /* 0x000fe200078e00ff */
[----:B------:R-:W-:-:S04]  /*7ad0*/  LEA R2, R2, 0x3b800000, 0x17 ;  /* 0x3b80000002027811 */ /* 0x000fc800078eb8ff */
[----:B------:R-:W-:-:S07]  /*7ae0*/  LOP3.LUT R0, R2, R0, R7, 0xfe, !PT ;  /* 0x0000000002007212 */ /* 0x000fce00078efe07 */
.L_x_3576:
[----:B------:R-:W-:Y:S05]  /*7af0*/  BSYNC.RECONVERGENT B0 ;  /* 0x0000000000007941 */ /* 0x000fea0003800200 */
.L_x_3575:
[----:B------:R-:W-:Y:S01]  /*7b00*/  F2FP.BF16.F32.PACK_AB R0, RZ, R0 ;  /* 0x00000000ff00723e */ /* 0x000fe200000010ff */
[----:B------:R-:W-:Y:S06]  /*7b10*/  BRA `(.L_x_3560) ;  /* 0x0000000400187947 */ /* 0x000fec0003800000 */
.L_x_3573:
        /* <DEDUP_REMOVED lines=21> */
.L_x_3582:
[----:B------:R-:W-:Y:S05]  /*7c70*/  BSYNC.RECONVERGENT B1 ;  /* 0x0000000000017941 */ /* 0x000fea0003800200 */
.L_x_3581:
[----:B------:R-:W-:Y:S01]  /*7c80*/  IMAD.SHL.U32 R0, R0, 0x200000, RZ ;  /* 0x0020000000007824 */ /* 0x000fe200078e00ff */
[----:B------:R-:W-:-:S04]  /*7c90*/  LEA R2, R2, 0x37800000, 0x17 ;  /* 0x3780000002027811 */ /* 0x000fc800078eb8ff */
[----:B------:R-:W-:-:S07]  /*7ca0*/  LOP3.LUT R0, R2, R0, R7, 0xfe, !PT ;  /* 0x0000000002007212 */ /* 0x000fce00078efe07 */
.L_x_3580:
[----:B------:R-:W-:Y:S05]  /*7cb0*/  BSYNC.RECONVERGENT B0 ;  /* 0x0000000000007941 */ /* 0x000fea0003800200 */
.L_x_3579:
[----:B------:R-:W-:Y:S01]  /*7cc0*/  F2FP.BF16.F32.PACK_AB R0, RZ, R0 ;  /* 0x00000000ff00723e */ /* 0x000fe200000010ff */
[----:B------:R-:W-:Y:S06]  /*7cd0*/  BRA `(.L_x_3560) ;  /* 0x0000000000a87947 */ /* 0x000fec0003800000 */
.L_x_3572:
        /* <DEDUP_REMOVED lines=14> */
.L_x_3586:
[----:B------:R-:W-:Y:S05]  /*7dc0*/  BSYNC.RECONVERGENT B0 ;  /* 0x0000000000007941 */ /* 0x000fea0003800200 */
.L_x_3585:
[----:B------:R-:W-:Y:S01]  /*7dd0*/  F2FP.BF16.F32.PACK_AB R0, RZ, R0 ;  /* 0x00000000ff00723e */ /* 0x000fe200000010ff */
[----:B------:R-:W-:Y:S06]  /*7de0*/  BRA `(.L_x_3560) ;  /* 0x0000000000647947 */ /* 0x000fec0003800000 */
.L_x_3559:
        /* <DEDUP_REMOVED lines=16> */
.L_x_3587:
[----:B------:R-:W-:Y:S01]  /*7ef0*/  PRMT R0, RZ, 0x7610, R0 ;  /* 0x00007610ff007816 */ /* 0x000fe20000000000 */
[----:B------:R-:W-:Y:S06]  /*7f00*/  BRA `(.L_x_3560) ;  /* 0x00000000001c7947 */ /* 0x000fec0003800000 */
.L_x_3584:
[----:B------:R-:W2:Y:S02]  /*7f10*/  LDG.E.64 R2, desc[UR36][R2.64] ;  /* 0x0000002402027981 */ /* 0x000ea4000c1e1b00 */
[----:B--2---:R-:W0:Y:S02]  /*7f20*/  I2F.U64 R0, R2 ;  /* 0x0000000200007312 */ /* 0x004e240000301000 */
[----:B0-----:R-:W-:Y:S01]  /*7f30*/  F2FP.BF16.F32.PACK_AB R0, RZ, R0 ;  /* 0x00000000ff00723e */ /* 0x001fe200000010ff */
[----:B------:R-:W-:Y:S06]  /*7f40*/  BRA `(.L_x_3560) ;  /* 0x00000000000c7947 */ /* 0x000fec0003800000 */
.L_x_3583:
[----:B------:R-:W2:Y:S02]  /*7f50*/  LDG.E R2, desc[UR36][R2.64] ;  /* 0x0000002402027981 */ /* 0x000ea4000c1e1900 */
[----:B--2---:R-:W-:-:S04]  /*7f60*/  I2FP.F32.U32 R0, R2 ;  /* 0x0000000200007245 */ /* 0x004fc80000201000 */
[----:B------:R-:W-:-:S07]  /*7f70*/  F2FP.BF16.F32.PACK_AB R0, RZ, R0 ;  /* 0x00000000ff00723e */ /* 0x000fce00000010ff */
.L_x_3560:
[----:B------:R-:W1:Y:S01]  /*7f80*/  LDCU.64 UR4, c[0x0][0x600] ;  /* 0x0000c000ff0477ac */ /* 0x000e620008000a00 */
[----:B0----5:R-:W-:Y:S02]  /*7f90*/  IMAD.U32 R3, R0, 0x10000, RZ ;  /* 0x0001000000037824 */ /* 0x021fe400078e00ff */
[----:B------:R-:W-:Y:S01]  /*7fa0*/  IMAD.U32 R19, R19, 0x10000, RZ ;  /* 0x0001000013137824 */ /* 0x000fe200078e00ff */
[----:B------:R-:W-:-:S04]  /*7fb0*/  ULOP3.LUT UR6, UR40, 0xff, URZ, 0xc0, !UPT ;  /* 0x000000ff28067892 */ /* 0x000fc8000f8ec0ff */
[----:B------:R-:W-:Y:S01]  /*7fc0*/  UISETP.GT.AND UP0, UPT, UR6, 0x9, UPT ;  /* 0x000000090600788c */ /* 0x000fe2000bf04270 */
[C---:B-1----:R-:W-:Y:S02]  /*7fd0*/  FSETP.GEU.FTZ.AND P1, PT, R3.reuse, UR4, PT ;  /* 0x0000000403007c0b */ /* 0x042fe4000bf3e000 */
[----:B------:R-:W-:Y:S01]  /*7fe0*/  FSETP.GT.FTZ.AND P0, PT, R3, UR5, PT ;  /* 0x0000000503007c0b */ /* 0x000fe2000bf14000 */
[----:B------:R-:W0:Y:S03]  /*7ff0*/  LDCU.64 UR4, c[0x0][0x5e8] ;  /* 0x0000bd00ff0477ac */ /* 0x000e260008000a00 */
[----:B------:R-:W-:-:S13]  /*8000*/  PLOP3.LUT P0, PT, P1, P0, PT, 0x8f, 0xf8 ;  /* 0x0000000000f8781c */ /* 0x000fda0000f01177 */
[----:B------:R-:W-:-:S04]  /*8010*/  @!P0 FADD.FTZ R0, -R3, 1 ;  /* 0x3f80000003008421 */ /* 0x000fc80000010100 */
[----:B------:R-:W-:Y:S01]  /*8020*/  @!P0 FMUL.FTZ R4, R3, R0 ;  /* 0x0000000003048220 */ /* 0x000fe20000410000 */
[----:B------:R-:W-:-:S05]  /*8030*/  IMAD.MOV.U32 R0, RZ, RZ, RZ ;  /* 0x000000ffff007224 */ /* 0x000fca00078e00ff */
        /* <DEDUP_REMOVED lines=14> */
[----:B01----:R-:W-:-:S04]  /*8120*/  SHF.L.U32 R0, R5, 0x10, RZ ;  /* 0x0000001005007819 */ /* 0x003fc800000006ff */
[----:B------:R-:W0:Y:S02]  /*8130*/  F2I.FTZ.TRUNC.NTZ R5, R0 ;  /* 0x0000000000057305 */ /* 0x000e24000021f100 */
[----:B0-----:R0:W-:Y:S01]  /*8140*/  STG.E.U8 desc[UR36][R2.64], R5 ;  /* 0x0000000502007986 */ /* 0x0011e2000c101124 */
[----:B------:R-:W-:Y:S05]  /*8150*/  BRA `(.L_x_3593) ;  /* 0x0000000c007c7947 */ /* 0x000fea0003800000 */
.L_x_3591:
[----:B-1----:R-:W-:-:S06]  /*8160*/  IMAD.U32 R5, R5, 0x10000, RZ ;  /* 0x0001000005057824 */ /* 0x002fcc00078e00ff */
[----:B------:R-:W1:Y:S02]  /*8170*/  F2I.S64.TRUNC R4, R5 ;  /* 0x0000000500047311 */ /* 0x000e64000020d900 */
[----:B-1----:R1:W-:Y:S01]  /*8180*/  STG.E.U8 desc[UR36][R2.64], R4 ;  /* 0x0000000402007986 */ /* 0x0023e2000c101124 */
[----:B------:R-:W-:Y:S05]  /*8190*/  BRA `(.L_x_3593) ;  /* 0x0000000c006c7947 */ /* 0x000fea0003800000 */
.L_x_3590:
        /* <DEDUP_REMOVED lines=10> */
.L_x_3595:
[----:B-1----:R-:W-:-:S06]  /*8240*/  IMAD.U32 R5, R5, 0x10000, RZ ;  /* 0x0001000005057824 */ /* 0x002fcc00078e00ff */
[----:B------:R-:W1:Y:S02]  /*8250*/  F2I.FTZ.TRUNC.NTZ R5, R5 ;  /* 0x0000000500057305 */ /* 0x000e64000021f100 */
[----:B-1----:R1:W-:Y:S01]  /*8260*/  STG.E desc[UR36][R2.64], R5 ;  /* 0x0000000502007986 */ /* 0x0023e2000c101924 */
[----:B------:R-:W-:Y:S05]  /*8270*/  BRA `(.L_x_3593) ;  /* 0x0000000c00347947 */ /* 0x000fea0003800000 */
.L_x_3594:
[----:B-1----:R-:W-:-:S06]  /*8280*/  IMAD.U32 R5, R5, 0x10000, RZ ;  /* 0x0001000005057824 */ /* 0x002fcc00078e00ff */
[----:B------:R-:W1:Y:S02]  /*8290*/  F2I.FTZ.TRUNC.NTZ R5, R5 ;  /* 0x0000000500057305 */ /* 0x000e64000021f100 */
[----:B-1----:R1:W-:Y:S01]  /*82a0*/  STG.E.U16 desc[UR36][R2.64], R5 ;  /* 0x0000000502007986 */ /* 0x0023e2000c101524 */
[----:B------:R-:W-:Y:S05]  /*82b0*/  BRA `(.L_x_3593) ;  /* 0x0000000c00247947 */ /* 0x000fea0003800000 */
.L_x_3589:
        /* <DEDUP_REMOVED lines=9> */
.L_x_3597:
[----:B01----:R-:W-:-:S04]  /*8350*/  SHF.L.U32 R0, R5, 0x10, RZ ;  /* 0x0000001005007819 */ /* 0x003fc800000006ff */
[----:B------:R-:W-:-:S05]  /*8360*/  F2FP.F16.F32.PACK_AB R0, RZ, R0 ;  /* 0x00000000ff00723e */ /* 0x000fca00000000ff */
[----:B------:R0:W-:Y:S01]  /*8370*/  STG.E.U16 desc[UR36][R2.64], R0 ;  /* 0x0000000002007986 */ /* 0x0001e2000c101524 */
[----:B------:R-:W-:Y:S05]  /*8380*/  BRA `(.L_x_3593) ;  /* 0x0000000800f07947 */ /* 0x000fea0003800000 */
.L_x_3596:
        /* <DEDUP_REMOVED lines=10> */
.L_x_3599:
[----:B-1----:R-:W-:-:S05]  /*8430*/  IMAD.U32 R5, R5, 0x10000, RZ ;  /* 0x0001000005057824 */ /* 0x002fca00078e00ff */
[----:B------:R-:W-:-:S04]  /*8440*/  F2FP.F16.F32.PACK_AB R5, RZ, R5 ;  /* 0x00000005ff05723e */ /* 0x000fc800000000ff */
[----:B------:R-:W-:-:S05]  /*8450*/  PRMT R5, R5, 0x5410, RZ ;  /* 0x0000541005057816 */ /* 0x000fca00000000ff */
[----:B------:R1:W-:Y:S01]  /*8460*/  STG.E desc[UR36][R2.64], R5 ;  /* 0x0000000502007986 */ /* 0x0003e2000c101924 */
[----:B------:R-:W-:Y:S05]  /*8470*/  BRA `(.L_x_3593) ;  /* 0x0000000800b47947 */ /* 0x000fea0003800000 */
.L_x_3598:
[----:B-1----:R-:W-:-:S04]  /*8480*/  IMAD.U32 R4, R5, 0x10000, RZ ;  /* 0x0001000005047824 */ /* 0x002fc800078e00ff */
[----:B------:R-:W-:-:S06]  /*8490*/  FMUL.FTZ R4, R4, 1 ;  /* 0x3f80000004047820 */ /* 0x000fcc0000410000 */
[----:B------:R-:W1:Y:S02]  /*84a0*/  F2F.F64.F32 R4, R4 ;  /* 0x0000000400047310 */ /* 0x000e640000201800 */
[----:B-1----:R1:W-:Y:S01]  /*84b0*/  STG.E.64 desc[UR36][R2.64], R4 ;  /* 0x0000000402007986 */ /* 0x0023e2000c101b24 */
[----:B------:R-:W-:Y:S05]  /*84c0*/  BRA `(.L_x_3593) ;  /* 0x0000000800a07947 */ /* 0x000fea0003800000 */
.L_x_3588:
        /* <DEDUP_REMOVED lines=14> */
.L_x_3603:
[----:B-1----:R-:W-:Y:S01]  /*85b0*/  SHF.L.U32 R5, R5, 0x10, RZ ;  /* 0x0000001005057819 */ /* 0x002fe200000006ff */
[----:B------:R-:W-:Y:S01]  /*85c0*/  BSSY.RECONVERGENT B0, `(.L_x_3604) ;  /* 0x0000013000007945 */ /* 0x000fe20003800200 */
[----:B0-----:R-:W-:Y:S02]  /*85d0*/  IMAD.MOV.U32 R0, RZ, RZ, 0x80 ;  /* 0x00000080ff007424 */ /* 0x001fe400078e00ff */
        /* <DEDUP_REMOVED lines=15> */
.L_x_3606:
[----:B------:R-:W-:-:S04]  /*86d0*/  SHF.R.U32.HI R5, RZ, 0x18, R5 ;  /* 0x00000018ff057819 */ /* 0x000fc80000011605 */
[----:B------:R-:W-:-:S07]  /*86e0*/  LOP3.LUT R0, R0, 0x80, R5, 0xf8, !PT ;  /* 0x0000008000007812 */ /* 0x000fce00078ef805 */
.L_x_3605:
[----:B------:R-:W-:Y:S05]  /*86f0*/  BSYNC.RECONVERGENT B0 ;  /* 0x0000000000007941 */ /* 0x000fea0003800200 */
.L_x_3604:
[----:B------:R4:W-:Y:S01]  /*8700*/  STG.E.U8 desc[UR36][R2.64], R0 ;  /* 0x0000000002007986 */ /* 0x0009e2000c101124 */
[----:B------:R-:W-:Y:S05]  /*8710*/  BRA `(.L_x_3593) ;  /* 0x00000008000c7947 */ /* 0x000fea0003800000 */
.L_x_3602:
[----:B-1----:R-:W-:Y:S01]  /*8720*/  IMAD.U32 R5, R5, 0x10000, RZ ;  /* 0x0001000005057824 */ /* 0x002fe200078e00ff */
[----:B------:R-:W-:Y:S01]  /*8730*/  BSSY.RECONVERGENT B0, `(.L_x_3607) ;  /* 0x0000013000007945 */ /* 0x000fe20003800200 */
[----:B0-----:R-:W-:-:S03]  /*8740*/  IMAD.MOV.U32 R0, RZ, RZ, 0x80 ;  /* 0x00000080ff007424 */ /* 0x001fc600078e00ff */
        /* <DEDUP_REMOVED lines=15> */
.L_x_3609:
[----:B------:R-:W-:-:S04]  /*8840*/  SHF.R.U32.HI R5, RZ, 0x18, R5 ;  /* 0x00000018ff057819 */ /* 0x000fc80000011605 */
[----:B------:R-:W-:-:S07]  /*8850*/  LOP3.LUT R0, R0, 0x80, R5, 0xf8, !PT ;  /* 0x0000008000007812 */ /* 0x000fce00078ef805 */
.L_x_3608:
[----:B------:R-:W-:Y:S05]  /*8860*/  BSYNC.RECONVERGENT B0 ;  /* 0x0000000000007941 */ /* 0x000fea0003800200 */
.L_x_3607:
[----:B------:R0:W-:Y:S01]  /*8870*/  STG.E.U8 desc[UR36][R2.64], R0 ;  /* 0x0000000002007986 */ /* 0x0001e2000c101124 */
[----:B------:R-:W-:Y:S05]  /*8880*/  BRA `(.L_x_3593) ;  /* 0x0000000400b07947 */ /* 0x000fea0003800000 */
.L_x_3601:
[----:B------:R-:W-:-:S09]  /*8890*/  UISETP.NE.AND UP0, UPT, UR6, 0x1c, UPT ;  /* 0x0000001c0600788c */ /* 0x000fd2000bf05270 */
[----:B------:R-:W-:Y:S05]  /*88a0*/  BRA.U !UP0, `(.L_x_3610) ;  /* 0x0000000108607547 */ /* 0x000fea000b800000 */
[----:B------:R-:W-:-:S09]  /*88b0*/  UISETP.NE.AND UP0, UPT, UR6, 0x1d, UPT ;  /* 0x0000001d0600788c */ /* 0x000fd2000bf05270 */
[----:B------:R-:W-:Y:S05]  /*88c0*/  BRA.U !UP0, `(.L_x_3611) ;  /* 0x0000000108487547 */ /* 0x000fea000b800000 */
[----:B------:R-:W-:-:S09]  /*88d0*/  UISETP.NE.AND UP0, UPT, UR6, 0x2c, UPT ;  /* 0x0000002c0600788c */ /* 0x000fd2000bf05270 */
[----:B------:R-:W-:Y:S05]  /*88e0*/  BRA.U UP0, `(.L_x_3592) ;  /* 0x0000000100bc7547 */ /* 0x000fea000b800000 */
[----:B-1----:R-:W-:-:S04]  /*88f0*/  SHF.L.U32 R5, R5, 0x10, RZ ;  /* 0x0000001005057819 */ /* 0x002fc800000006ff */
        /* <DEDUP_REMOVED lines=15> */
.L_x_3611:
[----:B-1----:R-:W-:-:S06]  /*89f0*/  IMAD.U32 R5, R5, 0x10000, RZ ;  /* 0x0001000005057824 */ /* 0x002fcc00078e00ff */
[----:B------:R-:W1:Y:S02]  /*8a00*/  F2I.U64.TRUNC R4, R5 ;  /* 0x0000000500047311 */ /* 0x000e64000020d800 */
[----:B-1----:R2:W-:Y:S01]  /*8a10*/  STG.E.64 desc[UR36][R2.64], R4 ;  /* 0x0000000402007986 */ /* 0x0025e2000c101b24 */
[----:B------:R-:W-:Y:S05]  /*8a20*/  BRA `(.L_x_3593) ;  /* 0x0000000400487947 */ /* 0x000fea0003800000 */
.L_x_3610:
[----:B-1----:R-:W-:-:S06]  /*8a30*/  SHF.L.U32 R5, R5, 0x10, RZ ;  /* 0x0000001005057819 */ /* 0x002fcc00000006ff */
[----:B------:R-:W1:Y:S02]  /*8a40*/  F2I.FTZ.U32.TRUNC.NTZ R5, R5 ;  /* 0x0000000500057305 */ /* 0x000e64000021f000 */
[----:B-1----:R1:W-:Y:S01]  /*8a50*/  STG.E desc[UR36][R2.64], R5 ;  /* 0x0000000502007986 */ /* 0x0023e2000c101924 */
[----:B------:R-:W-:Y:S05]  /*8a60*/  BRA `(.L_x_3593) ;  /* 0x0000000400387947 */ /* 0x000fea0003800000 */
.L_x_3600:
        /* <DEDUP_REMOVED lines=11> */
.L_x_3613:
[----:B-1----:R-:W-:Y:S01]  /*8b20*/  IMAD.U32 R5, R5, 0x10000, RZ ;  /* 0x0001000005057824 */ /* 0x002fe200078e00ff */
[----:B------:R-:W-:-:S03]  /*8b30*/  CS2R R6, SRZ ;  /* 0x0000000000067805 */ /* 0x000fc6000001ff00 */
[----:B------:R-:W-:-:S06]  /*8b40*/  FMUL.FTZ R5, R5, 1 ;  /* 0x3f80000005057820 */ /* 0x000fcc0000410000 */
[----:B------:R-:W1:Y:S02]  /*8b50*/  F2F.F64.F32 R4, R5 ;  /* 0x0000000500047310 */ /* 0x000e640000201800 */
[----:B-1----:R1:W-:Y:S01]  /*8b60*/  STG.E.128 desc[UR36][R2.64], R4 ;  /* 0x0000000402007986 */ /* 0x0023e2000c101d24 */
[----:B------:R-:W-:Y:S05]  /*8b70*/  BRA `(.L_x_3593) ;  /* 0x0000000000f47947 */ /* 0x000fea0003800000 */
.L_x_3612:
[----:B------:R-:W-:-:S09]  /*8b80*/  UISETP.NE.AND UP0, UPT, UR6, 0xf, UPT ;  /* 0x0000000f0600788c */ /* 0x000fd2000bf05270 */
[----:B------:R-:W-:Y:S05]  /*8b90*/  BRA.U !UP0, `(.L_x_3614) ;  /* 0x0000000108e87547 */ /* 0x000fea000b800000 */
[----:B------:R-:W-:-:S09]  /*8ba0*/  UISETP.NE.AND UP0, UPT, UR6, 0x17, UPT ;  /* 0x000000170600788c */ /* 0x000fd2000bf05270 */
[----:B------:R-:W-:Y:S05]  /*8bb0*/  BRA.U !UP0, `(.L_x_3615) ;  /* 0x0000000108907547 */ /* 0x000fea000b800000 */
[----:B------:R-:W-:-:S09]  /*8bc0*/  UISETP.NE.AND UP0, UPT, UR6, 0x18, UPT ;  /* 0x000000180600788c */ /* 0x000fd2000bf05270 */
[----:B------:R-:W-:Y:S05]  /*8bd0*/  BRA.U !UP0, `(.L_x_3616) ;  /* 0x0000000108447547 */ /* 0x000fea000b800000 */
.L_x_3592:
[----:B0-----:R-:W-:Y:S01]  /*8be0*/  MOV R0, 0x0 ;  /* 0x0000000000007802 */ /* 0x001fe20000000f00 */
[----:B------:R-:W0:Y:S01]  /*8bf0*/  LDCU.64 UR4, c[0x4][0x128] ;  /* 0x01002500ff0477ac */ /* 0x000e220008000a00 */
[----:B------:R-:W-:Y:S02]  /*8c00*/  IMAD.MOV.U32 R8, RZ, RZ, 0x65 ;  /* 0x00000065ff087424 */ /* 0x000fe400078e00ff */
[----:B------:R2:W3:Y:S01]  /*8c10*/  LDC.64 R2, c[0x4][R0] ;  /* 0x0100000000027b82 */ /* 0x0004e20000000a00 */
[----:B------:R-:W4:Y:S01]  /*8c20*/  LDCU.64 UR6, c[0x4][0x130] ;  /* 0x01002600ff0677ac */ /* 0x000f220008000a00 */
[----:B------:R-:W-:Y:S02]  /*8c30*/  IMAD.MOV.U32 R12, RZ, RZ, 0x1 ;  /* 0x00000001ff0c7424 */ /* 0x000fe400078e00ff */
[----:B------:R-:W-:Y:S01]  /*8c40*/  IMAD.MOV.U32 R13, RZ, RZ, RZ ;  /* 0x000000ffff0d7224 */ /* 0x000fe200078e00ff */
[----:B------:R-:W5:Y:S01]  /*8c50*/  LDCU.64 UR8, c[0x4][0x40] ;  /* 0x01000800ff0877ac */ /* 0x000f620008000a00 */
[----:B0-----:R-:W-:-:S02]  /*8c60*/  IMAD.U32 R4, RZ, RZ, UR4 ;  /* 0x00000004ff047e24 */ /* 0x001fc4000f8e00ff */
[----:B-1----:R-:W-:Y:S02]  /*8c70*/  IMAD.U32 R5, RZ, RZ, UR5 ;  /* 0x00000005ff057e24 */ /* 0x002fe4000f8e00ff */
[----:B----4-:R-:W-:Y:S01]  /*8c80*/  IMAD.U32 R6, RZ, RZ, UR6 ;  /* 0x00000006ff067e24 */ /* 0x010fe2000f8e00ff */
[----:B------:R-:W-:Y:S01]  /*8c90*/  MOV R7, UR7 ;  /* 0x0000000700077c02 */ /* 0x000fe20008000f00 */
[----:B-----5:R-:W-:Y:S02]  /*8ca0*/  IMAD.U32 R10, RZ, RZ, UR8 ;  /* 0x00000008ff0a7e24 */ /* 0x020fe4000f8e00ff */
[----:B--2---:R-:W-:-:S07]  /*8cb0*/  IMAD.U32 R11, RZ, RZ, UR9 ;  /* 0x00000009ff0b7e24 */ /* 0x004fce000f8e00ff */
[----:B------:R-:W-:-:S07]  /*8cc0*/  LEPC R20, `(.L_x_3617) ;  /* 0x000000001014794e */ /* 0x000fce0000000000 */
[----:B---3--:R-:W-:Y:S05]  /*8cd0*/  CALL.ABS.NOINC R2 ;  /* 0x0000000002007343 */ /* 0x008fea0003c00000 */
.L_x_3617:
[----:B------:R-:W-:Y:S05]  /*8ce0*/  BRA `(.L_x_3593) ;  /* 0x0000000000987947 */ /* 0x000fea0003800000 */
.L_x_3616:
[----:B-1----:R-:W-:Y:S01]  /*8cf0*/  SHF.L.U32 R7, R5, 0x10, RZ ;  /* 0x0000001005077819 */ /* 0x002fe200000006ff */
[----:B------:R-:W-:Y:S01]  /*8d00*/  BSSY.RECONVERGENT B0, `(.L_x_3618) ;  /* 0x000000c000007945 */ /* 0x000fe20003800200 */
[----:B0-----:R-:W-:Y:S02]  /*8d10*/  IMAD.MOV.U32 R0, RZ, RZ, 0x7f ;  /* 0x0000007fff007424 */ /* 0x001fe400078e00ff */
        /* <DEDUP_REMOVED lines=10> */
.L_x_3619:
[----:B------:R-:W-:Y:S05]  /*8dc0*/  BSYNC.RECONVERGENT B0 ;  /* 0x0000000000007941 */ /* 0x000fea0003800200 */
.L_x_3618:
[----:B------:R-:W-:-:S05]  /*8dd0*/  LOP3.LUT R5, R0, 0x80, R5, 0xf8, !PT ;  /* 0x0000008000057812 */ /* 0x000fca00078ef805 */
[----:B------:R0:W-:Y:S01]  /*8de0*/  STG.E.U8 desc[UR36][R2.64], R5 ;  /* 0x0000000502007986 */ /* 0x0001e2000c101124 */
[----:B------:R-:W-:Y:S05]  /*8df0*/  BRA `(.L_x_3593) ;  /* 0x0000000000547947 */ /* 0x000fea0003800000 */
.L_x_3615:
[----:B-1----:R-:W-:Y:S01]  /*8e00*/  IMAD.U32 R5, R5, 0x10000, RZ ;  /* 0x0001000005057824 */ /* 0x002fe200078e00ff */
[----:B------:R-:W-:Y:S04]  /*8e10*/  BSSY.RECONVERGENT B0, `(.L_x_3620) ;  /* 0x000000e000007945 */ /* 0x000fe80003800200 */
[----:B------:R-:W-:-:S04]  /*8e20*/  LOP3.LUT R4, R5, 0x7fffffff, RZ, 0xc0, !PT ;  /* 0x7fffffff05047812 */ /* 0x000fc800078ec0ff */
[----:B------:R-:W-:-:S13]  /*8e30*/  ISETP.GT.U32.AND P0, PT, R4, 0x477fffff, PT ;  /* 0x477fffff0400780c */ /* 0x000fda0003f04070 */
[----:B------:R-:W-:Y:S05]  /*8e40*/  @P0 BRA `(.L_x_3621) ;  /* 0x00000000001c0947 */ /* 0x000fea0003800000 */
[----:B------:R-:W-:-:S13]  /*8e50*/  ISETP.GE.U32.AND P0, PT, R4, 0x38800000, PT ;  /* 0x388000000400780c */ /* 0x000fda0003f06070 */
[----:B0-----:R-:W-:-:S04]  /*8e60*/  @P0 SHF.R.U32.HI R0, RZ, 0x15, R5 ;  /* 0x00000015ff000819 */ /* 0x001fc80000011605 */
[----:B------:R-:W-:-:S04]  /*8e70*/  @P0 LOP3.LUT R0, R0, 0x1, RZ, 0xc0, !PT ;  /* 0x0000000100000812 */ /* 0x000fc800078ec0ff */
[----:B------:R-:W-:-:S04]  /*8e80*/  @P0 IADD3 R0, PT, PT, R5, 0x80fffff, R0 ;  /* 0x080fffff05000810 */ /* 0x000fc80007ffe000 */
[----:B------:R-:W-:Y:S01]  /*8e90*/  @P0 SHF.R.U32.HI R0, RZ, 0x15, R0 ;  /* 0x00000015ff000819 */ /* 0x000fe20000011600 */
[----:B------:R-:W-:Y:S01]  /*8ea0*/  @!P0 FADD.FTZ R0, R4, 128 ;  /* 0x4300000004008421 */ /* 0x000fe20000010000 */
[----:B------:R-:W-:Y:S06]  /*8eb0*/  BRA `(.L_x_3622) ;  /* 0x00000000000c7947 */ /* 0x000fec0003800000 */
.L_x_3621:
[----:B0-----:R-:W-:Y:S01]  /*8ec0*/  IMAD.MOV.U32 R0, RZ, RZ, 0x7f ;  /* 0x0000007fff007424 */ /* 0x001fe200078e00ff */
[----:B------:R-:W-:-:S04]  /*8ed0*/  ISETP.GT.U32.AND P0, PT, R4, 0x7f800000, PT ;  /* 0x7f8000000400780c */ /* 0x000fc80003f04070 */
[----:B------:R-:W-:-:S09]  /*8ee0*/  SEL R0, R0, 0x7c, P0 ;  /* 0x0000007c00007807 */ /* 0x000fd20000000000 */
.L_x_3622:
[----:B------:R-:W-:Y:S05]  /*8ef0*/  BSYNC.RECONVERGENT B0 ;  /* 0x0000000000007941 */ /* 0x000fea0003800200 */
.L_x_3620:
[----:B------:R-:W-:-:S04]  /*8f00*/  SHF.R.U32.HI R5, RZ, 0x18, R5 ;  /* 0x00000018ff057819 */ /* 0x000fc80000011605 */
[----:B------:R-:W-:-:S05]  /*8f10*/  LOP3.LUT R5, R0, 0x80, R5, 0xf8, !PT ;  /* 0x0000008000057812 */ /* 0x000fca00078ef805 */
[----:B------:R0:W-:Y:S01]  /*8f20*/  STG.E.U8 desc[UR36][R2.64], R5 ;  /* 0x0000000502007986 */ /* 0x0001e2000c101124 */
[----:B------:R-:W-:Y:S05]  /*8f30*/  BRA `(.L_x_3593) ;  /* 0x0000000000047947 */ /* 0x000fea0003800000 */
.L_x_3614:
[----:B-1----:R1:W-:Y:S02]  /*8f40*/  STG.E.U16 desc[UR36][R2.64], R5 ;  /* 0x0000000502007986 */ /* 0x0023e4000c101524 */
.L_x_3593:
[----:B------:R-:W-:-:S07]  /*8f50*/  VIADD R17, R17, 0x80 ;  /* 0x0000008011117836 */ /* 0x000fce0000000000 */
.L_x_3520:
[----:B------:R-:W-:Y:S05]  /*8f60*/  BSYNC.RECONVERGENT B6 ;  /* 0x0000000000067941 */ /* 0x000fea0003800200 */
.L_x_3519:
[----:B------:R-:W5:Y:S01]  /*8f70*/  LDCU UR4, c[0x0][0x380] ;  /* 0x00007000ff0477ac */ /* 0x000f620008000800 */
[----:B------:R-:W-:Y:S01]  /*8f80*/  BSSY.RECONVERGENT B6, `(.L_x_3623) ;  /* 0x0000472000067945 */ /* 0x000fe20003800200 */
[----:B-----5:R-:W-:-:S13]  /*8f90*/  ISETP.GE.AND P0, PT, R17, UR4, PT ;  /* 0x0000000411007c0c */ /* 0x020fda000bf06270 */
[----:B------:R-:W-:Y:S05]  /*8fa0*/  @P0 BRA `(.L_x_3624) ;  /* 0x0000004400bc0947 */ /* 0x000fea0003800000 */
[----:B------:R-:W5:Y:S01]  /*8fb0*/  LDCU UR4, c[0x0][0x388] ;  /* 0x00007100ff0477ac */ /* 0x000f620008000800 */
[----:B0---4-:R-:W-:Y:S02]  /*8fc0*/  HFMA2 R0, -RZ, RZ, 0, 0 ;  /* 0x00000000ff007431 */ /* 0x011fe400000001ff */
[----:B------:R-:W-:Y:S02]  /*8fd0*/  IMAD.MOV.U32 R18, RZ, RZ, RZ ;  /* 0x000000ffff127224 */ /* 0x000fe400078e00ff */
[----:B------:R-:W-:Y:S01]  /*8fe0*/  IMAD.MOV.U32 R16, RZ, RZ, RZ ;  /* 0x000000ffff107224 */ /* 0x000fe200078e00ff */
[----:B-----5:R-:W-:-:S09]  /*8ff0*/  UISETP.NE.AND UP0, UPT, UR4, URZ, UPT ;  /* 0x000000ff0400728c */ /* 0x020fd2000bf05270 */
[----:B------:R-:W-:Y:S05]  /*9000*/  BRA.U !UP0, `(.L_x_3625) ;  /* 0x0000001508707547 */ /* 0x000fea000b800000 */
[----:B------:R-:W1:Y:S01]  /*9010*/  LDCU.64 UR4, c[0x0][0x390] ;  /* 0x00007200ff0477ac */ /* 0x000e620008000a00 */
[----:B------:R-:W-:Y:S01]  /*9020*/  IMAD.MOV.U32 R16, RZ, RZ, RZ ;  /* 0x000000ffff107224 */ /* 0x000fe200078e00ff */
[----:B------:R-:W0:Y:S01]  /*9030*/  LDCU UR6, c[0x0][0x38c] ;  /* 0x00007180ff0677ac */ /* 0x000e220008000800 */
[----:B------:R-:W4:Y:S01]  /*9040*/  LDCU.64 UR8, c[0x0][0x4b8] ;  /* 0x00009700ff0877ac */ /* 0x000f220008000a00 */
[----:B------:R-:W-:Y:S01]  /*9050*/  UISETP.NE.AND UP0, UPT, UR39, URZ, UPT ;  /* 0x000000ff2700728c */ /* 0x000fe2000bf05270 */
[----:B-123--:R-:W-:Y:S01]  /*9060*/  IMAD.HI.U32 R2, R17, UR4, R16 ;  /* 0x0000000411027c27 */ /* 0x00efe2000f8e0010 */
[----:B------:R-:W1:Y:S04]  /*9070*/  LDCU UR4, c[0x0][0x4c0] ;  /* 0x00009800ff0477ac */ /* 0x000e680008000800 */
[----:B------:R-:W-:-:S05]  /*9080*/  SHF.R.U32.HI R3, RZ, UR5, R2 ;  /* 0x00000005ff037c19 */ /* 0x000fca0008011602 */
[----:B------:R-:W-:-:S04]  /*9090*/  IMAD.MOV R18, RZ, RZ, -R3 ;  /* 0x000000ffff127224 */ /* 0x000fc800078e0a03 */
[----:B0-----:R-:W-:-:S04]  /*90a0*/  IMAD R18, R18, UR6, R17 ;  /* 0x0000000612127c24 */ /* 0x001fc8000f8e0211 */
[C---:B----4-:R-:W-:Y:S02]  /*90b0*/  IMAD R16, R18.reuse, UR8, RZ ;  /* 0x0000000812107c24 */ /* 0x050fe4000f8e02ff */
        /* <DEDUP_REMOVED lines=337> */
.L_x_3625:
[----:B------:R-:W1:Y:S01]  /*a5d0*/  LDCU.64 UR6, c[0x0][0x5f0] ;  /* 0x0000be00ff0677ac */ /* 0x000e620008000a00 */
[----:B------:R-:W-:-:S04]  /*a5e0*/  UPRMT UR4, UR40, 0x7771, URZ ;  /* 0x0000777128047896 */ /* 0x000fc800080000ff */
[----:B------:R-:W-:Y:S01]  /*a5f0*/  UISETP.GT.AND UP0, UPT, UR4, 0x9, UPT ;  /* 0x000000090400788c */ /* 0x000fe2000bf04270 */
[----:B-123--:R-:W-:-:S05]  /*a600*/  IADD3 R2, P0, PT, R0, UR6, RZ ;  /* 0x0000000600027c10 */ /* 0x00efca000ff1e0ff */
        /* <DEDUP_REMOVED lines=15> */
.L_x_3629:
[----:B------:R-:W2:Y:S02]  /*a700*/  LDG.E.U8 R2, desc[UR36][R2.64] ;  /* 0x0000002402027981 */ /* 0x000ea4000c1e1100 */
[----:B--2---:R-:W-:-:S04]  /*a710*/  I2FP.F32.U32 R0, R2 ;  /* 0x0000000200007245 */ /* 0x004fc80000201000 */
[----:B------:R-:W-:-:S04]  /*a720*/  F2FP.BF16.F32.PACK_AB R0, RZ, R0 ;  /* 0x00000000ff00723e */ /* 0x000fc800000010ff */
[----:B------:R-:W-:Y:S01]  /*a730*/  PRMT R19, R0, 0x7610, R19 ;  /* 0x0000761000137816 */ /* 0x000fe20000000013 */
[----:B------:R-:W-:Y:S06]  /*a740*/  BRA `(.L_x_3631) ;  /* 0x0000000c00e07947 */ /* 0x000fec0003800000 */
.L_x_3628:
        /* <DEDUP_REMOVED lines=11> */
.L_x_3633:
[----:B------:R-:W2:Y:S02]  /*a800*/  LDG.E R2, desc[UR36][R2.64] ;  /* 0x0000002402027981 */ /* 0x000ea4000c1e1900 */
[----:B--2---:R-:W-:-:S04]  /*a810*/  I2FP.F32.S32 R0, R2 ;  /* 0x0000000200007245 */ /* 0x004fc80000201400 */
[----:B------:R-:W-:-:S04]  /*a820*/  F2FP.BF16.F32.PACK_AB R0, RZ, R0 ;  /* 0x00000000ff00723e */ /* 0x000fc800000010ff */
[----:B------:R-:W-:Y:S01]  /*a830*/  PRMT R19, R0, 0x7610, R19 ;  /* 0x0000761000137816 */ /* 0x000fe20000000013 */
[----:B------:R-:W-:Y:S06]  /*a840*/  BRA `(.L_x_3631) ;  /* 0x0000000c00a07947 */ /* 0x000fec0003800000 */
.L_x_3632:
[----:B------:R-:W2:Y:S02]  /*a850*/  LDG.E.U16 R2, desc[UR36][R2.64] ;  /* 0x0000002402027981 */ /* 0x000ea4000c1e1500 */
[----:B--2---:R-:W0:Y:S02]  /*a860*/  I2F.S16 R0, R2 ;  /* 0x0000000200007306 */ /* 0x004e240000101400 */
[----:B0-----:R-:W-:-:S04]  /*a870*/  F2FP.BF16.F32.PACK_AB R0, RZ, R0 ;  /* 0x00000000ff00723e */ /* 0x001fc800000010ff */
[----:B------:R-:W-:Y:S01]  /*a880*/  PRMT R19, R0, 0x7610, R19 ;  /* 0x0000761000137816 */ /* 0x000fe20000000013 */
[----:B------:R-:W-:Y:S06]  /*a890*/  BRA `(.L_x_3631) ;  /* 0x0000000c008c7947 */ /* 0x000fec0003800000 */
.L_x_3627:
        /* <DEDUP_REMOVED lines=9> */
.L_x_3635:
[----:B------:R-:W2:Y:S02]  /*a930*/  LDG.E.U16 R0, desc[UR36][R2.64] ;  /* 0x0000002402007981 */ /* 0x000ea4000c1e1500 */
[----:B--2---:R-:W-:-:S05]  /*a940*/  HADD2.F32 R0, -RZ, R0.H0_H0 ;  /* 0x20000000ff007230 */ /* 0x004fca0000004100 */
[----:B------:R-:W-:-:S04]  /*a950*/  F2FP.BF16.F32.PACK_AB R0, RZ, R0 ;  /* 0x00000000ff00723e */ /* 0x000fc800000010ff */
[----:B------:R-:W-:Y:S01]  /*a960*/  PRMT R19, R0, 0x7610, R19 ;  /* 0x0000761000137816 */ /* 0x000fe20000000013 */
[----:B------:R-:W-:Y:S06]  /*a970*/  BRA `(.L_x_3631) ;  /* 0x0000000c00547947 */ /* 0x000fec0003800000 */
.L_x_3634:
        /* <DEDUP_REMOVED lines=9> */
.L_x_3637:
[----:B------:R-:W2:Y:S02]  /*aa10*/  LDG.E.U16 R2, desc[UR36][R2.64] ;  /* 0x0000002402027981 */ /* 0x000ea4000c1e1500 */
[----:B--2---:R-:W-:-:S05]  /*aa20*/  HADD2.F32 R0, -RZ, R2.H0_H0 ;  /* 0x20000002ff007230 */ /* 0x004fca0000004100 */
[----:B------:R-:W-:-:S04]  /*aa30*/  F2FP.BF16.F32.PACK_AB R0, RZ, R0 ;  /* 0x00000000ff00723e */ /* 0x000fc800000010ff */
[----:B------:R-:W-:Y:S01]  /*aa40*/  PRMT R19, R0, 0x7610, R19 ;  /* 0x0000761000137816 */ /* 0x000fe20000000013 */
[----:B------:R-:W-:Y:S06]  /*aa50*/  BRA `(.L_x_3631) ;  /* 0x0000000c001c7947 */ /* 0x000fec0003800000 */
.L_x_3636:
        /* <DEDUP_REMOVED lines=13> */
.L_x_3626:
        /* <DEDUP_REMOVED lines=14> */
.L_x_3640:
        /* <DEDUP_REMOVED lines=13> */
.L_x_3639:
        /* <DEDUP_REMOVED lines=27> */
.L_x_3642:
        /* <DEDUP_REMOVED lines=14> */
.L_x_3641:
[----:B------:R0:W5:Y:S01]  /*af70*/  LDG.E.U16 R19, desc[UR36][R2.64] ;  /* 0x0000002402137981 */ /* 0x000162000c1e1500 */
[----:B------:R-:W-:Y:S05]  /*af80*/  BRA `(.L_x_3631) ;  /* 0x0000000400d07947 */ /* 0x000fea0003800000 */
.L_x_3638:
        /* <DEDUP_REMOVED lines=13> */
.L_x_3645:
        /* <DEDUP_REMOVED lines=21> */
.L_x_3649:
[----:B------:R-:W-:Y:S05]  /*b1b0*/  BSYNC.RECONVERGENT B1 ;  /* 0x0000000000017941 */ /* 0x000fea0003800200 */
.L_x_3648:
[----:B------:R-:W-:Y:S02]  /*b1c0*/  SHF.L.U32 R0, R0, 0x14, RZ ;  /* 0x0000001400007819 */ /* 0x000fe400000006ff */
[----:B------:R-:W-:-:S04]  /*b1d0*/  LEA R2, R2, 0x3b800000, 0x17 ;  /* 0x3b80000002027811 */ /* 0x000fc800078eb8ff */
[----:B------:R-:W-:-:S07]  /*b1e0*/  LOP3.LUT R0, R2, R0, R7, 0xfe, !PT ;  /* 0x0000000002007212 */ /* 0x000fce00078efe07 */
.L_x_3647:
[----:B------:R-:W-:Y:S05]  /*b1f0*/  BSYNC.RECONVERGENT B0 ;  /* 0x0000000000007941 */ /* 0x000fea0003800200 */
.L_x_3646:
[----:B------:R-:W-:-:S04]  /*b200*/  F2FP.BF16.F32.PACK_AB R0, RZ, R0 ;  /* 0x00000000ff00723e */ /* 0x000fc800000010ff */
[----:B------:R-:W-:Y:S01]  /*b210*/  PRMT R19, R0, 0x7610, R19 ;  /* 0x0000761000137816 */ /* 0x000fe20000000013 */
[----:B------:R-:W-:Y:S06]  /*b220*/  BRA `(.L_x_3631) ;  /* 0x0000000400287947 */ /* 0x000fec0003800000 */
.L_x_3644:
        /* <DEDUP_REMOVED lines=21> */
.L_x_3653:
[----:B------:R-:W-:Y:S05]  /*b380*/  BSYNC.RECONVERGENT B1 ;  /* 0x0000000000017941 */ /* 0x000fea0003800200 */
.L_x_3652:
[----:B------:R-:W-:Y:S01]  /*b390*/  IMAD.SHL.U32 R0, R0, 0x200000, RZ ;  /* 0x0020000000007824 */ /* 0x000fe200078e00ff */
[----:B------:R-:W-:-:S04]  /*b3a0*/  LEA R2, R2, 0x37800000, 0x17 ;  /* 0x3780000002027811 */ /* 0x000fc800078eb8ff */
[----:B------:R-:W-:-:S07]  /*b3b0*/  LOP3.LUT R0, R2, R0, R7, 0xfe, !PT ;  /* 0x0000000002007212 */ /* 0x000fce00078efe07 */
.L_x_3651:
[----:B------:R-:W-:Y:S05]  /*b3c0*/  BSYNC.RECONVERGENT B0 ;  /* 0x0000000000007941 */ /* 0x000fea0003800200 */
.L_x_3650:
[----:B------:R-:W-:-:S04]  /*b3d0*/  F2FP.BF16.F32.PACK_AB R0, RZ, R0 ;  /* 0x00000000ff00723e */ /* 0x000fc800000010ff */
[----:B------:R-:W-:Y:S01]  /*b3e0*/  PRMT R19, R0, 0x7610, R19 ;  /* 0x0000761000137816 */ /* 0x000fe20000000013 */
[----:B------:R-:W-:Y:S06]  /*b3f0*/  BRA `(.L_x_3631) ;  /* 0x0000000000b47947 */ /* 0x000fec0003800000 */
.L_x_3643:
        /* <DEDUP_REMOVED lines=14> */
.L_x_3657:
[----:B------:R-:W-:Y:S05]  /*b4e0*/  BSYNC.RECONVERGENT B0 ;  /* 0x0000000000007941 */ /* 0x000fea0003800200 */
.L_x_3656:
[----:B------:R-:W-:-:S04]  /*b4f0*/  F2FP.BF16.F32.PACK_AB R0, RZ, R0 ;  /* 0x00000000ff00723e */ /* 0x000fc800000010ff */
[----:B------:R-:W-:Y:S01]  /*b500*/  PRMT R19, R0, 0x7610, R19 ;  /* 0x0000761000137816 */ /* 0x000fe20000000013 */
[----:B------:R-:W-:Y:S06]  /*b510*/  BRA `(.L_x_3631) ;  /* 0x00000000006c7947 */ /* 0x000fec0003800000 */
.L_x_3630:
        /* <DEDUP_REMOVED lines=16> */
.L_x_3658:
[----:B------:R-:W-:Y:S01]  /*b620*/  PRMT R19, RZ, 0x7610, R19 ;  /* 0x00007610ff137816 */ /* 0x000fe20000000013 */
[----:B------:R-:W-:Y:S06]  /*b630*/  BRA `(.L_x_3631) ;  /* 0x0000000000247947 */ /* 0x000fec0003800000 */
.L_x_3655:
[----:B------:R-:W2:Y:S02]  /*b640*/  LDG.E.64 R2, desc[UR36][R2.64] ;  /* 0x0000002402027981 */ /* 0x000ea4000c1e1b00 */
[----:B--2---:R-:W0:Y:S02]  /*b650*/  I2F.U64 R0, R2 ;  /* 0x0000000200007312 */ /* 0x004e240000301000 */
[----:B0-----:R-:W-:-:S04]  /*b660*/  F2FP.BF16.F32.PACK_AB R0, RZ, R0 ;  /* 0x00000000ff00723e */ /* 0x001fc800000010ff */
[----:B------:R-:W-:Y:S01]  /*b670*/  PRMT R19, R0, 0x7610, R19 ;  /* 0x0000761000137816 */ /* 0x000fe20000000013 */
[----:B------:R-:W-:Y:S06]  /*b680*/  BRA `(.L_x_3631) ;  /* 0x0000000000107947 */ /* 0x000fec0003800000 */
.L_x_3654:
[----:B------:R-:W2:Y:S02]  /*b690*/  LDG.E R2, desc[UR36][R2.64] ;  /* 0x0000002402027981 */ /* 0x000ea4000c1e1900 */
[----:B--2---:R-:W-:-:S04]  /*b6a0*/  I2FP.F32.U32 R0, R2 ;  /* 0x0000000200007245 */ /* 0x004fc80000201000 */
[----:B------:R-:W-:-:S04]  /*b6b0*/  F2FP.BF16.F32.PACK_AB R0, RZ, R0 ;  /* 0x00000000ff00723e */ /* 0x000fc800000010ff */
[----:B------:R-:W-:-:S07]  /*b6c0*/  PRMT R19, R0, 0x7610, R19 ;  /* 0x0000761000137816 */ /* 0x000fce0000000013 */
.L_x_3631:
        /* <DEDUP_REMOVED lines=18> */
.L_x_3662:
[----:B------:R-:W2:Y:S02]  /*b7f0*/  LDG.E.U8 R2, desc[UR36][R2.64] ;  /* 0x0000002402027981 */ /* 0x000ea4000c1e1100 */
[----:B--2---:R-:W-:-:S04]  /*b800*/  I2FP.F32.U32 R0, R2 ;  /* 0x0000000200007245 */ /* 0x004fc80000201000 */
[----:B------:R-:W-:Y:S01]  /*b810*/  F2FP.BF16.F32.PACK_AB R0, RZ, R0 ;  /* 0x00000000ff00723e */ /* 0x000fe200000010ff */
[----:B------:R-:W-:Y:S06]  /*b820*/  BRA `(.L_x_3664) ;  /* 0x0000000c00a47947 */ /* 0x000fec0003800000 */
.L_x_3661:
        /* <DEDUP_REMOVED lines=10> */
.L_x_3666:
[----:B------:R-:W2:Y:S02]  /*b8d0*/  LDG.E R2, desc[UR36][R2.64] ;  /* 0x0000002402027981 */ /* 0x000ea4000c1e1900 */
[----:B--2---:R-:W-:-:S04]  /*b8e0*/  I2FP.F32.S32 R0, R2 ;  /* 0x0000000200007245 */ /* 0x004fc80000201400 */
[----:B------:R-:W-:Y:S01]  /*b8f0*/  F2FP.BF16.F32.PACK_AB R0, RZ, R0 ;  /* 0x00000000ff00723e */ /* 0x000fe200000010ff */
[----:B------:R-:W-:Y:S06]  /*b900*/  BRA `(.L_x_3664) ;  /* 0x0000000c006c7947 */ /* 0x000fec0003800000 */
.L_x_3665:
[----:B------:R-:W2:Y:S02]  /*b910*/  LDG.E.U16 R2, desc[UR36][R2.64] ;  /* 0x0000002402027981 */ /* 0x000ea4000c1e1500 */
[----:B--2---:R-:W0:Y:S02]  /*b920*/  I2F.S16 R0, R2 ;  /* 0x0000000200007306 */ /* 0x004e240000101400 */
[----:B0-----:R-:W-:Y:S01]  /*b930*/  F2FP.BF16.F32.PACK_AB R0, RZ, R0 ;  /* 0x00000000ff00723e */ /* 0x001fe200000010ff */
[----:B------:R-:W-:Y:S06]  /*b940*/  BRA `(.L_x_3664) ;  /* 0x0000000c005c7947 */ /* 0x000fec0003800000 */
.L_x_3660:
        /* <DEDUP_REMOVED lines=9> */
.L_x_3668:
[----:B------:R-:W2:Y:S02]  /*b9e0*/  LDG.E.U16 R0, desc[UR36][R2.64] ;  /* 0x0000002402007981 */ /* 0x000ea4000c1e1500 */
[----:B--2---:R-:W-:-:S05]  /*b9f0*/  HADD2.F32 R0, -RZ, R0.H0_H0 ;  /* 0x20000000ff007230 */ /* 0x004fca0000004100 */
[----:B------:R-:W-:Y:S01]  /*ba00*/  F2FP.BF16.F32.PACK_AB R0, RZ, R0 ;  /* 0x00000000ff00723e */ /* 0x000fe200000010ff */
[----:B------:R-:W-:Y:S06]  /*ba10*/  BRA `(.L_x_3664) ;  /* 0x0000000c00287947 */ /* 0x000fec0003800000 */
.L_x_3667:
        /* <DEDUP_REMOVED lines=9> */
.L_x_3670:
[----:B------:R-:W2:Y:S02]  /*bab0*/  LDG.E.U16 R2, desc[UR36][R2.64] ;  /* 0x0000002402027981 */ /* 0x000ea4000c1e1500 */
[----:B--2---:R-:W-:-:S05]  /*bac0*/  HADD2.F32 R0, -RZ, R2.H0_H0 ;  /* 0x20000002ff007230 */ /* 0x004fca0000004100 */
[----:B------:R-:W-:Y:S01]  /*bad0*/  F2FP.BF16.F32.PACK_AB R0, RZ, R0 ;  /* 0x00000000ff00723e */ /* 0x000fe200000010ff */
[----:B------:R-:W-:Y:S06]  /*bae0*/  BRA `(.L_x_3664) ;  /* 0x0000000800f47947 */ /* 0x000fec0003800000 */
.L_x_3669:
        /* <DEDUP_REMOVED lines=12> */
.L_x_3659:
        /* <DEDUP_REMOVED lines=13> */
.L_x_3673:
        /* <DEDUP_REMOVED lines=12> */
.L_x_3672:
        /* <DEDUP_REMOVED lines=27> */
.L_x_3675:
        /* <DEDUP_REMOVED lines=13> */
.L_x_3674:
[----:B------:R0:W5:Y:S01]  /*bfc0*/  LDG.E.U16 R0, desc[UR36][R2.64] ;  /* 0x0000002402007981 */ /* 0x000162000c1e1500 */
[----:B------:R-:W-:Y:S05]  /*bfd0*/  BRA `(.L_x_3664) ;  /* 0x0000000400b87947 */ /* 0x000fea0003800000 */
.L_x_3671:
        /* <DEDUP_REMOVED lines=12> */
.L_x_3678:
        /* <DEDUP_REMOVED lines=21> */
.L_x_3682:
[----:B------:R-:W-:Y:S05]  /*c1f0*/  BSYNC.RECONVERGENT B1 ;  /* 0x0000000000017941 */ /* 0x000fea0003800200 */
.L_x_3681:
[----:B------:R-:W-:Y:S01]  /*c200*/  IMAD.SHL.U32 R0, R0, 0x100000, RZ ;  /* 0x0010000000007824 */ /* 0x000fe200078e00ff */
[----:B------:R-:W-:-:S04]  /*c210*/  LEA R2, R2, 0x3b800000, 0x17 ;  /* 0x3b80000002027811 */ /* 0x000fc800078eb8ff */
[----:B------:R-:W-:-:S07]  /*c220*/  LOP3.LUT R0, R2, R0, R7, 0xfe, !PT ;  /* 0x0000000002007212 */ /* 0x000fce00078efe07 */
.L_x_3680:
[----:B------:R-:W-:Y:S05]  /*c230*/  BSYNC.RECONVERGENT B0 ;  /* 0x0000000000007941 */ /* 0x000fea0003800200 */
.L_x_3679:
[----:B------:R-:W-:Y:S01]  /*c240*/  F2FP.BF16.F32.PACK_AB R0, RZ, R0 ;  /* 0x00000000ff00723e */ /* 0x000fe200000010ff */
[----:B------:R-:W-:Y:S06]  /*c250*/  BRA `(.L_x_3664) ;  /* 0x0000000400187947 */ /* 0x000fec0003800000 */
.L_x_3677:
        /* <DEDUP_REMOVED lines=21> */
.L_x_3686:
[----:B------:R-:W-:Y:S05]  /*c3b0*/  BSYNC.RECONVERGENT B1 ;  /* 0x0000000000017941 */ /* 0x000fea0003800200 */
.L_x_3685:
[----:B------:R-:W-:Y:S01]  /*c3c0*/  IMAD.SHL.U32 R0, R0, 0x200000, RZ ;  /* 0x0020000000007824 */ /* 0x000fe200078e00ff */
[----:B------:R-:W-:-:S04]  /*c3d0*/  LEA R2, R2, 0x37800000, 0x17 ;  /* 0x3780000002027811 */ /* 0x000fc800078eb8ff */
[----:B------:R-:W-:-:S07]  /*c3e0*/  LOP3.LUT R0, R2, R0, R7, 0xfe, !PT ;  /* 0x0000000002007212 */ /* 0x000fce00078efe07 */
.L_x_3684:
[----:B------:R-:W-:Y:S05]  /*c3f0*/  BSYNC.RECONVERGENT B0 ;  /* 0x0000000000007941 */ /* 0x000fea0003800200 */
.L_x_3683:
[----:B------:R-:W-:Y:S01]  /*c400*/  F2FP.BF16.F32.PACK_AB R0, RZ, R0 ;  /* 0x00000000ff00723e */ /* 0x000fe200000010ff */
[----:B------:R-:W-:Y:S06]  /*c410*/  BRA `(.L_x_3664) ;  /* 0x0000000000a87947 */ /* 0x000fec0003800000 */
.L_x_3676:
        /* <DEDUP_REMOVED lines=14> */
.L_x_3690:
[----:B------:R-:W-:Y:S05]  /*c500*/  BSYNC.RECONVERGENT B0 ;  /* 0x0000000000007941 */ /* 0x000fea0003800200 */
.L_x_3689:
[----:B------:R-:W-:Y:S01]  /*c510*/  F2FP.BF16.F32.PACK_AB R0, RZ, R0 ;  /* 0x00000000ff00723e */ /* 0x000fe200000010ff */
[----:B------:R-:W-:Y:S06]  /*c520*/  BRA `(.L_x_3664) ;  /* 0x0000000000647947 */ /* 0x000fec0003800000 */
.L_x_3663:
        /* <DEDUP_REMOVED lines=16> */
.L_x_3691:
[----:B------:R-:W-:Y:S01]  /*c630*/  PRMT R0, RZ, 0x7610, R0 ;  /* 0x00007610ff007816 */ /* 0x000fe20000000000 */
[----:B------:R-:W-:Y:S06]  /*c640*/  BRA `(.L_x_3664) ;  /* 0x00000000001c7947 */ /* 0x000fec0003800000 */
.L_x_3688:
[----:B------:R-:W2:Y:S02]  /*c650*/  LDG.E.64 R2, desc[UR36][R2.64] ;  /* 0x0000002402027981 */ /* 0x000ea4000c1e1b00 */
[----:B--2---:R-:W0:Y:S02]  /*c660*/  I2F.U64 R0, R2 ;  /* 0x0000000200007312 */ /* 0x004e240000301000 */
[----:B0-----:R-:W-:Y:S01]  /*c670*/  F2FP.BF16.F32.PACK_AB R0, RZ, R0 ;  /* 0x00000000ff00723e */ /* 0x001fe200000010ff */
[----:B------:R-:W-:Y:S06]  /*c680*/  BRA `(.L_x_3664) ;  /* 0x00000000000c7947 */ /* 0x000fec0003800000 */
.L_x_3687:
[----:B------:R-:W2:Y:S02]  /*c690*/  LDG.E R2, desc[UR36][R2.64] ;  /* 0x0000002402027981 */ /* 0x000ea4000c1e1900 */
[----:B--2---:R-:W-:-:S04]  /*c6a0*/  I2FP.F32.U32 R0, R2 ;  /* 0x0000000200007245 */ /* 0x004fc80000201000 */
[----:B------:R-:W-:-:S07]  /*c6b0*/  F2FP.BF16.F32.PACK_AB R0, RZ, R0 ;  /* 0x00000000ff00723e */ /* 0x000fce00000010ff */
.L_x_3664:
        /* <DEDUP_REMOVED lines=30> */
.L_x_3695:
[----:B-1----:R-:W-:-:S06]  /*c8a0*/  IMAD.U32 R5, R5, 0x10000, RZ ;  /* 0x0001000005057824 */ /* 0x002fcc00078e00ff */
[----:B------:R-:W1:Y:S02]  /*c8b0*/  F2I.S64.TRUNC R4, R5 ;  /* 0x0000000500047311 */ /* 0x000e64000020d900 */
[----:B-1----:R1:W-:Y:S01]  /*c8c0*/  STG.E.U8 desc[UR36][R2.64], R4 ;  /* 0x0000000402007986 */ /* 0x0023e2000c101124 */
[----:B------:R-:W-:Y:S05]  /*c8d0*/  BRA `(.L_x_3697) ;  /* 0x0000000c006c7947 */ /* 0x000fea0003800000 */
.L_x_3694:
        /* <DEDUP_REMOVED lines=10> */
.L_x_3699:
[----:B-1----:R-:W-:-:S06]  /*c980*/  IMAD.U32 R5, R5, 0x10000, RZ ;  /* 0x0001000005057824 */ /* 0x002fcc00078e00ff */
[----:B------:R-:W1:Y:S02]  /*c990*/  F2I.FTZ.TRUNC.NTZ R5, R5 ;  /* 0x0000000500057305 */ /* 0x000e64000021f100 */
[----:B-1----:R1:W-:Y:S01]  /*c9a0*/  STG.E desc[UR36][R2.64], R5 ;  /* 0x0000000502007986 */ /* 0x0023e2000c101924 */
[----:B------:R-:W-:Y:S05]  /*c9b0*/  BRA `(.L_x_3697) ;  /* 0x0000000c00347947 */ /* 0x000fea0003800000 */
.L_x_3698:
[----:B-1----:R-:W-:-:S06]  /*c9c0*/  IMAD.U32 R5, R5, 0x10000, RZ ;  /* 0x0001000005057824 */ /* 0x002fcc00078e00ff */
[----:B------:R-:W1:Y:S02]  /*c9d0*/  F2I.FTZ.TRUNC.NTZ R5, R5 ;  /* 0x0000000500057305 */ /* 0x000e64000021f100 */
[----:B-1----:R1:W-:Y:S01]  /*c9e0*/  STG.E.U16 desc[UR36][R2.64], R5 ;  /* 0x0000000502007986 */ /* 0x0023e2000c101524 */
[----:B------:R-:W-:Y:S05]  /*c9f0*/  BRA `(.L_x_3697) ;  /* 0x0000000c00247947 */ /* 0x000fea0003800000 */
.L_x_3693:
        /* <DEDUP_REMOVED lines=9> */
.L_x_3701:
[----:B01----:R-:W-:-:S04]  /*ca90*/  SHF.L.U32 R0, R5, 0x10, RZ ;  /* 0x0000001005007819 */ /* 0x003fc800000006ff */
[----:B------:R-:W-:-:S05]  /*caa0*/  F2FP.F16.F32.PACK_AB R0, RZ, R0 ;  /* 0x00000000ff00723e */ /* 0x000fca00000000ff */
[----:B------:R0:W-:Y:S01]  /*cab0*/  STG.E.U16 desc[UR36][R2.64], R0 ;  /* 0x0000000002007986 */ /* 0x0001e2000c101524 */
[----:B------:R-:W-:Y:S05]  /*cac0*/  BRA `(.L_x_3697) ;  /* 0x0000000800f07947 */ /* 0x000fea0003800000 */
.L_x_3700:
        /* <DEDUP_REMOVED lines=10> */
.L_x_3703:
[----:B-1----:R-:W-:-:S05]  /*cb70*/  IMAD.U32 R5, R5, 0x10000, RZ ;  /* 0x0001000005057824 */ /* 0x002fca00078e00ff */
[----:B------:R-:W-:-:S04]  /*cb80*/  F2FP.F16.F32.PACK_AB R5, RZ, R5 ;  /* 0x00000005ff05723e */ /* 0x000fc800000000ff */
[----:B------:R-:W-:-:S05]  /*cb90*/  PRMT R5, R5, 0x5410, RZ ;  /* 0x0000541005057816 */ /* 0x000fca00000000ff */
[----:B------:R1:W-:Y:S01]  /*cba0*/  STG.E desc[UR36][R2.64], R5 ;  /* 0x0000000502007986 */ /* 0x0003e2000c101924 */
[----:B------:R-:W-:Y:S05]  /*cbb0*/  BRA `(.L_x_3697) ;  /* 0x0000000800b47947 */ /* 0x000fea0003800000 */
.L_x_3702:
[----:B-1----:R-:W-:-:S04]  /*cbc0*/  IMAD.U32 R4, R5, 0x10000, RZ ;  /* 0x0001000005047824 */ /* 0x002fc800078e00ff */
[----:B------:R-:W-:-:S06]  /*cbd0*/  FMUL.FTZ R4, R4, 1 ;  /* 0x3f80000004047820 */ /* 0x000fcc0000410000 */
[----:B------:R-:W1:Y:S02]  /*cbe0*/  F2F.F64.F32 R4, R4 ;  /* 0x0000000400047310 */ /* 0x000e640000201800 */
[----:B-1----:R1:W-:Y:S01]  /*cbf0*/  STG.E.64 desc[UR36][R2.64], R4 ;  /* 0x0000000402007986 */ /* 0x0023e2000c101b24 */
[----:B------:R-:W-:Y:S05]  /*cc00*/  BRA `(.L_x_3697) ;  /* 0x0000000800a07947 */ /* 0x000fea0003800000 */
.L_x_3692:
        /* <DEDUP_REMOVED lines=14> */
.L_x_3707:
        /* <DEDUP_REMOVED lines=18> */
.L_x_3710:
[----:B------:R-:W-:-:S04]  /*ce10*/  SHF.R.U32.HI R5, RZ, 0x18, R5 ;  /* 0x00000018ff057819 */ /* 0x000fc80000011605 */
[----:B------:R-:W-:-:S07]  /*ce20*/  LOP3.LUT R0, R0, 0x80, R5, 0xf8, !PT ;  /* 0x0000008000007812 */ /* 0x000fce00078ef805 */
.L_x_3709:
[----:B------:R-:W-:Y:S05]  /*ce30*/  BSYNC.RECONVERGENT B0 ;  /* 0x0000000000007941 */ /* 0x000fea0003800200 */
.L_x_3708:
[----:B------:R0:W-:Y:S01]  /*ce40*/  STG.E.U8 desc[UR36][R2.64], R0 ;  /* 0x0000000002007986 */ /* 0x0001e2000c101124 */
[----:B------:R-:W-:Y:S05]  /*ce50*/  BRA `(.L_x_3697) ;  /* 0x00000008000c7947 */ /* 0x000fea0003800000 */
.L_x_3706:
        /* <DEDUP_REMOVED lines=18> */
.L_x_3713:
[----:B------:R-:W-:-:S04]  /*cf80*/  SHF.R.U32.HI R5, RZ, 0x18, R5 ;  /* 0x00000018ff057819 */ /* 0x000fc80000011605 */
[----:B------:R-:W-:-:S07]  /*cf90*/  LOP3.LUT R0, R0, 0x80, R5, 0xf8, !PT ;  /* 0x0000008000007812 */ /* 0x000fce00078ef805 */
.L_x_3712:
[----:B------:R-:W-:Y:S05]  /*cfa0*/  BSYNC.RECONVERGENT B0 ;  /* 0x0000000000007941 */ /* 0x000fea0003800200 */
.L_x_3711:
[----:B------:R0:W-:Y:S01]  /*cfb0*/  STG.E.U8 desc[UR36][R2.64], R0 ;  /* 0x0000000002007986 */ /* 0x0001e2000c101124 */
[----:B------:R-:W-:Y:S05]  /*cfc0*/  BRA `(.L_x_3697) ;  /* 0x0000000400b07947 */ /* 0x000fea0003800000 */
.L_x_3705:
        /* <DEDUP_REMOVED lines=22> */
.L_x_3715:
[----:B-1----:R-:W-:-:S06]  /*d130*/  IMAD.U32 R5, R5, 0x10000, RZ ;  /* 0x0001000005057824 */ /* 0x002fcc00078e00ff */
[----:B------:R-:W1:Y:S02]  /*d140*/  F2I.U64.TRUNC R4, R5 ;  /* 0x0000000500047311 */ /* 0x000e64000020d800 */
[----:B-1----:R1:W-:Y:S01]  /*d150*/  STG.E.64 desc[UR36][R2.64], R4 ;  /* 0x0000000402007986 */ /* 0x0023e2000c101b24 */
[----:B------:R-:W-:Y:S05]  /*d160*/  BRA `(.L_x_3697) ;  /* 0x0000000400487947 */ /* 0x000fea0003800000 */
.L_x_3714:
[----:B-1----:R-:W-:-:S06]  /*d170*/  SHF.L.U32 R5, R5, 0x10, RZ ;  /* 0x0000001005057819 */ /* 0x002fcc00000006ff */
[----:B------:R-:W1:Y:S02]  /*d180*/  F2I.FTZ.U32.TRUNC.NTZ R5, R5 ;  /* 0x0000000500057305 */ /* 0x000e64000021f000 */
[----:B-1----:R1:W-:Y:S01]  /*d190*/  STG.E desc[UR36][R2.64], R5 ;  /* 0x0000000502007986 */ /* 0x0023e2000c101924 */
[----:B------:R-:W-:Y:S05]  /*d1a0*/  BRA `(.L_x_3697) ;  /* 0x0000000400387947 */ /* 0x000fea0003800000 */
.L_x_3704:
        /* <DEDUP_REMOVED lines=11> */
.L_x_3717:
[----:B-1----:R-:W-:Y:S01]  /*d260*/  IMAD.U32 R5, R5, 0x10000, RZ ;  /* 0x0001000005057824 */ /* 0x002fe200078e00ff */
[----:B------:R-:W-:-:S03]  /*d270*/  CS2R R6, SRZ ;  /* 0x0000000000067805 */ /* 0x000fc6000001ff00 */
[----:B------:R-:W-:-:S06]  /*d280*/  FMUL.FTZ R5, R5, 1 ;  /* 0x3f80000005057820 */ /* 0x000fcc0000410000 */
[----:B------:R-:W1:Y:S02]  /*d290*/  F2F.F64.F32 R4, R5 ;  /* 0x0000000500047310 */ /* 0x000e640000201800 */
[----:B-1----:R1:W-:Y:S01]  /*d2a0*/  STG.E.128 desc[UR36][R2.64], R4 ;  /* 0x0000000402007986 */ /* 0x0023e2000c101d24 */
[----:B------:R-:W-:Y:S05]  /*d2b0*/  BRA `(.L_x_3697) ;  /* 0x0000000000f47947 */ /* 0x000fea0003800000 */
.L_x_3716:
[----:B------:R-:W-:-:S09]  /*d2c0*/  UISETP.NE.AND UP0, UPT, UR6, 0xf, UPT ;  /* 0x0000000f0600788c */ /* 0x000fd2000bf05270 */
[----:B------:R-:W-:Y:S05]  /*d2d0*/  BRA.U !UP0, `(.L_x_3718) ;  /* 0x0000000108e87547 */ /* 0x000fea000b800000 */
[----:B------:R-:W-:-:S09]  /*d2e0*/  UISETP.NE.AND UP0, UPT, UR6, 0x17, UPT ;  /* 0x000000170600788c */ /* 0x000fd2000bf05270 */
[----:B------:R-:W-:Y:S05]  /*d2f0*/  BRA.U !UP0, `(.L_x_3719) ;  /* 0x0000000108907547 */ /* 0x000fea000b800000 */
[----:B------:R-:W-:-:S09]  /*d300*/  UISETP.NE.AND UP0, UPT, UR6, 0x18, UPT ;  /* 0x000000180600788c */ /* 0x000fd2000bf05270 */
[----:B------:R-:W-:Y:S05]  /*d310*/  BRA.U !UP0, `(.L_x_3720) ;  /* 0x0000000108447547 */ /* 0x000fea000b800000 */
.L_x_3696:
        /* <DEDUP_REMOVED lines=16> */
.L_x_3721:
[----:B------:R-:W-:Y:S05]  /*d420*/  BRA `(.L_x_3697) ;  /* 0x0000000000987947 */ /* 0x000fea0003800000 */
.L_x_3720:
        /* <DEDUP_REMOVED lines=13> */
.L_x_3723:
[----:B------:R-:W-:Y:S05]  /*d500*/  BSYNC.RECONVERGENT B0 ;  /* 0x0000000000007941 */ /* 0x000fea0003800200 */
.L_x_3722:
[----:B------:R-:W-:-:S05]  /*d510*/  LOP3.LUT R5, R0, 0x80, R5, 0xf8, !PT ;  /* 0x0000008000057812 */ /* 0x000fca00078ef805 */
[----:B------:R4:W-:Y:S01]  /*d520*/  STG.E.U8 desc[UR36][R2.64], R5 ;  /* 0x0000000502007986 */ /* 0x0009e2000c101124 */
[----:B------:R-:W-:Y:S05]  /*d530*/  BRA `(.L_x_3697) ;  /* 0x0000000000547947 */ /* 0x000fea0003800000 */
.L_x_3719:
        /* <DEDUP_REMOVED lines=12> */
.L_x_3725:
[----:B0-----:R-:W-:Y:S01]  /*d600*/  IMAD.MOV.U32 R0, RZ, RZ, 0x7f ;  /* 0x0000007fff007424 */ /* 0x001fe200078e00ff */
[----:B------:R-:W-:-:S04]  /*d610*/  ISETP.GT.U32.AND P0, PT, R4, 0x7f800000, PT ;  /* 0x7f8000000400780c */ /* 0x000fc80003f04070 */
[----:B------:R-:W-:-:S09]  /*d620*/  SEL R0, R0, 0x7c, P0 ;  /* 0x0000007c00007807 */ /* 0x000fd20000000000 */
.L_x_3726:
[----:B------:R-:W-:Y:S05]  /*d630*/  BSYNC.RECONVERGENT B0 ;  /* 0x0000000000007941 */ /* 0x000fea0003800200 */
.L_x_3724:
[----:B------:R-:W-:-:S04]  /*d640*/  SHF.R.U32.HI R5, RZ, 0x18, R5 ;  /* 0x00000018ff057819 */ /* 0x000fc80000011605 */
[----:B------:R-:W-:-:S05]  /*d650*/  LOP3.LUT R5, R0, 0x80, R5, 0xf8, !PT ;  /* 0x0000008000057812 */ /* 0x000fca00078ef805 */
[----:B------:R3:W-:Y:S01]  /*d660*/  STG.E.U8 desc[UR36][R2.64], R5 ;  /* 0x0000000502007986 */ /* 0x0007e2000c101124 */
[----:B------:R-:W-:Y:S05]  /*d670*/  BRA `(.L_x_3697) ;  /* 0x0000000000047947 */ /* 0x000fea0003800000 */
.L_x_3718:
[----:B-1----:R1:W-:Y:S02]  /*d680*/  STG.E.U16 desc[UR36][R2.64], R5 ;  /* 0x0000000502007986 */ /* 0x0023e4000c101524 */
.L_x_3697:
[----:B------:R-:W-:-:S07]  /*d690*/  VIADD R17, R17, 0x80 ;  /* 0x0000008011117836 */ /* 0x000fce0000000000 */
.L_x_3624:
[----:B------:R-:W-:Y:S05]  /*d6a0*/  BSYNC.RECONVERGENT B6 ;  /* 0x0000000000067941 */ /* 0x000fea0003800200 */
.L_x_3623:
[----:B------:R-:W5:Y:S02]  /*d6b0*/  LDCU UR4, c[0x0][0x380] ;  /* 0x00007000ff0477ac */ /* 0x000f640008000800 */
[----:B-----5:R-:W-:-:S13]  /*d6c0*/  ISETP.GE.AND P0, PT, R17, UR4, PT ;  /* 0x0000000411007c0c */ /* 0x020fda000bf06270 */
[----:B------:R-:W-:Y:S05]  /*d6d0*/  @P0 EXIT ;  /* 0x000000000000094d */ /* 0x000fea0003800000 */
        /* <DEDUP_REMOVED lines=354> */
.L_x_3727:
[----:B------:R-:W0:Y:S01]  /*ed00*/  LDCU.64 UR6, c[0x0][0x5e8] ;  /* 0x0000bd00ff0677ac */ /* 0x000e220008000a00 */
[----:B------:R-:W1:Y:S01]  /*ed10*/  LDCU.64 UR8, c[0x0][0x5f0] ;  /* 0x0000be00ff0877ac */ /* 0x000e620008000a00 */
[----:B------:R-:W-:-:S04]  /*ed20*/  UPRMT UR4, UR40, 0x7771, URZ ;  /* 0x0000777128047896 */ /* 0x000fc800080000ff */
[----:B------:R-:W-:Y:S01]  /*ed30*/  UISETP.GT.AND UP0, UPT, UR4, 0x9, UPT ;  /* 0x000000090400788c */ /* 0x000fe2000bf04270 */
[----:B0-----:R-:W-:Y:S02]  /*ed40*/  IADD3 R16, P0, PT, R16, UR6, RZ ;  /* 0x0000000610107c10 */ /* 0x001fe4000ff1e0ff */
[----:B-123--:R-:W-:-:S03]  /*ed50*/  IADD3 R2, P1, PT, R0, UR8, RZ ;  /* 0x0000000800027c10 */ /* 0x00efc6000ff3e0ff */
        /* <DEDUP_REMOVED lines=16> */
.L_x_3731:
[----:B------:R-:W2:Y:S02]  /*ee60*/  LDG.E.U8 R2, desc[UR36][R2.64] ;  /* 0x0000002402027981 */ /* 0x000ea4000c1e1100 */
[----:B--2---:R-:W-:-:S04]  /*ee70*/  I2FP.F32.U32 R0, R2 ;  /* 0x0000000200007245 */ /* 0x004fc80000201000 */
[----:B------:R-:W-:-:S04]  /*ee80*/  F2FP.BF16.F32.PACK_AB R0, RZ, R0 ;  /* 0x00000000ff00723e */ /* 0x000fc800000010ff */
[----:B------:R-:W-:Y:S01]  /*ee90*/  PRMT R19, R0, 0x7610, R19 ;  /* 0x0000761000137816 */ /* 0x000fe20000000013 */
[----:B------:R-:W-:Y:S06]  /*eea0*/  BRA `(.L_x_3733) ;  /* 0x0000000c00e07947 */ /* 0x000fec0003800000 */
.L_x_3730:
        /* <DEDUP_REMOVED lines=11> */
.L_x_3735:
[----:B------:R-:W2:Y:S02]  /*ef60*/  LDG.E R2, desc[UR36][R2.64] ;  /* 0x0000002402027981 */ /* 0x000ea4000c1e1900 */
[----:B--2---:R-:W-:-:S04]  /*ef70*/  I2FP.F32.S32 R0, R2 ;  /* 0x0000000200007245 */ /* 0x004fc80000201400 */
[----:B------:R-:W-:-:S04]  /*ef80*/  F2FP.BF16.F32.PACK_AB R0, RZ, R0 ;  /* 0x00000000ff00723e */ /* 0x000fc800000010ff */
[----:B------:R-:W-:Y:S01]  /*ef90*/  PRMT R19, R0, 0x7610, R19 ;  /* 0x0000761000137816 */ /* 0x000fe20000000013 */
[----:B------:R-:W-:Y:S06]  /*efa0*/  BRA `(.L_x_3733) ;  /* 0x0000000c00a07947 */ /* 0x000fec0003800000 */
.L_x_3734:
[----:B------:R-:W2:Y:S02]  /*efb0*/  LDG.E.U16 R2, desc[UR36][R2.64] ;  /* 0x0000002402027981 */ /* 0x000ea4000c1e1500 */
[----:B--2---:R-:W0:Y:S02]  /*efc0*/  I2F.S16 R0, R2 ;  /* 0x0000000200007306 */ /* 0x004e240000101400 */
[----:B0-----:R-:W-:-:S04]  /*efd0*/  F2FP.BF16.F32.PACK_AB R0, RZ, R0 ;  /* 0x00000000ff00723e */ /* 0x001fc800000010ff */
[----:B------:R-:W-:Y:S01]  /*efe0*/  PRMT R19, R0, 0x7610, R19 ;  /* 0x0000761000137816 */ /* 0x000fe20000000013 */
[----:B------:R-:W-:Y:S06]  /*eff0*/  BRA `(.L_x_3733) ;  /* 0x0000000c008c7947 */ /* 0x000fec0003800000 */
.L_x_3729:
        /* <DEDUP_REMOVED lines=9> */
.L_x_3737:
[----:B------:R-:W2:Y:S02]  /*f090*/  LDG.E.U16 R0, desc[UR36][R2.64] ;  /* 0x0000002402007981 */ /* 0x000ea4000c1e1500 */
[----:B--2---:R-:W-:-:S05]  /*f0a0*/  HADD2.F32 R0, -RZ, R0.H0_H0 ;  /* 0x20000000ff007230 */ /* 0x004fca0000004100 */
[----:B------:R-:W-:-:S04]  /*f0b0*/  F2FP.BF16.F32.PACK_AB R0, RZ, R0 ;  /* 0x00000000ff00723e */ /* 0x000fc800000010ff */
[----:B------:R-:W-:Y:S01]  /*f0c0*/  PRMT R19, R0, 0x7610, R19 ;  /* 0x0000761000137816 */ /* 0x000fe20000000013 */
[----:B------:R-:W-:Y:S06]  /*f0d0*/  BRA `(.L_x_3733) ;  /* 0x0000000c00547947 */ /* 0x000fec0003800000 */
.L_x_3736:
        /* <DEDUP_REMOVED lines=9> */
.L_x_3739:
[----:B------:R-:W2:Y:S02]  /*f170*/  LDG.E.U16 R2, desc[UR36][R2.64] ;  /* 0x0000002402027981 */ /* 0x000ea4000c1e1500 */
[----:B--2---:R-:W-:-:S05]  /*f180*/  HADD2.F32 R0, -RZ, R2.H0_H0 ;  /* 0x20000002ff007230 */ /* 0x004fca0000004100 */
[----:B------:R-:W-:-:S04]  /*f190*/  F2FP.BF16.F32.PACK_AB R0, RZ, R0 ;  /* 0x00000000ff00723e */ /* 0x000fc800000010ff */
[----:B------:R-:W-:Y:S01]  /*f1a0*/  PRMT R19, R0, 0x7610, R19 ;  /* 0x0000761000137816 */ /* 0x000fe20000000013 */
[----:B------:R-:W-:Y:S06]  /*f1b0*/  BRA `(.L_x_3733) ;  /* 0x0000000c001c7947 */ /* 0x000fec0003800000 */
.L_x_3738:
        /* <DEDUP_REMOVED lines=13> */
.L_x_3728:
        /* <DEDUP_REMOVED lines=14> */
.L_x_3742:
        /* <DEDUP_REMOVED lines=13> */
.L_x_3741:
        /* <DEDUP_REMOVED lines=27> */
.L_x_3744:
        /* <DEDUP_REMOVED lines=14> */
.L_x_3743:
[----:B------:R0:W5:Y:S01]  /*f6d0*/  LDG.E.U16 R19, desc[UR36][R2.64] ;  /* 0x0000002402137981 */ /* 0x000162000c1e1500 */
[----:B------:R-:W-:Y:S05]  /*f6e0*/  BRA `(.L_x_3733) ;  /* 0x0000000400d07947 */ /* 0x000fea0003800000 */
.L_x_3740:
        /* <DEDUP_REMOVED lines=13> */
.L_x_3747:
        /* <DEDUP_REMOVED lines=21> */
.L_x_3751:
[----:B------:R-:W-:Y:S05]  /*f910*/  BSYNC.RECONVERGENT B1 ;  /* 0x0000000000017941 */ /* 0x000fea0003800200 */
.L_x_3750:
[----:B------:R-:W-:Y:S01]  /*f920*/  IMAD.SHL.U32 R0, R0, 0x100000, RZ ;  /* 0x0010000000007824 */ /* 0x000fe200078e00ff */
[----:B------:R-:W-:-:S04]  /*f930*/  LEA R2, R2, 0x3b800000, 0x17 ;  /* 0x3b80000002027811 */ /* 0x000fc800078eb8ff */
[----:B------:R-:W-:-:S07]  /*f940*/  LOP3.LUT R0, R2, R0, R7, 0xfe, !PT ;  /* 0x0000000002007212 */ /* 0x000fce00078efe07 */
.L_x_3749:
[----:B------:R-:W-:Y:S05]  /*f950*/  BSYNC.RECONVERGENT B0 ;  /* 0x0000000000007941 */ /* 0x000fea0003800200 */
.L_x_3748:
[----:B------:R-:W-:-:S04]  /*f960*/  F2FP.BF16.F32.PACK_AB R0, RZ, R0 ;  /* 0x00000000ff00723e */ /* 0x000fc800000010ff */
[----:B------:R-:W-:Y:S01]  /*f970*/  PRMT R19, R0, 0x7610, R19 ;  /* 0x0000761000137816 */ /* 0x000fe20000000013 */
[----:B------:R-:W-:Y:S06]  /*f980*/  BRA `(.L_x_3733) ;  /* 0x0000000400287947 */ /* 0x000fec0003800000 */
.L_x_3746:
        /* <DEDUP_REMOVED lines=21> */
.L_x_3755:
[----:B------:R-:W-:Y:S05]  /*fae0*/  BSYNC.RECONVERGENT B1 ;  /* 0x0000000000017941 */ /* 0x000fea0003800200 */
.L_x_3754:
[----:B------:R-:W-:Y:S02]  /*faf0*/  SHF.L.U32 R0, R0, 0x15, RZ ;  /* 0x0000001500007819 */ /* 0x000fe400000006ff */
[----:B------:R-:W-:-:S04]  /*fb00*/  LEA R2, R2, 0x37800000, 0x17 ;  /* 0x3780000002027811 */ /* 0x000fc800078eb8ff */
[----:B------:R-:W-:-:S07]  /*fb10*/  LOP3.LUT R0, R2, R0, R7, 0xfe, !PT ;  /* 0x0000000002007212 */ /* 0x000fce00078efe07 */
.L_x_3753:
[----:B------:R-:W-:Y:S05]  /*fb20*/  BSYNC.RECONVERGENT B0 ;  /* 0x0000000000007941 */ /* 0x000fea0003800200 */
.L_x_3752:
[----:B------:R-:W-:-:S04]  /*fb30*/  F2FP.BF16.F32.PACK_AB R0, RZ, R0 ;  /* 0x00000000ff00723e */ /* 0x000fc800000010ff */
[----:B------:R-:W-:Y:S01]  /*fb40*/  PRMT R19, R0, 0x7610, R19 ;  /* 0x0000761000137816 */ /* 0x000fe20000000013 */
[----:B------:R-:W-:Y:S06]  /*fb50*/  BRA `(.L_x_3733) ;  /* 0x0000000000b47947 */ /* 0x000fec0003800000 */
.L_x_3745:
        /* <DEDUP_REMOVED lines=14> */
.L_x_3759:
[----:B------:R-:W-:Y:S05]  /*fc40*/  BSYNC.RECONVERGENT B0 ;  /* 0x0000000000007941 */ /* 0x000fea0003800200 */
.L_x_3758:
[----:B------:R-:W-:-:S04]  /*fc50*/  F2FP.BF16.F32.PACK_AB R0, RZ, R0 ;  /* 0x00000000ff00723e */ /* 0x000fc800000010ff */
[----:B------:R-:W-:Y:S01]  /*fc60*/  PRMT R19, R0, 0x7610, R19 ;  /* 0x0000761000137816 */ /* 0x000fe20000000013 */
[----:B------:R-:W-:Y:S06]  /*fc70*/  BRA `(.L_x_3733) ;  /* 0x00000000006c7947 */ /* 0x000fec0003800000 */
.L_x_3732:
        /* <DEDUP_REMOVED lines=16> */
.L_x_3760:
[----:B------:R-:W-:Y:S01]  /*fd80*/  PRMT R19, RZ, 0x7610, R19 ;  /* 0x00007610ff137816 */ /* 0x000fe20000000013 */
[----:B------:R-:W-:Y:S06]  /*fd90*/  BRA `(.L_x_3733) ;  /* 0x0000000000247947 */ /* 0x000fec0003800000 */
.L_x_3757:
[----:B------:R-:W2:Y:S02]  /*fda0*/  LDG.E.64 R2, desc[UR36][R2.64] ;  /* 0x0000002402027981 */ /* 0x000ea4000c1e1b00 */
[----:B--2---:R-:W0:Y:S02]  /*fdb0*/  I2F.U64 R0, R2 ;  /* 0x0000000200007312 */ /* 0x004e240000301000 */
[----:B0-----:R-:W-:-:S04]  /*fdc0*/  F2FP.BF16.F32.PACK_AB R0, RZ, R0 ;  /* 0x00000000ff00723e */ /* 0x001fc800000010ff */
[----:B------:R-:W-:Y:S01]  /*fdd0*/  PRMT R19, R0, 0x7610, R19 ;  /* 0x0000761000137816 */ /* 0x000fe20000000013 */
[----:B------:R-:W-:Y:S06]  /*fde0*/  BRA `(.L_x_3733) ;  /* 0x0000000000107947 */ /* 0x000fec0003800000 */
.L_x_3756:
[----:B------:R-:W2:Y:S02]  /*fdf0*/  LDG.E R2, desc[UR36][R2.64] ;  /* 0x0000002402027981 */ /* 0x000ea4000c1e1900 */
[----:B--2---:R-:W-:-:S04]  /*fe00*/  I2FP.F32.U32 R0, R2 ;  /* 0x0000000200007245 */ /* 0x004fc80000201000 */
[----:B------:R-:W-:-:S04]  /*fe10*/  F2FP.BF16.F32.PACK_AB R0, RZ, R0 ;  /* 0x00000000ff00723e */ /* 0x000fc800000010ff */
[----:B------:R-:W-:-:S07]  /*fe20*/  PRMT R19, R0, 0x7610, R19 ;  /* 0x0000761000137816 */ /* 0x000fce0000000013 */
.L_x_3733:
        /* <DEDUP_REMOVED lines=18> */
.L_x_3764:
[----:B------:R-:W2:Y:S02]  /*ff50*/  LDG.E.U8 R2, desc[UR36][R2.64] ;  /* 0x0000002402027981 */ /* 0x000ea4000c1e1100 */
[----:B--2---:R-:W-:-:S04]  /*ff60*/  I2FP.F32.U32 R0, R2 ;  /* 0x0000000200007245 */ /* 0x004fc80000201000 */
[----:B------:R-:W-:Y:S01]  /*ff70*/  F2FP.BF16.F32.PACK_AB R0, RZ, R0 ;  /* 0x00000000ff00723e */ /* 0x000fe200000010ff */
[----:B------:R-:W-:Y:S06]  /*ff80*/  BRA `(.L_x_3766) ;  /* 0x0000000c00a47947 */ /* 0x000fec0003800000 */
.L_x_3763:
        /* <DEDUP_REMOVED lines=10> */
.L_x_3768:
[----:B------:R-:W2:Y:S02]  /*10030*/  LDG.E R2, desc[UR36][R2.64] ;  /* 0x0000002402027981 */ /* 0x000ea4000c1e1900 */
[----:B--2---:R-:W-:-:S04]  /*10040*/  I2FP.F32.S32 R0, R2 ;  /* 0x0000000200007245 */ /* 0x004fc80000201400 */
[----:B------:R-:W-:Y:S01]  /*10050*/  F2FP.BF16.F32.PACK_AB R0, RZ, R0 ;  /* 0x00000000ff00723e */ /* 0x000fe200000010ff */
[----:B------:R-:W-:Y:S06]  /*10060*/  BRA `(.L_x_3766) ;  /* 0x0000000c006c7947 */ /* 0x000fec0003800000 */
.L_x_3767:
[----:B------:R-:W2:Y:S02]  /*10070*/  LDG.E.U16 R2, desc[UR36][R2.64] ;  /* 0x0000002402027981 */ /* 0x000ea4000c1e1500 */
[----:B--2---:R-:W0:Y:S02]  /*10080*/  I2F.S16 R0, R2 ;  /* 0x0000000200007306 */ /* 0x004e240000101400 */
[----:B0-----:R-:W-:Y:S01]  /*10090*/  F2FP.BF16.F32.PACK_AB R0, RZ, R0 ;  /* 0x00000000ff00723e */ /* 0x001fe200000010ff */
[----:B------:R-:W-:Y:S06]  /*100a0*/  BRA `(.L_x_3766) ;  /* 0x0000000c005c7947 */ /* 0x000fec0003800000 */
.L_x_3762:
        /* <DEDUP_REMOVED lines=9> */
.L_x_3770:
[----:B------:R-:W2:Y:S02]  /*10140*/  LDG.E.U16 R0, desc[UR36][R2.64] ;  /* 0x0000002402007981 */ /* 0x000ea4000c1e1500 */
[----:B--2---:R-:W-:-:S05]  /*10150*/  HADD2.F32 R0, -RZ, R0.H0_H0 ;  /* 0x20000000ff007230 */ /* 0x004fca0000004100 */
[----:B------:R-:W-:Y:S01]  /*10160*/  F2FP.BF16.F32.PACK_AB R0, RZ, R0 ;  /* 0x00000000ff00723e */ /* 0x000fe200000010ff */
[----:B------:R-:W-:Y:S06]  /*10170*/  BRA `(.L_x_3766) ;  /* 0x0000000c00287947 */ /* 0x000fec0003800000 */
.L_x_3769:
        /* <DEDUP_REMOVED lines=9> */
.L_x_3772:
[----:B------:R-:W2:Y:S02]  /*10210*/  LDG.E.U16 R2, desc[UR36][R2.64] ;  /* 0x0000002402027981 */ /* 0x000ea4000c1e1500 */
[----:B--2---:R-:W-:-:S05]  /*10220*/  HADD2.F32 R0, -RZ, R2.H0_H0 ;  /* 0x20000002ff007230 */ /* 0x004fca0000004100 */
[----:B------:R-:W-:Y:S01]  /*10230*/  F2FP.BF16.F32.PACK_AB R0, RZ, R0 ;  /* 0x00000000ff00723e */ /* 0x000fe200000010ff */
[----:B------:R-:W-:Y:S06]  /*10240*/  BRA `(.L_x_3766) ;  /* 0x0000000800f47947 */ /* 0x000fec0003800000 */
.L_x_3771:
        /* <DEDUP_REMOVED lines=12> */
.L_x_3761:
        /* <DEDUP_REMOVED lines=13> */
.L_x_3775:
        /* <DEDUP_REMOVED lines=12> */
.L_x_3774:
        /* <DEDUP_REMOVED lines=27> */
.L_x_3777:
        /* <DEDUP_REMOVED lines=13> */
.L_x_3776:
[----:B------:R0:W5:Y:S01]  /*10720*/  LDG.E.U16 R0, desc[UR36][R2.64] ;  /* 0x0000002402007981 */ /* 0x000162000c1e1500 */
[----:B------:R-:W-:Y:S05]  /*10730*/  BRA `(.L_x_3766) ;  /* 0x0000000400b87947 */ /* 0x000fea0003800000 */
.L_x_3773:
        /* <DEDUP_REMOVED lines=12> */
.L_x_3780:
        /* <DEDUP_REMOVED lines=21> */
.L_x_3784:
[----:B------:R-:W-:Y:S05]  /*10950*/  BSYNC.RECONVERGENT B1 ;  /* 0x0000000000017941 */ /* 0x000fea0003800200 */
.L_x_3783:
[----:B------:R-:W-:Y:S01]  /*10960*/  IMAD.SHL.U32 R0, R0, 0x100000, RZ ;  /* 0x0010000000007824 */ /* 0x000fe200078e00ff */
[----:B------:R-:W-:-:S04]  /*10970*/  LEA R2, R2, 0x3b800000, 0x17 ;  /* 0x3b80000002027811 */ /* 0x000fc800078eb8ff */
[----:B------:R-:W-:-:S07]  /*10980*/  LOP3.LUT R0, R2, R0, R7, 0xfe, !PT ;  /* 0x0000000002007212 */ /* 0x000fce00078efe07 */
.L_x_3782:
[----:B------:R-:W-:Y:S05]  /*10990*/  BSYNC.RECONVERGENT B0 ;  /* 0x0000000000007941 */ /* 0x000fea0003800200 */
.L_x_3781:
[----:B------:R-:W-:Y:S01]  /*109a0*/  F2FP.BF16.F32.PACK_AB R0, RZ, R0 ;  /* 0x00000000ff00723e */ /* 0x000fe200000010ff */
[----:B------:R-:W-:Y:S06]  /*109b0*/  BRA `(.L_x_3766) ;  /* 0x0000000400187947 */ /* 0x000fec0003800000 */
.L_x_3779:
        /* <DEDUP_REMOVED lines=21> */
.L_x_3788:
[----:B------:R-:W-:Y:S05]  /*10b10*/  BSYNC.RECONVERGENT B1 ;  /* 0x0000000000017941 */ /* 0x000fea0003800200 */
.L_x_3787:
[----:B------:R-:W-:Y:S01]  /*10b20*/  IMAD.SHL.U32 R0, R0, 0x200000, RZ ;  /* 0x0020000000007824 */ /* 0x000fe200078e00ff */
[----:B------:R-:W-:-:S04]  /*10b30*/  LEA R2, R2, 0x37800000, 0x17 ;  /* 0x3780000002027811 */ /* 0x000fc800078eb8ff */
[----:B------:R-:W-:-:S07]  /*10b40*/  LOP3.LUT R0, R2, R0, R7, 0xfe, !PT ;  /* 0x0000000002007212 */ /* 0x000fce00078efe07 */
.L_x_3786:
[----:B------:R-:W-:Y:S05]  /*10b50*/  BSYNC.RECONVERGENT B0 ;  /* 0x0000000000007941 */ /* 0x000fea0003800200 */
.L_x_3785:
[----:B------:R-:W-:Y:S01]  /*10b60*/  F2FP.BF16.F32.PACK_AB R0, RZ, R0 ;  /* 0x00000000ff00723e */ /* 0x000fe200000010ff */
[----:B------:R-:W-:Y:S06]  /*10b70*/  BRA `(.L_x_3766) ;  /* 0x0000000000a87947 */ /* 0x000fec0003800000 */
.L_x_3778:
        /* <DEDUP_REMOVED lines=14> */
.L_x_3792:
[----:B------:R-:W-:Y:S05]  /*10c60*/  BSYNC.RECONVERGENT B0 ;  /* 0x0000000000007941 */ /* 0x000fea0003800200 */
.L_x_3791:
[----:B------:R-:W-:Y:S01]  /*10c70*/  F2FP.BF16.F32.PACK_AB R0, RZ, R0 ;  /* 0x00000000ff00723e */ /* 0x000fe200000010ff */
[----:B------:R-:W-:Y:S06]  /*10c80*/  BRA `(.L_x_3766) ;  /* 0x0000000000647947 */ /* 0x000fec0003800000 */
.L_x_3765:
        /* <DEDUP_REMOVED lines=16> */
.L_x_3793:
[----:B------:R-:W-:Y:S01]  /*10d90*/  PRMT R0, RZ, 0x7610, R0 ;  /* 0x00007610ff007816 */ /* 0x000fe20000000000 */
[----:B------:R-:W-:Y:S06]  /*10da0*/  BRA `(.L_x_3766) ;  /* 0x00000000001c7947 */ /* 0x000fec0003800000 */
.L_x_3790:
[----:B------:R-:W2:Y:S02]  /*10db0*/  LDG.E.64 R2, desc[UR36][R2.64] ;  /* 0x0000002402027981 */ /* 0x000ea4000c1e1b00 */
[----:B--2---:R-:W0:Y:S02]  /*10dc0*/  I2F.U64 R0, R2 ;  /* 0x0000000200007312 */ /* 0x004e240000301000 */
[----:B0-----:R-:W-:Y:S01]  /*10dd0*/  F2FP.BF16.F32.PACK_AB R0, RZ, R0 ;  /* 0x00000000ff00723e */ /* 0x001fe200000010ff */
[----:B------:R-:W-:Y:S06]  /*10de0*/  BRA `(.L_x_3766) ;  /* 0x00000000000c7947 */ /* 0x000fec0003800000 */
.L_x_3789:
[----:B------:R-:W2:Y:S02]  /*10df0*/  LDG.E R2, desc[UR36][R2.64] ;  /* 0x0000002402027981 */ /* 0x000ea4000c1e1900 */
[----:B--2---:R-:W-:-:S04]  /*10e00*/  I2FP.F32.U32 R0, R2 ;  /* 0x0000000200007245 */ /* 0x004fc80000201000 */
[----:B------:R-:W-:-:S07]  /*10e10*/  F2FP.BF16.F32.PACK_AB R0, RZ, R0 ;  /* 0x00000000ff00723e */ /* 0x000fce00000010ff */
.L_x_3766:
[----:B------:R-:W1:Y:S01]  /*10e20*/  LDCU.64 UR4, c[0x0][0x600] ;  /* 0x0000c000ff0477ac */ /* 0x000e620008000a00 */
[----:B0----5:R-:W-:Y:S02]  /*10e30*/  IMAD.U32 R3, R0, 0x10000, RZ ;  /* 0x0001000000037824 */ /* 0x021fe400078e00ff */
[----:B------:R-:W-:-:S03]  /*10e40*/  IMAD.U32 R19, R19, 0x10000, RZ ;  /* 0x0001000013137824 */ /* 0x000fc600078e00ff */
        /* <DEDUP_REMOVED lines=8> */
[----:B------:R-:W0:Y:S02]  /*10ed0*/  @!P0 MUFU.RCP R2, R2 ;  /* 0x0000000200028308 */ /* 0x000e240000001000 */
[----:B0-----:R-:W-:-:S06]  /*10ee0*/  @!P0 FMUL.FTZ R0, R19, R2 ;  /* 0x0000000213008220 */ /* 0x001fcc0000410000 */
        /* <DEDUP_REMOVED lines=12> */
[----:B0-----:R-:W-:Y:S01]  /*10fb0*/  STG.E.U8 desc[UR36][R16.64], R3 ;  /* 0x0000000310007986 */ /* 0x001fe2000c101124 */
[----:B------:R-:W-:Y:S05]  /*10fc0*/  EXIT ;  /* 0x000000000000794d */ /* 0x000fea0003800000 */
.L_x_3797:
[----:B-1----:R-:W-:-:S06]  /*10fd0*/  IMAD.U32 R3, R3, 0x10000, RZ ;  /* 0x0001000003037824 */ /* 0x002fcc00078e00ff */
[----:B------:R-:W1:Y:S02]  /*10fe0*/  F2I.S64.TRUNC R2, R3 ;  /* 0x0000000300027311 */ /* 0x000e64000020d900 */
[----:B-1----:R-:W-:Y:S01]  /*10ff0*/  STG.E.U8 desc[UR36][R16.64], R2 ;  /* 0x0000000210007986 */ /* 0x002fe2000c101124 */
[----:B------:R-:W-:Y:S05]  /*11000*/  EXIT ;  /* 0x000000000000794d */ /* 0x000fea0003800000 */
.L_x_3796:
        /* <DEDUP_REMOVED lines=10> */
.L_x_3800:
[----:B-1----:R-:W-:-:S06]  /*110b0*/  IMAD.U32 R3, R3, 0x10000, RZ ;  /* 0x0001000003037824 */ /* 0x002fcc00078e00ff */
[----:B------:R-:W1:Y:S02]  /*110c0*/  F2I.FTZ.TRUNC.NTZ R3, R3 ;  /* 0x0000000300037305 */ /* 0x000e64000021f100 */
[----:B-1----:R-:W-:Y:S01]  /*110d0*/  STG.E desc[UR36][R16.64], R3 ;  /* 0x0000000310007986 */ /* 0x002fe2000c101924 */
[----:B------:R-:W-:Y:S05]  /*110e0*/  EXIT ;  /* 0x000000000000794d */ /* 0x000fea0003800000 */
.L_x_3799:
[----:B-1----:R-:W-:-:S06]  /*110f0*/  SHF.L.U32 R3, R3, 0x10, RZ ;  /* 0x0000001003037819 */ /* 0x002fcc00000006ff */
[----:B------:R-:W1:Y:S02]  /*11100*/  F2I.FTZ.TRUNC.NTZ R3, R3 ;  /* 0x0000000300037305 */ /* 0x000e64000021f100 */
[----:B-1----:R-:W-:Y:S01]  /*11110*/  STG.E.U16 desc[UR36][R16.64], R3 ;  /* 0x0000000310007986 */ /* 0x002fe2000c101524 */
[----:B------:R-:W-:Y:S05]  /*11120*/  EXIT ;  /* 0x000000000000794d */ /* 0x000fea0003800000 */
.L_x_3795:
        /* <DEDUP_REMOVED lines=9> */
.L_x_3802:
[----:B01----:R-:W-:-:S05]  /*111c0*/  IMAD.U32 R0, R3, 0x10000, RZ ;  /* 0x0001000003007824 */ /* 0x003fca00078e00ff */
[----:B------:R-:W-:-:S05]  /*111d0*/  F2FP.F16.F32.PACK_AB R0, RZ, R0 ;  /* 0x00000000ff00723e */ /* 0x000fca00000000ff */
[----:B------:R-:W-:Y:S01]  /*111e0*/  STG.E.U16 desc[UR36][R16.64], R0 ;  /* 0x0000000010007986 */ /* 0x000fe2000c101524 */
[----:B------:R-:W-:Y:S05]  /*111f0*/  EXIT ;  /* 0x000000000000794d */ /* 0x000fea0003800000 */
.L_x_3801:
        /* <DEDUP_REMOVED lines=10> */
.L_x_3804:
[----:B-1----:R-:W-:-:S04]  /*112a0*/  SHF.L.U32 R3, R3, 0x10, RZ ;  /* 0x0000001003037819 */ /* 0x002fc800000006ff */
[----:B------:R-:W-:-:S04]  /*112b0*/  F2FP.F16.F32.PACK_AB R3, RZ, R3 ;  /* 0x00000003ff03723e */ /* 0x000fc800000000ff */
[----:B------:R-:W-:-:S05]  /*112c0*/  PRMT R3, R3, 0x5410, RZ ;  /* 0x0000541003037816 */ /* 0x000fca00000000ff */
[----:B------:R-:W-:Y:S01]  /*112d0*/  STG.E desc[UR36][R16.64], R3 ;  /* 0x0000000310007986 */ /* 0x000fe2000c101924 */
[----:B------:R-:W-:Y:S05]  /*112e0*/  EXIT ;  /* 0x000000000000794d */ /* 0x000fea0003800000 */
.L_x_3803:
[----:B-1----:R-:W-:-:S04]  /*112f0*/  IMAD.U32 R2, R3, 0x10000, RZ ;  /* 0x0001000003027824 */ /* 0x002fc800078e00ff */
[----:B------:R-:W-:-:S06]  /*11300*/  FMUL.FTZ R2, R2, 1 ;  /* 0x3f80000002027820 */ /* 0x000fcc0000410000 */
[----:B------:R-:W1:Y:S02]  /*11310*/  F2F.F64.F32 R2, R2 ;  /* 0x0000000200027310 */ /* 0x000e640000201800 */
[----:B-1----:R-:W-:Y:S01]  /*11320*/  STG.E.64 desc[UR36][R16.64], R2 ;  /* 0x0000000210007986 */ /* 0x002fe2000c101b24 */
[----:B------:R-:W-:Y:S05]  /*11330*/  EXIT ;  /* 0x000000000000794d */ /* 0x000fea0003800000 */
.L_x_3794:
        /* <DEDUP_REMOVED lines=14> */
.L_x_3808:
[----:B-1----:R-:W-:Y:S01]  /*11420*/  IMAD.U32 R3, R3, 0x10000, RZ ;  /* 0x0001000003037824 */ /* 0x002fe200078e00ff */
[----:B------:R-:W-:Y:S01]  /*11430*/  BSSY.RECONVERGENT B0, `(.L_x_3809) ;  /* 0x0000013000007945 */ /* 0x000fe20003800200 */
[----:B------:R-:W-:-:S03]  /*11440*/  IMAD.MOV.U32 R8, RZ, RZ, 0x80 ;  /* 0x00000080ff087424 */ /* 0x000fc600078e00ff */
[----:B------:R-:W-:-:S04]  /*11450*/  LOP3.LUT R2, R3, 0x7fffffff, RZ, 0xc0, !PT ;  /* 0x7fffffff03027812 */ /* 0x000fc800078ec0ff */
[----:B------:R-:W-:-:S13]  /*11460*/  ISETP.GT.U32.AND P0, PT, R2, 0x437fffff, PT ;  /* 0x437fffff0200780c */ /* 0x000fda0003f04070 */
[----:B------:R-:W-:Y:S05]  /*11470*/  @P0 BRA `(.L_x_3810) ;  /* 0x0000000000380947 */ /* 0x000fea0003800000 */
[----:B------:R-:W-:-:S13]  /*11480*/  ISETP.GE.U32.AND P0, PT, R2, 0x3c000000, PT ;  /* 0x3c0000000200780c */ /* 0x000fda0003f06070 */
[----:B0-----:R-:W-:-:S04]  /*11490*/  @P0 SHF.R.U32.HI R0, RZ, 0x14, R3 ;  /* 0x00000014ff000819 */ /* 0x001fc80000011603 */
        /* <DEDUP_REMOVED lines=9> */
.L_x_3811:
[----:B------:R-:W-:-:S04]  /*11530*/  SHF.R.U32.HI R3, RZ, 0x18, R3 ;  /* 0x00000018ff037819 */ /* 0x000fc80000011603 */
[----:B------:R-:W-:-:S04]  /*11540*/  LOP3.LUT R0, R0, 0x80, R3, 0xf8, !PT ;  /* 0x0000008000007812 */ /* 0x000fc800078ef803 */
[----:B------:R-:W-:-:S07]  /*11550*/  PRMT R8, R0, 0x7610, R8 ;  /* 0x0000761000087816 */ /* 0x000fce0000000008 */
.L_x_3810:
[----:B------:R-:W-:Y:S05]  /*11560*/  BSYNC.RECONVERGENT B0 ;  /* 0x0000000000007941 */ /* 0x000fea0003800200 */
.L_x_3809:
[----:B------:R-:W-:Y:S01]  /*11570*/  STG.E.U8 desc[UR36][R16.64], R8 ;  /* 0x0000000810007986 */ /* 0x000fe2000c101124 */
[----:B------:R-:W-:Y:S05]  /*11580*/  EXIT ;  /* 0x000000000000794d */ /* 0x000fea0003800000 */
.L_x_3807:
[----:B-1----:R-:W-:Y:S01]  /*11590*/  SHF.L.U32 R3, R3, 0x10, RZ ;  /* 0x0000001003037819 */ /* 0x002fe200000006ff */
[----:B------:R-:W-:Y:S01]  /*115a0*/  BSSY.RECONVERGENT B0, `(.L_x_3812) ;  /* 0x0000013000007945 */ /* 0x000fe20003800200 */
[----:B------:R-:W-:Y:S02]  /*115b0*/  IMAD.MOV.U32 R8, RZ, RZ, 0x80 ;  /* 0x00000080ff087424 */ /* 0x000fe400078e00ff */
        /* <DEDUP_REMOVED lines=14> */
.L_x_3814:
[----:B------:R-:W-:-:S04]  /*116a0*/  SHF.R.U32.HI R3, RZ, 0x18, R3 ;  /* 0x00000018ff037819 */ /* 0x000fc80000011603 */
[----:B------:R-:W-:-:S04]  /*116b0*/  LOP3.LUT R0, R0, 0x80, R3, 0xf8, !PT ;  /* 0x0000008000007812 */ /* 0x000fc800078ef803 */
[----:B------:R-:W-:-:S07]  /*116c0*/  PRMT R8, R0, 0x7610, R8 ;  /* 0x0000761000087816 */ /* 0x000fce0000000008 */
.L_x_3813:
[----:B------:R-:W-:Y:S05]  /*116d0*/  BSYNC.RECONVERGENT B0 ;  /* 0x0000000000007941 */ /* 0x000fea0003800200 */
.L_x_3812:
[----:B------:R-:W-:Y:S01]  /*116e0*/  STG.E.U8 desc[UR36][R16.64], R8 ;  /* 0x0000000810007986 */ /* 0x000fe2000c101124 */
[----:B------:R-:W-:Y:S05]  /*116f0*/  EXIT ;  /* 0x000000000000794d */ /* 0x000fea0003800000 */
.L_x_3806:
[----:B------:R-:W-:-:S09]  /*11700*/  UISETP.NE.AND UP0, UPT, UR4, 0x1c, UPT ;  /* 0x0000001c0400788c */ /* 0x000fd2000bf05270 */
[----:B------:R-:W-:Y:S05]  /*11710*/  BRA.U !UP0, `(.L_x_3815) ;  /* 0x0000000108607547 */ /* 0x000fea000b800000 */
[----:B------:R-:W-:-:S09]  /*11720*/  UISETP.NE.AND UP0, UPT, UR4, 0x1d, UPT ;  /* 0x0000001d0400788c */ /* 0x000fd2000bf05270 */
[----:B------:R-:W-:Y:S05]  /*11730*/  BRA.U !UP0, `(.L_x_3816) ;  /* 0x0000000108487547 */ /* 0x000fea000b800000 */
[----:B------:R-:W-:-:S09]  /*11740*/  UISETP.NE.AND UP0, UPT, UR4, 0x2c, UPT ;  /* 0x0000002c0400788c */ /* 0x000fd2000bf05270 */
[----:B------:R-:W-:Y:S05]  /*11750*/  BRA.U UP0, `(.L_x_3798) ;  /* 0x0000000100bc7547 */ /* 0x000fea000b800000 */
        /* <DEDUP_REMOVED lines=16> */
.L_x_3816:
[----:B-1----:R-:W-:-:S06]  /*11860*/  IMAD.U32 R3, R3, 0x10000, RZ ;  /* 0x0001000003037824 */ /* 0x002fcc00078e00ff */
[----:B------:R-:W1:Y:S02]  /*11870*/  F2I.U64.TRUNC R2, R3 ;  /* 0x0000000300027311 */ /* 0x000e64000020d800 */
[----:B-1----:R-:W-:Y:S01]  /*11880*/  STG.E.64 desc[UR36][R16.64], R2 ;  /* 0x0000000210007986 */ /* 0x002fe2000c101b24 */
[----:B------:R-:W-:Y:S05]  /*11890*/  EXIT ;  /* 0x000000000000794d */ /* 0x000fea0003800000 */
.L_x_3815:
[----:B-1----:R-:W-:-:S06]  /*118a0*/  IMAD.U32 R3, R3, 0x10000, RZ ;  /* 0x0001000003037824 */ /* 0x002fcc00078e00ff */
[----:B------:R-:W1:Y:S02]  /*118b0*/  F2I.FTZ.U32.TRUNC.NTZ R3, R3 ;  /* 0x0000000300037305 */ /* 0x000e64000021f000 */
[----:B-1----:R-:W-:Y:S01]  /*118c0*/  STG.E desc[UR36][R16.64], R3 ;  /* 0x0000000310007986 */ /* 0x002fe2000c101924 */
[----:B------:R-:W-:Y:S05]  /*118d0*/  EXIT ;  /* 0x000000000000794d */ /* 0x000fea0003800000 */
.L_x_3805:
        /* <DEDUP_REMOVED lines=11> */
.L_x_3818:
[----:B-1----:R-:W-:Y:S02]  /*11990*/  SHF.L.U32 R3, R3, 0x10, RZ ;  /* 0x0000001003037819 */ /* 0x002fe400000006ff */
[----:B------:R-:W-:-:S03]  /*119a0*/  CS2R R6, SRZ ;  /* 0x0000000000067805 */ /* 0x000fc6000001ff00 */
[----:B------:R-:W-:-:S04]  /*119b0*/  FMUL.FTZ R3, R3, 1 ;  /* 0x3f80000003037820 */ /* 0x000fc80000410000 */
[----:B------:R-:W1:Y:S02]  /*119c0*/  F2F.F64.F32 R4, R3 ;  /* 0x0000000300047310 */ /* 0x000e640000201800 */
[----:B-1----:R-:W-:Y:S01]  /*119d0*/  STG.E.128 desc[UR36][R16.64], R4 ;  /* 0x0000000410007986 */ /* 0x002fe2000c101d24 */
[----:B------:R-:W-:Y:S05]  /*119e0*/  EXIT ;  /* 0x000000000000794d */ /* 0x000fea0003800000 */
.L_x_3817:
[----:B------:R-:W-:-:S09]  /*119f0*/  UISETP.NE.AND UP0, UPT, UR4, 0xf, UPT ;  /* 0x0000000f0400788c */ /* 0x000fd2000bf05270 */
[----:B------:R-:W-:Y:S05]  /*11a00*/  BRA.U !UP0, `(.L_x_3819) ;  /* 0x0000000108e87547 */ /* 0x000fea000b800000 */
[----:B------:R-:W-:-:S09]  /*11a10*/  UISETP.NE.AND UP0, UPT, UR4, 0x17, UPT ;  /* 0x000000170400788c */ /* 0x000fd2000bf05270 */
[----:B------:R-:W-:Y:S05]  /*11a20*/  BRA.U !UP0, `(.L_x_3820) ;  /* 0x0000000108907547 */ /* 0x000fea000b800000 */
[----:B------:R-:W-:-:S09]  /*11a30*/  UISETP.NE.AND UP0, UPT, UR4, 0x18, UPT ;  /* 0x000000180400788c */ /* 0x000fd2000bf05270 */
[----:B------:R-:W-:Y:S05]  /*11a40*/  BRA.U !UP0, `(.L_x_3821) ;  /* 0x0000000108447547 */ /* 0x000fea000b800000 */
.L_x_3798:
[----:B0-----:R-:W-:Y:S01]  /*11a50*/  MOV R0, 0x0 ;  /* 0x0000000000007802 */ /* 0x001fe20000000f00 */
        /* <DEDUP_REMOVED lines=15> */
.L_x_3822:
[----:B------:R-:W-:Y:S05]  /*11b50*/  EXIT ;  /* 0x000000000000794d */ /* 0x000fea0003800000 */
.L_x_3821:
        /* <DEDUP_REMOVED lines=13> */
.L_x_3824:
[----:B------:R-:W-:Y:S05]  /*11c30*/  BSYNC.RECONVERGENT B0 ;  /* 0x0000000000007941 */ /* 0x000fea0003800200 */
.L_x_3823:
[----:B------:R-:W-:-:S05]  /*11c40*/  LOP3.LUT R3, R0, 0x80, R3, 0xf8, !PT ;  /* 0x0000008000037812 */ /* 0x000fca00078ef803 */
[----:B------:R-:W-:Y:S01]  /*11c50*/  STG.E.U8 desc[UR36][R16.64], R3 ;  /* 0x0000000310007986 */ /* 0x000fe2000c101124 */
[----:B------:R-:W-:Y:S05]  /*11c60*/  EXIT ;  /* 0x000000000000794d */ /* 0x000fea0003800000 */
.L_x_3820:
        /* <DEDUP_REMOVED lines=12> */
.L_x_3826:
[----:B0-----:R-:W-:Y:S01]  /*11d30*/  IMAD.MOV.U32 R0, RZ, RZ, 0x7f ;  /* 0x0000007fff007424 */ /* 0x001fe200078e00ff */
[----:B------:R-:W-:-:S04]  /*11d40*/  ISETP.GT.U32.AND P0, PT, R2, 0x7f800000, PT ;  /* 0x7f8000000200780c */ /* 0x000fc80003f04070 */
[----:B------:R-:W-:-:S09]  /*11d50*/  SEL R0, R0, 0x7c, P0 ;  /* 0x0000007c00007807 */ /* 0x000fd20000000000 */
.L_x_3827:
[----:B------:R-:W-:Y:S05]  /*11d60*/  BSYNC.RECONVERGENT B0 ;  /* 0x0000000000007941 */ /* 0x000fea0003800200 */
.L_x_3825:
[----:B------:R-:W-:-:S04]  /*11d70*/  SHF.R.U32.HI R3, RZ, 0x18, R3 ;  /* 0x00000018ff037819 */ /* 0x000fc80000011603 */
[----:B------:R-:W-:-:S05]  /*11d80*/  LOP3.LUT R3, R0, 0x80, R3, 0xf8, !PT ;  /* 0x0000008000037812 */ /* 0x000fca00078ef803 */
[----:B------:R-:W-:Y:S01]  /*11d90*/  STG.E.U8 desc[UR36][R16.64], R3 ;  /* 0x0000000310007986 */ /* 0x000fe2000c101124 */
[----:B------:R-:W-:Y:S05]  /*11da0*/  EXIT ;  /* 0x000000000000794d */ /* 0x000fea0003800000 */
.L_x_3819:
[----:B-1----:R-:W-:Y:S01]  /*11db0*/  STG.E.U16 desc[UR36][R16.64], R3 ;  /* 0x0000000310007986 */ /* 0x002fe2000c101524 */
[----:B------:R-:W-:Y:S05]  /*11dc0*/  EXIT ;  /* 0x000000000000794d */ /* 0x000fea0003800000 */
.L_x_3828:
        /* <DEDUP_REMOVED lines=11> */
.L_x_14190:


//--------------------- .text._ZN2at6native27unrolled_elementwise_kernelIZZZNS0_26logit_backward_kernel_cudaERNS_18TensorIteratorBaseERKN3c106ScalarEENKUlvE_clEvENKUlvE2_clEvEUlNS4_8BFloat16ESA_E0_St5arrayIPcLm3EELi4E23TrivialOffsetCalculatorILi2EjESF_ILi1EjENS0_6memory12LoadWithCastILi2EEENSI_13StoreWithCastILi1EEEEEviT_T0_T2_T3_T4_T5_ --------------------------
	.section	.text._ZN2at6native27unrolled_elementwise_kernelIZZZNS0_26logit_backward_kernel_cudaERNS_18TensorIteratorBaseERKN3c106ScalarEENKUlvE_clEvENKUlvE2_clEvEUlNS4_8BFloat16ESA_E0_St5arrayIPcLm3EELi4E23TrivialOffsetCalculatorILi2EjESF_ILi1EjENS0_6memory12LoadWithCastILi2EEENSI_13StoreWithCastILi1EEEEEviT_T0_T2_T3_T4_T5_,"ax",@progbits
	.align	128
        .global         _ZN2at6native27unrolled_elementwise_kernelIZZZNS0_26logit_backward_kernel_cudaERNS_18TensorIteratorBaseERKN3c106ScalarEENKUlvE_clEvENKUlvE2_clEvEUlNS4_8BFloat16ESA_E0_St5arrayIPcLm3EELi4E23TrivialOffsetCalculatorILi2EjESF_ILi1EjENS0_6memory12LoadWithCastILi2EEENSI_13StoreWithCastILi1EEEEEviT_T0_T2_T3_T4_T5_
        .type           _ZN2at6native27unrolled_elementwise_kernelIZZZNS0_26logit_backward_kernel_cudaERNS_18TensorIteratorBaseERKN3c106ScalarEENKUlvE_clEvENKUlvE2_clEvEUlNS4_8BFloat16ESA_E0_St5arrayIPcLm3EELi4E23TrivialOffsetCalculatorILi2EjESF_ILi1EjENS0_6memory12LoadWithCastILi2EEENSI_13StoreWithCastILi1EEEEEviT_T0_T2_T3_T4_T5_,@function
        .size           _ZN2at6native27unrolled_elementwise_kernelIZZZNS0_26logit_backward_kernel_cudaERNS_18TensorIteratorBaseERKN3c106ScalarEENKUlvE_clEvENKUlvE2_clEvEUlNS4_8BFloat16ESA_E0_St5arrayIPcLm3EELi4E23TrivialOffsetCalculatorILi2EjESF_ILi1EjENS0_6memory12LoadWithCastILi2EEENSI_13StoreWithCastILi1EEEEEviT_T0_T2_T3_T4_T5_,(.L_x_14191 - _ZN2at6native27unrolled_elementwise_kernelIZZZNS0_26logit_backward_kernel_cudaERNS_18TensorIteratorBaseERKN3c106ScalarEENKUlvE_clEvENKUlvE2_clEvEUlNS4_8BFloat16ESA_E0_St5arrayIPcLm3EELi4E23TrivialOffsetCalculatorILi2EjESF_ILi1EjENS0_6memory12LoadWithCastILi2EEENSI_13StoreWithCastILi1EEEEEviT_T0_T2_T3_T4_T5_)
        .other          _ZN2at6native27unrolled_elementwise_kernelIZZZNS0_26logit_backward_kernel_cudaERNS_18TensorIteratorBaseERKN3c106ScalarEENKUlvE_clEvENKUlvE2_clEvEUlNS4_8BFloat16ESA_E0_St5arrayIPcLm3EELi4E23TrivialOffsetCalculatorILi2EjESF_ILi1EjENS0_6memory12LoadWithCastILi2EEENSI_13StoreWithCastILi1EEEEEviT_T0_T2_T3_T4_T5_,@"STO_CUDA_ENTRY STV_DEFAULT"
_ZN2at6native27unrolled_elementwise_kernelIZZZNS0_26logit_backward_kernel_cudaERNS_18TensorIteratorBaseERKN3c106ScalarEENKUlvE_clEvENKUlvE2_clEvEUlNS4_8BFloat16ESA_E0_St5arrayIPcLm3EELi4E23TrivialOffsetCalculatorILi2EjESF_ILi1EjENS0_6memory12LoadWithCastILi2EEENSI_13StoreWithCastILi1EEEEEviT_T0_T2_T3_T4_T5_:
.text._ZN2at6native27unrolled_elementwise_kernelIZZZNS0_26logit_backward_kernel_cudaERNS_18TensorIteratorBaseERKN3c106ScalarEENKUlvE_clEvENKUlvE2_clEvEUlNS4_8BFloat16ESA_E0_St5arrayIPcLm3EELi4E23TrivialOffsetCalculatorILi2EjESF_ILi1EjENS0_6memory12LoadWithCastILi2EEENSI_13StoreWithCastILi1EEEEEviT_T0_T2_T3_T4_T5_:
        /* <DEDUP_REMOVED lines=36> */
.L_x_3834:
[----:B------:R-:W2:Y:S02]  /*0240*/  LDG.E.U8 R4, desc[UR36][R4.64] ;  /* 0x0000002404047981 */ /* 0x000ea4000c1e1100 */
[----:B--2---:R-:W-:-:S04]  /*0250*/  I2FP.F32.U32 R0, R4 ;  /* 0x0000000400007245 */ /* 0x004fc80000201000 */
[----:B------:R-:W-:-:S04]  /*0260*/  F2FP.BF16.F32.PACK_AB R0, RZ, R0 ;  /* 0x00000000ff00723e */ /* 0x000fc800000010ff */
[----:B------:R-:W-:Y:S01]  /*0270*/  PRMT R28, R0, 0x7610, R28 ;  /* 0x00007610001c7816 */ /* 0x000fe2000000001c */
[----:B------:R-:W-:Y:S06]  /*0280*/  BRA `(.L_x_3836) ;  /* 0x0000000c00e47947 */ /* 0x000fec0003800000 */
.L_x_3833:
        /* <DEDUP_REMOVED lines=11> */
.L_x_3838:
[----:B------:R-:W2:Y:S02]  /*0340*/  LDG.E R4, desc[UR36][R4.64] ;  /* 0x0000002404047981 */ /* 0x000ea4000c1e1900 */
[----:B--2---:R-:W-:-:S04]  /*0350*/  I2FP.F32.S32 R0, R4 ;  /* 0x0000000400007245 */ /* 0x004fc80000201400 */
[----:B------:R-:W-:-:S04]  /*0360*/  F2FP.BF16.F32.PACK_AB R0, RZ, R0 ;  /* 0x00000000ff00723e */ /* 0x000fc800000010ff */
[----:B------:R-:W-:Y:S01]  /*0370*/  PRMT R28, R0, 0x7610, R28 ;  /* 0x00007610001c7816 */ /* 0x000fe2000000001c */
[----:B------:R-:W-:Y:S06]  /*0380*/  BRA `(.L_x_3836) ;  /* 0x0000000c00a47947 */ /* 0x000fec0003800000 */
.L_x_3837:
[----:B------:R-:W2:Y:S02]  /*0390*/  LDG.E.U16 R4, desc[UR36][R4.64] ;  /* 0x0000002404047981 */ /* 0x000ea4000c1e1500 */
[----:B--2---:R-:W0:Y:S02]  /*03a0*/  I2F.S16 R0, R4 ;  /* 0x0000000400007306 */ /* 0x004e240000101400 */
[----:B0-----:R-:W-:-:S04]  /*03b0*/  F2FP.BF16.F32.PACK_AB R0, RZ, R0 ;  /* 0x00000000ff00723e */ /* 0x001fc800000010ff */
[----:B------:R-:W-:Y:S01]  /*03c0*/  PRMT R28, R0, 0x7610, R28 ;  /* 0x00007610001c7816 */ /* 0x000fe2000000001c */
[----:B------:R-:W-:Y:S06]  /*03d0*/  BRA `(.L_x_3836) ;  /* 0x0000000c00907947 */ /* 0x000fec0003800000 */
.L_x_3832:
        /* <DEDUP_REMOVED lines=9> */
.L_x_3840:
[----:B------:R-:W2:Y:S02]  /*0470*/  LDG.E.U16 R0, desc[UR36][R4.64] ;  /* 0x0000002404007981 */ /* 0x000ea4000c1e1500 */
[----:B--2---:R-:W-:-:S05]  /*0480*/  HADD2.F32 R0, -RZ, R0.H0_H0 ;  /* 0x20000000ff007230 */ /* 0x004fca0000004100 */
[----:B------:R-:W-:-:S04]  /*0490*/  F2FP.BF16.F32.PACK_AB R0, RZ, R0 ;  /* 0x00000000ff00723e */ /* 0x000fc800000010ff */
[----:B------:R-:W-:Y:S01]  /*04a0*/  PRMT R28, R0, 0x7610, R28 ;  /* 0x00007610001c7816 */ /* 0x000fe2000000001c */
[----:B------:R-:W-:Y:S06]  /*04b0*/  BRA `(.L_x_3836) ;  /* 0x0000000c00587947 */ /* 0x000fec0003800000 */
.L_x_3839:
        /* <DEDUP_REMOVED lines=9> */
.L_x_3842:
[----:B------:R-:W2:Y:S02]  /*0550*/  LDG.E.U16 R4, desc[UR36][R4.64] ;  /* 0x0000002404047981 */ /* 0x000ea4000c1e1500 */
[----:B--2---:R-:W-:-:S05]  /*0560*/  HADD2.F32 R0, -RZ, R4.H0_H0 ;  /* 0x20000004ff007230 */ /* 0x004fca0000004100 */
[----:B------:R-:W-:-:S04]  /*0570*/  F2FP.BF16.F32.PACK_AB R0, RZ, R0 ;  /* 0x00000000ff00723e */ /* 0x000fc800000010ff */
[----:B------:R-:W-:Y:S01]  /*0580*/  PRMT R28, R0, 0x7610, R28 ;  /* 0x00007610001c7816 */ /* 0x000fe2000000001c */
[----:B------:R-:W-:Y:S06]  /*0590*/  BRA `(.L_x_3836) ;  /* 0x0000000c00207947 */ /* 0x000fec0003800000 */
.L_x_3841:
        /* <DEDUP_REMOVED lines=13> */
.L_x_3831:
        /* <DEDUP_REMOVED lines=14> */
.L_x_3845:
        /* <DEDUP_REMOVED lines=13> */
.L_x_3844:
        /* <DEDUP_REMOVED lines=27> */
.L_x_3847:
        /* <DEDUP_REMOVED lines=15> */
.L_x_3846:
[----:B------:R0:W5:Y:S01]  /*0ac0*/  LDG.E.U16 R28, desc[UR36][R4.64] ;  /* 0x00000024041c7981 */ /* 0x000162000c1e1500 */
[----:B------:R-:W-:Y:S05]  /*0ad0*/  BRA `(.L_x_3836) ;  /* 0x0000000400d07947 */ /* 0x000fea0003800000 */
.L_x_3843:
        /* <DEDUP_REMOVED lines=13> */
.L_x_3850:
        /* <DEDUP_REMOVED lines=21> */
.L_x_3854:
[----:B------:R-:W-:Y:S05]  /*0d00*/  BSYNC.RECONVERGENT B1 ;  /* 0x0000000000017941 */ /* 0x000fea0003800200 */
.L_x_3853:
[----:B------:R-:W-:Y:S01]  /*0d10*/  IMAD.SHL.U32 R0, R0, 0x100000, RZ ;  /* 0x0010000000007824 */ /* 0x000fe200078e00ff */
[----:B------:R-:W-:-:S04]  /*0d20*/  LEA R3, R3, 0x3b800000, 0x17 ;  /* 0x3b80000003037811 */ /* 0x000fc800078eb8ff */
[----:B------:R-:W-:-:S07]  /*0d30*/  LOP3.LUT R0, R3, R0, R7, 0xfe, !PT ;  /* 0x0000000003007212 */ /* 0x000fce00078efe07 */
.L_x_3852:
[----:B------:R-:W-:Y:S05]  /*0d40*/  BSYNC.RECONVERGENT B0 ;  /* 0x0000000000007941 */ /* 0x000fea0003800200 */
.L_x_3851:
[----:B------:R-:W-:-:S04]  /*0d50*/  F2FP.BF16.F32.PACK_AB R0, RZ, R0 ;  /* 0x00000000ff00723e */ /* 0x000fc800000010ff */
[----:B------:R-:W-:Y:S01]  /*0d60*/  PRMT R28, R0, 0x7610, R28 ;  /* 0x00007610001c7816 */ /* 0x000fe2000000001c */
[----:B------:R-:W-:Y:S06]  /*0d70*/  BRA `(.L_x_3836) ;  /* 0x0000000400287947 */ /* 0x000fec0003800000 */
.L_x_3849:
        /* <DEDUP_REMOVED lines=21> */
.L_x_3858:
[----:B------:R-:W-:Y:S05]  /*0ed0*/  BSYNC.RECONVERGENT B1 ;  /* 0x0000000000017941 */ /* 0x000fea0003800200 */
.L_x_3857:
[----:B------:R-:W-:Y:S01]  /*0ee0*/  IMAD.SHL.U32 R0, R0, 0x200000, RZ ;  /* 0x0020000000007824 */ /* 0x000fe200078e00ff */
[----:B------:R-:W-:-:S04]  /*0ef0*/  LEA R3, R3, 0x37800000, 0x17 ;  /* 0x3780000003037811 */ /* 0x000fc800078eb8ff */
[----:B------:R-:W-:-:S07]  /*0f00*/  LOP3.LUT R0, R3, R0, R7, 0xfe, !PT ;  /* 0x0000000003007212 */ /* 0x000fce00078efe07 */
.L_x_3856:
[----:B------:R-:W-:Y:S05]  /*0f10*/  BSYNC.RECONVERGENT B0 ;  /* 0x0000000000007941 */ /* 0x000fea0003800200 */
.L_x_3855:
[----:B------:R-:W-:-:S04]  /*0f20*/  F2FP.BF16.F32.PACK_AB R0, RZ, R0 ;  /* 0x00000000ff00723e */ /* 0x000fc800000010ff */
[----:B------:R-:W-:Y:S01]  /*0f30*/  PRMT R28, R0, 0x7610, R28 ;  /* 0x00007610001c7816 */ /* 0x000fe2000000001c */
[----:B------:R-:W-:Y:S06]  /*0f40*/  BRA `(.L_x_3836) ;  /* 0x0000000000b47947 */ /* 0x000fec0003800000 */
.L_x_3848:
[----:B------:R-:W-:-:S09]  /*0f50*/  UISETP.NE.AND UP0, UPT, UR4, 0x1c, UPT ;  /* 0x0000001c0400788c */ /* 0x000fd2000bf05270 */
[----:B------:R-:W-:Y:S05]  /*0f60*/  BRA.U !UP0, `(.L_x_3859) ;  /* 0x00000001089c7547 */ /* 0x000fea000b800000 */
[----:B------:R-:W-:-:S09]  /*0f70*/  UISETP.NE.AND UP0, UPT, UR4, 0x1d, UPT ;  /* 0x0000001d0400788c */ /* 0x000fd2000bf05270 */
[----:B------:R-:W-:Y:S05]  /*0f80*/  BRA.U !UP0, `(.L_x_3860) ;  /* 0x0000000108807547 */ /* 0x000fea000b800000 */
[----:B------:R-:W-:-:S09]  /*0f90*/  UISETP.NE.AND UP0, UPT, UR4, 0x2c, UPT ;  /* 0x0000002c0400788c */ /* 0x000fd2000bf05270 */
[----:B------:R-:W-:Y:S05]  /*0fa0*/  BRA.U !UP0, `(.L_x_3861) ;  /* 0x0000000108487547 */ /* 0x000fea000b800000 */
.L_x_3835:
        /* <DEDUP_REMOVED lines=16> */
.L_x_3862:
[----:B------:R-:W-:Y:S01]  /*10b0*/  PRMT R28, RZ, 0x7610, R28 ;  /* 0x00007610ff1c7816 */ /* 0x000fe2000000001c */
[----:B------:R-:W-:Y:S06]  /*10c0*/  BRA `(.L_x_3836) ;  /* 0x0000000000547947 */ /* 0x000fec0003800000 */
.L_x_3861:
        /* <DEDUP_REMOVED lines=8> */
.L_x_3864:
[----:B------:R-:W-:Y:S05]  /*1150*/  BSYNC.RECONVERGENT B0 ;  /* 0x0000000000007941 */ /* 0x000fea0003800200 */
.L_x_3863:
[----:B------:R-:W-:-:S04]  /*1160*/  F2FP.BF16.F32.PACK_AB R0, RZ, R0 ;  /* 0x00000000ff00723e */ /* 0x000fc800000010ff */
[----:B------:R-:W-:Y:S01]  /*1170*/  PRMT R28, R0, 0x7610, R28 ;  /* 0x00007610001c7816 */ /* 0x000fe2000000001c */
[----:B------:R-:W-:Y:S06]  /*1180*/  BRA `(.L_x_3836) ;  /* 0x0000000000247947 */ /* 0x000fec0003800000 */
.L_x_3860:
[----:B------:R-:W2:Y:S02]  /*1190*/  LDG.E.64 R4, desc[UR36][R4.64] ;  /* 0x0000002404047981 */ /* 0x000ea4000c1e1b00 */
[----:B--2---:R-:W0:Y:S02]  /*11a0*/  I2F.U64 R0, R4 ;  /* 0x0000000400007312 */ /* 0x004e240000301000 */
[----:B0-----:R-:W-:-:S04]  /*11b0*/  F2FP.BF16.F32.PACK_AB R0, RZ, R0 ;  /* 0x00000000ff00723e */ /* 0x001fc800000010ff */
[----:B------:R-:W-:Y:S01]  /*11c0*/  PRMT R28, R0, 0x7610, R28 ;  /* 0x00007610001c7816 */ /* 0x000fe2000000001c */
[----:B------:R-:W-:Y:S06]  /*11d0*/  BRA `(.L_x_3836) ;  /* 0x0000000000107947 */ /* 0x000fec0003800000 */
.L_x_3859:
[----:B------:R-:W2:Y:S02]  /*11e0*/  LDG.E R4, desc[UR36][R4.64] ;  /* 0x0000002404047981 */ /* 0x000ea4000c1e1900 */
[----:B--2---:R-:W-:-:S04]  /*11f0*/  I2FP.F32.U32 R0, R4 ;  /* 0x0000000400007245 */ /* 0x004fc80000201000 */
[----:B------:R-:W-:-:S04]  /*1200*/  F2FP.BF16.F32.PACK_AB R0, RZ, R0 ;  /* 0x00000000ff00723e */ /* 0x000fc800000010ff */
[----:B------:R-:W-:-:S07]  /*1210*/  PRMT R28, R0, 0x7610, R28 ;  /* 0x00007610001c7816 */ /* 0x000fce000000001c */
.L_x_3836:
        /* <DEDUP_REMOVED lines=21> */
.L_x_3868:
[----:B------:R-:W2:Y:S02]  /*1370*/  LDG.E.U8 R4, desc[UR36][R4.64] ;  /* 0x0000002404047981 */ /* 0x000ea4000c1e1100 */
[----:B--2---:R-:W-:-:S04]  /*1380*/  I2FP.F32.U32 R0, R4 ;  /* 0x0000000400007245 */ /* 0x004fc80000201000 */
[----:B------:R-:W-:-:S04]  /*1390*/  F2FP.BF16.F32.PACK_AB R0, RZ, R0 ;  /* 0x00000000ff00723e */ /* 0x000fc800000010ff */
[----:B------:R-:W-:Y:S01]  /*13a0*/  PRMT R22, R0, 0x7610, R22 ;  /* 0x0000761000167816 */ /* 0x000fe20000000016 */
[----:B------:R-:W-:Y:S06]  /*13b0*/  BRA `(.L_x_3870) ;  /* 0x0000000c00e47947 */ /* 0x000fec0003800000 */
.L_x_3867:
        /* <DEDUP_REMOVED lines=11> */
.L_x_3872:
[----:B------:R-:W2:Y:S02]  /*1470*/  LDG.E R4, desc[UR36][R4.64] ;  /* 0x0000002404047981 */ /* 0x000ea4000c1e1900 */
[----:B--2---:R-:W-:-:S04]  /*1480*/  I2FP.F32.S32 R0, R4 ;  /* 0x0000000400007245 */ /* 0x004fc80000201400 */
[----:B------:R-:W-:-:S04]  /*1490*/  F2FP.BF16.F32.PACK_AB R0, RZ, R0 ;  /* 0x00000000ff00723e */ /* 0x000fc800000010ff */
[----:B------:R-:W-:Y:S01]  /*14a0*/  PRMT R22, R0, 0x7610, R22 ;  /* 0x0000761000167816 */ /* 0x000fe20000000016 */
[----:B------:R-:W-:Y:S06]  /*14b0*/  BRA `(.L_x_3870) ;  /* 0x0000000c00a47947 */ /* 0x000fec0003800000 */
.L_x_3871:
[----:B------:R-:W2:Y:S02]  /*14c0*/  LDG.E.U16 R4, desc[UR36][R4.64] ;  /* 0x0000002404047981 */ /* 0x000ea4000c1e1500 */
[----:B--2---:R-:W0:Y:S02]  /*14d0*/  I2F.S16 R0, R4 ;  /* 0x0000000400007306 */ /* 0x004e240000101400 */
[----:B0-----:R-:W-:-:S04]  /*14e0*/  F2FP.BF16.F32.PACK_AB R0, RZ, R0 ;  /* 0x00000000ff00723e */ /* 0x001fc800000010ff */
[----:B------:R-:W-:Y:S01]  /*14f0*/  PRMT R22, R0, 0x7610, R22 ;  /* 0x0000761000167816 */ /* 0x000fe20000000016 */
[----:B------:R-:W-:Y:S06]  /*1500*/  BRA `(.L_x_3870) ;  /* 0x0000000c00907947 */ /* 0x000fec0003800000 */
.L_x_3866:
        /* <DEDUP_REMOVED lines=9> */
.L_x_3874:
[----:B------:R-:W2:Y:S02]  /*15a0*/  LDG.E.U16 R0, desc[UR36][R4.64] ;  /* 0x0000002404007981 */ /* 0x000ea4000c1e1500 */
[----:B--2---:R-:W-:-:S05]  /*15b0*/  HADD2.F32 R0, -RZ, R0.H0_H0 ;  /* 0x20000000ff007230 */ /* 0x004fca0000004100 */
[----:B------:R-:W-:-:S04]  /*15c0*/  F2FP.BF16.F32.PACK_AB R0, RZ, R0 ;  /* 0x00000000ff00723e */ /* 0x000fc800000010ff */
[----:B------:R-:W-:Y:S01]  /*15d0*/  PRMT R22, R0, 0x7610, R22 ;  /* 0x0000761000167816 */ /* 0x000fe20000000016 */
[----:B------:R-:W-:Y:S06]  /*15e0*/  BRA `(.L_x_3870) ;  /* 0x0000000c00587947 */ /* 0x000fec0003800000 */
.L_x_3873:
        /* <DEDUP_REMOVED lines=9> */
.L_x_3876:
[----:B------:R-:W2:Y:S02]  /*1680*/  LDG.E.U16 R4, desc[UR36][R4.64] ;  /* 0x0000002404047981 */ /* 0x000ea4000c1e1500 */
[----:B--2---:R-:W-:-:S05]  /*1690*/  HADD2.F32 R0, -RZ, R4.H0_H0 ;  /* 0x20000004ff007230 */ /* 0x004fca0000004100 */
[----:B------:R-:W-:-:S04]  /*16a0*/  F2FP.BF16.F32.PACK_AB R0, RZ, R0 ;  /* 0x00000000ff00723e */ /* 0x000fc800000010ff */
[----:B------:R-:W-:Y:S01]  /*16b0*/  PRMT R22, R0, 0x7610, R22 ;  /* 0x0000761000167816 */ /* 0x000fe20000000016 */
[----:B------:R-:W-:Y:S06]  /*16c0*/  BRA `(.L_x_3870) ;  /* 0x0000000c00207947 */ /* 0x000fec0003800000 */
.L_x_3875:
        /* <DEDUP_REMOVED lines=13> */
.L_x_3865:
        /* <DEDUP_REMOVED lines=14> */
.L_x_3879:
        /* <DEDUP_REMOVED lines=13> */
.L_x_3878:
        /* <DEDUP_REMOVED lines=27> */
.L_x_3881:
        /* <DEDUP_REMOVED lines=15> */
.L_x_3880:
[----:B------:R0:W5:Y:S01]  /*1bf0*/  LDG.E.U16 R22, desc[UR36][R4.64] ;  /* 0x0000002404167981 */ /* 0x000162000c1e1500 */
[----:B------:R-:W-:Y:S05]  /*1c00*/  BRA `(.L_x_3870) ;  /* 0x0000000400d07947 */ /* 0x000fea0003800000 */
.L_x_3877:
        /* <DEDUP_REMOVED lines=13> */
.L_x_3884:
        /* <DEDUP_REMOVED lines=21> */
.L_x_3888:
[----:B------:R-:W-:Y:S05]  /*1e30*/  BSYNC.RECONVERGENT B1 ;  /* 0x0000000000017941 */ /* 0x000fea0003800200 */
.L_x_3887:
[----:B------:R-:W-:Y:S01]  /*1e40*/  IMAD.SHL.U32 R0, R0, 0x100000, RZ ;  /* 0x0010000000007824 */ /* 0x000fe200078e00ff */
[----:B------:R-:W-:-:S04]  /*1e50*/  LEA R3, R3, 0x3b800000, 0x17 ;  /* 0x3b80000003037811 */ /* 0x000fc800078eb8ff */
[----:B------:R-:W-:-:S07]  /*1e60*/  LOP3.LUT R0, R3, R0, R7, 0xfe, !PT ;  /* 0x0000000003007212 */ /* 0x000fce00078efe07 */
.L_x_3886:
[----:B------:R-:W-:Y:S05]  /*1e70*/  BSYNC.RECONVERGENT B0 ;  /* 0x0000000000007941 */ /* 0x000fea0003800200 */
.L_x_3885:
[----:B------:R-:W-:-:S04]  /*1e80*/  F2FP.BF16.F32.PACK_AB R0, RZ, R0 ;  /* 0x00000000ff00723e */ /* 0x000fc800000010ff */
[----:B------:R-:W-:Y:S01]  /*1e90*/  PRMT R22, R0, 0x7610, R22 ;  /* 0x0000761000167816 */ /* 0x000fe20000000016 */
[----:B------:R-:W-:Y:S06]  /*1ea0*/  BRA `(.L_x_3870) ;  /* 0x0000000400287947 */ /* 0x000fec0003800000 */
.L_x_3883:
        /* <DEDUP_REMOVED lines=21> */
.L_x_3892:
[----:B------:R-:W-:Y:S05]  /*2000*/  BSYNC.RECONVERGENT B1 ;  /* 0x0000000000017941 */ /* 0x000fea0003800200 */
.L_x_3891:
[----:B------:R-:W-:Y:S01]  /*2010*/  IMAD.SHL.U32 R0, R0, 0x200000, RZ ;  /* 0x0020000000007824 */ /* 0x000fe200078e00ff */
[----:B------:R-:W-:-:S04]  /*2020*/  LEA R3, R3, 0x37800000, 0x17 ;  /* 0x3780000003037811 */ /* 0x000fc800078eb8ff */
[----:B------:R-:W-:-:S07]  /*2030*/  LOP3.LUT R0, R3, R0, R7, 0xfe, !PT ;  /* 0x0000000003007212 */ /* 0x000fce00078efe07 */
.L_x_3890:
[----:B------:R-:W-:Y:S05]  /*2040*/  BSYNC.RECONVERGENT B0 ;  /* 0x0000000000007941 */ /* 0x000fea0003800200 */
.L_x_3889:
[----:B------:R-:W-:-:S04]  /*2050*/  F2FP.BF16.F32.PACK_AB R0, RZ, R0 ;  /* 0x00000000ff00723e */ /* 0x000fc800000010ff */
[----:B------:R-:W-:Y:S01]  /*2060*/  PRMT R22, R0, 0x7610, R22 ;  /* 0x0000761000167816 */ /* 0x000fe20000000016 */
[----:B------:R-:W-:Y:S06]  /*2070*/  BRA `(.L_x_3870) ;  /* 0x0000000000b47947 */ /* 0x000fec0003800000 */
.L_x_3882:
[----:B------:R-:W-:-:S09]  /*2080*/  UISETP.NE.AND UP0, UPT, UR4, 0x1c, UPT ;  /* 0x0000001c0400788c */ /* 0x000fd2000bf05270 */
[----:B------:R-:W-:Y:S05]  /*2090*/  BRA.U !UP0, `(.L_x_3893) ;  /* 0x00000001089c7547 */ /* 0x000fea000b800000 */
[----:B------:R-:W-:-:S09]  /*20a0*/  UISETP.NE.AND UP0, UPT, UR4, 0x1d, UPT ;  /* 0x0000001d0400788c */ /* 0x000fd2000bf05270 */
[----:B------:R-:W-:Y:S05]  /*20b0*/  BRA.U !UP0, `(.L_x_3894) ;  /* 0x0000000108807547 */ /* 0x000fea000b800000 */
[----:B------:R-:W-:-:S09]  /*20c0*/  UISETP.NE.AND UP0, UPT, UR4, 0x2c, UPT ;  /* 0x0000002c0400788c */ /* 0x000fd2000bf05270 */
[----:B------:R-:W-:Y:S05]  /*20d0*/  BRA.U !UP0, `(.L_x_3895) ;  /* 0x0000000108487547 */ /* 0x000fea000b800000 */
.L_x_3869:
        /* <DEDUP_REMOVED lines=16> */
.L_x_3896:
[----:B------:R-:W-:Y:S01]  /*21e0*/  PRMT R22, RZ, 0x7610, R22 ;  /* 0x00007610ff167816 */ /* 0x000fe20000000016 */
[----:B------:R-:W-:Y:S06]  /*21f0*/  BRA `(.L_x_3870) ;  /* 0x0000000000547947 */ /* 0x000fec0003800000 */
.L_x_3895:
        /* <DEDUP_REMOVED lines=8> */
.L_x_3898:
[----:B------:R-:W-:Y:S05]  /*2280*/  BSYNC.RECONVERGENT B0 ;  /* 0x0000000000007941 */ /* 0x000fea0003800200 */
.L_x_3897:
[----:B------:R-:W-:-:S04]  /*2290*/  F2FP.BF16.F32.PACK_AB R0, RZ, R0 ;  /* 0x00000000ff00723e */ /* 0x000fc800000010ff */
[----:B------:R-:W-:Y:S01]  /*22a0*/  PRMT R22, R0, 0x7610, R22 ;  /* 0x0000761000167816 */ /* 0x000fe20000000016 */
[----:B------:R-:W-:Y:S06]  /*22b0*/  BRA `(.L_x_3870) ;  /* 0x0000000000247947 */ /* 0x000fec0003800000 */
.L_x_3894:
[----:B------:R-:W2:Y:S02]  /*22c0*/  LDG.E.64 R4, desc[UR36][R4.64] ;  /* 0x0000002404047981 */ /* 0x000ea4000c1e1b00 */
[----:B--2---:R-:W0:Y:S02]  /*22d0*/  I2F.U64 R0, R4 ;  /* 0x0000000400007312 */ /* 0x004e240000301000 */
[----:B0-----:R-:W-:-:S04]  /*22e0*/  F2FP.BF16.F32.PACK_AB R0, RZ, R0 ;  /* 0x00000000ff00723e */ /* 0x001fc800000010ff */
[----:B------:R-:W-:Y:S01]  /*22f0*/  PRMT R22, R0, 0x7610, R22 ;  /* 0x0000761000167816 */ /* 0x000fe20000000016 */
[----:B------:R-:W-:Y:S06]  /*2300*/  BRA `(.L_x_3870) ;  /* 0x0000000000107947 */ /* 0x000fec0003800000 */
.L_x_3893:
[----:B------:R-:W2:Y:S02]  /*2310*/  LDG.E R4, desc[UR36][R4.64] ;  /* 0x0000002404047981 */ /* 0x000ea4000c1e1900 */
[----:B--2---:R-:W-:-:S04]  /*2320*/  I2FP.F32.U32 R0, R4 ;  /* 0x0000000400007245 */ /* 0x004fc80000201000 */
[----:B------:R-:W-:-:S04]  /*2330*/  F2FP.BF16.F32.PACK_AB R0, RZ, R0 ;  /* 0x00000000ff00723e */ /* 0x000fc800000010ff */
[----:B------:R-:W-:-:S07]  /*2340*/  PRMT R22, R0, 0x7610, R22 ;  /* 0x0000761000167816 */ /* 0x000fce0000000016 */
.L_x_3870:
[----:B------:R-:W-:-:S07]  /*2350*/  VIADD R17, R25, 0x80 ;  /* 0x0000008019117836 */ /* 0x000fce0000000000 */
.L_x_3830:
[----:B------:R-:W-:Y:S05]  /*2360*/  BSYNC.RECONVERGENT B6 ;  /* 0x0000000000067941 */ /* 0x000fea0003800200 */
.L_x_3829:
        /* <DEDUP_REMOVED lines=27> */
.L_x_3904:
[----:B------:R-:W2:Y:S02]  /*2520*/  LDG.E.U8 R4, desc[UR36][R4.64] ;  /* 0x0000002404047981 */ /* 0x000ea4000c1e1100 */
[----:B--2---:R-:W-:-:S04]  /*2530*/  I2FP.F32.U32 R0, R4 ;  /* 0x0000000400007245 */ /* 0x004fc80000201000 */
[----:B------:R-:W-:-:S04]  /*2540*/  F2FP.BF16.F32.PACK_AB R0, RZ, R0 ;  /* 0x00000000ff00723e */ /* 0x000fc800000010ff */
[----:B------:R-:W-:Y:S01]  /*2550*/  PRMT R26, R0, 0x7610, R26 ;  /* 0x00007610001a7816 */ /* 0x000fe2000000001a */
[----:B------:R-:W-:Y:S06]  /*2560*/  BRA `(.L_x_3906) ;  /* 0x0000000c00e47947 */ /* 0x000fec0003800000 */
.L_x_3903:
        /* <DEDUP_REMOVED lines=11> */
.L_x_3908:
[----:B------:R-:W2:Y:S02]  /*2620*/  LDG.E R4, desc[UR36][R4.64] ;  /* 0x0000002404047981 */ /* 0x000ea4000c1e1900 */
[----:B--2---:R-:W-:-:S04]  /*2630*/  I2FP.F32.S32 R0, R4 ;  /* 0x0000000400007245 */ /* 0x004fc80000201400 */
[----:B------:R-:W-:-:S04]  /*2640*/  F2FP.BF16.F32.PACK_AB R0, RZ, R0 ;  /* 0x00000000ff00723e */ /* 0x000fc800000010ff */
[----:B------:R-:W-:Y:S01]  /*2650*/  PRMT R26, R0, 0x7610, R26 ;  /* 0x00007610001a7816 */ /* 0x000fe2000000001a */
[----:B------:R-:W-:Y:S06]  /*2660*/  BRA `(.L_x_3906) ;  /* 0x0000000c00a47947 */ /* 0x000fec0003800000 */
.L_x_3907:
[----:B------:R-:W2:Y:S02]  /*2670*/  LDG.E.U16 R4, desc[UR36][R4.64] ;  /* 0x0000002404047981 */ /* 0x000ea4000c1e1500 */
[----:B--2---:R-:W0:Y:S02]  /*2680*/  I2F.S16 R0, R4 ;  /* 0x0000000400007306 */ /* 0x004e240000101400 */
[----:B0-----:R-:W-:-:S04]  /*2690*/  F2FP.BF16.F32.PACK_AB R0, RZ, R0 ;  /* 0x00000000ff00723e */ /* 0x001fc800000010ff */
[----:B------:R-:W-:Y:S01]  /*26a0*/  PRMT R26, R0, 0x7610, R26 ;  /* 0x00007610001a7816 */ /* 0x000fe2000000001a */
[----:B------:R-:W-:Y:S06]  /*26b0*/  BRA `(.L_x_3906) ;  /* 0x0000000c00907947 */ /* 0x000fec0003800000 */
.L_x_3902:
        /* <DEDUP_REMOVED lines=9> */
.L_x_3910:
[----:B------:R-:W2:Y:S02]  /*2750*/  LDG.E.U16 R0, desc[UR36][R4.64] ;  /* 0x0000002404007981 */ /* 0x000ea4000c1e1500 */
[----:B--2---:R-:W-:-:S05]  /*2760*/  HADD2.F32 R0, -RZ, R0.H0_H0 ;  /* 0x20000000ff007230 */ /* 0x004fca0000004100 */
[----:B------:R-:W-:-:S04]  /*2770*/  F2FP.BF16.F32.PACK_AB R0, RZ, R0 ;  /* 0x00000000ff00723e */ /* 0x000fc800000010ff */
[----:B------:R-:W-:Y:S01]  /*2780*/  PRMT R26, R0, 0x7610, R26 ;  /* 0x00007610001a7816 */ /* 0x000fe2000000001a */
[----:B------:R-:W-:Y:S06]  /*2790*/  BRA `(.L_x_3906) ;  /* 0x0000000c00587947 */ /* 0x000fec0003800000 */
.L_x_3909:
        /* <DEDUP_REMOVED lines=9> */
.L_x_3912:
[----:B------:R-:W2:Y:S02]  /*2830*/  LDG.E.U16 R4, desc[UR36][R4.64] ;  /* 0x0000002404047981 */ /* 0x000ea4000c1e1500 */
[----:B--2---:R-:W-:-:S05]  /*2840*/  HADD2.F32 R0, -RZ, R4.H0_H0 ;  /* 0x20000004ff007230 */ /* 0x004fca0000004100 */
[----:B------:R-:W-:-:S04]  /*2850*/  F2FP.BF16.F32.PACK_AB R0, RZ, R0 ;  /* 0x00000000ff00723e */ /* 0x000fc800000010ff */
[----:B------:R-:W-:Y:S01]  /*2860*/  PRMT R26, R0, 0x7610, R26 ;  /* 0x00007610001a7816 */ /* 0x000fe2000000001a */
[----:B------:R-:W-:Y:S06]  /*2870*/  BRA `(.L_x_3906) ;  /* 0x0000000c00207947 */ /* 0x000fec0003800000 */
.L_x_3911:
        /* <DEDUP_REMOVED lines=13> */
.L_x_3901:
        /* <DEDUP_REMOVED lines=14> */
.L_x_3915:
        /* <DEDUP_REMOVED lines=13> */
.L_x_3914:
        /* <DEDUP_REMOVED lines=27> */
.L_x_3917:
        /* <DEDUP_REMOVED lines=15> */
.L_x_3916:
[----:B------:R0:W5:Y:S01]  /*2da0*/  LDG.E.U16 R26, desc[UR36][R4.64] ;  /* 0x00000024041a7981 */ /* 0x000162000c1e1500 */
[----:B------:R-:W-:Y:S05]  /*2db0*/  BRA `(.L_x_3906) ;  /* 0x0000000400d07947 */ /* 0x000fea0003800000 */
.L_x_3913:
        /* <DEDUP_REMOVED lines=13> */
.L_x_3920:
        /* <DEDUP_REMOVED lines=21> */
.L_x_3924:
[----:B------:R-:W-:Y:S05]  /*2fe0*/  BSYNC.RECONVERGENT B1 ;  /* 0x0000000000017941 */ /* 0x000fea0003800200 */
.L_x_3923:
[----:B------:R-:W-:Y:S01]  /*2ff0*/  IMAD.SHL.U32 R0, R0, 0x100000, RZ ;  /* 0x0010000000007824 */ /* 0x000fe200078e00ff */
[----:B------:R-:W-:-:S04]  /*3000*/  LEA R3, R3, 0x3b800000, 0x17 ;  /* 0x3b80000003037811 */ /* 0x000fc800078eb8ff */
[----:B------:R-:W-:-:S07]  /*3010*/  LOP3.LUT R0, R3, R0, R7, 0xfe, !PT ;  /* 0x0000000003007212 */ /* 0x000fce00078efe07 */
.L_x_3922:
[----:B------:R-:W-:Y:S05]  /*3020*/  BSYNC.RECONVERGENT B0 ;  /* 0x0000000000007941 */ /* 0x000fea0003800200 */
.L_x_3921:
[----:B------:R-:W-:-:S04]  /*3030*/  F2FP.BF16.F32.PACK_AB R0, RZ, R0 ;  /* 0x00000000ff00723e */ /* 0x000fc800000010ff */
[----:B------:R-:W-:Y:S01]  /*3040*/  PRMT R26, R0, 0x7610, R26 ;  /* 0x00007610001a7816 */ /* 0x000fe2000000001a */
[----:B------:R-:W-:Y:S06]  /*3050*/  BRA `(.L_x_3906) ;  /* 0x0000000400287947 */ /* 0x000fec0003800000 */
.L_x_3919:
        /* <DEDUP_REMOVED lines=21> */
.L_x_3928:
[----:B------:R-:W-:Y:S05]  /*31b0*/  BSYNC.RECONVERGENT B1 ;  /* 0x0000000000017941 */ /* 0x000fea0003800200 */
.L_x_3927:
[----:B------:R-:W-:Y:S01]  /*31c0*/  IMAD.SHL.U32 R0, R0, 0x200000, RZ ;  /* 0x0020000000007824 */ /* 0x000fe200078e00ff */
[----:B------:R-:W-:-:S04]  /*31d0*/  LEA R3, R3, 0x37800000, 0x17 ;  /* 0x3780000003037811 */ /* 0x000fc800078eb8ff */
[----:B------:R-:W-:-:S07]  /*31e0*/  LOP3.LUT R0, R3, R0, R7, 0xfe, !PT ;  /* 0x0000000003007212 */ /* 0x000fce00078efe07 */
.L_x_3926:
[----:B------:R-:W-:Y:S05]  /*31f0*/  BSYNC.RECONVERGENT B0 ;  /* 0x0000000000007941 */ /* 0x000fea0003800200 */
.L_x_3925:
[----:B------:R-:W-:-:S04]  /*3200*/  F2FP.BF16.F32.PACK_AB R0, RZ, R0 ;  /* 0x00000000ff00723e */ /* 0x000fc800000010ff */
[----:B------:R-:W-:Y:S01]  /*3210*/  PRMT R26, R0, 0x7610, R26 ;  /* 0x00007610001a7816 */ /* 0x000fe2000000001a */
[----:B------:R-:W-:Y:S06]  /*3220*/  BRA `(.L_x_3906) ;  /* 0x0000000000b47947 */ /* 0x000fec0003800000 */
.L_x_3918:
        /* <DEDUP_REMOVED lines=14> */
.L_x_3932:
[----:B------:R-:W-:Y:S05]  /*3310*/  BSYNC.RECONVERGENT B0 ;  /* 0x0000000000007941 */ /* 0x000fea0003800200 */
.L_x_3931:
[----:B------:R-:W-:-:S04]  /*3320*/  F2FP.BF16.F32.PACK_AB R0, RZ, R0 ;  /* 0x00000000ff00723e */ /* 0x000fc800000010ff */
[----:B------:R-:W-:Y:S01]  /*3330*/  PRMT R26, R0, 0x7610, R26 ;  /* 0x00007610001a7816 */ /* 0x000fe2000000001a */
[----:B------:R-:W-:Y:S06]  /*3340*/  BRA `(.L_x_3906) ;  /* 0x00000000006c7947 */ /* 0x000fec0003800000 */
.L_x_3905:
        /* <DEDUP_REMOVED lines=16> */
.L_x_3933:
[----:B------:R-:W-:Y:S01]  /*3450*/  PRMT R26, RZ, 0x7610, R26 ;  /* 0x00007610ff1a7816 */ /* 0x000fe2000000001a */
[----:B------:R-:W-:Y:S06]  /*3460*/  BRA `(.L_x_3906) ;  /* 0x0000000000247947 */ /* 0x000fec0003800000 */
.L_x_3930:
[----:B------:R-:W2:Y:S02]  /*3470*/  LDG.E.64 R4, desc[UR36][R4.64] ;  /* 0x0000002404047981 */ /* 0x000ea4000c1e1b00 */
[----:B--2---:R-:W0:Y:S02]  /*3480*/  I2F.U64 R0, R4 ;  /* 0x0000000400007312 */ /* 0x004e240000301000 */
[----:B0-----:R-:W-:-:S04]  /*3490*/  F2FP.BF16.F32.PACK_AB R0, RZ, R0 ;  /* 0x00000000ff00723e */ /* 0x001fc800000010ff */
[----:B------:R-:W-:Y:S01]  /*34a0*/  PRMT R26, R0, 0x7610, R26 ;  /* 0x00007610001a7816 */ /* 0x000fe2000000001a */
[----:B------:R-:W-:Y:S06]  /*34b0*/  BRA `(.L_x_3906) ;  /* 0x0000000000107947 */ /* 0x000fec0003800000 */
.L_x_3929:
[----:B------:R-:W2:Y:S02]  /*34c0*/  LDG.E R4, desc[UR36][R4.64] ;  /* 0x0000002404047981 */ /* 0x000ea4000c1e1900 */
[----:B--2---:R-:W-:-:S04]  /*34d0*/  I2FP.F32.U32 R0, R4 ;  /* 0x0000000400007245 */ /* 0x004fc80000201000 */
[----:B------:R-:W-:-:S04]  /*34e0*/  F2FP.BF16.F32.PACK_AB R0, RZ, R0 ;  /* 0x00000000ff00723e */ /* 0x000fc800000010ff */
[----:B------:R-:W-:-:S07]  /*34f0*/  PRMT R26, R0, 0x7610, R26 ;  /* 0x00007610001a7816 */ /* 0x000fce000000001a */
.L_x_3906:
        /* <DEDUP_REMOVED lines=21> */
.L_x_3937:
[----:B------:R-:W2:Y:S02]  /*3650*/  LDG.E.U8 R4, desc[UR36][R4.64] ;  /* 0x0000002404047981 */ /* 0x000ea4000c1e1100 */
[----:B--2---:R-:W-:-:S04]  /*3660*/  I2FP.F32.U32 R0, R4 ;  /* 0x0000000400007245 */ /* 0x004fc80000201000 */
[----:B------:R-:W-:-:S04]  /*3670*/  F2FP.BF16.F32.PACK_AB R0, RZ, R0 ;  /* 0x00000000ff00723e */ /* 0x000fc800000010ff */
[----:B------:R-:W-:Y:S01]  /*3680*/  PRMT R27, R0, 0x7610, R27 ;  /* 0x00007610001b7816 */ /* 0x000fe2000000001b */
[----:B------:R-:W-:Y:S06]  /*3690*/  BRA `(.L_x_3939) ;  /* 0x0000000c00e47947 */ /* 0x000fec0003800000 */
.L_x_3936:
        /* <DEDUP_REMOVED lines=11> */
.L_x_3941:
[----:B------:R-:W2:Y:S02]  /*3750*/  LDG.E R4, desc[UR36][R4.64] ;  /* 0x0000002404047981 */ /* 0x000ea4000c1e1900 */
[----:B--2---:R-:W-:-:S04]  /*3760*/  I2FP.F32.S32 R0, R4 ;  /* 0x0000000400007245 */ /* 0x004fc80000201400 */
[----:B------:R-:W-:-:S04]  /*3770*/  F2FP.BF16.F32.PACK_AB R0, RZ, R0 ;  /* 0x00000000ff00723e */ /* 0x000fc800000010ff */
[----:B------:R-:W-:Y:S01]  /*3780*/  PRMT R27, R0, 0x7610, R27 ;  /* 0x00007610001b7816 */ /* 0x000fe2000000001b */
[----:B------:R-:W-:Y:S06]  /*3790*/  BRA `(.L_x_3939) ;  /* 0x0000000c00a47947 */ /* 0x000fec0003800000 */
.L_x_3940:
[----:B------:R-:W2:Y:S02]  /*37a0*/  LDG.E.U16 R4, desc[UR36][R4.64] ;  /* 0x0000002404047981 */ /* 0x000ea4000c1e1500 */
[----:B--2---:R-:W0:Y:S02]  /*37b0*/  I2F.S16 R0, R4 ;  /* 0x0000000400007306 */ /* 0x004e240000101400 */
[----:B0-----:R-:W-:-:S04]  /*37c0*/  F2FP.BF16.F32.PACK_AB R0, RZ, R0 ;  /* 0x00000000ff00723e */ /* 0x001fc800000010ff */
[----:B------:R-:W-:Y:S01]  /*37d0*/  PRMT R27, R0, 0x7610, R27 ;  /* 0x00007610001b7816 */ /* 0x000fe2000000001b */
[----:B------:R-:W-:Y:S06]  /*37e0*/  BRA `(.L_x_3939) ;  /* 0x0000000c00907947 */ /* 0x000fec0003800000 */
.L_x_3935:
        /* <DEDUP_REMOVED lines=9> */
.L_x_3943:
[----:B------:R-:W2:Y:S02]  /*3880*/  LDG.E.U16 R0, desc[UR36][R4.64] ;  /* 0x0000002404007981 */ /* 0x000ea4000c1e1500 */
[----:B--2---:R-:W-:-:S05]  /*3890*/  HADD2.F32 R0, -RZ, R0.H0_H0 ;  /* 0x20000000ff007230 */ /* 0x004fca0000004100 */
[----:B------:R-:W-:-:S04]  /*38a0*/  F2FP.BF16.F32.PACK_AB R0, RZ, R0 ;  /* 0x00000000ff00723e */ /* 0x000fc800000010ff */
[----:B------:R-:W-:Y:S01]  /*38b0*/  PRMT R27, R0, 0x7610, R27 ;  /* 0x00007610001b7816 */ /* 0x000fe2000000001b */
[----:B------:R-:W-:Y:S06]  /*38c0*/  BRA `(.L_x_3939) ;  /* 0x0000000c00587947 */ /* 0x000fec0003800000 */
.L_x_3942:
        /* <DEDUP_REMOVED lines=9> */
.L_x_3945:
[----:B------:R-:W2:Y:S02]  /*3960*/  LDG.E.U16 R4, desc[UR36][R4.64] ;  /* 0x0000002404047981 */ /* 0x000ea4000c1e1500 */
[----:B--2---:R-:W-:-:S05]  /*3970*/  HADD2.F32 R0, -RZ, R4.H0_H0 ;  /* 0x20000004ff007230 */ /* 0x004fca0000004100 */
[----:B------:R-:W-:-:S04]  /*3980*/  F2FP.BF16.F32.PACK_AB R0, RZ, R0 ;  /* 0x00000000ff00723e */ /* 0x000fc800000010ff */
[----:B------:R-:W-:Y:S01]  /*3990*/  PRMT R27, R0, 0x7610, R27 ;  /* 0x00007610001b7816 */ /* 0x000fe2000000001b */
[----:B------:R-:W-:Y:S06]  /*39a0*/  BRA `(.L_x_3939) ;  /* 0x0000000c00207947 */ /* 0x000fec0003800000 */
.L_x_3944:
        /* <DEDUP_REMOVED lines=13> */
.L_x_3934:
        /* <DEDUP_REMOVED lines=14> */
.L_x_3948:
        /* <DEDUP_REMOVED lines=13> */
.L_x_3947:
        /* <DEDUP_REMOVED lines=27> */
.L_x_3950:
        /* <DEDUP_REMOVED lines=15> */
.L_x_3949:
[----:B------:R0:W5:Y:S01]  /*3ed0*/  LDG.E.U16 R27, desc[UR36][R4.64] ;  /* 0x00000024041b7981 */ /* 0x000162000c1e1500 */
[----:B------:R-:W-:Y:S05]  /*3ee0*/  BRA `(.L_x_3939) ;  /* 0x0000000400d07947 */ /* 0x000fea0003800000 */
.L_x_3946:
        /* <DEDUP_REMOVED lines=13> */
.L_x_3953:
        /* <DEDUP_REMOVED lines=21> */
.L_x_3957:
[----:B------:R-:W-:Y:S05]  /*4110*/  BSYNC.RECONVERGENT B1 ;  /* 0x0000000000017941 */ /* 0x000fea0003800200 */
.L_x_3956:
[----:B------:R-:W-:Y:S01]  /*4120*/  IMAD.SHL.U32 R0, R0, 0x100000, RZ ;  /* 0x0010000000007824 */ /* 0x000fe200078e00ff */
[----:B------:R-:W-:-:S04]  /*4130*/  LEA R3, R3, 0x3b800000, 0x17 ;  /* 0x3b80000003037811 */ /* 0x000fc800078eb8ff */
[----:B------:R-:W-:-:S07]  /*4140*/  LOP3.LUT R0, R3, R0, R7, 0xfe, !PT ;  /* 0x0000000003007212 */ /* 0x000fce00078efe07 */
.L_x_3955:
[----:B------:R-:W-:Y:S05]  /*4150*/  BSYNC.RECONVERGENT B0 ;  /* 0x0000000000007941 */ /* 0x000fea0003800200 */
.L_x_3954:
[----:B------:R-:W-:-:S04]  /*4160*/  F2FP.BF16.F32.PACK_AB R0, RZ, R0 ;  /* 0x00000000ff00723e */ /* 0x000fc800000010ff */
[----:B------:R-:W-:Y:S01]  /*4170*/  PRMT R27, R0, 0x7610, R27 ;  /* 0x00007610001b7816 */ /* 0x000fe2000000001b */
[----:B------:R-:W-:Y:S06]  /*4180*/  BRA `(.L_x_3939) ;  /* 0x0000000400287947 */ /* 0x000fec0003800000 */
.L_x_3952:
        /* <DEDUP_REMOVED lines=21> */
.L_x_3961:
[----:B------:R-:W-:Y:S05]  /*42e0*/  BSYNC.RECONVERGENT B1 ;  /* 0x0000000000017941 */ /* 0x000fea0003800200 */
.L_x_3960:
[----:B------:R-:W-:Y:S01]  /*42f0*/  IMAD.SHL.U32 R0, R0, 0x200000, RZ ;  /* 0x0020000000007824 */ /* 0x000fe200078e00ff */
[----:B------:R-:W-:-:S04]  /*4300*/  LEA R3, R3, 0x37800000, 0x17 ;  /* 0x3780000003037811 */ /* 0x000fc800078eb8ff */
[----:B------:R-:W-:-:S07]  /*4310*/  LOP3.LUT R0, R3, R0, R7, 0xfe, !PT ;  /* 0x0000000003007212 */ /* 0x000fce00078efe07 */
.L_x_3959:
[----:B------:R-:W-:Y:S05]  /*4320*/  BSYNC.RECONVERGENT B0 ;  /* 0x0000000000007941 */ /* 0x000fea0003800200 */
.L_x_3958:
[----:B------:R-:W-:-:S04]  /*4330*/  F2FP.BF16.F32.PACK_AB R0, RZ, R0 ;  /* 0x00000000ff00723e */ /* 0x000fc800000010ff */
[----:B------:R-:W-:Y:S01]  /*4340*/  PRMT R27, R0, 0x7610, R27 ;  /* 0x00007610001b7816 */ /* 0x000fe2000000001b */
[----:B------:R-:W-:Y:S06]  /*4350*/  BRA `(.L_x_3939) ;  /* 0x0000000000b47947 */ /* 0x000fec0003800000 */
.L_x_3951:
        /* <DEDUP_REMOVED lines=14> */
.L_x_3965:
[----:B------:R-:W-:Y:S05]  /*4440*/  BSYNC.RECONVERGENT B0 ;  /* 0x0000000000007941 */ /* 0x000fea0003800200 */
.L_x_3964:
[----:B------:R-:W-:-:S04]  /*4450*/  F2FP.BF16.F32.PACK_AB R0, RZ, R0 ;  /* 0x00000000ff00723e */ /* 0x000fc800000010ff */
[----:B------:R-:W-:Y:S01]  /*4460*/  PRMT R27, R0, 0x7610, R27 ;  /* 0x00007610001b7816 */ /* 0x000fe2000000001b */
[----:B------:R-:W-:Y:S06]  /*4470*/  BRA `(.L_x_3939) ;  /* 0x00000000006c7947 */ /* 0x000fec0003800000 */
.L_x_3938:
        /* <DEDUP_REMOVED lines=16> */
.L_x_3966:
[----:B------:R-:W-:Y:S01]  /*4580*/  PRMT R27, RZ, 0x7610, R27 ;  /* 0x00007610ff1b7816 */ /* 0x000fe2000000001b */
[----:B------:R-:W-:Y:S06]  /*4590*/  BRA `(.L_x_3939) ;  /* 0x0000000000247947 */ /* 0x000fec0003800000 */
.L_x_3963:
[----:B------:R-:W2:Y:S02]  /*45a0*/  LDG.E.64 R4, desc[UR36][R4.64] ;  /* 0x0000002404047981 */ /* 0x000ea4000c1e1b00 */
[----:B--2---:R-:W0:Y:S02]  /*45b0*/  I2F.U64 R0, R4 ;  /* 0x0000000400007312 */ /* 0x004e240000301000 */
[----:B0-----:R-:W-:-:S04]  /*45c0*/  F2FP.BF16.F32.PACK_AB R0, RZ, R0 ;  /* 0x00000000ff00723e */ /* 0x001fc800000010ff */
[----:B------:R-:W-:Y:S01]  /*45d0*/  PRMT R27, R0, 0x7610, R27 ;  /* 0x00007610001b7816 */ /* 0x000fe2000000001b */
[----:B------:R-:W-:Y:S06]  /*45e0*/  BRA `(.L_x_3939) ;  /* 0x0000000000107947 */ /* 0x000fec0003800000 */
.L_x_3962:
[----:B------:R-:W2:Y:S02]  /*45f0*/  LDG.E R4, desc[UR36][R4.64] ;  /* 0x0000002404047981 */ /* 0x000ea4000c1e1900 */
[----:B--2---:R-:W-:-:S04]  /*4600*/  I2FP.F32.U32 R0, R4 ;  /* 0x0000000400007245 */ /* 0x004fc80000201000 */
[----:B------:R-:W-:-:S04]  /*4610*/  F2FP.BF16.F32.PACK_AB R0, RZ, R0 ;  /* 0x00000000ff00723e */ /* 0x000fc800000010ff */
[----:B------:R-:W-:-:S07]  /*4620*/  PRMT R27, R0, 0x7610, R27 ;  /* 0x00007610001b7816 */ /* 0x000fce000000001b */
.L_x_3939:
[----:B------:R-:W-:-:S07]  /*4630*/  VIADD R17, R17, 0x80 ;  /* 0x0000008011117836 */ /* 0x000fce0000000000 */
.L_x_3900:
[----:B------:R-:W-:Y:S05]  /*4640*/  BSYNC.RECONVERGENT B6 ;  /* 0x0000000000067941 */ /* 0x000fea0003800200 */
.L_x_3899:
        /* <DEDUP_REMOVED lines=27> */
.L_x_3972:
[----:B------:R-:W2:Y:S02]  /*4800*/  LDG.E.U8 R4, desc[UR36][R4.64] ;  /* 0x0000002404047981 */ /* 0x000ea4000c1e1100 */
[----:B--2---:R-:W-:-:S04]  /*4810*/  I2FP.F32.U32 R0, R4 ;  /* 0x0000000400007245 */ /* 0x004fc80000201000 */
[----:B------:R-:W-:-:S04]  /*4820*/  F2FP.BF16.F32.PACK_AB R0, RZ, R0 ;  /* 0x00000000ff00723e */ /* 0x000fc800000010ff */
[----:B------:R-:W-:Y:S01]  /*4830*/  PRMT R18, R0, 0x7610, R18 ;  /* 0x0000761000127816 */ /* 0x000fe20000000012 */
[----:B------:R-:W-:Y:S06]  /*4840*/  BRA `(.L_x_3974) ;  /* 0x0000000c00e47947 */ /* 0x000fec0003800000 */
.L_x_3971:
        /* <DEDUP_REMOVED lines=11> */
.L_x_3976:
[----:B------:R-:W2:Y:S02]  /*4900*/  LDG.E R4, desc[UR36][R4.64] ;  /* 0x0000002404047981 */ /* 0x000ea4000c1e1900 */
[----:B--2---:R-:W-:-:S04]  /*4910*/  I2FP.F32.S32 R0, R4 ;  /* 0x0000000400007245 */ /* 0x004fc80000201400 */
[----:B------:R-:W-:-:S04]  /*4920*/  F2FP.BF16.F32.PACK_AB R0, RZ, R0 ;  /* 0x00000000ff00723e */ /* 0x000fc800000010ff */
[----:B------:R-:W-:Y:S01]  /*4930*/  PRMT R18, R0, 0x7610, R18 ;  /* 0x0000761000127816 */ /* 0x000fe20000000012 */
[----:B------:R-:W-:Y:S06]  /*4940*/  BRA `(.L_x_3974) ;  /* 0x0000000c00a47947 */ /* 0x000fec0003800000 */
.L_x_3975:
[----:B------:R-:W2:Y:S02]  /*4950*/  LDG.E.U16 R4, desc[UR36][R4.64] ;  /* 0x0000002404047981 */ /* 0x000ea4000c1e1500 */
[----:B--2---:R-:W0:Y:S02]  /*4960*/  I2F.S16 R0, R4 ;  /* 0x0000000400007306 */ /* 0x004e240000101400 */
[----:B0-----:R-:W-:-:S04]  /*4970*/  F2FP.BF16.F32.PACK_AB R0, RZ, R0 ;  /* 0x00000000ff00723e */ /* 0x001fc800000010ff */
[----:B------:R-:W-:Y:S01]  /*4980*/  PRMT R18, R0, 0x7610, R18 ;  /* 0x0000761000127816 */ /* 0x000fe20000000012 */
[----:B------:R-:W-:Y:S06]  /*4990*/  BRA `(.L_x_3974) ;  /* 0x0000000c00907947 */ /* 0x000fec0003800000 */
.L_x_3970:
        /* <DEDUP_REMOVED lines=9> */
.L_x_3978:
[----:B------:R-:W2:Y:S02]  /*4a30*/  LDG.E.U16 R0, desc[UR36][R4.64] ;  /* 0x0000002404007981 */ /* 0x000ea4000c1e1500 */
[----:B--2---:R-:W-:-:S05]  /*4a40*/  HADD2.F32 R0, -RZ, R0.H0_H0 ;  /* 0x20000000ff007230 */ /* 0x004fca0000004100 */
[----:B------:R-:W-:-:S04]  /*4a50*/  F2FP.BF16.F32.PACK_AB R0, RZ, R0 ;  /* 0x00000000ff00723e */ /* 0x000fc800000010ff */
[----:B------:R-:W-:Y:S01]  /*4a60*/  PRMT R18, R0, 0x7610, R18 ;  /* 0x0000761000127816 */ /* 0x000fe20000000012 */
[----:B------:R-:W-:Y:S06]  /*4a70*/  BRA `(.L_x_3974) ;  /* 0x0000000c00587947 */ /* 0x000fec0003800000 */
.L_x_3977:
        /* <DEDUP_REMOVED lines=9> */
.L_x_3980:
[----:B------:R-:W2:Y:S02]  /*4b10*/  LDG.E.U16 R4, desc[UR36][R4.64] ;  /* 0x0000002404047981 */ /* 0x000ea4000c1e1500 */
[----:B--2---:R-:W-:-:S05]  /*4b20*/  HADD2.F32 R0, -RZ, R4.H0_H0 ;  /* 0x20000004ff007230 */ /* 0x004fca0000004100 */
[----:B------:R-:W-:-:S04]  /*4b30*/  F2FP.BF16.F32.PACK_AB R0, RZ, R0 ;  /* 0x00000000ff00723e */ /* 0x000fc800000010ff */
[----:B------:R-:W-:Y:S01]  /*4b40*/  PRMT R18, R0, 0x7610, R18 ;  /* 0x0000761000127816 */ /* 0x000fe20000000012 */
[----:B------:R-:W-:Y:S06]  /*4b50*/  BRA `(.L_x_3974) ;  /* 0x0000000c00207947 */ /* 0x000fec0003800000 */
.L_x_3979:
        /* <DEDUP_REMOVED lines=13> */
.L_x_3969:
        /* <DEDUP_REMOVED lines=14> */
.L_x_3983:
        /* <DEDUP_REMOVED lines=13> */
.L_x_3982:
        /* <DEDUP_REMOVED lines=27> */
.L_x_3985:
        /* <DEDUP_REMOVED lines=15> */
.L_x_3984:
[----:B------:R0:W5:Y:S01]  /*5080*/  LDG.E.U16 R18, desc[UR36][R4.64] ;  /* 0x0000002404127981 */ /* 0x000162000c1e1500 */
[----:B------:R-:W-:Y:S05]  /*5090*/  BRA `(.L_x_3974) ;  /* 0x0000000400d07947 */ /* 0x000fea0003800000 */
.L_x_3981:
        /* <DEDUP_REMOVED lines=13> */
.L_x_3988:
        /* <DEDUP_REMOVED lines=21> */
.L_x_3992:
[----:B------:R-:W-:Y:S05]  /*52c0*/  BSYNC.RECONVERGENT B1 ;  /* 0x0000000000017941 */ /* 0x000fea0003800200 */
.L_x_3991:
[----:B------:R-:W-:Y:S01]  /*52d0*/  IMAD.SHL.U32 R0, R0, 0x100000, RZ ;  /* 0x0010000000007824 */ /* 0x000fe200078e00ff */
[----:B------:R-:W-:-:S04]  /*52e0*/  LEA R3, R3, 0x3b800000, 0x17 ;  /* 0x3b80000003037811 */ /* 0x000fc800078eb8ff */
[----:B------:R-:W-:-:S07]  /*52f0*/  LOP3.LUT R0, R3, R0, R7, 0xfe, !PT ;  /* 0x0000000003007212 */ /* 0x000fce00078efe07 */
.L_x_3990:
[----:B------:R-:W-:Y:S05]  /*5300*/  BSYNC.RECONVERGENT B0 ;  /* 0x0000000000007941 */ /* 0x000fea0003800200 */
.L_x_3989:
[----:B------:R-:W-:-:S04]  /*5310*/  F2FP.BF16.F32.PACK_AB R0, RZ, R0 ;  /* 0x00000000ff00723e */ /* 0x000fc800000010ff */
[----:B------:R-:W-:Y:S01]  /*5320*/  PRMT R18, R0, 0x7610, R18 ;  /* 0x0000761000127816 */ /* 0x000fe20000000012 */
[----:B------:R-:W-:Y:S06]  /*5330*/  BRA `(.L_x_3974) ;  /* 0x0000000400287947 */ /* 0x000fec0003800000 */
.L_x_3987:
        /* <DEDUP_REMOVED lines=21> */
.L_x_3996:
[----:B------:R-:W-:Y:S05]  /*5490*/  BSYNC.RECONVERGENT B1 ;  /* 0x0000000000017941 */ /* 0x000fea0003800200 */
.L_x_3995:
[----:B------:R-:W-:Y:S01]  /*54a0*/  IMAD.SHL.U32 R0, R0, 0x200000, RZ ;  /* 0x0020000000007824 */ /* 0x000fe200078e00ff */
[----:B------:R-:W-:-:S04]  /*54b0*/  LEA R3, R3, 0x37800000, 0x17 ;  /* 0x3780000003037811 */ /* 0x000fc800078eb8ff */
[----:B------:R-:W-:-:S07]  /*54c0*/  LOP3.LUT R0, R3, R0, R7, 0xfe, !PT ;  /* 0x0000000003007212 */ /* 0x000fce00078efe07 */
.L_x_3994:
[----:B------:R-:W-:Y:S05]  /*54d0*/  BSYNC.RECONVERGENT B0 ;  /* 0x0000000000007941 */ /* 0x000fea0003800200 */
.L_x_3993:
[----:B------:R-:W-:-:S04]  /*54e0*/  F2FP.BF16.F32.PACK_AB R0, RZ, R0 ;  /* 0x00000000ff00723e */ /* 0x000fc800000010ff */
[----:B------:R-:W-:Y:S01]  /*54f0*/  PRMT R18, R0, 0x7610, R18 ;  /* 0x0000761000127816 */ /* 0x000fe20000000012 */
[----:B------:R-:W-:Y:S06]  /*5500*/  BRA `(.L_x_3974) ;  /* 0x0000000000b47947 */ /* 0x000fec0003800000 */
.L_x_3986:
        /* <DEDUP_REMOVED lines=14> */
.L_x_4000:
[----:B------:R-:W-:Y:S05]  /*55f0*/  BSYNC.RECONVERGENT B0 ;  /* 0x0000000000007941 */ /* 0x000fea0003800200 */
.L_x_3999:
[----:B------:R-:W-:-:S04]  /*5600*/  F2FP.BF16.F32.PACK_AB R0, RZ, R0 ;  /* 0x00000000ff00723e */ /* 0x000fc800000010ff */
[----:B------:R-:W-:Y:S01]  /*5610*/  PRMT R18, R0, 0x7610, R18 ;  /* 0x0000761000127816 */ /* 0x000fe20000000012 */
[----:B------:R-:W-:Y:S06]  /*5620*/  BRA `(.L_x_3974) ;  /* 0x00000000006c7947 */ /* 0x000fec0003800000 */
.L_x_3973:
        /* <DEDUP_REMOVED lines=16> */
.L_x_4001:
[----:B------:R-:W-:Y:S01]  /*5730*/  PRMT R18, RZ, 0x7610, R18 ;  /* 0x00007610ff127816 */ /* 0x000fe20000000012 */
[----:B------:R-:W-:Y:S06]  /*5740*/  BRA `(.L_x_3974) ;  /* 0x0000000000247947 */ /* 0x000fec0003800000 */
.L_x_3998:
[----:B------:R-:W2:Y:S02]  /*5750*/  LDG.E.64 R4, desc[UR36][R4.64] ;  /* 0x0000002404047981 */ /* 0x000ea4000c1e1b00 */
[----:B--2---:R-:W0:Y:S02]  /*5760*/  I2F.U64 R0, R4 ;  /* 0x0000000400007312 */ /* 0x004e240000301000 */
[----:B0-----:R-:W-:-:S04]  /*5770*/  F2FP.BF16.F32.PACK_AB R0, RZ, R0 ;  /* 0x00000000ff00723e */ /* 0x001fc800000010ff */
[----:B------:R-:W-:Y:S01]  /*5780*/  PRMT R18, R0, 0x7610, R18 ;  /* 0x0000761000127816 */ /* 0x000fe20000000012 */
[----:B------:R-:W-:Y:S06]  /*5790*/  BRA `(.L_x_3974) ;  /* 0x0000000000107947 */ /* 0x000fec0003800000 */
.L_x_3997:
[----:B------:R-:W2:Y:S02]  /*57a0*/  LDG.E R4, desc[UR36][R4.64] ;  /* 0x0000002404047981 */ /* 0x000ea4000c1e1900 */
[----:B--2---:R-:W-:-:S04]  /*57b0*/  I2FP.F32.U32 R0, R4 ;  /* 0x0000000400007245 */ /* 0x004fc80000201000 */
[----:B------:R-:W-:-:S04]  /*57c0*/  F2FP.BF16.F32.PACK_AB R0, RZ, R0 ;  /* 0x00000000ff00723e */ /* 0x000fc800000010ff */
[----:B------:R-:W-:-:S07]  /*57d0*/  PRMT R18, R0, 0x7610, R18 ;  /* 0x0000761000127816 */ /* 0x000fce0000000012 */
.L_x_3974:
        /* <DEDUP_REMOVED lines=22> */
.L_x_4005:
[----:B------:R-:W2:Y:S02]  /*5940*/  LDG.E.U8 R4, desc[UR36][R4.64] ;  /* 0x0000002404047981 */ /* 0x000ea4000c1e1100 */
[----:B--2---:R-:W-:-:S04]  /*5950*/  I2FP.F32.U32 R0, R4 ;  /* 0x0000000400007245 */ /* 0x004fc80000201000 */
[----:B------:R-:W-:-:S04]  /*5960*/  F2FP.BF16.F32.PACK_AB R0, RZ, R0 ;  /* 0x00000000ff00723e */ /* 0x000fc800000010ff */
[----:B------:R-:W-:Y:S01]  /*5970*/  PRMT R24, R0, 0x7610, R24 ;  /* 0x0000761000187816 */ /* 0x000fe20000000018 */
[----:B------:R-:W-:Y:S06]  /*5980*/  BRA `(.L_x_4007) ;  /* 0x0000000c00e47947 */ /* 0x000fec0003800000 */
.L_x_4004:
        /* <DEDUP_REMOVED lines=11> */
.L_x_4009:
[----:B------:R-:W2:Y:S02]  /*5a40*/  LDG.E R4, desc[UR36][R4.64] ;  /* 0x0000002404047981 */ /* 0x000ea4000c1e1900 */
[----:B--2---:R-:W-:-:S04]  /*5a50*/  I2FP.F32.S32 R0, R4 ;  /* 0x0000000400007245 */ /* 0x004fc80000201400 */
[----:B------:R-:W-:-:S04]  /*5a60*/  F2FP.BF16.F32.PACK_AB R0, RZ, R0 ;  /* 0x00000000ff00723e */ /* 0x000fc800000010ff */
[----:B------:R-:W-:Y:S01]  /*5a70*/  PRMT R24, R0, 0x7610, R24 ;  /* 0x0000761000187816 */ /* 0x000fe20000000018 */
[----:B------:R-:W-:Y:S06]  /*5a80*/  BRA `(.L_x_4007) ;  /* 0x0000000c00a47947 */ /* 0x000fec0003800000 */
.L_x_4008:
[----:B------:R-:W2:Y:S02]  /*5a90*/  LDG.E.U16 R4, desc[UR36][R4.64] ;  /* 0x0000002404047981 */ /* 0x000ea4000c1e1500 */
[----:B--2---:R-:W0:Y:S02]  /*5aa0*/  I2F.S16 R0, R4 ;  /* 0x0000000400007306 */ /* 0x004e240000101400 */
[----:B0-----:R-:W-:-:S04]  /*5ab0*/  F2FP.BF16.F32.PACK_AB R0, RZ, R0 ;  /* 0x00000000ff00723e */ /* 0x001fc800000010ff */
[----:B------:R-:W-:Y:S01]  /*5ac0*/  PRMT R24, R0, 0x7610, R24 ;  /* 0x0000761000187816 */ /* 0x000fe20000000018 */
[----:B------:R-:W-:Y:S06]  /*5ad0*/  BRA `(.L_x_4007) ;  /* 0x0000000c00907947 */ /* 0x000fec0003800000 */
.L_x_4003:
        /* <DEDUP_REMOVED lines=9> */
.L_x_4011:
[----:B------:R-:W2:Y:S02]  /*5b70*/  LDG.E.U16 R0, desc[UR36][R4.64] ;  /* 0x0000002404007981 */ /* 0x000ea4000c1e1500 */
[----:B--2---:R-:W-:-:S05]  /*5b80*/  HADD2.F32 R0, -RZ, R0.H0_H0 ;  /* 0x20000000ff007230 */ /* 0x004fca0000004100 */
[----:B------:R-:W-:-:S04]  /*5b90*/  F2FP.BF16.F32.PACK_AB R0, RZ, R0 ;  /* 0x00000000ff00723e */ /* 0x000fc800000010ff */
[----:B------:R-:W-:Y:S01]  /*5ba0*/  PRMT R24, R0, 0x7610, R24 ;  /* 0x0000761000187816 */ /* 0x000fe20000000018 */
[----:B------:R-:W-:Y:S06]  /*5bb0*/  BRA `(.L_x_4007) ;  /* 0x0000000c00587947 */ /* 0x000fec0003800000 */
.L_x_4010:
        /* <DEDUP_REMOVED lines=9> */
.L_x_4013:
[----:B------:R-:W2:Y:S02]  /*5c50*/  LDG.E.U16 R4, desc[UR36][R4.64] ;  /* 0x0000002404047981 */ /* 0x000ea4000c1e1500 */
[----:B--2---:R-:W-:-:S05]  /*5c60*/  HADD2.F32 R0, -RZ, R4.H0_H0 ;  /* 0x20000004ff007230 */ /* 0x004fca0000004100 */
[----:B------:R-:W-:-:S04]  /*5c70*/  F2FP.BF16.F32.PACK_AB R0, RZ, R0 ;  /* 0x00000000ff00723e */ /* 0x000fc800000010ff */
[----:B------:R-:W-:Y:S01]  /*5c80*/  PRMT R24, R0, 0x7610, R24 ;  /* 0x0000761000187816 */ /* 0x000fe20000000018 */
[----:B------:R-:W-:Y:S06]  /*5c90*/  BRA `(.L_x_4007) ;  /* 0x0000000c00207947 */ /* 0x000fec0003800000 */
.L_x_4012:
        /* <DEDUP_REMOVED lines=13> */
.L_x_4002:
        /* <DEDUP_REMOVED lines=14> */
.L_x_4016:
        /* <DEDUP_REMOVED lines=13> */
.L_x_4015:
        /* <DEDUP_REMOVED lines=27> */
.L_x_4018:
        /* <DEDUP_REMOVED lines=15> */
.L_x_4017:
[----:B------:R0:W5:Y:S01]  /*61c0*/  LDG.E.U16 R24, desc[UR36][R4.64] ;  /* 0x0000002404187981 */ /* 0x000162000c1e1500 */
[----:B------:R-:W-:Y:S05]  /*61d0*/  BRA `(.L_x_4007) ;  /* 0x0000000400d07947 */ /* 0x000fea0003800000 */
.L_x_4014:
        /* <DEDUP_REMOVED lines=13> */
.L_x_4021:
        /* <DEDUP_REMOVED lines=21> */
.L_x_4025:
[----:B------:R-:W-:Y:S05]  /*6400*/  BSYNC.RECONVERGENT B1 ;  /* 0x0000000000017941 */ /* 0x000fea0003800200 */
.L_x_4024:
[----:B------:R-:W-:Y:S01]  /*6410*/  IMAD.SHL.U32 R0, R0, 0x100000, RZ ;  /* 0x0010000000007824 */ /* 0x000fe200078e00ff */
[----:B------:R-:W-:-:S04]  /*6420*/  LEA R3, R3, 0x3b800000, 0x17 ;  /* 0x3b80000003037811 */ /* 0x000fc800078eb8ff */
[----:B------:R-:W-:-:S07]  /*6430*/  LOP3.LUT R0, R3, R0, R7, 0xfe, !PT ;  /* 0x0000000003007212 */ /* 0x000fce00078efe07 */
.L_x_4023:
[----:B------:R-:W-:Y:S05]  /*6440*/  BSYNC.RECONVERGENT B0 ;  /* 0x0000000000007941 */ /* 0x000fea0003800200 */
.L_x_4022:
[----:B------:R-:W-:-:S04]  /*6450*/  F2FP.BF16.F32.PACK_AB R0, RZ, R0 ;  /* 0x00000000ff00723e */ /* 0x000fc800000010ff */
[----:B------:R-:W-:Y:S01]  /*6460*/  PRMT R24, R0, 0x7610, R24 ;  /* 0x0000761000187816 */ /* 0x000fe20000000018 */
[----:B------:R-:W-:Y:S06]  /*6470*/  BRA `(.L_x_4007) ;  /* 0x0000000400287947 */ /* 0x000fec0003800000 */
.L_x_4020:
        /* <DEDUP_REMOVED lines=21> */
.L_x_4029:
[----:B------:R-:W-:Y:S05]  /*65d0*/  BSYNC.RECONVERGENT B1 ;  /* 0x0000000000017941 */ /* 0x000fea0003800200 */
.L_x_4028:
[----:B------:R-:W-:Y:S01]  /*65e0*/  IMAD.SHL.U32 R0, R0, 0x200000, RZ ;  /* 0x0020000000007824 */ /* 0x000fe200078e00ff */
[----:B------:R-:W-:-:S04]  /*65f0*/  LEA R3, R3, 0x37800000, 0x17 ;  /* 0x3780000003037811 */ /* 0x000fc800078eb8ff */
[----:B------:R-:W-:-:S07]  /*6600*/  LOP3.LUT R0, R3, R0, R7, 0xfe, !PT ;  /* 0x0000000003007212 */ /* 0x000fce00078efe07 */
.L_x_4027:
[----:B------:R-:W-:Y:S05]  /*6610*/  BSYNC.RECONVERGENT B0 ;  /* 0x0000000000007941 */ /* 0x000fea0003800200 */
.L_x_4026:
[----:B------:R-:W-:-:S04]  /*6620*/  F2FP.BF16.F32.PACK_AB R0, RZ, R0 ;  /* 0x00000000ff00723e */ /* 0x000fc800000010ff */
[----:B------:R-:W-:Y:S01]  /*6630*/  PRMT R24, R0, 0x7610, R24 ;  /* 0x0000761000187816 */ /* 0x000fe20000000018 */
[----:B------:R-:W-:Y:S06]  /*6640*/  BRA `(.L_x_4007) ;  /* 0x0000000000b47947 */ /* 0x000fec0003800000 */
.L_x_4019:
        /* <DEDUP_REMOVED lines=14> */
.L_x_4033:
[----:B------:R-:W-:Y:S05]  /*6730*/  BSYNC.RECONVERGENT B0 ;  /* 0x0000000000007941 */ /* 0x000fea0003800200 */
.L_x_4032:
[----:B------:R-:W-:-:S04]  /*6740*/  F2FP.BF16.F32.PACK_AB R0, RZ, R0 ;  /* 0x00000000ff00723e */ /* 0x000fc800000010ff */
[----:B------:R-:W-:Y:S01]  /*6750*/  PRMT R24, R0, 0x7610, R24 ;  /* 0x0000761000187816 */ /* 0x000fe20000000018 */
[----:B------:R-:W-:Y:S06]  /*6760*/  BRA `(.L_x_4007) ;  /* 0x00000000006c7947 */ /* 0x000fec0003800000 */
.L_x_4006:
        /* <DEDUP_REMOVED lines=16> */
.L_x_4034:
[----:B------:R-:W-:Y:S01]  /*6870*/  PRMT R24, RZ, 0x7610, R24 ;  /* 0x00007610ff187816 */ /* 0x000fe20000000018 */
[----:B------:R-:W-:Y:S06]  /*6880*/  BRA `(.L_x_4007) ;  /* 0x0000000000247947 */ /* 0x000fec0003800000 */
.L_x_4031:
[----:B------:R-:W2:Y:S02]  /*6890*/  LDG.E.64 R4, desc[UR36][R4.64] ;  /* 0x0000002404047981 */ /* 0x000ea4000c1e1b00 */
[----:B--2---:R-:W0:Y:S02]  /*68a0*/  I2F.U64 R0, R4 ;  /* 0x0000000400007312 */ /* 0x004e240000301000 */
[----:B0-----:R-:W-:-:S04]  /*68b0*/  F2FP.BF16.F32.PACK_AB R0, RZ, R0 ;  /* 0x00000000ff00723e */ /* 0x001fc800000010ff */
[----:B------:R-:W-:Y:S01]  /*68c0*/  PRMT R24, R0, 0x7610, R24 ;  /* 0x0000761000187816 */ /* 0x000fe20000000018 */
[----:B------:R-:W-:Y:S06]  /*68d0*/  BRA `(.L_x_4007) ;  /* 0x0000000000107947 */ /* 0x000fec0003800000 */
.L_x_4030:
[----:B------:R-:W2:Y:S02]  /*68e0*/  LDG.E R4, desc[UR36][R4.64] ;  /* 0x0000002404047981 */ /* 0x000ea4000c1e1900 */
[----:B--2---:R-:W-:-:S04]  /*68f0*/  I2FP.F32.U32 R0, R4 ;  /* 0x0000000400007245 */ /* 0x004fc80000201000 */
[----:B------:R-:W-:-:S04]  /*6900*/  F2FP.BF16.F32.PACK_AB R0, RZ, R0 ;  /* 0x00000000ff00723e */ /* 0x000fc800000010ff */
[----:B------:R-:W-:-:S07]  /*6910*/  PRMT R24, R0, 0x7610, R24 ;  /* 0x0000761000187816 */ /* 0x000fce0000000018 */
.L_x_4007:
[----:B------:R-:W-:-:S07]  /*6920*/  VIADD R17, R17, 0x80 ;  /* 0x0000008011117836 */ /* 0x000fce0000000000 */
.L_x_3968:
[----:B------:R-:W-:Y:S05]  /*6930*/  BSYNC.RECONVERGENT B6 ;  /* 0x0000000000067941 */ /* 0x000fea0003800200 */
.L_x_3967:
        /* <DEDUP_REMOVED lines=27> */
.L_x_4040:
[----:B------:R-:W2:Y:S02]  /*6af0*/  LDG.E.U8 R4, desc[UR36][R4.64] ;  /* 0x0000002404047981 */ /* 0x000ea4000c1e1100 */
[----:B--2---:R-:W-:-:S04]  /*6b00*/  I2FP.F32.U32 R0, R4 ;  /* 0x0000000400007245 */ /* 0x004fc80000201000 */
[----:B------:R-:W-:-:S04]  /*6b10*/  F2FP.BF16.F32.PACK_AB R0, RZ, R0 ;  /* 0x00000000ff00723e */ /* 0x000fc800000010ff */
[----:B------:R-:W-:Y:S01]  /*6b20*/  PRMT R19, R0, 0x7610, R19 ;  /* 0x0000761000137816 */ /* 0x000fe20000000013 */
[----:B------:R-:W-:Y:S06]  /*6b30*/  BRA `(.L_x_4042) ;  /* 0x0000000c00e47947 */ /* 0x000fec0003800000 */
.L_x_4039:
        /* <DEDUP_REMOVED lines=11> */
.L_x_4044:
[----:B------:R-:W2:Y:S02]  /*6bf0*/  LDG.E R4, desc[UR36][R4.64] ;  /* 0x0000002404047981 */ /* 0x000ea4000c1e1900 */
[----:B--2---:R-:W-:-:S04]  /*6c00*/  I2FP.F32.S32 R0, R4 ;  /* 0x0000000400007245 */ /* 0x004fc80000201400 */
[----:B------:R-:W-:-:S04]  /*6c10*/  F2FP.BF16.F32.PACK_AB R0, RZ, R0 ;  /* 0x00000000ff00723e */ /* 0x000fc800000010ff */
[----:B------:R-:W-:Y:S01]  /*6c20*/  PRMT R19, R0, 0x7610, R19 ;  /* 0x0000761000137816 */ /* 0x000fe20000000013 */
[----:B------:R-:W-:Y:S06]  /*6c30*/  BRA `(.L_x_4042) ;  /* 0x0000000c00a47947 */ /* 0x000fec0003800000 */
.L_x_4043:
[----:B------:R-:W2:Y:S02]  /*6c40*/  LDG.E.U16 R4, desc[UR36][R4.64] ;  /* 0x0000002404047981 */ /* 0x000ea4000c1e1500 */
[----:B--2---:R-:W0:Y:S02]  /*6c50*/  I2F.S16 R0, R4 ;  /* 0x0000000400007306 */ /* 0x004e240000101400 */
[----:B0-----:R-:W-:-:S04]  /*6c60*/  F2FP.BF16.F32.PACK_AB R0, RZ, R0 ;  /* 0x00000000ff00723e */ /* 0x001fc800000010ff */
[----:B------:R-:W-:Y:S01]  /*6c70*/  PRMT R19, R0, 0x7610, R19 ;  /* 0x0000761000137816 */ /* 0x000fe20000000013 */
[----:B------:R-:W-:Y:S06]  /*6c80*/  BRA `(.L_x_4042) ;  /* 0x0000000c00907947 */ /* 0x000fec0003800000 */
.L_x_4038:
        /* <DEDUP_REMOVED lines=9> */
.L_x_4046:
[----:B------:R-:W2:Y:S02]  /*6d20*/  LDG.E.U16 R0, desc[UR36][R4.64] ;  /* 0x0000002404007981 */ /* 0x000ea4000c1e1500 */
[----:B--2---:R-:W-:-:S05]  /*6d30*/  HADD2.F32 R0, -RZ, R0.H0_H0 ;  /* 0x20000000ff007230 */ /* 0x004fca0000004100 */
[----:B------:R-:W-:-:S04]  /*6d40*/  F2FP.BF16.F32.PACK_AB R0, RZ, R0 ;  /* 0x00000000ff00723e */ /* 0x000fc800000010ff */
[----:B------:R-:W-:Y:S01]  /*6d50*/  PRMT R19, R0, 0x7610, R19 ;  /* 0x0000761000137816 */ /* 0x000fe20000000013 */
[----:B------:R-:W-:Y:S06]  /*6d60*/  BRA `(.L_x_4042) ;  /* 0x0000000c00587947 */ /* 0x000fec0003800000 */
.L_x_4045:
        /* <DEDUP_REMOVED lines=9> */
.L_x_4048:
[----:B------:R-:W2:Y:S02]  /*6e00*/  LDG.E.U16 R4, desc[UR36][R4.64] ;  /* 0x0000002404047981 */ /* 0x000ea4000c1e1500 */
[----:B--2---:R-:W-:-:S05]  /*6e10*/  HADD2.F32 R0, -RZ, R4.H0_H0 ;  /* 0x20000004ff007230 */ /* 0x004fca0000004100 */
[----:B------:R-:W-:-:S04]  /*6e20*/  F2FP.BF16.F32.PACK_AB R0, RZ, R0 ;  /* 0x00000000ff00723e */ /* 0x000fc800000010ff */
[----:B------:R-:W-:Y:S01]  /*6e30*/  PRMT R19, R0, 0x7610, R19 ;  /* 0x0000761000137816 */ /* 0x000fe20000000013 */
[----:B------:R-:W-:Y:S06]  /*6e40*/  BRA `(.L_x_4042) ;  /* 0x0000000c00207947 */ /* 0x000fec0003800000 */
.L_x_4047:
        /* <DEDUP_REMOVED lines=13> */
.L_x_4037:
        /* <DEDUP_REMOVED lines=14> */
.L_x_4051:
        /* <DEDUP_REMOVED lines=13> */
.L_x_4050:
        /* <DEDUP_REMOVED lines=27> */
.L_x_4053:
        /* <DEDUP_REMOVED lines=15> */
.L_x_4052:
[----:B------:R0:W5:Y:S01]  /*7370*/  LDG.E.U16 R19, desc[UR36][R4.64] ;  /* 0x0000002404137981 */ /* 0x000162000c1e1500 */
[----:B------:R-:W-:Y:S05]  /*7380*/  BRA `(.L_x_4042) ;  /* 0x0000000400d07947 */ /* 0x000fea0003800000 */
.L_x_4049:
        /* <DEDUP_REMOVED lines=13> */
.L_x_4056:
        /* <DEDUP_REMOVED lines=21> */
.L_x_4060:
[----:B------:R-:W-:Y:S05]  /*75b0*/  BSYNC.RECONVERGENT B1 ;  /* 0x0000000000017941 */ /* 0x000fea0003800200 */
.L_x_4059:
[----:B------:R-:W-:Y:S01]  /*75c0*/  IMAD.SHL.U32 R0, R0, 0x100000, RZ ;  /* 0x0010000000007824 */ /* 0x000fe200078e00ff */
[----:B------:R-:W-:-:S04]  /*75d0*/  LEA R3, R3, 0x3b800000, 0x17 ;  /* 0x3b80000003037811 */ /* 0x000fc800078eb8ff */
[----:B------:R-:W-:-:S07]  /*75e0*/  LOP3.LUT R0, R3, R0, R7, 0xfe, !PT ;  /* 0x0000000003007212 */ /* 0x000fce00078efe07 */
.L_x_4058:
[----:B------:R-:W-:Y:S05]  /*75f0*/  BSYNC.RECONVERGENT B0 ;  /* 0x0000000000007941 */ /* 0x000fea0003800200 */
.L_x_4057:
[----:B------:R-:W-:-:S04]  /*7600*/  F2FP.BF16.F32.PACK_AB R0, RZ, R0 ;  /* 0x00000000ff00723e */ /* 0x000fc800000010ff */
[----:B------:R-:W-:Y:S01]  /*7610*/  PRMT R19, R0, 0x7610, R19 ;  /* 0x0000761000137816 */ /* 0x000fe20000000013 */
[----:B------:R-:W-:Y:S06]  /*7620*/  BRA `(.L_x_4042) ;  /* 0x0000000400287947 */ /* 0x000fec0003800000 */
.L_x_4055:
        /* <DEDUP_REMOVED lines=21> */
.L_x_4064:
[----:B------:R-:W-:Y:S05]  /*7780*/  BSYNC.RECONVERGENT B1 ;  /* 0x0000000000017941 */ /* 0x000fea0003800200 */
.L_x_4063:
[----:B------:R-:W-:Y:S01]  /*7790*/  IMAD.SHL.U32 R0, R0, 0x200000, RZ ;  /* 0x0020000000007824 */ /* 0x000fe200078e00ff */
[----:B------:R-:W-:-:S04]  /*77a0*/  LEA R3, R3, 0x37800000, 0x17 ;  /* 0x3780000003037811 */ /* 0x000fc800078eb8ff */
[----:B------:R-:W-:-:S07]  /*77b0*/  LOP3.LUT R0, R3, R0, R7, 0xfe, !PT ;  /* 0x0000000003007212 */ /* 0x000fce00078efe07 */
.L_x_4062:
[----:B------:R-:W-:Y:S05]  /*77c0*/  BSYNC.RECONVERGENT B0 ;  /* 0x0000000000007941 */ /* 0x000fea0003800200 */
.L_x_4061:
[----:B------:R-:W-:-:S04]  /*77d0*/  F2FP.BF16.F32.PACK_AB R0, RZ, R0 ;  /* 0x00000000ff00723e */ /* 0x000fc800000010ff */
[----:B------:R-:W-:Y:S01]  /*77e0*/  PRMT R19, R0, 0x7610, R19 ;  /* 0x0000761000137816 */ /* 0x000fe20000000013 */
[----:B------:R-:W-:Y:S06]  /*77f0*/  BRA `(.L_x_4042) ;  /* 0x0000000000b47947 */ /* 0x000fec0003800000 */
.L_x_4054:
        /* <DEDUP_REMOVED lines=14> */
.L_x_4068:
[----:B------:R-:W-:Y:S05]  /*78e0*/  BSYNC.RECONVERGENT B0 ;  /* 0x0000000000007941 */ /* 0x000fea0003800200 */
.L_x_4067:
[----:B------:R-:W-:-:S04]  /*78f0*/  F2FP.BF16.F32.PACK_AB R0, RZ, R0 ;  /* 0x00000000ff00723e */ /* 0x000fc800000010ff */
[----:B------:R-:W-:Y:S01]  /*7900*/  PRMT R19, R0, 0x7610, R19 ;  /* 0x0000761000137816 */ /* 0x000fe20000000013 */
[----:B------:R-:W-:Y:S06]  /*7910*/  BRA `(.L_x_4042) ;  /* 0x00000000006c7947 */ /* 0x000fec0003800000 */
.L_x_4041:
        /* <DEDUP_REMOVED lines=16> */
.L_x_4069:
[----:B------:R-:W-:Y:S01]  /*7a20*/  PRMT R19, RZ, 0x7610, R19 ;  /* 0x00007610ff137816 */ /* 0x000fe20000000013 */
[----:B------:R-:W-:Y:S06]  /*7a30*/  BRA `(.L_x_4042) ;  /* 0x0000000000247947 */ /* 0x000fec0003800000 */
.L_x_4066:
[----:B------:R-:W2:Y:S02]  /*7a40*/  LDG.E.64 R4, desc[UR36][R4.64] ;  /* 0x0000002404047981 */ /* 0x000ea4000c1e1b00 */
[----:B--2---:R-:W0:Y:S02]  /*7a50*/  I2F.U64 R0, R4 ;  /* 0x0000000400007312 */ /* 0x004e240000301000 */
[----:B0-----:R-:W-:-:S04]  /*7a60*/  F2FP.BF16.F32.PACK_AB R0, RZ, R0 ;  /* 0x00000000ff00723e */ /* 0x001fc800000010ff */
[----:B------:R-:W-:Y:S01]  /*7a70*/  PRMT R19, R0, 0x7610, R19 ;  /* 0x0000761000137816 */ /* 0x000fe20000000013 */
[----:B------:R-:W-:Y:S06]  /*7a80*/  BRA `(.L_x_4042) ;  /* 0x0000000000107947 */ /* 0x000fec0003800000 */
.L_x_4065:
[----:B------:R-:W2:Y:S02]  /*7a90*/  LDG.E R4, desc[UR36][R4.64] ;  /* 0x0000002404047981 */ /* 0x000ea4000c1e1900 */
[----:B--2---:R-:W-:-:S04]  /*7aa0*/  I2FP.F32.U32 R0, R4 ;  /* 0x0000000400007245 */ /* 0x004fc80000201000 */
[----:B------:R-:W-:-:S04]  /*7ab0*/  F2FP.BF16.F32.PACK_AB R0, RZ, R0 ;  /* 0x00000000ff00723e */ /* 0x000fc800000010ff */
[----:B------:R-:W-:-:S07]  /*7ac0*/  PRMT R19, R0, 0x7610, R19 ;  /* 0x0000761000137816 */ /* 0x000fce0000000013 */
.L_x_4042:
        /* <DEDUP_REMOVED lines=21> */
.L_x_4073:
[----:B------:R-:W2:Y:S02]  /*7c20*/  LDG.E.U8 R4, desc[UR36][R4.64] ;  /* 0x0000002404047981 */ /* 0x000ea4000c1e1100 */
[----:B--2---:R-:W-:-:S04]  /*7c30*/  I2FP.F32.U32 R0, R4 ;  /* 0x0000000400007245 */ /* 0x004fc80000201000 */
[----:B------:R-:W-:Y:S01]  /*7c40*/  F2FP.BF16.F32.PACK_AB R0, RZ, R0 ;  /* 0x00000000ff00723e */ /* 0x000fe200000010ff */
[----:B------:R-:W-:Y:S06]  /*7c50*/  BRA `(.L_x_4036) ;  /* 0x0000000c00a87947 */ /* 0x000fec0003800000 */
.L_x_4072:
        /* <DEDUP_REMOVED lines=10> */
.L_x_4076:
[----:B------:R-:W2:Y:S02]  /*7d00*/  LDG.E R4, desc[UR36][R4.64] ;  /* 0x0000002404047981 */ /* 0x000ea4000c1e1900 */
[----:B--2---:R-:W-:-:S04]  /*7d10*/  I2FP.F32.S32 R0, R4 ;  /* 0x0000000400007245 */ /* 0x004fc80000201400 */
[----:B------:R-:W-:Y:S01]  /*7d20*/  F2FP.BF16.F32.PACK_AB R0, RZ, R0 ;  /* 0x00000000ff00723e */ /* 0x000fe200000010ff */
[----:B------:R-:W-:Y:S06]  /*7d30*/  BRA `(.L_x_4036) ;  /* 0x0000000c00707947 */ /* 0x000fec0003800000 */
.L_x_4075:
[----:B------:R-:W2:Y:S02]  /*7d40*/  LDG.E.U16 R4, desc[UR36][R4.64] ;  /* 0x0000002404047981 */ /* 0x000ea4000c1e1500 */
[----:B--2---:R-:W0:Y:S02]  /*7d50*/  I2F.S16 R0, R4 ;  /* 0x0000000400007306 */ /* 0x004e240000101400 */
[----:B0-----:R-:W-:Y:S01]  /*7d60*/  F2FP.BF16.F32.PACK_AB R0, RZ, R0 ;  /* 0x00000000ff00723e */ /* 0x001fe200000010ff */
[----:B------:R-:W-:Y:S06]  /*7d70*/  BRA `(.L_x_4036) ;  /* 0x0000000c00607947 */ /* 0x000fec0003800000 */
.L_x_4071:
        /* <DEDUP_REMOVED lines=9> */
.L_x_4078:
[----:B------:R-:W2:Y:S02]  /*7e10*/  LDG.E.U16 R0, desc[UR36][R4.64] ;  /* 0x0000002404007981 */ /* 0x000ea4000c1e1500 */
[----:B--2---:R-:W-:-:S05]  /*7e20*/  HADD2.F32 R0, -RZ, R0.H0_H0 ;  /* 0x20000000ff007230 */ /* 0x004fca0000004100 */
[----:B------:R-:W-:Y:S01]  /*7e30*/  F2FP.BF16.F32.PACK_AB R0, RZ, R0 ;  /* 0x00000000ff00723e */ /* 0x000fe200000010ff */
[----:B------:R-:W-:Y:S06]  /*7e40*/  BRA `(.L_x_4036) ;  /* 0x0000000c002c7947 */ /* 0x000fec0003800000 */
.L_x_4077:
        /* <DEDUP_REMOVED lines=9> */
.L_x_4080:
[----:B------:R-:W2:Y:S02]  /*7ee0*/  LDG.E.U16 R4, desc[UR36][R4.64] ;  /* 0x0000002404047981 */ /* 0x000ea4000c1e1500 */
[----:B--2---:R-:W-:-:S05]  /*7ef0*/  HADD2.F32 R0, -RZ, R4.H0_H0 ;  /* 0x20000004ff007230 */ /* 0x004fca0000004100 */
[----:B------:R-:W-:Y:S01]  /*7f00*/  F2FP.BF16.F32.PACK_AB R0, RZ, R0 ;  /* 0x00000000ff00723e */ /* 0x000fe200000010ff */
[----:B------:R-:W-:Y:S06]  /*7f10*/  BRA `(.L_x_4036) ;  /* 0x0000000800f87947 */ /* 0x000fec0003800000 */
.L_x_4079:
        /* <DEDUP_REMOVED lines=12> */
.L_x_4070:
        /* <DEDUP_REMOVED lines=13> */
.L_x_4083:
        /* <DEDUP_REMOVED lines=12> */
.L_x_4082:
        /* <DEDUP_REMOVED lines=27> */
.L_x_4085:
        /* <DEDUP_REMOVED lines=14> */
.L_x_4084:
[----:B------:R1:W5:Y:S01]  /*8400*/  LDG.E.U16 R0, desc[UR36][R4.64] ;  /* 0x0000002404007981 */ /* 0x000362000c1e1500 */
[----:B------:R-:W-:Y:S05]  /*8410*/  BRA `(.L_x_4036) ;  /* 0x0000000400b87947 */ /* 0x000fea0003800000 */
.L_x_4081:
        /* <DEDUP_REMOVED lines=12> */
.L_x_4088:
        /* <DEDUP_REMOVED lines=21> */
.L_x_4092:
[----:B------:R-:W-:Y:S05]  /*8630*/  BSYNC.RECONVERGENT B1 ;  /* 0x0000000000017941 */ /* 0x000fea0003800200 */
.L_x_4091:
[----:B------:R-:W-:Y:S01]  /*8640*/  IMAD.SHL.U32 R0, R0, 0x100000, RZ ;  /* 0x0010000000007824 */ /* 0x000fe200078e00ff */
[----:B------:R-:W-:-:S04]  /*8650*/  LEA R3, R3, 0x3b800000, 0x17 ;  /* 0x3b80000003037811 */ /* 0x000fc800078eb8ff */
[----:B------:R-:W-:-:S07]  /*8660*/  LOP3.LUT R0, R3, R0, R7, 0xfe, !PT ;  /* 0x0000000003007212 */ /* 0x000fce00078efe07 */
.L_x_4090:
[----:B------:R-:W-:Y:S05]  /*8670*/  BSYNC.RECONVERGENT B0 ;  /* 0x0000000000007941 */ /* 0x000fea0003800200 */
.L_x_4089:
[----:B------:R-:W-:Y:S01]  /*8680*/  F2FP.BF16.F32.PACK_AB R0, RZ, R0 ;  /* 0x00000000ff00723e */ /* 0x000fe200000010ff */
[----:B------:R-:W-:Y:S06]  /*8690*/  BRA `(.L_x_4036) ;  /* 0x0000000400187947 */ /* 0x000fec0003800000 */
.L_x_4087:
        /* <DEDUP_REMOVED lines=21> */
.L_x_4096:
[----:B------:R-:W-:Y:S05]  /*87f0*/  BSYNC.RECONVERGENT B1 ;  /* 0x0000000000017941 */ /* 0x000fea0003800200 */
.L_x_4095:
[----:B------:R-:W-:Y:S01]  /*8800*/  IMAD.SHL.U32 R0, R0, 0x200000, RZ ;  /* 0x0020000000007824 */ /* 0x000fe200078e00ff */
[----:B------:R-:W-:-:S04]  /*8810*/  LEA R3, R3, 0x37800000, 0x17 ;  /* 0x3780000003037811 */ /* 0x000fc800078eb8ff */
[----:B------:R-:W-:-:S07]  /*8820*/  LOP3.LUT R0, R3, R0, R7, 0xfe, !PT ;  /* 0x0000000003007212 */ /* 0x000fce00078efe07 */
.L_x_4094:
[----:B------:R-:W-:Y:S05]  /*8830*/  BSYNC.RECONVERGENT B0 ;  /* 0x0000000000007941 */ /* 0x000fea0003800200 */
.L_x_4093:
[----:B------:R-:W-:Y:S01]  /*8840*/  F2FP.BF16.F32.PACK_AB R0, RZ, R0 ;  /* 0x00000000ff00723e */ /* 0x000fe200000010ff */
[----:B------:R-:W-:Y:S06]  /*8850*/  BRA `(.L_x_4036) ;  /* 0x0000000000a87947 */ /* 0x000fec0003800000 */
.L_x_4086:
        /* <DEDUP_REMOVED lines=14> */
.L_x_4100:
[----:B------:R-:W-:Y:S05]  /*8940*/  BSYNC.RECONVERGENT B0 ;  /* 0x0000000000007941 */ /* 0x000fea0003800200 */
.L_x_4099:
[----:B------:R-:W-:Y:S01]  /*8950*/  F2FP.BF16.F32.PACK_AB R0, RZ, R0 ;  /* 0x00000000ff00723e */ /* 0x000fe200000010ff */
[----:B------:R-:W-:Y:S06]  /*8960*/  BRA `(.L_x_4036) ;  /* 0x0000000000647947 */ /* 0x000fec0003800000 */
.L_x_4074:
        /* <DEDUP_REMOVED lines=16> */
.L_x_4101:
[----:B------:R-:W-:Y:S01]  /*8a70*/  PRMT R0, RZ, 0x7610, R0 ;  /* 0x00007610ff007816 */ /* 0x000fe20000000000 */
[----:B------:R-:W-:Y:S06]  /*8a80*/  BRA `(.L_x_4036) ;  /* 0x00000000001c7947 */ /* 0x000fec0003800000 */
.L_x_4098:
[----:B------:R-:W2:Y:S02]  /*8a90*/  LDG.E.64 R4, desc[UR36][R4.64] ;  /* 0x0000002404047981 */ /* 0x000ea4000c1e1b00 */
[----:B--2---:R-:W0:Y:S02]  /*8aa0*/  I2F.U64 R0, R4 ;  /* 0x0000000400007312 */ /* 0x004e240000301000 */
[----:B0-----:R-:W-:Y:S01]  /*8ab0*/  F2FP.BF16.F32.PACK_AB R0, RZ, R0 ;  /* 0x00000000ff00723e */ /* 0x001fe200000010ff */
[----:B------:R-:W-:Y:S06]  /*8ac0*/  BRA `(.L_x_4036) ;  /* 0x00000000000c7947 */ /* 0x000fec0003800000 */
.L_x_4097:
[----:B------:R-:W2:Y:S02]  /*8ad0*/  LDG.E R4, desc[UR36][R4.64] ;  /* 0x0000002404047981 */ /* 0x000ea4000c1e1900 */
[----:B--2---:R-:W-:-:S04]  /*8ae0*/  I2FP.F32.U32 R0, R4 ;  /* 0x0000000400007245 */ /* 0x004fc80000201000 */
[----:B------:R-:W-:-:S07]  /*8af0*/  F2FP.BF16.F32.PACK_AB R0, RZ, R0 ;  /* 0x00000000ff00723e */ /* 0x000fce00000010ff */
.L_x_4036:
[----:B------:R-:W-:Y:S05]  /*8b00*/  BSYNC.RECONVERGENT B6 ;  /* 0x0000000000067941 */ /* 0x000fea0003800200 */
.L_x_4035:
        /* <DEDUP_REMOVED lines=10> */
[----:B------:R-:W0:Y:S01]  /*8bb0*/  LDCU.64 UR4, c[0x0][0x388] ;  /* 0x00007100ff0477ac */ /* 0x000e220008000a00 */
[----:B-----5:R-:W-:Y:S02]  /*8bc0*/  IMAD.U32 R22, R22, 0x10000, RZ ;  /* 0x0001000016167824 */ /* 0x020fe400078e00ff */
[----:B------:R-:W-:-:S03]  /*8bd0*/  IMAD.U32 R5, R28, 0x10000, RZ ;  /* 0x000100001c057824 */ /* 0x000fc600078e00ff */
[C---:B0-----:R-:W-:Y:S02]  /*8be0*/  FSETP.GEU.FTZ.AND P5, PT, R22.reuse, UR4, PT ;  /* 0x0000000416007c0b */ /* 0x041fe4000bfbe000 */
[----:B------:R-:W-:-:S04]  /*8bf0*/  FSETP.GT.FTZ.AND P0, PT, R22, UR5, PT ;  /* 0x0000000516007c0b */ /* 0x000fc8000bf14000 */
[----:B------:R-:W-:-:S13]  /*8c00*/  PLOP3.LUT P0, PT, P5, P0, PT, 0x8f, 0xf8 ;  /* 0x0000000000f8781c */ /* 0x000fda0002f01177 */
[----:B------:R-:W-:-:S04]  /*8c10*/  @!P0 FADD.FTZ R3, -R22, 1 ;  /* 0x3f80000016038421 */ /* 0x000fc80000010100 */
[----:B------:R-:W-:Y:S01]  /*8c20*/  @!P0 FMUL.FTZ R4, R22, R3 ;  /* 0x0000000316048220 */ /* 0x000fe20000410000 */
[----:B------:R-:W-:-:S05]  /*8c30*/  IMAD.MOV.U32 R3, RZ, RZ, RZ ;  /* 0x000000ffff037224 */ /* 0x000fca00078e00ff */
[----:B------:R-:W0:Y:S02]  /*8c40*/  @!P0 MUFU.RCP R4, R4 ;  /* 0x0000000400048308 */ /* 0x000e240000001000 */
[----:B0-----:R-:W-:-:S06]  /*8c50*/  @!P0 FMUL.FTZ R3, R5, R4 ;  /* 0x0000000405038220 */ /* 0x001fcc0000410000 */
[----:B------:R-:W0:Y:S02]  /*8c60*/  F2F.BF16.F32 R3, R3 ;  /* 0x0000000300037304 */ /* 0x000e240000202000 */
.L_x_4103:
[----:B------:R-:W-:Y:S05]  /*8c70*/  BSYNC.RECONVERGENT B0 ;  /* 0x0000000000007941 */ /* 0x000fea0003800200 */
.L_x_4102:
[----:B------:R-:W-:Y:S04]  /*8c80*/  BSSY.RECONVERGENT B0, `(.L_x_4104) ;  /* 0x000000e000007945 */ /* 0x000fe80003800200 */
[----:B------:R-:W-:Y:S05]  /*8c90*/  @P4 BRA `(.L_x_4105) ;  /* 0x0000000000304947 */ /* 0x000fea0003800000 */
[----:B------:R-:W1:Y:S01]  /*8ca0*/  LDCU.64 UR4, c[0x0][0x388] ;  /* 0x00007100ff0477ac */ /* 0x000e620008000a00 */
[----:B-----5:R-:W-:Y:S02]  /*8cb0*/  IMAD.U32 R27, R27, 0x10000, RZ ;  /* 0x000100001b1b7824 */ /* 0x020fe400078e00ff */
[----:B------:R-:W-:Y:S02]  /*8cc0*/  IMAD.U32 R5, R26, 0x10000, RZ ;  /* 0x000100001a057824 */ /* 0x000fe400078e00ff */
[----:B------:R-:W-:Y:S01]  /*8cd0*/  IMAD.MOV.U32 R22, RZ, RZ, RZ ;  /* 0x000000ffff167224 */ /* 0x000fe200078e00ff */
[C---:B-1----:R-:W-:Y:S02]  /*8ce0*/  FSETP.GEU.FTZ.AND P4, PT, R27.reuse, UR4, PT ;  /* 0x000000041b007c0b */ /* 0x042fe4000bf9e000 */
[----:B------:R-:W-:-:S04]  /*8cf0*/  FSETP.GT.FTZ.AND P0, PT, R27, UR5, PT ;  /* 0x000000051b007c0b */ /* 0x000fc8000bf14000 */
[----:B------:R-:W-:-:S13]  /*8d00*/  PLOP3.LUT P0, PT, P4, P0, PT, 0x8f, 0xf8 ;  /* 0x0000000000f8781c */ /* 0x000fda0002701177 */
[----:B------:R-:W-:-:S04]  /*8d10*/  @!P0 FADD.FTZ R4, -R27, 1 ;  /* 0x3f8000001b048421 */ /* 0x000fc80000010100 */
[----:B------:R-:W-:-:S06]  /*8d20*/  @!P0 FMUL.FTZ R4, R27, R4 ;  /* 0x000000041b048220 */ /* 0x000fcc0000410000 */
[----:B------:R-:W1:Y:S02]  /*8d30*/  @!P0 MUFU.RCP R4, R4 ;  /* 0x0000000400048308 */ /* 0x000e640000001000 */
[----:B-1----:R-:W-:-:S06]  /*8d40*/  @!P0 FMUL.FTZ R22, R5, R4 ;  /* 0x0000000405168220 */ /* 0x002fcc0000410000 */
[----:B------:R-:W1:Y:S02]  /*8d50*/  F2F.BF16.F32 R22, R22 ;  /* 0x0000001600167304 */ /* 0x000e640000202000 */
.L_x_4105:
[----:B------:R-:W-:Y:S05]  /*8d60*/  BSYNC.RECONVERGENT B0 ;  /* 0x0000000000007941 */ /* 0x000fea0003800200 */
.L_x_4104:
[----:B------:R-:W-:Y:S04]  /*8d70*/  BSSY.RECONVERGENT B0, `(.L_x_4106) ;  /* 0x000000e000007945 */ /* 0x000fe80003800200 */
[----:B------:R-:W-:Y:S05]  /*8d80*/  @P1 BRA `(.L_x_4107) ;  /* 0x0000000000301947 */ /* 0x000fea0003800000 */
[----:B------:R-:W3:Y:S01]  /*8d90*/  LDCU.64 UR4, c[0x0][0x388] ;  /* 0x00007100ff0477ac */ /* 0x000ee20008000a00 */
[----:B-----5:R-:W-:-:S05]  /*8da0*/  IMAD.U32 R5, R24, 0x10000, RZ ;  /* 0x0001000018057824 */ /* 0x020fca00078e00ff */
[C---:B---3--:R-:W-:Y:S02]  /*8db0*/  FSETP.GEU.FTZ.AND P1, PT, R5.reuse, UR4, PT ;  /* 0x0000000405007c0b */ /* 0x048fe4000bf3e000 */
[----:B------:R-:W-:-:S04]  /*8dc0*/  FSETP.GT.FTZ.AND P0, PT, R5, UR5, PT ;  /* 0x0000000505007c0b */ /* 0x000fc8000bf14000 */
[----:B------:R-:W-:-:S13]  /*8dd0*/  PLOP3.LUT P0, PT, P1, P0, PT, 0x8f, 0xf8 ;  /* 0x0000000000f8781c */ /* 0x000fda0000f01177 */
[----:B------:R-:W-:-:S04]  /*8de0*/  @!P0 FADD.FTZ R4, -R5, 1 ;  /* 0x3f80000005048421 */ /* 0x000fc80000010100 */
[----:B------:R-:W-:Y:S01]  /*8df0*/  @!P0 FMUL.FTZ R4, R5, R4 ;  /* 0x0000000405048220 */ /* 0x000fe20000410000 */
[----:B------:R-:W-:Y:S02]  /*8e00*/  IMAD.U32 R5, R18, 0x10000, RZ ;  /* 0x0001000012057824 */ /* 0x000fe400078e00ff */
[----:B------:R-:W-:-:S03]  /*8e10*/  IMAD.MOV.U32 R18, RZ, RZ, RZ ;  /* 0x000000ffff127224 */ /* 0x000fc600078e00ff */
[----:B------:R-:W3:Y:S02]  /*8e20*/  @!P0 MUFU.RCP R4, R4 ;  /* 0x0000000400048308 */ /* 0x000ee40000001000 */
[----:B---3--:R-:W-:-:S06]  /*8e30*/  @!P0 FMUL.FTZ R18, R5, R4 ;  /* 0x0000000405128220 */ /* 0x008fcc0000410000 */
[----:B------:R-:W3:Y:S02]  /*8e40*/  F2F.BF16.F32 R18, R18 ;  /* 0x0000001200127304 */ /* 0x000ee40000202000 */
.L_x_4107:
[----:B------:R-:W-:Y:S05]  /*8e50*/  BSYNC.RECONVERGENT B0 ;  /* 0x0000000000007941 */ /* 0x000fea0003800200 */
.L_x_4106:
[----:B------:R-:W-:Y:S04]  /*8e60*/  BSSY.RECONVERGENT B0, `(.L_x_4108) ;  /* 0x000000e000007945 */ /* 0x000fe80003800200 */
[----:B------:R-:W-:Y:S05]  /*8e70*/  @P2 BRA `(.L_x_4109) ;  /* 0x0000000000302947 */ /* 0x000fea0003800000 */
[----:B------:R-:W4:Y:S01]  /*8e80*/  LDCU.64 UR4, c[0x0][0x388] ;  /* 0x00007100ff0477ac */ /* 0x000f220008000a00 */
[----:B-----5:R-:W-:-:S05]  /*8e90*/  IMAD.U32 R5, R0, 0x10000, RZ ;  /* 0x0001000000057824 */ /* 0x020fca00078e00ff */
[C---:B----4-:R-:W-:Y:S02]  /*8ea0*/  FSETP.GEU.FTZ.AND P1, PT, R5.reuse, UR4, PT ;  /* 0x0000000405007c0b */ /* 0x050fe4000bf3e000 */
[----:B------:R-:W-:-:S04]  /*8eb0*/  FSETP.GT.FTZ.AND P0, PT, R5, UR5, PT ;  /* 0x0000000505007c0b */ /* 0x000fc8000bf14000 */
[----:B------:R-:W-:-:S13]  /*8ec0*/  PLOP3.LUT P0, PT, P1, P0, PT, 0x8f, 0xf8 ;  /* 0x0000000000f8781c */ /* 0x000fda0000f01177 */
[----:B------:R-:W-:-:S04]  /*8ed0*/  @!P0 FADD.FTZ R0, -R5, 1 ;  /* 0x3f80000005008421 */ /* 0x000fc80000010100 */
[----:B------:R-:W-:Y:S01]  /*8ee0*/  @!P0 FMUL.FTZ R0, R5, R0 ;  /* 0x0000000005008220 */ /* 0x000fe20000410000 */
[----:B------:R-:W-:Y:S02]  /*8ef0*/  IMAD.U32 R5, R19, 0x10000, RZ ;  /* 0x0001000013057824 */ /* 0x000fe400078e00ff */
[----:B------:R-:W-:-:S03]  /*8f00*/  IMAD.MOV.U32 R19, RZ, RZ, RZ ;  /* 0x000000ffff137224 */ /* 0x000fc600078e00ff */
[----:B------:R-:W4:Y:S02]  /*8f10*/  @!P0 MUFU.RCP R0, R0 ;  /* 0x0000000000008308 */ /* 0x000f240000001000 */
[----:B----4-:R-:W-:-:S06]  /*8f20*/  @!P0 FMUL.FTZ R19, R5, R0 ;  /* 0x0000000005138220 */ /* 0x010fcc0000410000 */
[----:B------:R-:W4:Y:S02]  /*8f30*/  F2F.BF16.F32 R19, R19 ;  /* 0x0000001300137304 */ /* 0x000f240000202000 */
.L_x_4109:
[----:B------:R-:W-:Y:S05]  /*8f40*/  BSYNC.RECONVERGENT B0 ;  /* 0x0000000000007941 */ /* 0x000fea0003800200 */
.L_x_4108:
[----:B------:R-:W-:Y:S04]  /*8f50*/  BSSY.RECONVERGENT B6, `(.L_x_4110) ;  /* 0x000010e000067945 */ /* 0x000fe80003800200 */
[----:B------:R-:W-:Y:S05]  /*8f60*/  @P3 BRA `(.L_x_4111) ;  /* 0x0000001000303947 */ /* 0x000fea0003800000 */
[----:B------:R-:W0:Y:S01]  /*8f70*/  LDCU UR4, c[0x0][0x3c4] ;  /* 0x00007880ff0477ac */ /* 0x000e220008000800 */
[----:B------:R-:W1:Y:S01]  /*8f80*/  LDC.64 R8, c[0x0][0x398] ;  /* 0x0000e600ff087b82 */ /* 0x000e620000000a00 */
[----:B-----5:R-:W-:Y:S01]  /*8f90*/  IMAD R0, R2, 0x200, R25 ;  /* 0x0000020002007824 */ /* 0x020fe200078e0219 */
[----:B--2---:R-:W-:-:S03]  /*8fa0*/  PRMT R4, R17, 0x9910, RZ ;  /* 0x0000991011047816 */ /* 0x004fc600000000ff */
        /* <DEDUP_REMOVED lines=19> */
.L_x_4115:
[----:B------:R-:W-:Y:S02]  /*90e0*/  IMAD.U32 R5, R3, 0x10000, RZ ;  /* 0x0001000003057824 */ /* 0x000fe400078e00ff */
[----:B------:R-:W-:-:S04]  /*90f0*/  IMAD.MOV.U32 R25, RZ, RZ, R23 ;  /* 0x000000ffff197224 */ /* 0x000fc800078e0017 */
[----:B------:R-:W0:Y:S02]  /*9100*/  F2I.S64.TRUNC R4, R5 ;  /* 0x0000000500047311 */ /* 0x000e24000020d900 */
[----:B0-----:R0:W-:Y:S01]  /*9110*/  STG.E.U8 desc[UR36][R8.64], R4 ;  /* 0x0000000408007986 */ /* 0x0011e2000c101124 */
[----:B------:R-:W-:Y:S05]  /*9120*/  BRA `(.L_x_4111) ;  /* 0x0000000c00c07947 */ /* 0x000fea0003800000 */
.L_x_4114:
        /* <DEDUP_REMOVED lines=11> */
.L_x_4118:
[----:B------:R-:W-:Y:S02]  /*91e0*/  IMAD.U32 R3, R3, 0x10000, RZ ;  /* 0x0001000003037824 */ /* 0x000fe400078e00ff */
[----:B------:R-:W-:-:S04]  /*91f0*/  IMAD.MOV.U32 R25, RZ, RZ, R23 ;  /* 0x000000ffff197224 */ /* 0x000fc800078e0017 */
[----:B------:R-:W0:Y:S02]  /*9200*/  F2I.FTZ.TRUNC.NTZ R3, R3 ;  /* 0x0000000300037305 */ /* 0x000e24000021f100 */
[----:B0-----:R0:W-:Y:S01]  /*9210*/  STG.E desc[UR36][R8.64], R3 ;  /* 0x0000000308007986 */ /* 0x0011e2000c101924 */
[----:B------:R-:W-:Y:S05]  /*9220*/  BRA `(.L_x_4111) ;  /* 0x0000000c00807947 */ /* 0x000fea0003800000 */
.L_x_4117:
[----:B------:R-:W-:Y:S02]  /*9230*/  IMAD.U32 R3, R3, 0x10000, RZ ;  /* 0x0001000003037824 */ /* 0x000fe400078e00ff */
[----:B------:R-:W-:-:S04]  /*9240*/  IMAD.MOV.U32 R25, RZ, RZ, R23 ;  /* 0x000000ffff197224 */ /* 0x000fc800078e0017 */
[----:B------:R-:W0:Y:S02]  /*9250*/  F2I.FTZ.TRUNC.NTZ R3, R3 ;  /* 0x0000000300037305 */ /* 0x000e24000021f100 */
[----:B0-----:R0:W-:Y:S01]  /*9260*/  STG.E.U16 desc[UR36][R8.64], R3 ;  /* 0x0000000308007986 */ /* 0x0011e2000c101524 */
[----:B------:R-:W-:Y:S05]  /*9270*/  BRA `(.L_x_4111) ;  /* 0x0000000c006c7947 */ /* 0x000fea0003800000 */
.L_x_4113:
        /* <DEDUP_REMOVED lines=10> */
.L_x_4120:
[----:B------:R-:W-:Y:S02]  /*9320*/  IMAD.U32 R0, R3, 0x10000, RZ ;  /* 0x0001000003007824 */ /* 0x000fe400078e00ff */
[----:B------:R-:W-:-:S03]  /*9330*/  IMAD.MOV.U32 R25, RZ, RZ, R23 ;  /* 0x000000ffff197224 */ /* 0x000fc600078e0017 */
[----:B------:R-:W-:-:S05]  /*9340*/  F2FP.F16.F32.PACK_AB R0, RZ, R0 ;  /* 0x00000000ff00723e */ /* 0x000fca00000000ff */
[----:B------:R0:W-:Y:S01]  /*9350*/  STG.E.U16 desc[UR36][R8.64], R0 ;  /* 0x0000000008007986 */ /* 0x0001e2000c101524 */
[----:B------:R-:W-:Y:S05]  /*9360*/  BRA `(.L_x_4111) ;  /* 0x0000000c00307947 */ /* 0x000fea0003800000 */
.L_x_4119:
        /* <DEDUP_REMOVED lines=11> */
.L_x_4122:
[----:B------:R-:W-:Y:S02]  /*9420*/  IMAD.U32 R3, R3, 0x10000, RZ ;  /* 0x0001000003037824 */ /* 0x000fe400078e00ff */
[----:B------:R-:W-:-:S03]  /*9430*/  IMAD.MOV.U32 R25, RZ, RZ, R23 ;  /* 0x000000ffff197224 */ /* 0x000fc600078e0017 */
[----:B------:R-:W-:-:S04]  /*9440*/  F2FP.F16.F32.PACK_AB R3, RZ, R3 ;  /* 0x00000003ff03723e */ /* 0x000fc800000000ff */
[----:B------:R-:W-:-:S05]  /*9450*/  PRMT R3, R3, 0x5410, RZ ;  /* 0x0000541003037816 */ /* 0x000fca00000000ff */
[----:B------:R0:W-:Y:S01]  /*9460*/  STG.E desc[UR36][R8.64], R3 ;  /* 0x0000000308007986 */ /* 0x0001e2000c101924 */
[----:B------:R-:W-:Y:S05]  /*9470*/  BRA `(.L_x_4111) ;  /* 0x0000000800ec7947 */ /* 0x000fea0003800000 */
.L_x_4121:
[----:B------:R-:W-:Y:S02]  /*9480*/  IMAD.U32 R4, R3, 0x10000, RZ ;  /* 0x0001000003047824 */ /* 0x000fe400078e00ff */
[----:B------:R-:W-:Y:S02]  /*9490*/  IMAD.MOV.U32 R25, RZ, RZ, R23 ;  /* 0x000000ffff197224 */ /* 0x000fe400078e0017 */
[----:B------:R-:W-:-:S06]  /*94a0*/  FMUL.FTZ R4, R4, 1 ;  /* 0x3f80000004047820 */ /* 0x000fcc0000410000 */
[----:B------:R-:W0:Y:S02]  /*94b0*/  F2F.F64.F32 R4, R4 ;  /* 0x0000000400047310 */ /* 0x000e240000201800 */
[----:B0-----:R0:W-:Y:S01]  /*94c0*/  STG.E.64 desc[UR36][R8.64], R4 ;  /* 0x0000000408007986 */ /* 0x0011e2000c101b24 */
[----:B------:R-:W-:Y:S05]  /*94d0*/  BRA `(.L_x_4111) ;  /* 0x0000000800d47947 */ /* 0x000fea0003800000 */
.L_x_4112:
        /* <DEDUP_REMOVED lines=14> */
.L_x_4125:
[----:B------:R-:W-:Y:S01]  /*95c0*/  IMAD.U32 R3, R3, 0x10000, RZ ;  /* 0x0001000003037824 */ /* 0x000fe200078e00ff */
[----:B------:R-:W-:Y:S01]  /*95d0*/  CS2R R6, SRZ ;  /* 0x0000000000067805 */ /* 0x000fe2000001ff00 */
[----:B------:R-:W-:Y:S02]  /*95e0*/  IMAD.MOV.U32 R25, RZ, RZ, R23 ;  /* 0x000000ffff197224 */ /* 0x000fe400078e0017 */
[----:B------:R-:W-:-:S04]  /*95f0*/  FMUL.FTZ R3, R3, 1 ;  /* 0x3f80000003037820 */ /* 0x000fc80000410000 */
[----:B------:R-:W0:Y:S02]  /*9600*/  F2F.F64.F32 R4, R3 ;  /* 0x0000000300047310 */ /* 0x000e240000201800 */
[----:B0-----:R0:W-:Y:S01]  /*9610*/  STG.E.128 desc[UR36][R8.64], R4 ;  /* 0x0000000408007986 */ /* 0x0011e2000c101d24 */
[----:B------:R-:W-:Y:S05]  /*9620*/  BRA `(.L_x_4111) ;  /* 0x0000000800807947 */ /* 0x000fea0003800000 */
.L_x_4124:
        /* <DEDUP_REMOVED lines=19> */
.L_x_4129:
[----:B------:R-:W-:Y:S05]  /*9760*/  BSYNC.RECONVERGENT B0 ;  /* 0x0000000000007941 */ /* 0x000fea0003800200 */
.L_x_4128:
[----:B------:R-:W-:Y:S01]  /*9770*/  LOP3.LUT R5, R0, 0x80, R5, 0xf8, !PT ;  /* 0x0000008000057812 */ /* 0x000fe200078ef805 */
[----:B------:R-:W-:-:S04]  /*9780*/  IMAD.MOV.U32 R25, RZ, RZ, R23 ;  /* 0x000000ffff197224 */ /* 0x000fc800078e0017 */
[----:B------:R0:W-:Y:S01]  /*9790*/  STG.E.U8 desc[UR36][R8.64], R5 ;  /* 0x0000000508007986 */ /* 0x0001e2000c101124 */
[----:B------:R-:W-:Y:S05]  /*97a0*/  BRA `(.L_x_4111) ;  /* 0x0000000800207947 */ /* 0x000fea0003800000 */
.L_x_4127:
        /* <DEDUP_REMOVED lines=15> */
.L_x_4131:
[----:B------:R-:W-:Y:S05]  /*98a0*/  BSYNC.RECONVERGENT B0 ;  /* 0x0000000000007941 */ /* 0x000fea0003800200 */
.L_x_4130:
[----:B------:R-:W-:Y:S01]  /*98b0*/  LOP3.LUT R5, R0, 0x80, R5, 0xf8, !PT ;  /* 0x0000008000057812 */ /* 0x000fe200078ef805 */
[----:B------:R-:W-:-:S04]  /*98c0*/  IMAD.MOV.U32 R25, RZ, RZ, R23 ;  /* 0x000000ffff197224 */ /* 0x000fc800078e0017 */
[----:B------:R0:W-:Y:S01]  /*98d0*/  STG.E.U8 desc[UR36][R8.64], R5 ;  /* 0x0000000508007986 */ /* 0x0001e2000c101124 */
[----:B------:R-:W-:Y:S05]  /*98e0*/  BRA `(.L_x_4111) ;  /* 0x0000000400d07947 */ /* 0x000fea0003800000 */
.L_x_4126:
[----:B------:R0:W-:Y:S01]  /*98f0*/  STG.E.U16 desc[UR36][R8.64], R3 ;  /* 0x0000000308007986 */ /* 0x0001e2000c101524 */
[----:B------:R-:W-:Y:S01]  /*9900*/  IMAD.MOV.U32 R25, RZ, RZ, R23 ;  /* 0x000000ffff197224 */ /* 0x000fe200078e0017 */
[----:B------:R-:W-:Y:S06]  /*9910*/  BRA `(.L_x_4111) ;  /* 0x0000000400c47947 */ /* 0x000fec0003800000 */
.L_x_4123:
        /* <DEDUP_REMOVED lines=13> */
.L_x_4134:
        /* <DEDUP_REMOVED lines=13> */
.L_x_4137:
[----:B------:R-:W-:-:S04]  /*9ac0*/  SHF.R.U32.HI R0, RZ, 0x14, R3 ;  /* 0x00000014ff007819 */ /* 0x000fc80000011603 */
[----:B------:R-:W-:-:S04]  /*9ad0*/  LOP3.LUT R0, R0, 0x1, RZ, 0xc0, !PT ;  /* 0x0000000100007812 */ /* 0x000fc800078ec0ff */
[----:B------:R-:W-:-:S04]  /*9ae0*/  IADD3 R0, PT, PT, R3, 0x487ffff, R0 ;  /* 0x0487ffff03007810 */ /* 0x000fc80007ffe000 */
[----:B------:R-:W-:-:S04]  /*9af0*/  SHF.R.U32.HI R0, RZ, 0x14, R0 ;  /* 0x00000014ff007819 */ /* 0x000fc80000011600 */
[----:B------:R-:W-:-:S07]  /*9b00*/  LOP3.LUT R0, R0, 0xff, RZ, 0xc0, !PT ;  /* 0x000000ff00007812 */ /* 0x000fce00078ec0ff */
.L_x_4138:
[----:B------:R-:W-:-:S04]  /*9b10*/  SHF.R.U32.HI R3, RZ, 0x18, R3 ;  /* 0x00000018ff037819 */ /* 0x000fc80000011603 */
[----:B------:R-:W-:-:S04]  /*9b20*/  LOP3.LUT R0, R0, 0x80, R3, 0xf8, !PT ;  /* 0x0000008000007812 */ /* 0x000fc800078ef803 */
[----:B------:R-:W-:-:S07]  /*9b30*/  PRMT R4, R0, 0x7610, R4 ;  /* 0x0000761000047816 */ /* 0x000fce0000000004 */
.L_x_4136:
[----:B------:R-:W-:Y:S05]  /*9b40*/  BSYNC.RECONVERGENT B0 ;  /* 0x0000000000007941 */ /* 0x000fea0003800200 */
.L_x_4135:
[----:B------:R0:W-:Y:S01]  /*9b50*/  STG.E.U8 desc[UR36][R8.64], R4 ;  /* 0x0000000408007986 */ /* 0x0001e2000c101124 */
[----:B------:R-:W-:Y:S01]  /*9b60*/  IMAD.MOV.U32 R25, RZ, RZ, R23 ;  /* 0x000000ffff197224 */ /* 0x000fe200078e0017 */
[----:B------:R-:W-:Y:S06]  /*9b70*/  BRA `(.L_x_4111) ;  /* 0x00000004002c7947 */ /* 0x000fec0003800000 */
.L_x_4133:
        /* <DEDUP_REMOVED lines=13> */
.L_x_4141:
[----:B------:R-:W-:-:S04]  /*9c50*/  SHF.R.U32.HI R0, RZ, 0x15, R3 ;  /* 0x00000015ff007819 */ /* 0x000fc80000011603 */
[----:B------:R-:W-:-:S04]  /*9c60*/  LOP3.LUT R0, R0, 0x1, RZ, 0xc0, !PT ;  /* 0x0000000100007812 */ /* 0x000fc800078ec0ff */
[----:B------:R-:W-:-:S04]  /*9c70*/  IADD3 R0, PT, PT, R3, 0x88fffff, R0 ;  /* 0x088fffff03007810 */ /* 0x000fc80007ffe000 */
[----:B------:R-:W-:-:S04]  /*9c80*/  SHF.R.U32.HI R0, RZ, 0x15, R0 ;  /* 0x00000015ff007819 */ /* 0x000fc80000011600 */
[----:B------:R-:W-:-:S07]  /*9c90*/  LOP3.LUT R0, R0, 0xff, RZ, 0xc0, !PT ;  /* 0x000000ff00007812 */ /* 0x000fce00078ec0ff */
.L_x_4142:
[----:B------:R-:W-:-:S04]  /*9ca0*/  SHF.R.U32.HI R3, RZ, 0x18, R3 ;  /* 0x00000018ff037819 */ /* 0x000fc80000011603 */
[----:B------:R-:W-:-:S04]  /*9cb0*/  LOP3.LUT R0, R0, 0x80, R3, 0xf8, !PT ;  /* 0x0000008000007812 */ /* 0x000fc800078ef803 */
[----:B------:R-:W-:-:S07]  /*9cc0*/  PRMT R4, R0, 0x7610, R4 ;  /* 0x0000761000047816 */ /* 0x000fce0000000004 */
.L_x_4140:
[----:B------:R-:W-:Y:S05]  /*9cd0*/  BSYNC.RECONVERGENT B0 ;  /* 0x0000000000007941 */ /* 0x000fea0003800200 */
.L_x_4139:
[----:B------:R0:W-:Y:S01]  /*9ce0*/  STG.E.U8 desc[UR36][R8.64], R4 ;  /* 0x0000000408007986 */ /* 0x0001e2000c101124 */
[----:B------:R-:W-:Y:S01]  /*9cf0*/  IMAD.MOV.U32 R25, RZ, RZ, R23 ;  /* 0x000000ffff197224 */ /* 0x000fe200078e0017 */
[----:B------:R-:W-:Y:S06]  /*9d00*/  BRA `(.L_x_4111) ;  /* 0x0000000000c87947 */ /* 0x000fec0003800000 */
.L_x_4132:
[----:B------:R-:W-:-:S13]  /*9d10*/  ISETP.NE.AND P0, PT, R0, 0x1c, PT ;  /* 0x0000001c0000780c */ /* 0x000fda0003f05270 */
[----:B------:R-:W-:Y:S05]  /*9d20*/  @!P0 BRA `(.L_x_4143) ;  /* 0x0000000000b08947 */ /* 0x000fea0003800000 */
[----:B------:R-:W-:-:S13]  /*9d30*/  ISETP.NE.AND P0, PT, R0, 0x1d, PT ;  /* 0x0000001d0000780c */ /* 0x000fda0003f05270 */
[----:B------:R-:W-:Y:S05]  /*9d40*/  @!P0 BRA `(.L_x_4144) ;  /* 0x0000000000948947 */ /* 0x000fea0003800000 */
[----:B------:R-:W-:-:S13]  /*9d50*/  ISETP.NE.AND P0, PT, R0, 0x2c, PT ;  /* 0x0000002c0000780c */ /* 0x000fda0003f05270 */
[----:B------:R-:W-:Y:S05]  /*9d60*/  @!P0 BRA `(.L_x_4145) ;  /* 0x0000000000488947 */ /* 0x000fea0003800000 */
.L_x_4116:
        /* <DEDUP_REMOVED lines=16> */
.L_x_4146:
[----:B------:R-:W-:Y:S01]  /*9e70*/  IMAD.MOV.U32 R25, RZ, RZ, R23 ;  /* 0x000000ffff197224 */ /* 0x000fe200078e0017 */
[----:B------:R-:W-:Y:S06]  /*9e80*/  BRA `(.L_x_4111) ;  /* 0x0000000000687947 */ /* 0x000fec0003800000 */
.L_x_4145:
        /* <DEDUP_REMOVED lines=17> */
.L_x_4144:
[----:B------:R-:W-:Y:S02]  /*9fa0*/  IMAD.U32 R4, R3, 0x10000, RZ ;  /* 0x0001000003047824 */ /* 0x000fe400078e00ff */
[----:B------:R-:W-:-:S04]  /*9fb0*/  IMAD.MOV.U32 R25, RZ, RZ, R23 ;  /* 0x000000ffff197224 */ /* 0x000fc800078e0017 */
[----:B------:R-:W0:Y:S02]  /*9fc0*/  F2I.U64.TRUNC R4, R4 ;  /* 0x0000000400047311 */ /* 0x000e24000020d800 */
[----:B0-----:R0:W-:Y:S01]  /*9fd0*/  STG.E.64 desc[UR36][R8.64], R4 ;  /* 0x0000000408007986 */ /* 0x0011e2000c101b24 */
[----:B------:R-:W-:Y:S05]  /*9fe0*/  BRA `(.L_x_4111) ;  /* 0x0000000000107947 */ /* 0x000fea0003800000 */
.L_x_4143:
[----:B------:R-:W-:Y:S02]  /*9ff0*/  IMAD.U32 R3, R3, 0x10000, RZ ;  /* 0x0001000003037824 */ /* 0x000fe400078e00ff */
[----:B------:R-:W-:-:S04]  /*a000*/  IMAD.MOV.U32 R25, RZ, RZ, R23 ;  /* 0x000000ffff197224 */ /* 0x000fc800078e0017 */
[----:B------:R-:W0:Y:S02]  /*a010*/  F2I.FTZ.U32.TRUNC.NTZ R3, R3 ;  /* 0x0000000300037305 */ /* 0x000e24000021f000 */
[----:B0-----:R0:W-:Y:S02]  /*a020*/  STG.E desc[UR36][R8.64], R3 ;  /* 0x0000000308007986 */ /* 0x0011e4000c101924 */
.L_x_4111:
[----:B------:R-:W-:Y:S05]  /*a030*/  BSYNC.RECONVERGENT B6 ;  /* 0x0000000000067941 */ /* 0x000fea0003800200 */
.L_x_4110:
        /* <DEDUP_REMOVED lines=21> */
[----:B------:R-:W-:-:S04]  /*a190*/  IMAD.U32 R22, R22, 0x10000, RZ ;  /* 0x0001000016167824 */ /* 0x000fc800078e00ff */
[----:B------:R-:W0:Y:S02]  /*a1a0*/  F2I.FTZ.TRUNC.NTZ R3, R22 ;  /* 0x0000001600037305 */ /* 0x000e24000021f100 */
[----:B0-----:R0:W-:Y:S01]  /*a1b0*/  STG.E.U8 desc[UR36][R8.64], R3 ;  /* 0x0000000308007986 */ /* 0x0011e2000c101124 */
[----:B------:R-:W-:Y:S05]  /*a1c0*/  BRA `(.L_x_4154) ;  /* 0x0000000c007c7947 */ /* 0x000fea0003800000 */
.L_x_4152:
[----:B------:R-:W-:-:S06]  /*a1d0*/  IMAD.U32 R5, R22, 0x10000, RZ ;  /* 0x0001000016057824 */ /* 0x000fcc00078e00ff */
[----:B------:R-:W0:Y:S02]  /*a1e0*/  F2I.S64.TRUNC R4, R5 ;  /* 0x0000000500047311 */ /* 0x000e24000020d900 */
[----:B0-----:R0:W-:Y:S01]  /*a1f0*/  STG.E.U8 desc[UR36][R8.64], R4 ;  /* 0x0000000408007986 */ /* 0x0011e2000c101124 */
[----:B------:R-:W-:Y:S05]  /*a200*/  BRA `(.L_x_4154) ;  /* 0x0000000c006c7947 */ /* 0x000fea0003800000 */
.L_x_4151:
        /* <DEDUP_REMOVED lines=8> */
[----:B0-----:R0:W-:Y:S01]  /*a290*/  STG.E.64 desc[UR36][R8.64], R4 ;  /* 0x0000000408007986 */ /* 0x0011e2000c101b24 */
[----:B------:R-:W-:Y:S05]  /*a2a0*/  BRA `(.L_x_4154) ;  /* 0x0000000c00447947 */ /* 0x000fea0003800000 */
.L_x_4156:
[----:B------:R-:W-:-:S04]  /*a2b0*/  IMAD.U32 R22, R22, 0x10000, RZ ;  /* 0x0001000016167824 */ /* 0x000fc800078e00ff */
[----:B------:R-:W0:Y:S02]  /*a2c0*/  F2I.FTZ.TRUNC.NTZ R3, R22 ;  /* 0x0000001600037305 */ /* 0x000e24000021f100 */
[----:B0-----:R0:W-:Y:S01]  /*a2d0*/  STG.E desc[UR36][R8.64], R3 ;  /* 0x0000000308007986 */ /* 0x0011e2000c101924 */
[----:B------:R-:W-:Y:S05]  /*a2e0*/  BRA `(.L_x_4154) ;  /* 0x0000000c00347947 */ /* 0x000fea0003800000 */
.L_x_4155:
[----:B------:R-:W-:-:S04]  /*a2f0*/  IMAD.U32 R22, R22, 0x10000, RZ ;  /* 0x0001000016167824 */ /* 0x000fc800078e00ff */
[----:B------:R-:W0:Y:S02]  /*a300*/  F2I.FTZ.TRUNC.NTZ R3, R22 ;  /* 0x0000001600037305 */ /* 0x000e24000021f100 */
[----:B0-----:R0:W-:Y:S01]  /*a310*/  STG.E.U16 desc[UR36][R8.64], R3 ;  /* 0x0000000308007986 */ /* 0x0011e2000c101524 */
[----:B------:R-:W-:Y:S05]  /*a320*/  BRA `(.L_x_4154) ;  /* 0x0000000c00247947 */ /* 0x000fea0003800000 */
.L_x_4150:
[----:B------:R-:W-:-:S13]  /*a330*/  ISETP.GT.AND P0, PT, R0, 0x6, PT ;  /* 0x000000060000780c */ /* 0x000fda0003f04270 */
[----:B------:R-:W-:Y:S05]  /*a340*/  @P0 BRA `(.L_x_4157) ;  /* 0x00000000002c0947 */ /* 0x000fea0003800000 */
[----:B------:R-:W-:-:S13]  /*a350*/  ISETP.NE.AND P0, PT, R0, 0x5, PT ;  /* 0x000000050000780c */ /* 0x000fda0003f05270 */
[----:B------:R-:W-:Y:S05]  /*a360*/  @!P0 BRA `(.L_x_4158) ;  /* 0x0000000000148947 */ /* 0x000fea0003800000 */
[----:B------:R-:W-:-:S13]  /*a370*/  ISETP.NE.AND P0, PT, R0, 0x6, PT ;  /* 0x000000060000780c */ /* 0x000fda0003f05270 */
[----:B------:R-:W-:Y:S05]  /*a380*/  @P0 BRA `(.L_x_4153) ;  /* 0x0000000800300947 */ /* 0x000fea0003800000 */
[----:B------:R-:W-:-:S05]  /*a390*/  IMAD.U32 R3, R22, 0x10000, RZ ;  /* 0x0001000016037824 */ /* 0x000fca00078e00ff */
[----:B------:R0:W-:Y:S01]  /*a3a0*/  STG.E desc[UR36][R8.64], R3 ;  /* 0x0000000308007986 */ /* 0x0001e2000c101924 */
[----:B------:R-:W-:Y:S05]  /*a3b0*/  BRA `(.L_x_4154) ;  /* 0x0000000c00007947 */ /* 0x000fea0003800000 */
.L_x_4158:
[----:B------:R-:W-:-:S05]  /*a3c0*/  IMAD.U32 R0, R22, 0x10000, RZ ;  /* 0x0001000016007824 */ /* 0x000fca00078e00ff */
[----:B------:R-:W-:-:S05]  /*a3d0*/  F2FP.F16.F32.PACK_AB R0, RZ, R0 ;  /* 0x00000000ff00723e */ /* 0x000fca00000000ff */
[----:B------:R0:W-:Y:S01]  /*a3e0*/  STG.E.U16 desc[UR36][R8.64], R0 ;  /* 0x0000000008007986 */ /* 0x0001e2000c101524 */
[----:B------:R-:W-:Y:S05]  /*a3f0*/  BRA `(.L_x_4154) ;  /* 0x0000000800f07947 */ /* 0x000fea0003800000 */
.L_x_4157:
        /* <DEDUP_REMOVED lines=8> */
[----:B------:R1:W-:Y:S01]  /*a480*/  STG.E.64 desc[UR36][R8.64], R22 ;  /* 0x0000001608007986 */ /* 0x0003e2000c101b24 */
[----:B------:R-:W-:Y:S05]  /*a490*/  BRA `(.L_x_4154) ;  /* 0x0000000800c87947 */ /* 0x000fea0003800000 */
.L_x_4160:
[----:B------:R-:W-:-:S05]  /*a4a0*/  IMAD.U32 R22, R22, 0x10000, RZ ;  /* 0x0001000016167824 */ /* 0x000fca00078e00ff */
[----:B------:R-:W-:-:S04]  /*a4b0*/  F2FP.F16.F32.PACK_AB R3, RZ, R22 ;  /* 0x00000016ff03723e */ /* 0x000fc800000000ff */
[----:B------:R-:W-:-:S05]  /*a4c0*/  PRMT R3, R3, 0x5410, RZ ;  /* 0x0000541003037816 */ /* 0x000fca00000000ff */
[----:B------:R2:W-:Y:S01]  /*a4d0*/  STG.E desc[UR36][R8.64], R3 ;  /* 0x0000000308007986 */ /* 0x0005e2000c101924 */
[----:B------:R-:W-:Y:S05]  /*a4e0*/  BRA `(.L_x_4154) ;  /* 0x0000000800b47947 */ /* 0x000fea0003800000 */
.L_x_4159:
[----:B------:R-:W-:-:S04]  /*a4f0*/  IMAD.U32 R4, R22, 0x10000, RZ ;  /* 0x0001000016047824 */ /* 0x000fc800078e00ff */
[----:B------:R-:W-:-:S06]  /*a500*/  FMUL.FTZ R4, R4, 1 ;  /* 0x3f80000004047820 */ /* 0x000fcc0000410000 */
[----:B------:R-:W0:Y:S02]  /*a510*/  F2F.F64.F32 R4, R4 ;  /* 0x0000000400047310 */ /* 0x000e240000201800 */
[----:B0-----:R0:W-:Y:S01]  /*a520*/  STG.E.64 desc[UR36][R8.64], R4 ;  /* 0x0000000408007986 */ /* 0x0011e2000c101b24 */
[----:B------:R-:W-:Y:S05]  /*a530*/  BRA `(.L_x_4154) ;  /* 0x0000000800a07947 */ /* 0x000fea0003800000 */
.L_x_4149:
        /* <DEDUP_REMOVED lines=12> */
[----:B0-----:R0:W-:Y:S01]  /*a600*/  STG.E.U16 desc[UR36][R8.64], R3 ;  /* 0x0000000308007986 */ /* 0x0011e2000c101524 */
[----:B------:R-:W-:Y:S05]  /*a610*/  BRA `(.L_x_4154) ;  /* 0x0000000800687947 */ /* 0x000fea0003800000 */
.L_x_4164:
        /* <DEDUP_REMOVED lines=17> */
.L_x_4167:
[----:B------:R-:W-:-:S04]  /*a730*/  SHF.R.U32.HI R3, RZ, 0x18, R5 ;  /* 0x00000018ff037819 */ /* 0x000fc80000011605 */
[----:B------:R-:W-:-:S04]  /*a740*/  LOP3.LUT R0, R0, 0x80, R3, 0xf8, !PT ;  /* 0x0000008000007812 */ /* 0x000fc800078ef803 */
[----:B------:R-:W-:-:S07]  /*a750*/  PRMT R4, R0, 0x7610, R4 ;  /* 0x0000761000047816 */ /* 0x000fce0000000004 */
.L_x_4166:
[----:B------:R-:W-:Y:S05]  /*a760*/  BSYNC.RECONVERGENT B0 ;  /* 0x0000000000007941 */ /* 0x000fea0003800200 */
.L_x_4165:
[----:B------:R0:W-:Y:S01]  /*a770*/  STG.E.U8 desc[UR36][R8.64], R4 ;  /* 0x0000000408007986 */ /* 0x0001e2000c101124 */
[----:B------:R-:W-:Y:S05]  /*a780*/  BRA `(.L_x_4154) ;  /* 0x00000008000c7947 */ /* 0x000fea0003800000 */
.L_x_4163:
        /* <DEDUP_REMOVED lines=17> */
.L_x_4170:
[----:B------:R-:W-:-:S04]  /*a8a0*/  SHF.R.U32.HI R3, RZ, 0x18, R5 ;  /* 0x00000018ff037819 */ /* 0x000fc80000011605 */
[----:B------:R-:W-:-:S04]  /*a8b0*/  LOP3.LUT R0, R0, 0x80, R3, 0xf8, !PT ;  /* 0x0000008000007812 */ /* 0x000fc800078ef803 */
[----:B------:R-:W-:-:S07]  /*a8c0*/  PRMT R4, R0, 0x7610, R4 ;  /* 0x0000761000047816 */ /* 0x000fce0000000004 */
.L_x_4169:
[----:B------:R-:W-:Y:S05]  /*a8d0*/  BSYNC.RECONVERGENT B0 ;  /* 0x0000000000007941 */ /* 0x000fea0003800200 */
.L_x_4168:
[----:B------:R0:W-:Y:S01]  /*a8e0*/  STG.E.U8 desc[UR36][R8.64], R4 ;  /* 0x0000000408007986 */ /* 0x0001e2000c101124 */
[----:B------:R-:W-:Y:S05]  /*a8f0*/  BRA `(.L_x_4154) ;  /* 0x0000000400b07947 */ /* 0x000fea0003800000 */
.L_x_4162:
[----:B------:R-:W-:-:S13]  /*a900*/  ISETP.NE.AND P0, PT, R0, 0x1c, PT ;  /* 0x0000001c0000780c */ /* 0x000fda0003f05270 */
[----:B------:R-:W-:Y:S05]  /*a910*/  @!P0 BRA `(.L_x_4171) ;  /* 0x0000000000608947 */ /* 0x000fea0003800000 */
[----:B------:R-:W-:-:S13]  /*a920*/  ISETP.NE.AND P0, PT, R0, 0x1d, PT ;  /* 0x0000001d0000780c */ /* 0x000fda0003f05270 */
[----:B------:R-:W-:Y:S05]  /*a930*/  @!P0 BRA `(.L_x_4172) ;  /* 0x0000000000488947 */ /* 0x000fea0003800000 */
[----:B------:R-:W-:-:S13]  /*a940*/  ISETP.NE.AND P0, PT, R0, 0x2c, PT ;  /* 0x0000002c0000780c */ /* 0x000fda0003f05270 */
[----:B------:R-:W-:Y:S05]  /*a950*/  @P0 BRA `(.L_x_4153) ;  /* 0x0000000000bc0947 */ /* 0x000fea0003800000 */
[----:B------:R-:W-:-:S05]  /*a960*/  IMAD.U32 R22, R22, 0x10000, RZ ;  /* 0x0001000016167824 */ /* 0x000fca00078e00ff */
        /* <DEDUP_REMOVED lines=15> */
.L_x_4172:
[----:B------:R-:W-:-:S06]  /*aa60*/  IMAD.U32 R4, R22, 0x10000, RZ ;  /* 0x0001000016047824 */ /* 0x000fcc00078e00ff */
[----:B------:R-:W0:Y:S02]  /*aa70*/  F2I.U64.TRUNC R4, R4 ;  /* 0x0000000400047311 */ /* 0x000e24000020d800 */
[----:B0-----:R0:W-:Y:S01]  /*aa80*/  STG.E.64 desc[UR36][R8.64], R4 ;  /* 0x0000000408007986 */ /* 0x0011e2000c101b24 */
[----:B------:R-:W-:Y:S05]  /*aa90*/  BRA `(.L_x_4154) ;  /* 0x0000000400487947 */ /* 0x000fea0003800000 */
.L_x_4171:
[----:B------:R-:W-:-:S04]  /*aaa0*/  IMAD.U32 R22, R22, 0x10000, RZ ;  /* 0x0001000016167824 */ /* 0x000fc800078e00ff */
[----:B------:R-:W0:Y:S02]  /*aab0*/  F2I.FTZ.U32.TRUNC.NTZ R3, R22 ;  /* 0x0000001600037305 */ /* 0x000e24000021f000 */
[----:B0-----:R0:W-:Y:S01]  /*aac0*/  STG.E desc[UR36][R8.64], R3 ;  /* 0x0000000308007986 */ /* 0x0011e2000c101924 */
[----:B------:R-:W-:Y:S05]  /*aad0*/  BRA `(.L_x_4154) ;  /* 0x0000000400387947 */ /* 0x000fea0003800000 */
.L_x_4161:
        /* <DEDUP_REMOVED lines=9> */
[----:B------:R0:W-:Y:S01]  /*ab70*/  STG.E.U8 desc[UR36][R8.64], R3 ;  /* 0x0000000308007986 */ /* 0x0001e2000c101124 */
[----:B------:R-:W-:Y:S05]  /*ab80*/  BRA `(.L_x_4154) ;  /* 0x00000004000c7947 */ /* 0x000fea0003800000 */
.L_x_4174:
[----:B------:R-:W-:Y:S01]  /*ab90*/  IMAD.U32 R22, R22, 0x10000, RZ ;  /* 0x0001000016167824 */ /* 0x000fe200078e00ff */
[----:B------:R-:W-:-:S03]  /*aba0*/  CS2R R6, SRZ ;  /* 0x0000000000067805 */ /* 0x000fc6000001ff00 */
[----:B------:R-:W-:-:S06]  /*abb0*/  FMUL.FTZ R4, R22, 1 ;  /* 0x3f80000016047820 */ /* 0x000fcc0000410000 */
[----:B------:R-:W0:Y:S02]  /*abc0*/  F2F.F64.F32 R4, R4 ;  /* 0x0000000400047310 */ /* 0x000e240000201800 */
[----:B0-----:R0:W-:Y:S01]  /*abd0*/  STG.E.128 desc[UR36][R8.64], R4 ;  /* 0x0000000408007986 */ /* 0x0011e2000c101d24 */
[----:B------:R-:W-:Y:S05]  /*abe0*/  BRA `(.L_x_4154) ;  /* 0x0000000000f47947 */ /* 0x000fea0003800000 */
.L_x_4173:
[----:B------:R-:W-:-:S13]  /*abf0*/  ISETP.NE.AND P0, PT, R0, 0xf, PT ;  /* 0x0000000f0000780c */ /* 0x000fda0003f05270 */
[----:B------:R-:W-:Y:S05]  /*ac00*/  @!P0 BRA `(.L_x_4175) ;  /* 0x0000000000e88947 */ /* 0x000fea0003800000 */
[----:B------:R-:W-:-:S13]  /*ac10*/  ISETP.NE.AND P0, PT, R0, 0x17, PT ;  /* 0x000000170000780c */ /* 0x000fda0003f05270 */
[----:B------:R-:W-:Y:S05]  /*ac20*/  @!P0 BRA `(.L_x_4176) ;  /* 0x0000000000908947 */ /* 0x000fea0003800000 */
[----:B------:R-:W-:-:S13]  /*ac30*/  ISETP.NE.AND P0, PT, R0, 0x18, PT ;  /* 0x000000180000780c */ /* 0x000fda0003f05270 */
[----:B------:R-:W-:Y:S05]  /*ac40*/  @!P0 BRA `(.L_x_4177) ;  /* 0x0000000000448947 */ /* 0x000fea0003800000 */
.L_x_4153:
        /* <DEDUP_REMOVED lines=16> */
.L_x_4178:
[----:B------:R-:W-:Y:S05]  /*ad50*/  BRA `(.L_x_4154) ;  /* 0x0000000000987947 */ /* 0x000fea0003800000 */
.L_x_4177:
        /* <DEDUP_REMOVED lines=13> */
.L_x_4180:
[----:B------:R-:W-:Y:S05]  /*ae30*/  BSYNC.RECONVERGENT B0 ;  /* 0x0000000000007941 */ /* 0x000fea0003800200 */
.L_x_4179:
[----:B------:R-:W-:-:S05]  /*ae40*/  LOP3.LUT R3, R0, 0x80, R3, 0xf8, !PT ;  /* 0x0000008000037812 */ /* 0x000fca00078ef803 */
[----:B------:R0:W-:Y:S01]  /*ae50*/  STG.E.U8 desc[UR36][R8.64], R3 ;  /* 0x0000000308007986 */ /* 0x0001e2000c101124 */
[----:B------:R-:W-:Y:S05]  /*ae60*/  BRA `(.L_x_4154) ;  /* 0x0000000000547947 */ /* 0x000fea0003800000 */
.L_x_4176:
        /* <DEDUP_REMOVED lines=12> */
.L_x_4182:
[----:B------:R-:W-:Y:S01]  /*af30*/  IMAD.MOV.U32 R0, RZ, RZ, 0x7f ;  /* 0x0000007fff007424 */ /* 0x000fe200078e00ff */
[----:B------:R-:W-:-:S04]  /*af40*/  ISETP.GT.U32.AND P0, PT, R4, 0x7f800000, PT ;  /* 0x7f8000000400780c */ /* 0x000fc80003f04070 */
[----:B------:R-:W-:-:S09]  /*af50*/  SEL R0, R0, 0x7c, P0 ;  /* 0x0000007c00007807 */ /* 0x000fd20000000000 */
.L_x_4183:
[----:B------:R-:W-:Y:S05]  /*af60*/  BSYNC.RECONVERGENT B0 ;  /* 0x0000000000007941 */ /* 0x000fea0003800200 */
.L_x_4181:
[----:B------:R-:W-:-:S04]  /*af70*/  SHF.R.U32.HI R3, RZ, 0x18, R3 ;  /* 0x00000018ff037819 */ /* 0x000fc80000011603 */
[----:B------:R-:W-:-:S05]  /*af80*/  LOP3.LUT R3, R0, 0x80, R3, 0xf8, !PT ;  /* 0x0000008000037812 */ /* 0x000fca00078ef803 */
[----:B------:R0:W-:Y:S01]  /*af90*/  STG.E.U8 desc[UR36][R8.64], R3 ;  /* 0x0000000308007986 */ /* 0x0001e2000c101124 */
[----:B------:R-:W-:Y:S05]  /*afa0*/  BRA `(.L_x_4154) ;  /* 0x0000000000047947 */ /* 0x000fea0003800000 */
.L_x_4175:
[----:B------:R0:W-:Y:S02]  /*afb0*/  STG.E.U16 desc[UR36][R8.64], R22 ;  /* 0x0000001608007986 */ /* 0x0001e4000c101524 */
.L_x_4154:
[----:B------:R-:W-:-:S05]  /*afc0*/  VIADD R25, R25, 0x80 ;  /* 0x0000008019197836 */ /* 0x000fca0000000000 */
[----:B------:R-:W-:-:S13]  /*afd0*/  ISETP.GE.AND P0, PT, R25, R16, PT ;  /* 0x000000101900720c */ /* 0x000fda0003f06270 */
[----:B------:R-:W-:Y:S05]  /*afe0*/  @P0 BRA `(.L_x_4148) ;  /* 0x0000000c00d80947 */ /* 0x000fea0003800000 */
[----:B------:R-:W5:Y:S01]  /*aff0*/  LDCU UR4, c[0x0][0x3c4] ;  /* 0x00007880ff0477ac */ /* 0x000f620008000800 */
[----:B012---:R-:W0:Y:S01]  /*b000*/  LDC.64 R8, c[0x0][0x398] ;  /* 0x0000e600ff087b82 */ /* 0x007e220000000a00 */
        /* <DEDUP_REMOVED lines=20> */
.L_x_4187:
[----:B---3--:R-:W-:-:S06]  /*b150*/  IMAD.U32 R5, R18, 0x10000, RZ ;  /* 0x0001000012057824 */ /* 0x008fcc00078e00ff */
[----:B------:R-:W0:Y:S02]  /*b160*/  F2I.S64.TRUNC R4, R5 ;  /* 0x0000000500047311 */ /* 0x000e24000020d900 */
[----:B0-----:R0:W-:Y:S01]  /*b170*/  STG.E.U8 desc[UR36][R8.64], R4 ;  /* 0x0000000408007986 */ /* 0x0011e2000c101124 */
[----:B------:R-:W-:Y:S05]  /*b180*/  BRA `(.L_x_4189) ;  /* 0x0000000c006c7947 */ /* 0x000fea0003800000 */
.L_x_4186:
        /* <DEDUP_REMOVED lines=10> */
.L_x_4191:
[----:B---3--:R-:W-:-:S04]  /*b230*/  IMAD.U32 R18, R18, 0x10000, RZ ;  /* 0x0001000012127824 */ /* 0x008fc800078e00ff */
[----:B------:R-:W0:Y:S02]  /*b240*/  F2I.FTZ.TRUNC.NTZ R3, R18 ;  /* 0x0000001200037305 */ /* 0x000e24000021f100 */
[----:B0-----:R0:W-:Y:S01]  /*b250*/  STG.E desc[UR36][R8.64], R3 ;  /* 0x0000000308007986 */ /* 0x0011e2000c101924 */
[----:B------:R-:W-:Y:S05]  /*b260*/  BRA `(.L_x_4189) ;  /* 0x0000000c00347947 */ /* 0x000fea0003800000 */
.L_x_4190:
[----:B---3--:R-:W-:-:S04]  /*b270*/  IMAD.U32 R18, R18, 0x10000, RZ ;  /* 0x0001000012127824 */ /* 0x008fc800078e00ff */
[----:B------:R-:W0:Y:S02]  /*b280*/  F2I.FTZ.TRUNC.NTZ R3, R18 ;  /* 0x0000001200037305 */ /* 0x000e24000021f100 */
[----:B0-----:R0:W-:Y:S01]  /*b290*/  STG.E.U16 desc[UR36][R8.64], R3 ;  /* 0x0000000308007986 */ /* 0x0011e2000c101524 */
[----:B------:R-:W-:Y:S05]  /*b2a0*/  BRA `(.L_x_4189) ;  /* 0x0000000c00247947 */ /* 0x000fea0003800000 */
.L_x_4185:
        /* <DEDUP_REMOVED lines=9> */
.L_x_4193:
[----:B---3--:R-:W-:-:S05]  /*b340*/  IMAD.U32 R0, R18, 0x10000, RZ ;  /* 0x0001000012007824 */ /* 0x008fca00078e00ff */
[----:B------:R-:W-:-:S05]  /*b350*/  F2FP.F16.F32.PACK_AB R0, RZ, R0 ;  /* 0x00000000ff00723e */ /* 0x000fca00000000ff */
[----:B------:R0:W-:Y:S01]  /*b360*/  STG.E.U16 desc[UR36][R8.64], R0 ;  /* 0x0000000008007986 */ /* 0x0001e2000c101524 */
[----:B------:R-:W-:Y:S05]  /*b370*/  BRA `(.L_x_4189) ;  /* 0x0000000800f07947 */ /* 0x000fea0003800000 */
.L_x_4192:
        /* <DEDUP_REMOVED lines=10> */
.L_x_4195:
[----:B---3--:R-:W-:-:S05]  /*b420*/  IMAD.U32 R18, R18, 0x10000, RZ ;  /* 0x0001000012127824 */ /* 0x008fca00078e00ff */
[----:B------:R-:W-:-:S04]  /*b430*/  F2FP.F16.F32.PACK_AB R3, RZ, R18 ;  /* 0x00000012ff03723e */ /* 0x000fc800000000ff */
[----:B------:R-:W-:-:S05]  /*b440*/  PRMT R3, R3, 0x5410, RZ ;  /* 0x0000541003037816 */ /* 0x000fca00000000ff */
[----:B------:R0:W-:Y:S01]  /*b450*/  STG.E desc[UR36][R8.64], R3 ;  /* 0x0000000308007986 */ /* 0x0001e2000c101924 */
[----:B------:R-:W-:Y:S05]  /*b460*/  BRA `(.L_x_4189) ;  /* 0x0000000800b47947 */ /* 0x000fea0003800000 */
.L_x_4194:
[----:B---3--:R-:W-:-:S04]  /*b470*/  IMAD.U32 R4, R18, 0x10000, RZ ;  /* 0x0001000012047824 */ /* 0x008fc800078e00ff */
[----:B------:R-:W-:-:S06]  /*b480*/  FMUL.FTZ R4, R4, 1 ;  /* 0x3f80000004047820 */ /* 0x000fcc0000410000 */
[----:B------:R-:W0:Y:S02]  /*b490*/  F2F.F64.F32 R4, R4 ;  /* 0x0000000400047310 */ /* 0x000e240000201800 */
[----:B0-----:R0:W-:Y:S01]  /*b4a0*/  STG.E.64 desc[UR36][R8.64], R4 ;  /* 0x0000000408007986 */ /* 0x0011e2000c101b24 */
[----:B------:R-:W-:Y:S05]  /*b4b0*/  BRA `(.L_x_4189) ;  /* 0x0000000800a07947 */ /* 0x000fea0003800000 */
.L_x_4184:
        /* <DEDUP_REMOVED lines=14> */
.L_x_4199:
        /* <DEDUP_REMOVED lines=17> */
.L_x_4202:
[----:B------:R-:W-:-:S04]  /*b6b0*/  SHF.R.U32.HI R3, RZ, 0x18, R5 ;  /* 0x00000018ff037819 */ /* 0x000fc80000011605 */
[----:B------:R-:W-:-:S04]  /*b6c0*/  LOP3.LUT R0, R0, 0x80, R3, 0xf8, !PT ;  /* 0x0000008000007812 */ /* 0x000fc800078ef803 */
[----:B------:R-:W-:-:S07]  /*b6d0*/  PRMT R4, R0, 0x7610, R4 ;  /* 0x0000761000047816 */ /* 0x000fce0000000004 */
.L_x_4201:
[----:B------:R-:W-:Y:S05]  /*b6e0*/  BSYNC.RECONVERGENT B0 ;  /* 0x0000000000007941 */ /* 0x000fea0003800200 */
.L_x_4200:
[----:B------:R0:W-:Y:S01]  /*b6f0*/  STG.E.U8 desc[UR36][R8.64], R4 ;  /* 0x0000000408007986 */ /* 0x0001e2000c101124 */
[----:B------:R-:W-:Y:S05]  /*b700*/  BRA `(.L_x_4189) ;  /* 0x00000008000c7947 */ /* 0x000fea0003800000 */
.L_x_4198:
        /* <DEDUP_REMOVED lines=17> */
.L_x_4205:
[----:B------:R-:W-:-:S04]  /*b820*/  SHF.R.U32.HI R3, RZ, 0x18, R5 ;  /* 0x00000018ff037819 */ /* 0x000fc80000011605 */
[----:B------:R-:W-:-:S04]  /*b830*/  LOP3.LUT R0, R0, 0x80, R3, 0xf8, !PT ;  /* 0x0000008000007812 */ /* 0x000fc800078ef803 */
[----:B------:R-:W-:-:S07]  /*b840*/  PRMT R4, R0, 0x7610, R4 ;  /* 0x0000761000047816 */ /* 0x000fce0000000004 */
.L_x_4204:
[----:B------:R-:W-:Y:S05]  /*b850*/  BSYNC.RECONVERGENT B0 ;  /* 0x0000000000007941 */ /* 0x000fea0003800200 */
.L_x_4203:
[----:B------:R0:W-:Y:S01]  /*b860*/  STG.E.U8 desc[UR36][R8.64], R4 ;  /* 0x0000000408007986 */ /* 0x0001e2000c101124 */
[----:B------:R-:W-:Y:S05]  /*b870*/  BRA `(.L_x_4189) ;  /* 0x0000000400b07947 */ /* 0x000fea0003800000 */
.L_x_4197:
        /* <DEDUP_REMOVED lines=22> */
.L_x_4207:
[----:B---3--:R-:W-:-:S06]  /*b9e0*/  IMAD.U32 R4, R18, 0x10000, RZ ;  /* 0x0001000012047824 */ /* 0x008fcc00078e00ff */
[----:B------:R-:W0:Y:S02]  /*b9f0*/  F2I.U64.TRUNC R4, R4 ;  /* 0x0000000400047311 */ /* 0x000e24000020d800 */
[----:B0-----:R0:W-:Y:S01]  /*ba00*/  STG.E.64 desc[UR36][R8.64], R4 ;  /* 0x0000000408007986 */ /* 0x0011e2000c101b24 */
[----:B------:R-:W-:Y:S05]  /*ba10*/  BRA `(.L_x_4189) ;  /* 0x0000000400487947 */ /* 0x000fea0003800000 */
.L_x_4206:
[----:B---3--:R-:W-:-:S04]  /*ba20*/  IMAD.U32 R18, R18, 0x10000, RZ ;  /* 0x0001000012127824 */ /* 0x008fc800078e00ff */
[----:B------:R-:W0:Y:S02]  /*ba30*/  F2I.FTZ.U32.TRUNC.NTZ R3, R18 ;  /* 0x0000001200037305 */ /* 0x000e24000021f000 */
[----:B0-----:R0:W-:Y:S01]  /*ba40*/  STG.E desc[UR36][R8.64], R3 ;  /* 0x0000000308007986 */ /* 0x0011e2000c101924 */
[----:B------:R-:W-:Y:S05]  /*ba50*/  BRA `(.L_x_4189) ;  /* 0x0000000400387947 */ /* 0x000fea0003800000 */
.L_x_4196:
        /* <DEDUP_REMOVED lines=11> */
.L_x_4209:
[----:B---3--:R-:W-:Y:S01]  /*bb10*/  IMAD.U32 R18, R18, 0x10000, RZ ;  /* 0x0001000012127824 */ /* 0x008fe200078e00ff */
[----:B------:R-:W-:-:S03]  /*bb20*/  CS2R R6, SRZ ;  /* 0x0000000000067805 */ /* 0x000fc6000001ff00 */
[----:B------:R-:W-:-:S06]  /*bb30*/  FMUL.FTZ R4, R18, 1 ;  /* 0x3f80000012047820 */ /* 0x000fcc0000410000 */
[----:B------:R-:W0:Y:S02]  /*bb40*/  F2F.F64.F32 R4, R4 ;  /* 0x0000000400047310 */ /* 0x000e240000201800 */
[----:B0-----:R3:W-:Y:S01]  /*bb50*/  STG.E.128 desc[UR36][R8.64], R4 ;  /* 0x0000000408007986 */ /* 0x0017e2000c101d24 */
[----:B------:R-:W-:Y:S05]  /*bb60*/  BRA `(.L_x_4189) ;  /* 0x0000000000f47947 */ /* 0x000fea0003800000 */
.L_x_4208:
[----:B------:R-:W-:-:S13]  /*bb70*/  ISETP.NE.AND P0, PT, R0, 0xf, PT ;  /* 0x0000000f0000780c */ /* 0x000fda0003f05270 */
[----:B------:R-:W-:Y:S05]  /*bb80*/  @!P0 BRA `(.L_x_4210) ;  /* 0x0000000000e88947 */ /* 0x000fea0003800000 */
[----:B------:R-:W-:-:S13]  /*bb90*/  ISETP.NE.AND P0, PT, R0, 0x17, PT ;  /* 0x000000170000780c */ /* 0x000fda0003f05270 */
[----:B------:R-:W-:Y:S05]  /*bba0*/  @!P0 BRA `(.L_x_4211) ;  /* 0x0000000000908947 */ /* 0x000fea0003800000 */
[----:B------:R-:W-:-:S13]  /*bbb0*/  ISETP.NE.AND P0, PT, R0, 0x18, PT ;  /* 0x000000180000780c */ /* 0x000fda0003f05270 */
[----:B------:R-:W-:Y:S05]  /*bbc0*/  @!P0 BRA `(.L_x_4212) ;  /* 0x0000000000448947 */ /* 0x000fea0003800000 */
.L_x_4188:
        /* <DEDUP_REMOVED lines=16> */
.L_x_4213:
[----:B------:R-:W-:Y:S05]  /*bcd0*/  BRA `(.L_x_4189) ;  /* 0x0000000000987947 */ /* 0x000fea0003800000 */
.L_x_4212:
        /* <DEDUP_REMOVED lines=13> */
.L_x_4215:
[----:B------:R-:W-:Y:S05]  /*bdb0*/  BSYNC.RECONVERGENT B0 ;  /* 0x0000000000007941 */ /* 0x000fea0003800200 */
.L_x_4214:
[----:B------:R-:W-:-:S05]  /*bdc0*/  LOP3.LUT R3, R0, 0x80, R3, 0xf8, !PT ;  /* 0x0000008000037812 */ /* 0x000fca00078ef803 */
[----:B------:R1:W-:Y:S01]  /*bdd0*/  STG.E.U8 desc[UR36][R8.64], R3 ;  /* 0x0000000308007986 */ /* 0x0003e2000c101124 */
[----:B------:R-:W-:Y:S05]  /*bde0*/  BRA `(.L_x_4189) ;  /* 0x0000000000547947 */ /* 0x000fea0003800000 */
.L_x_4211:
        /* <DEDUP_REMOVED lines=12> */
.L_x_4217:
[----:B------:R-:W-:Y:S01]  /*beb0*/  IMAD.MOV.U32 R0, RZ, RZ, 0x7f ;  /* 0x0000007fff007424 */ /* 0x000fe200078e00ff */
[----:B------:R-:W-:-:S04]  /*bec0*/  ISETP.GT.U32.AND P0, PT, R4, 0x7f800000, PT ;  /* 0x7f8000000400780c */ /* 0x000fc80003f04070 */
[----:B------:R-:W-:-:S09]  /*bed0*/  SEL R0, R0, 0x7c, P0 ;  /* 0x0000007c00007807 */ /* 0x000fd20000000000 */
.L_x_4218:
[----:B------:R-:W-:Y:S05]  /*bee0*/  BSYNC.RECONVERGENT B0 ;  /* 0x0000000000007941 */ /* 0x000fea0003800200 */
.L_x_4216:
[----:B------:R-:W-:-:S04]  /*bef0*/  SHF.R.U32.HI R3, RZ, 0x18, R3 ;  /* 0x00000018ff037819 */ /* 0x000fc80000011603 */
[----:B------:R-:W-:-:S05]  /*bf00*/  LOP3.LUT R3, R0, 0x80, R3, 0xf8, !PT ;  /* 0x0000008000037812 */ /* 0x000fca00078ef803 */
[----:B------:R2:W-:Y:S01]  /*bf10*/  STG.E.U8 desc[UR36][R8.64], R3 ;  /* 0x0000000308007986 */ /* 0x0005e2000c101124 */
[----:B------:R-:W-:Y:S05]  /*bf20*/  BRA `(.L_x_4189) ;  /* 0x0000000000047947 */ /* 0x000fea0003800000 */
.L_x_4210:
[----:B---3--:R0:W-:Y:S02]  /*bf30*/  STG.E.U16 desc[UR36][R8.64], R18 ;  /* 0x0000001208007986 */ /* 0x0081e4000c101524 */
.L_x_4189:
[----:B------:R-:W-:-:S07]  /*bf40*/  VIADD R25, R25, 0x80 ;  /* 0x0000008019197836 */ /* 0x000fce0000000000 */
.L_x_4148:
[----:B------:R-:W-:Y:S05]  /*bf50*/  BSYNC.RECONVERGENT B6 ;  /* 0x0000000000067941 */ /* 0x000fea0003800200 */
.L_x_4147:
[----:B------:R-:W-:-:S13]  /*bf60*/  ISETP.GE.AND P0, PT, R25, R16, PT ;  /* 0x000000101900720c */ /* 0x000fda0003f06270 */
[----:B------:R-:W-:Y:S05]  /*bf70*/  @P0 EXIT ;  /* 0x000000000000094d */ /* 0x000fea0003800000 */
[----:B0--3--:R-:W0:Y:S01]  /*bf80*/  LDC.64 R4, c[0x0][0x398] ;  /* 0x0000e600ff047b82 */ /* 0x009e220000000a00 */
[----:B------:R-:W1:Y:S01]  /*bf90*/  LDCU UR4, c[0x0][0x3c4] ;  /* 0x00007880ff0477ac */ /* 0x000e620008000800 */
[----:B--2--5:R-:W-:Y:S01]  /*bfa0*/  PRMT R0, R17, 0x9910, RZ ;  /* 0x0000991011007816 */ /* 0x024fe200000000ff */
        /* <DEDUP_REMOVED lines=14> */
[----:B----4-:R-:W-:-:S06]  /*c090*/  IMAD.U32 R19, R19, 0x10000, RZ ;  /* 0x0001000013137824 */ /* 0x010fcc00078e00ff */
[----:B------:R-:W0:Y:S02]  /*c0a0*/  F2I.FTZ.TRUNC.NTZ R19, R19 ;  /* 0x0000001300137305 */ /* 0x000e24000021f100 */
[----:B0-----:R-:W-:Y:S01]  /*c0b0*/  STG.E.U8 desc[UR36][R2.64], R19 ;  /* 0x0000001302007986 */ /* 0x001fe2000c101124 */
[----:B------:R-:W-:Y:S05]  /*c0c0*/  EXIT ;  /* 0x000000000000794d */ /* 0x000fea0003800000 */
.L_x_4222:
[----:B----4-:R-:W-:-:S06]  /*c0d0*/  IMAD.U32 R5, R19, 0x10000, RZ ;  /* 0x0001000013057824 */ /* 0x010fcc00078e00ff */
[----:B------:R-:W0:Y:S02]  /*c0e0*/  F2I.S64.TRUNC R4, R5 ;  /* 0x0000000500047311 */ /* 0x000e24000020d900 */
[----:B0-----:R-:W-:Y:S01]  /*c0f0*/  STG.E.U8 desc[UR36][R2.64], R4 ;  /* 0x0000000402007986 */ /* 0x001fe2000c101124 */
[----:B------:R-:W-:Y:S05]  /*c100*/  EXIT ;  /* 0x000000000000794d */ /* 0x000fea0003800000 */
.L_x_4221:
        /* <DEDUP_REMOVED lines=8> */
[----:B0-----:R-:W-:Y:S01]  /*c190*/  STG.E.64 desc[UR36][R2.64], R4 ;  /* 0x0000000402007986 */ /* 0x001fe2000c101b24 */
[----:B------:R-:W-:Y:S05]  /*c1a0*/  EXIT ;  /* 0x000000000000794d */ /* 0x000fea0003800000 */
.L_x_4225:
[----:B----4-:R-:W-:-:S06]  /*c1b0*/  IMAD.U32 R19, R19, 0x10000, RZ ;  /* 0x0001000013137824 */ /* 0x010fcc00078e00ff */
[----:B------:R-:W0:Y:S02]  /*c1c0*/  F2I.FTZ.TRUNC.NTZ R19, R19 ;  /* 0x0000001300137305 */ /* 0x000e24000021f100 */
[----:B0-----:R-:W-:Y:S01]  /*c1d0*/  STG.E desc[UR36][R2.64], R19 ;  /* 0x0000001302007986 */ /* 0x001fe2000c101924 */
[----:B------:R-:W-:Y:S05]  /*c1e0*/  EXIT ;  /* 0x000000000000794d */ /* 0x000fea0003800000 */
.L_x_4224:
[----:B----4-:R-:W-:-:S06]  /*c1f0*/  IMAD.U32 R19, R19, 0x10000, RZ ;  /* 0x0001000013137824 */ /* 0x010fcc00078e00ff */
[----:B------:R-:W0:Y:S02]  /*c200*/  F2I.FTZ.TRUNC.NTZ R19, R19 ;  /* 0x0000001300137305 */ /* 0x000e24000021f100 */
[----:B0-----:R-:W-:Y:S01]  /*c210*/  STG.E.U16 desc[UR36][R2.64], R19 ;  /* 0x0000001302007986 */ /* 0x001fe2000c101524 */
[----:B------:R-:W-:Y:S05]  /*c220*/  EXIT ;  /* 0x000000000000794d */ /* 0x000fea0003800000 */
.L_x_4220:
[----:B------:R-:W-:-:S13]  /*c230*/  ISETP.GT.AND P0, PT, R0, 0x6, PT ;  /* 0x000000060000780c */ /* 0x000fda0003f04270 */
[----:B------:R-:W-:Y:S05]  /*c240*/  @P0 BRA `(.L_x_4226) ;  /* 0x00000000002c0947 */ /* 0x000fea0003800000 */
[----:B------:R-:W-:-:S13]  /*c250*/  ISETP.NE.AND P0, PT, R0, 0x5, PT ;  /* 0x000000050000780c */ /* 0x000fda0003f05270 */
[----:B------:R-:W-:Y:S05]  /*c260*/  @!P0 BRA `(.L_x_4227) ;  /* 0x0000000000148947 */ /* 0x000fea0003800000 */
[----:B------:R-:W-:-:S13]  /*c270*/  ISETP.NE.AND P0, PT, R0, 0x6, PT ;  /* 0x000000060000780c */ /* 0x000fda0003f05270 */
[----:B------:R-:W-:Y:S05]  /*c280*/  @P0 BRA `(.L_x_4223) ;  /* 0x0000000800300947 */ /* 0x000fea0003800000 */
[----:B----4-:R-:W-:-:S05]  /*c290*/  IMAD.U32 R19, R19, 0x10000, RZ ;  /* 0x0001000013137824 */ /* 0x010fca00078e00ff */
[----:B------:R-:W-:Y:S01]  /*c2a0*/  STG.E desc[UR36][R2.64], R19 ;  /* 0x0000001302007986 */ /* 0x000fe2000c101924 */
[----:B------:R-:W-:Y:S05]  /*c2b0*/  EXIT ;  /* 0x000000000000794d */ /* 0x000fea0003800000 */
.L_x_4227:
[----:B----4-:R-:W-:-:S05]  /*c2c0*/  IMAD.U32 R0, R19, 0x10000, RZ ;  /* 0x0001000013007824 */ /* 0x010fca00078e00ff */
[----:B------:R-:W-:-:S05]  /*c2d0*/  F2FP.F16.F32.PACK_AB R0, RZ, R0 ;  /* 0x00000000ff00723e */ /* 0x000fca00000000ff */
[----:B------:R-:W-:Y:S01]  /*c2e0*/  STG.E.U16 desc[UR36][R2.64], R0 ;  /* 0x0000000002007986 */ /* 0x000fe2000c101524 */
[----:B------:R-:W-:Y:S05]  /*c2f0*/  EXIT ;  /* 0x000000000000794d */ /* 0x000fea0003800000 */
.L_x_4226:
        /* <DEDUP_REMOVED lines=8> */
[----:B------:R-:W-:Y:S01]  /*c380*/  STG.E.64 desc[UR36][R2.64], R4 ;  /* 0x0000000402007986 */ /* 0x000fe2000c101b24 */
[----:B------:R-:W-:Y:S05]  /*c390*/  EXIT ;  /* 0x000000000000794d */ /* 0x000fea0003800000 */
.L_x_4229:
[----:B----4-:R-:W-:-:S05]  /*c3a0*/  IMAD.U32 R19, R19, 0x10000, RZ ;  /* 0x0001000013137824 */ /* 0x010fca00078e00ff */
[----:B------:R-:W-:-:S04]  /*c3b0*/  F2FP.F16.F32.PACK_AB R5, RZ, R19 ;  /* 0x00000013ff05723e */ /* 0x000fc800000000ff */
[----:B------:R-:W-:-:S05]  /*c3c0*/  PRMT R5, R5, 0x5410, RZ ;  /* 0x0000541005057816 */ /* 0x000fca00000000ff */
[----:B------:R-:W-:Y:S01]  /*c3d0*/  STG.E desc[UR36][R2.64], R5 ;  /* 0x0000000502007986 */ /* 0x000fe2000c101924 */
[----:B------:R-:W-:Y:S05]  /*c3e0*/  EXIT ;  /* 0x000000000000794d */ /* 0x000fea0003800000 */
.L_x_4228:
[----:B----4-:R-:W-:-:S04]  /*c3f0*/  IMAD.U32 R4, R19, 0x10000, RZ ;  /* 0x0001000013047824 */ /* 0x010fc800078e00ff */
[----:B------:R-:W-:-:S06]  /*c400*/  FMUL.FTZ R4, R4, 1 ;  /* 0x3f80000004047820 */ /* 0x000fcc0000410000 */
[----:B------:R-:W0:Y:S02]  /*c410*/  F2F.F64.F32 R4, R4 ;  /* 0x0000000400047310 */ /* 0x000e240000201800 */
[----:B0-----:R-:W-:Y:S01]  /*c420*/  STG.E.64 desc[UR36][R2.64], R4 ;  /* 0x0000000402007986 */ /* 0x001fe2000c101b24 */
[----:B------:R-:W-:Y:S05]  /*c430*/  EXIT ;  /* 0x000000000000794d */ /* 0x000fea0003800000 */
.L_x_4219:
        /* <DEDUP_REMOVED lines=12> */
[----:B0-----:R-:W-:Y:S01]  /*c500*/  STG.E.U16 desc[UR36][R2.64], R5 ;  /* 0x0000000502007986 */ /* 0x001fe2000c101524 */
[----:B------:R-:W-:Y:S05]  /*c510*/  EXIT ;  /* 0x000000000000794d */ /* 0x000fea0003800000 */
.L_x_4233:
        /* <DEDUP_REMOVED lines=18> */
.L_x_4236:
[----:B------:R-:W-:-:S04]  /*c640*/  SHF.R.U32.HI R5, RZ, 0x18, R5 ;  /* 0x00000018ff057819 */ /* 0x000fc80000011605 */
[----:B------:R-:W-:-:S07]  /*c650*/  LOP3.LUT R0, R0, 0x80, R5, 0xf8, !PT ;  /* 0x0000008000007812 */ /* 0x000fce00078ef805 */
.L_x_4235:
[----:B------:R-:W-:Y:S05]  /*c660*/  BSYNC.RECONVERGENT B0 ;  /* 0x0000000000007941 */ /* 0x000fea0003800200 */
.L_x_4234:
[----:B------:R-:W-:Y:S01]  /*c670*/  STG.E.U8 desc[UR36][R2.64], R0 ;  /* 0x0000000002007986 */ /* 0x000fe2000c101124 */
[----:B------:R-:W-:Y:S05]  /*c680*/  EXIT ;  /* 0x000000000000794d */ /* 0x000fea0003800000 */
.L_x_4232:
        /* <DEDUP_REMOVED lines=18> */
.L_x_4239:
[----:B------:R-:W-:-:S04]  /*c7b0*/  SHF.R.U32.HI R5, RZ, 0x18, R5 ;  /* 0x00000018ff057819 */ /* 0x000fc80000011605 */
[----:B------:R-:W-:-:S07]  /*c7c0*/  LOP3.LUT R0, R0, 0x80, R5, 0xf8, !PT ;  /* 0x0000008000007812 */ /* 0x000fce00078ef805 */
.L_x_4238:
[----:B------:R-:W-:Y:S05]  /*c7d0*/  BSYNC.RECONVERGENT B0 ;  /* 0x0000000000007941 */ /* 0x000fea0003800200 */
.L_x_4237:
[----:B------:R-:W-:Y:S01]  /*c7e0*/  STG.E.U8 desc[UR36][R2.64], R0 ;  /* 0x0000000002007986 */ /* 0x000fe2000c101124 */
[----:B------:R-:W-:Y:S05]  /*c7f0*/  EXIT ;  /* 0x000000000000794d */ /* 0x000fea0003800000 */
.L_x_4231:
[----:B------:R-:W-:-:S13]  /*c800*/  ISETP.NE.AND P0, PT, R0, 0x1c, PT ;  /* 0x0000001c0000780c */ /* 0x000fda0003f05270 */
[----:B------:R-:W-:Y:S05]  /*c810*/  @!P0 BRA `(.L_x_4240) ;  /* 0x0000000000608947 */ /* 0x000fea0003800000 */
[----:B------:R-:W-:-:S13]  /*c820*/  ISETP.NE.AND P0, PT, R0, 0x1d, PT ;  /* 0x0000001d0000780c */ /* 0x000fda0003f05270 */
[----:B------:R-:W-:Y:S05]  /*c830*/  @!P0 BRA `(.L_x_4241) ;  /* 0x0000000000488947 */ /* 0x000fea0003800000 */
[----:B------:R-:W-:-:S13]  /*c840*/  ISETP.NE.AND P0, PT, R0, 0x2c, PT ;  /* 0x0000002c0000780c */ /* 0x000fda0003f05270 */
[----:B------:R-:W-:Y:S05]  /*c850*/  @P0 BRA `(.L_x_4223) ;  /* 0x0000000000bc0947 */ /* 0x000fea0003800000 */
[----:B----4-:R-:W-:Y:S02]  /*c860*/  IMAD.U32 R19, R19, 0x10000, RZ ;  /* 0x0001000013137824 */ /* 0x010fe400078e00ff */
        /* <DEDUP_REMOVED lines=15> */
.L_x_4241:
[----:B----4-:R-:W-:-:S06]  /*c960*/  IMAD.U32 R4, R19, 0x10000, RZ ;  /* 0x0001000013047824 */ /* 0x010fcc00078e00ff */
[----:B------:R-:W0:Y:S02]  /*c970*/  F2I.U64.TRUNC R4, R4 ;  /* 0x0000000400047311 */ /* 0x000e24000020d800 */
[----:B0-----:R-:W-:Y:S01]  /*c980*/  STG.E.64 desc[UR36][R2.64], R4 ;  /* 0x0000000402007986 */ /* 0x001fe2000c101b24 */
[----:B------:R-:W-:Y:S05]  /*c990*/  EXIT ;  /* 0x000000000000794d */ /* 0x000fea0003800000 */
.L_x_4240:
[----:B----4-:R-:W-:-:S06]  /*c9a0*/  IMAD.U32 R19, R19, 0x10000, RZ ;  /* 0x0001000013137824 */ /* 0x010fcc00078e00ff */
[----:B------:R-:W0:Y:S02]  /*c9b0*/  F2I.FTZ.U32.TRUNC.NTZ R19, R19 ;  /* 0x0000001300137305 */ /* 0x000e24000021f000 */
[----:B0-----:R-:W-:Y:S01]  /*c9c0*/  STG.E desc[UR36][R2.64], R19 ;  /* 0x0000001302007986 */ /* 0x001fe2000c101924 */
[----:B------:R-:W-:Y:S05]  /*c9d0*/  EXIT ;  /* 0x000000000000794d */ /* 0x000fea0003800000 */
.L_x_4230:
        /* <DEDUP_REMOVED lines=9> */
[----:B------:R-:W-:Y:S01]  /*ca70*/  STG.E.U8 desc[UR36][R2.64], R5 ;  /* 0x0000000502007986 */ /* 0x000fe2000c101124 */
[----:B------:R-:W-:Y:S05]  /*ca80*/  EXIT ;  /* 0x000000000000794d */ /* 0x000fea0003800000 */
.L_x_4243:
[----:B----4-:R-:W-:Y:S01]  /*ca90*/  IMAD.U32 R19, R19, 0x10000, RZ ;  /* 0x0001000013137824 */ /* 0x010fe200078e00ff */
[----:B------:R-:W-:-:S03]  /*caa0*/  CS2R R6, SRZ ;  /* 0x0000000000067805 */ /* 0x000fc6000001ff00 */
[----:B------:R-:W-:-:S06]  /*cab0*/  FMUL.FTZ R4, R19, 1 ;  /* 0x3f80000013047820 */ /* 0x000fcc0000410000 */
[----:B------:R-:W0:Y:S02]  /*cac0*/  F2F.F64.F32 R4, R4 ;  /* 0x0000000400047310 */ /* 0x000e240000201800 */
[----:B0-----:R-:W-:Y:S01]  /*cad0*/  STG.E.128 desc[UR36][R2.64], R4 ;  /* 0x0000000402007986 */ /* 0x001fe2000c101d24 */
[----:B------:R-:W-:Y:S05]  /*cae0*/  EXIT ;  /* 0x000000000000794d */ /* 0x000fea0003800000 */
.L_x_4242:
[----:B------:R-:W-:-:S13]  /*caf0*/  ISETP.NE.AND P0, PT, R0, 0xf, PT ;  /* 0x0000000f0000780c */ /* 0x000fda0003f05270 */
[----:B------:R-:W-:Y:S05]  /*cb00*/  @!P0 BRA `(.L_x_4244) ;  /* 0x0000000000e88947 */ /* 0x000fea0003800000 */
[----:B------:R-:W-:-:S13]  /*cb10*/  ISETP.NE.AND P0, PT, R0, 0x17, PT ;  /* 0x000000170000780c */ /* 0x000fda0003f05270 */
[----:B------:R-:W-:Y:S05]  /*cb20*/  @!P0 BRA `(.L_x_4245) ;  /* 0x0000000000908947 */ /* 0x000fea0003800000 */
[----:B------:R-:W-:-:S13]  /*cb30*/  ISETP.NE.AND P0, PT, R0, 0x18, PT ;  /* 0x000000180000780c */ /* 0x000fda0003f05270 */
[----:B------:R-:W-:Y:S05]  /*cb40*/  @!P0 BRA `(.L_x_4246) ;  /* 0x0000000000448947 */ /* 0x000fea0003800000 */
.L_x_4223:
[----:B------:R-:W-:Y:S01]  /*cb50*/  MOV R0, 0x0 ;  /* 0x0000000000007802 */ /* 0x000fe20000000f00 */
[----:B------:R-:W0:Y:S01]  /*cb60*/  LDCU.64 UR4, c[0x4][0x128] ;  /* 0x01002500ff0477ac */ /* 0x000e220008000a00 */
[----:B------:R-:W-:Y:S02]  /*cb70*/  IMAD.MOV.U32 R8, RZ, RZ, 0x65 ;  /* 0x00000065ff087424 */ /* 0x000fe400078e00ff */
[----:B------:R1:W2:Y:S01]  /*cb80*/  LDC.64 R2, c[0x4][R0] ;  /* 0x0100000000027b82 */ /* 0x0002a20000000a00 */
[----:B------:R-:W3:Y:S01]  /*cb90*/  LDCU.64 UR6, c[0x4][0x130] ;  /* 0x01002600ff0677ac */ /* 0x000ee20008000a00 */
[----:B------:R-:W-:Y:S02]  /*cba0*/  IMAD.MOV.U32 R12, RZ, RZ, 0x1 ;  /* 0x00000001ff0c7424 */ /* 0x000fe400078e00ff */
[----:B------:R-:W-:Y:S01]  /*cbb0*/  IMAD.MOV.U32 R13, RZ, RZ, RZ ;  /* 0x000000ffff0d7224 */ /* 0x000fe200078e00ff */
[----:B------:R-:W5:Y:S01]  /*cbc0*/  LDCU.64 UR8, c[0x4][0x40] ;  /* 0x01000800ff0877ac */ /* 0x000f620008000a00 */
[----:B0-----:R-:W-:-:S02]  /*cbd0*/  IMAD.U32 R4, RZ, RZ, UR4 ;  /* 0x00000004ff047e24 */ /* 0x001fc4000f8e00ff */
[----:B------:R-:W-:Y:S02]  /*cbe0*/  IMAD.U32 R5, RZ, RZ, UR5 ;  /* 0x00000005ff057e24 */ /* 0x000fe4000f8e00ff */
[----:B---3--:R-:W-:Y:S02]  /*cbf0*/  IMAD.U32 R6, RZ, RZ, UR6 ;  /* 0x00000006ff067e24 */ /* 0x008fe4000f8e00ff */
[----:B------:R-:W-:Y:S02]  /*cc00*/  IMAD.U32 R7, RZ, RZ, UR7 ;  /* 0x00000007ff077e24 */ /* 0x000fe4000f8e00ff */
[----:B-----5:R-:W-:Y:S02]  /*cc10*/  IMAD.U32 R10, RZ, RZ, UR8 ;  /* 0x00000008ff0a7e24 */ /* 0x020fe4000f8e00ff */
[----:B-1----:R-:W-:-:S07]  /*cc20*/  IMAD.U32 R11, RZ, RZ, UR9 ;  /* 0x00000009ff0b7e24 */ /* 0x002fce000f8e00ff */
[----:B------:R-:W-:-:S07]  /*cc30*/  LEPC R20, `(.L_x_4247) ;  /* 0x000000001014794e */ /* 0x000fce0000000000 */
[----:B--2-4-:R-:W-:Y:S05]  /*cc40*/  CALL.ABS.NOINC R2 ;  /* 0x0000000002007343 */ /* 0x014fea0003c00000 */
.L_x_4247:
[----:B------:R-:W-:Y:S05]  /*cc50*/  EXIT ;  /* 0x000000000000794d */ /* 0x000fea0003800000 */
.L_x_4246:
        /* <DEDUP_REMOVED lines=13> */
.L_x_4249:
[----:B------:R-:W-:Y:S05]  /*cd30*/  BSYNC.RECONVERGENT B0 ;  /* 0x0000000000007941 */ /* 0x000fea0003800200 */
.L_x_4248:
[----:B------:R-:W-:-:S05]  /*cd40*/  LOP3.LUT R5, R0, 0x80, R5, 0xf8, !PT ;  /* 0x0000008000057812 */ /* 0x000fca00078ef805 */
[----:B------:R-:W-:Y:S01]  /*cd50*/  STG.E.U8 desc[UR36][R2.64], R5 ;  /* 0x0000000502007986 */ /* 0x000fe2000c101124 */
[----:B------:R-:W-:Y:S05]  /*cd60*/  EXIT ;  /* 0x000000000000794d */ /* 0x000fea0003800000 */
.L_x_4245:
        /* <DEDUP_REMOVED lines=12> */
.L_x_4251:
[----:B------:R-:W-:Y:S01]  /*ce30*/  IMAD.MOV.U32 R0, RZ, RZ, 0x7f ;  /* 0x0000007fff007424 */ /* 0x000fe200078e00ff */
[----:B------:R-:W-:-:S04]  /*ce40*/  ISETP.GT.U32.AND P0, PT, R4, 0x7f800000, PT ;  /* 0x7f8000000400780c */ /* 0x000fc80003f04070 */
[----:B------:R-:W-:-:S09]  /*ce50*/  SEL R0, R0, 0x7c, P0 ;  /* 0x0000007c00007807 */ /* 0x000fd20000000000 */
.L_x_4252:
[----:B------:R-:W-:Y:S05]  /*ce60*/  BSYNC.RECONVERGENT B0 ;  /* 0x0000000000007941 */ /* 0x000fea0003800200 */
.L_x_4250:
[----:B------:R-:W-:-:S04]  /*ce70*/  SHF.R.U32.HI R5, RZ, 0x18, R5 ;  /* 0x00000018ff057819 */ /* 0x000fc80000011605 */
[----:B------:R-:W-:-:S05]  /*ce80*/  LOP3.LUT R5, R0, 0x80, R5, 0xf8, !PT ;  /* 0x0000008000057812 */ /* 0x000fca00078ef805 */
[----:B------:R-:W-:Y:S01]  /*ce90*/  STG.E.U8 desc[UR36][R2.64], R5 ;  /* 0x0000000502007986 */ /* 0x000fe2000c101124 */
[----:B------:R-:W-:Y:S05]  /*cea0*/  EXIT ;  /* 0x000000000000794d */ /* 0x000fea0003800000 */
.L_x_4244:
[----:B----4-:R-:W-:Y:S01]  /*ceb0*/  STG.E.U16 desc[UR36][R2.64], R19 ;  /* 0x0000001302007986 */ /* 0x010fe2000c101524 */
[----:B------:R-:W-:Y:S05]  /*cec0*/  EXIT ;  /* 0x000000000000794d */ /* 0x000fea0003800000 */
.L_x_4253:
        /* <DEDUP_REMOVED lines=11> */
.L_x_14191:


//--------------------- .text._ZN2at6native18elementwise_kernelILi128ELi4EZNS0_22gpu_kernel_impl_nocastIZZZNS0_26logit_backward_kernel_cudaERNS_18TensorIteratorBaseERKN3c106ScalarEENKUlvE_clEvENKUlvE2_clEvEUlNS5_8BFloat16ESB_E0_EEvS4_RKT_EUliE_EEviT1_ --------------------------
	.section	.text._ZN2at6native18elementwise_kernelILi128ELi4EZNS0_22gpu_kernel_impl_nocastIZZZNS0_26logit_backward_kernel_cudaERNS_18TensorIteratorBaseERKN3c106ScalarEENKUlvE_clEvENKUlvE2_clEvEUlNS5_8BFloat16ESB_E0_EEvS4_RKT_EUliE_EEviT1_,"ax",@progbits
	.align	128
        .global         _ZN2at6native18elementwise_kernelILi128ELi4EZNS0_22gpu_kernel_impl_nocastIZZZNS0_26logit_backward_kernel_cudaERNS_18TensorIteratorBaseERKN3c106ScalarEENKUlvE_clEvENKUlvE2_clEvEUlNS5_8BFloat16ESB_E0_EEvS4_RKT_EUliE_EEviT1_
        .type           _ZN2at6native18elementwise_kernelILi128ELi4EZNS0_22gpu_kernel_impl_nocastIZZZNS0_26logit_backward_kernel_cudaERNS_18TensorIteratorBaseERKN3c106ScalarEENKUlvE_clEvENKUlvE2_clEvEUlNS5_8BFloat16ESB_E0_EEvS4_RKT_EUliE_EEviT1_,@function
        .size           _ZN2at6native18elementwise_kernelILi128ELi4EZNS0_22gpu_kernel_impl_nocastIZZZNS0_26logit_backward_kernel_cudaERNS_18TensorIteratorBaseERKN3c106ScalarEENKUlvE_clEvENKUlvE2_clEvEUlNS5_8BFloat16ESB_E0_EEvS4_RKT_EUliE_EEviT1_,(.L_x_14192 - _ZN2at6native18elementwise_kernelILi128ELi4EZNS0_22gpu_kernel_impl_nocastIZZZNS0_26logit_backward_kernel_cudaERNS_18TensorIteratorBaseERKN3c106ScalarEENKUlvE_clEvENKUlvE2_clEvEUlNS5_8BFloat16ESB_E0_EEvS4_RKT_EUliE_EEviT1_)
        .other          _ZN2at6native18elementwise_kernelILi128ELi4EZNS0_22gpu_kernel_impl_nocastIZZZNS0_26logit_backward_kernel_cudaERNS_18TensorIteratorBaseERKN3c106ScalarEENKUlvE_clEvENKUlvE2_clEvEUlNS5_8BFloat16ESB_E0_EEvS4_RKT_EUliE_EEviT1_,@"STO_CUDA_ENTRY STV_DEFAULT"
_ZN2at6native18elementwise_kernelILi128ELi4EZNS0_22gpu_kernel_impl_nocastIZZZNS0_26logit_backward_kernel_cudaERNS_18TensorIteratorBaseERKN3c106ScalarEENKUlvE_clEvENKUlvE2_clEvEUlNS5_8BFloat16ESB_E0_EEvS4_RKT_EUliE_EEviT1_:
.text._ZN2at6native18elementwise_kernelILi128ELi4EZNS0_22gpu_kernel_impl_nocastIZZZNS0_26logit_backward_kernel_cudaERNS_18TensorIteratorBaseERKN3c106ScalarEENKUlvE_clEvENKUlvE2_clEvEUlNS5_8BFloat16ESB_E0_EEvS4_RKT_EUliE_EEviT1_:
        /* <DEDUP_REMOVED lines=14> */
[----:B------:R-:W0:Y:S01]  /*00e0*/  LDC.64 R6, c[0x0][0x5f8] ;  /* 0x00017e00ff067b82 */ /* 0x000e220000000a00 */
[----:B------:R-:W1:Y:S01]  /*00f0*/  LDCU.64 UR8, c[0x0][0x600] ;  /* 0x0000c000ff0877ac */ /* 0x000e620008000a00 */
[----:B0-----:R-:W2:Y:S06]  /*0100*/  LDG.E.U16 R6, desc[UR6][R6.64] ;  /* 0x0000000606067981 */ /* 0x001eac000c1e1500 */
[----:B------:R-:W0:Y:S02]  /*0110*/  LDC.64 R4, c[0x0][0x5f0] ;  /* 0x00017c00ff047b82 */ /* 0x000e240000000a00 */
[----:B0-----:R-:W3:Y:S01]  /*0120*/  LDG.E.U16 R4, desc[UR6][R4.64] ;  /* 0x0000000604047981 */ /* 0x001ee2000c1e1500 */
[----:B------:R-:W-:-:S02]  /*0130*/  IADD3 R3, PT, PT, R3, 0x80, RZ ;  /* 0x0000008003037810 */ /* 0x000fc40007ffe0ff */
[----:B--2---:R-:W-:-:S03]  /*0140*/  SHF.L.U32 R0, R6, 0x10, RZ ;  /* 0x0000001006007819 */ /* 0x004fc600000006ff */
[----:B------:R-:W0:Y:S01]  /*0150*/  LDC.64 R6, c[0x0][0x5e8] ;  /* 0x00017a00ff067b82 */ /* 0x000e220000000a00 */
[C---:B-1----:R-:W-:Y:S02]  /*0160*/  FSETP.GEU.FTZ.AND P1, PT, R0.reuse, UR8, PT ;  /* 0x0000000800007c0b */ /* 0x042fe4000bf3e000 */
[----:B------:R-:W-:-:S04]  /*0170*/  FSETP.GT.FTZ.AND P0, PT, R0, UR9, PT ;  /* 0x0000000900007c0b */ /* 0x000fc8000bf14000 */
[----:B------:R-:W-:-:S13]  /*0180*/  PLOP3.LUT P0, PT, P1, P0, PT, 0x8f, 0xf8 ;  /* 0x0000000000f8781c */ /* 0x000fda0000f01177 */
[----:B------:R-:W-:Y:S01]  /*0190*/  @!P0 FADD.FTZ R9, -R0, 1 ;  /* 0x3f80000000098421 */ /* 0x000fe20000010100 */
[----:B---3--:R-:W-:-:S03]  /*01a0*/  SHF.L.U32 R4, R4, 0x10, RZ ;  /* 0x0000001004047819 */ /* 0x008fc600000006ff */
[----:B------:R-:W-:Y:S01]  /*01b0*/  @!P0 FMUL.FTZ R9, R0, R9 ;  /* 0x0000000900098220 */ /* 0x000fe20000410000 */
[----:B------:R-:W-:-:S05]  /*01c0*/  HFMA2 R0, -RZ, RZ, 0, 0 ;  /* 0x00000000ff007431 */ /* 0x000fca00000001ff */
[----:B------:R-:W1:Y:S02]  /*01d0*/  @!P0 MUFU.RCP R9, R9 ;  /* 0x0000000900098308 */ /* 0x000e640000001000 */
[----:B-1----:R-:W-:Y:S01]  /*01e0*/  @!P0 FMUL.FTZ R0, R4, R9 ;  /* 0x0000000904008220 */ /* 0x002fe20000410000 */
[----:B------:R-:W-:-:S04]  /*01f0*/  ISETP.GE.AND P0, PT, R3, UR4, PT ;  /* 0x0000000403007c0c */ /* 0x000fc8000bf06270 */
[----:B------:R-:W-:-:S05]  /*0200*/  F2FP.BF16.F32.PACK_AB R0, RZ, R0 ;  /* 0x00000000ff00723e */ /* 0x000fca00000010ff */
[----:B0-----:R0:W-:Y:S04]  /*0210*/  STG.E.U16 desc[UR6][R6.64], R0 ;  /* 0x0000000006007986 */ /* 0x0011e8000c101506 */
[----:B------:R-:W-:Y:S05]  /*0220*/  @P0 BREAK.RELIABLE B1 ;  /* 0x0000000000010942 */ /* 0x000fea0003800100 */
[----:B------:R-:W-:Y:S05]  /*0230*/  @P0 BRA `(.L_x_4258) ;  /* 0x0000000000a80947 */ /* 0x000fea0003800000 */
[----:B0-----:R-:W0:Y:S01]  /*0240*/  LDC.64 R6, c[0x0][0x5f8] ;  /* 0x00017e00ff067b82 */ /* 0x001e220000000a00 */
        /* <DEDUP_REMOVED lines=13> */
[----:B------:R-:W-:-:S05]  /*0320*/  MOV R0, RZ ;  /* 0x000000ff00007202 */ /* 0x000fca0000000f00 */
[----:B------:R-:W1:Y:S02]  /*0330*/  @!P0 MUFU.RCP R9, R9 ;  /* 0x0000000900098308 */ /* 0x000e640000001000 */
[----:B-1----:R-:W-:-:S05]  /*0340*/  @!P0 FMUL.FTZ R0, R4, R9 ;  /* 0x0000000904008220 */ /* 0x002fca0000410000 */
[----:B------:R-:W-:-:S05]  /*0350*/  F2FP.BF16.F32.PACK_AB R0, RZ, R0 ;  /* 0x00000000ff00723e */ /* 0x000fca00000010ff */
[----:B0-----:R0:W-:Y:S02]  /*0360*/  STG.E.U16 desc[UR6][R6.64], R0 ;  /* 0x0000000006007986 */ /* 0x0011e4000c101506 */
.L_x_4257:
[----:B------:R-:W-:-:S13]  /*0370*/  ISETP.GE.AND P0, PT, R3, UR4, PT ;  /* 0x0000000403007c0c */ /* 0x000fda000bf06270 */
[----:B------:R-:W-:Y:S05]  /*0380*/  @P0 BREAK.RELIABLE B1 ;  /* 0x0000000000010942 */ /* 0x000fea0003800100 */
[----:B------:R-:W-:Y:S05]  /*0390*/  @P0 BRA `(.L_x_4258) ;  /* 0x0000000000500947 */ /* 0x000fea0003800000 */
[----:B------:R-:W-:Y:S05]  /*03a0*/  BSYNC.RELIABLE B1 ;  /* 0x0000000000017941 */ /* 0x000fea0003800100 */
.L_x_4256:
        /* <DEDUP_REMOVED lines=16> */
[----:B-1----:R-:W-:-:S05]  /*04b0*/  @!P0 FMUL.FTZ R0, R4, R9 ;  /* 0x0000000904008220 */ /* 0x002fca0000410000 */
[----:B------:R-:W-:-:S05]  /*04c0*/  F2FP.BF16.F32.PACK_AB R0, RZ, R0 ;  /* 0x00000000ff00723e */ /* 0x000fca00000010ff */
[----:B0-----:R1:W-:Y:S02]  /*04d0*/  STG.E.U16 desc[UR6][R6.64], R0 ;  /* 0x0000000006007986 */ /* 0x0013e4000c101506 */
.L_x_4258:
[----:B------:R-:W-:Y:S05]  /*04e0*/  BSYNC.RECONVERGENT B0 ;  /* 0x0000000000007941 */ /* 0x000fea0003800200 */
.L_x_4255:
[----:B------:R-:W-:Y:S05]  /*04f0*/  WARPSYNC.ALL ;  /* 0x0000000000007948 */ /* 0x000fea0003800000 */
[----:B------:R-:W-:-:S13]  /*0500*/  ISETP.GE.AND P0, PT, R3, UR4, PT ;  /* 0x0000000403007c0c */ /* 0x000fda000bf06270 */
[----:B------:R-:W-:Y:S05]  /*0510*/  @P0 EXIT ;  /* 0x000000000000094d */ /* 0x000fea0003800000 */
[----:B------:R-:W2:Y:S01]  /*0520*/  LDC.64 R4, c[0x0][0x5f8] ;  /* 0x00017e00ff047b82 */ /* 0x000ea20000000a00 */
[----:B------:R-:W3:Y:S01]  /*0530*/  LDCU.64 UR4, c[0x0][0x600] ;  /* 0x0000c000ff0477ac */ /* 0x000ee20008000a00 */
[----:B--2---:R-:W0:Y:S06]  /*0540*/  LDG.E.U16 R4, desc[UR6][R4.64] ;  /* 0x0000000604047981 */ /* 0x004e2c000c1e1500 */
[----:B------:R-:W2:Y:S02]  /*0550*/  LDC.64 R2, c[0x0][0x5f0] ;  /* 0x00017c00ff027b82 */ /* 0x000ea40000000a00 */
[----:B--2---:R-:W2:Y:S01]  /*0560*/  LDG.E.U16 R2, desc[UR6][R2.64] ;  /* 0x0000000602027981 */ /* 0x004ea2000c1e1500 */
[----:B01----:R-:W-:-:S05]  /*0570*/  SHF.L.U32 R0, R4, 0x10, RZ ;  /* 0x0000001004007819 */ /* 0x003fca00000006ff */
[----:B------:R-:W0:Y:S01]  /*0580*/  LDC.64 R4, c[0x0][0x5e8] ;  /* 0x00017a00ff047b82 */ /* 0x000e220000000a00 */
[C---:B---3--:R-:W-:Y:S02]  /*0590*/  FSETP.GEU.FTZ.AND P1, PT, R0.reuse, UR4, PT ;  /* 0x0000000400007c0b */ /* 0x048fe4000bf3e000 */
[----:B------:R-:W-:-:S04]  /*05a0*/  FSETP.GT.FTZ.AND P0, PT, R0, UR5, PT ;  /* 0x0000000500007c0b */ /* 0x000fc8000bf14000 */
[----:B------:R-:W-:-:S13]  /*05b0*/  PLOP3.LUT P0, PT, P1, P0, PT, 0x8f, 0xf8 ;  /* 0x0000000000f8781c */ /* 0x000fda0000f01177 */
[----:B------:R-:W-:Y:S01]  /*05c0*/  @!P0 FADD.FTZ R7, -R0, 1 ;  /* 0x3f80000000078421 */ /* 0x000fe20000010100 */
[----:B--2---:R-:W-:-:S03]  /*05d0*/  SHF.L.U32 R2, R2, 0x10, RZ ;  /* 0x0000001002027819 */ /* 0x004fc600000006ff */
[----:B------:R-:W-:Y:S01]  /*05e0*/  @!P0 FMUL.FTZ R7, R0, R7 ;  /* 0x0000000700078220 */ /* 0x000fe20000410000 */
[----:B------:R-:W-:-:S05]  /*05f0*/  HFMA2 R0, -RZ, RZ, 0, 0 ;  /* 0x00000000ff007431 */ /* 0x000fca00000001ff */
[----:B------:R-:W1:Y:S02]  /*0600*/  @!P0 MUFU.RCP R7, R7 ;  /* 0x0000000700078308 */ /* 0x000e640000001000 */
[----:B-1----:R-:W-:-:S05]  /*0610*/  @!P0 FMUL.FTZ R0, R2, R7 ;  /* 0x0000000702008220 */ /* 0x002fca0000410000 */
[----:B------:R-:W-:-:S05]  /*0620*/  F2FP.BF16.F32.PACK_AB R0, RZ, R0 ;  /* 0x00000000ff00723e */ /* 0x000fca00000010ff */
[----:B0-----:R-:W-:Y:S01]  /*0630*/  STG.E.U16 desc[UR6][R4.64], R0 ;  /* 0x0000000004007986 */ /* 0x001fe2000c101506 */
[----:B------:R-:W-:Y:S05]  /*0640*/  EXIT ;  /* 0x000000000000794d */ /* 0x000fea0003800000 */
.L_x_4254:
        /* <DEDUP_REMOVED lines=356> */
.L_x_4262:
        /* <DEDUP_REMOVED lines=9> */
[----:B--2---:R-:W-:Y:S02]  /*1d20*/  SHF.L.U32 R11, R8, 0x10, RZ ;  /* 0x00000010080b7819 */ /* 0x004fe400000006ff */
[----:B------:R-:W-:-:S02]  /*1d30*/  MOV R8, RZ ;  /* 0x000000ff00087202 */ /* 0x000fc40000000f00 */
[C---:B0-----:R-:W-:Y:S02]  /*1d40*/  FSETP.GEU.FTZ.AND P1, PT, R11.reuse, UR8, PT ;  /* 0x000000080b007c0b */ /* 0x041fe4000bf3e000 */
[----:B------:R-:W-:Y:S01]  /*1d50*/  FSETP.GT.FTZ.AND P0, PT, R11, UR9, PT ;  /* 0x000000090b007c0b */ /* 0x000fe2000bf14000 */
[----:B------:R-:W0:Y:S03]  /*1d60*/  LDCU.64 UR8, c[0x0][0x5e8] ;  /* 0x0000bd00ff0877ac */ /* 0x000e260008000a00 */
[----:B------:R-:W-:Y:S02]  /*1d70*/  PLOP3.LUT P0, PT, P1, P0, PT, 0x8f, 0xf8 ;  /* 0x0000000000f8781c */ /* 0x000fe40000f01177 */
[----:B---3--:R-:W-:-:S11]  /*1d80*/  SHF.L.U32 R7, R6, 0x10, RZ ;  /* 0x0000001006077819 */ /* 0x008fd600000006ff */
[----:B------:R-:W-:-:S04]  /*1d90*/  @!P0 FADD.FTZ R4, -R11, 1 ;  /* 0x3f8000000b048421 */ /* 0x000fc80000010100 */
[----:B------:R-:W-:-:S06]  /*1da0*/  @!P0 FMUL.FTZ R10, R11, R4 ;  /* 0x000000040b0a8220 */ /* 0x000fcc0000410000 */
[----:B------:R-:W1:Y:S02]  /*1db0*/  @!P0 MUFU.RCP R10, R10 ;  /* 0x0000000a000a8308 */ /* 0x000e640000001000 */
[----:B-1----:R-:W-:Y:S01]  /*1dc0*/  @!P0 FMUL.FTZ R8, R7, R10 ;  /* 0x0000000a07088220 */ /* 0x002fe20000410000 */
        /* <DEDUP_REMOVED lines=355> */
.L_x_4264:
        /* <DEDUP_REMOVED lines=22> */
[----:B------:R-:W-:-:S05]  /*3560*/  IADD3.X R5, PT, PT, RZ, UR9, RZ, P0, !PT ;  /* 0x00000009ff057c10 */ /* 0x000fca00087fe4ff */
[----:B------:R0:W-:Y:S02]  /*3570*/  STG.E.U16 desc[UR6][R4.64], R8 ;  /* 0x0000000804007986 */ /* 0x0001e4000c101506 */
.L_x_4261:
[----:B------:R-:W-:-:S13]  /*3580*/  ISETP.GE.AND P0, PT, R3, UR4, PT ;  /* 0x0000000403007c0c */ /* 0x000fda000bf06270 */
[----:B------:R-:W-:Y:S05]  /*3590*/  @P0 BREAK.RELIABLE B1 ;  /* 0x0000000000010942 */ /* 0x000fea0003800100 */
[----:B------:R-:W-:Y:S05]  /*35a0*/  @P0 BRA `(.L_x_4263) ;  /* 0x0000001400d40947 */ /* 0x000fea0003800000 */
[----:B------:R-:W-:Y:S05]  /*35b0*/  BSYNC.RELIABLE B1 ;  /* 0x0000000000017941 */ /* 0x000fea0003800100 */
.L_x_4260:
        /* <DEDUP_REMOVED lines=348> */
.L_x_4265:
        /* <DEDUP_REMOVED lines=24> */
.L_x_4263:
[----:B------:R-:W-:Y:S05]  /*4d00*/  BSYNC.RECONVERGENT B0 ;  /* 0x0000000000007941 */ /* 0x000fea0003800200 */
.L_x_4259:
[----:B------:R-:W-:Y:S05]  /*4d10*/  WARPSYNC.ALL ;  /* 0x0000000000007948 */ /* 0x000fea0003800000 */
[----:B------:R-:W-:-:S13]  /*4d20*/  ISETP.GE.AND P0, PT, R3, UR4, PT ;  /* 0x0000000403007c0c */ /* 0x000fda000bf06270 */
[----:B------:R-:W-:Y:S05]  /*4d30*/  @P0 EXIT ;  /* 0x000000000000094d */ /* 0x000fea0003800000 */
[----:B------:R-:W2:Y:S01]  /*4d40*/  LDCU.64 UR4, c[0x0][0x390] ;  /* 0x00007200ff0477ac */ /* 0x000ea20008000a00 */
[----:B01----:R-:W-:Y:S02]  /*4d50*/  MOV R4, RZ ;  /* 0x000000ff00047202 */ /* 0x003fe40000000f00 */
        /* <DEDUP_REMOVED lines=346> */
.L_x_4266:
        /* <DEDUP_REMOVED lines=8> */
[----:B--2---:R-:W-:-:S04]  /*6380*/  SHF.L.U32 R9, R6, 0x10, RZ ;  /* 0x0000001006097819 */ /* 0x004fc800000006ff */
[C---:B-1----:R-:W-:Y:S02]  /*6390*/  FSETP.GEU.FTZ.AND P1, PT, R9.reuse, UR4, PT ;  /* 0x0000000409007c0b */ /* 0x042fe4000bf3e000 */
[----:B------:R-:W-:Y:S01]  /*63a0*/  FSETP.GT.FTZ.AND P0, PT, R9, UR5, PT ;  /* 0x0000000509007c0b */ /* 0x000fe2000bf14000 */
[----:B------:R-:W0:Y:S03]  /*63b0*/  LDCU.64 UR4, c[0x0][0x5e8] ;  /* 0x0000bd00ff0477ac */ /* 0x000e260008000a00 */
[----:B------:R-:W-:Y:S02]  /*63c0*/  PLOP3.LUT P0, PT, P1, P0, PT, 0x8f, 0xf8 ;  /* 0x0000000000f8781c */ /* 0x000fe40000f01177 */
[----:B---3--:R-:W-:-:S11]  /*63d0*/  SHF.L.U32 R5, R4, 0x10, RZ ;  /* 0x0000001004057819 */ /* 0x008fd600000006ff */
[----:B------:R-:W-:-:S04]  /*63e0*/  @!P0 FADD.FTZ R0, -R9, 1 ;  /* 0x3f80000009008421 */ /* 0x000fc80000010100 */
[----:B------:R-:W-:Y:S01]  /*63f0*/  @!P0 FMUL.FTZ R8, R9, R0 ;  /* 0x0000000009088220 */ /* 0x000fe20000410000 */
[----:B------:R-:W-:-:S05]  /*6400*/  MOV R0, RZ ;  /* 0x000000ff00007202 */ /* 0x000fca0000000f00 */
[----:B------:R-:W1:Y:S02]  /*6410*/  @!P0 MUFU.RCP R8, R8 ;  /* 0x0000000800088308 */ /* 0x000e640000001000 */
[----:B-1----:R-:W-:Y:S01]  /*6420*/  @!P0 FMUL.FTZ R0, R5, R8 ;  /* 0x0000000805008220 */ /* 0x002fe20000410000 */
[----:B0-----:R-:W-:-:S04]  /*6430*/  IADD3 R2, P0, PT, R3, UR4, RZ ;  /* 0x0000000403027c10 */ /* 0x001fc8000ff1e0ff */
[----:B------:R-:W-:Y:S02]  /*6440*/  F2FP.BF16.F32.PACK_AB R0, RZ, R0 ;  /* 0x00000000ff00723e */ /* 0x000fe400000010ff */
[----:B------:R-:W-:-:S05]  /*6450*/  IADD3.X R3, PT, PT, RZ, UR5, RZ, P0, !PT ;  /* 0x00000005ff037c10 */ /* 0x000fca00087fe4ff */
[----:B------:R-:W-:Y:S01]  /*6460*/  STG.E.U16 desc[UR6][R2.64], R0 ;  /* 0x0000000002007986 */ /* 0x000fe2000c101506 */
[----:B------:R-:W-:Y:S05]  /*6470*/  EXIT ;  /* 0x000000000000794d */ /* 0x000fea0003800000 */
.L_x_4267:
        /* <DEDUP_REMOVED lines=16> */
.L_x_14192:


//--------------------- .text._ZN2at6native27unrolled_elementwise_kernelIZZZNS0_26logit_backward_kernel_cudaERNS_18TensorIteratorBaseERKN3c106ScalarEENKUlvE_clEvENKUlvE2_clEvEUlNS4_8BFloat16ESA_E0_St5arrayIPcLm3EELi4E23TrivialOffsetCalculatorILi2EjESF_ILi1EjENS0_6memory15LoadWithoutCastENSI_16StoreWithoutCastEEEviT_T0_T2_T3_T4_T5_ --------------------------
	.section	.text._ZN2at6native27unrolled_elementwise_kernelIZZZNS0_26logit_backward_kernel_cudaERNS_18TensorIteratorBaseERKN3c106ScalarEENKUlvE_clEvENKUlvE2_clEvEUlNS4_8BFloat16ESA_E0_St5arrayIPcLm3EELi4E23TrivialOffsetCalculatorILi2EjESF_ILi1EjENS0_6memory15LoadWithoutCastENSI_16StoreWithoutCastEEEviT_T0_T2_T3_T4_T5_,"ax",@progbits
	.align	128
        .global         _ZN2at6native27unrolled_elementwise_kernelIZZZNS0_26logit_backward_kernel_cudaERNS_18TensorIteratorBaseERKN3c106ScalarEENKUlvE_clEvENKUlvE2_clEvEUlNS4_8BFloat16ESA_E0_St5arrayIPcLm3EELi4E23TrivialOffsetCalculatorILi2EjESF_ILi1EjENS0_6memory15LoadWithoutCastENSI_16StoreWithoutCastEEEviT_T0_T2_T3_T4_T5_
        .type           _ZN2at6native27unrolled_elementwise_kernelIZZZNS0_26logit_backward_kernel_cudaERNS_18TensorIteratorBaseERKN3c106ScalarEENKUlvE_clEvENKUlvE2_clEvEUlNS4_8BFloat16ESA_E0_St5arrayIPcLm3EELi4E23TrivialOffsetCalculatorILi2EjESF_ILi1EjENS0_6memory15LoadWithoutCastENSI_16StoreWithoutCastEEEviT_T0_T2_T3_T4_T5_,@function
        .size           _ZN2at6native27unrolled_elementwise_kernelIZZZNS0_26logit_backward_kernel_cudaERNS_18TensorIteratorBaseERKN3c106ScalarEENKUlvE_clEvENKUlvE2_clEvEUlNS4_8BFloat16ESA_E0_St5arrayIPcLm3EELi4E23TrivialOffsetCalculatorILi2EjESF_ILi1EjENS0_6memory15LoadWithoutCastENSI_16StoreWithoutCastEEEviT_T0_T2_T3_T4_T5_,(.L_x_14193 - _ZN2at6native27unrolled_elementwise_kernelIZZZNS0_26logit_backward_kernel_cudaERNS_18TensorIteratorBaseERKN3c106ScalarEENKUlvE_clEvENKUlvE2_clEvEUlNS4_8BFloat16ESA_E0_St5arrayIPcLm3EELi4E23TrivialOffsetCalculatorILi2EjESF_ILi1EjENS0_6memory15LoadWithoutCastENSI_16StoreWithoutCastEEEviT_T0_T2_T3_T4_T5_)
        .other          _ZN2at6native27unrolled_elementwise_kernelIZZZNS0_26logit_backward_kernel_cudaERNS_18TensorIteratorBaseERKN3c106ScalarEENKUlvE_clEvENKUlvE2_clEvEUlNS4_8BFloat16ESA_E0_St5arrayIPcLm3EELi4E23TrivialOffsetCalculatorILi2EjESF_ILi1EjENS0_6memory15LoadWithoutCastENSI_16StoreWithoutCastEEEviT_T0_T2_T3_T4_T5_,@"STO_CUDA_ENTRY STV_DEFAULT"
_ZN2at6native27unrolled_elementwise_kernelIZZZNS0_26logit_backward_kernel_cudaERNS_18TensorIteratorBaseERKN3c106ScalarEENKUlvE_clEvENKUlvE2_clEvEUlNS4_8BFloat16ESA_E0_St5arrayIPcLm3EELi4E23TrivialOffsetCalculatorILi2EjESF_ILi1EjENS0_6memory15LoadWithoutCastENSI_16StoreWithoutCastEEEviT_T0_T2_T3_T4_T5_:
.text._ZN2at6native27unrolled_elementwise_kernelIZZZNS0_26logit_backward_kernel_cudaERNS_18TensorIteratorBaseERKN3c106ScalarEENKUlvE_clEvENKUlvE2_clEvEUlNS4_8BFloat16ESA_E0_St5arrayIPcLm3EELi4E23TrivialOffsetCalculatorILi2EjESF_ILi1EjENS0_6memory15LoadWithoutCastENSI_16StoreWithoutCastEEEviT_T0_T2_T3_T4_T5_:
        /* <DEDUP_REMOVED lines=11> */
[----:B--2---:R-:W-:Y:S01]  /*00b0*/  IMAD.MOV.U32 R8, RZ, RZ, R10 ;  /* 0x000000ffff087224 */ /* 0x004fe200078e000a */
[----:B------:R-:W-:-:S06]  /*00c0*/  ISETP.GE.AND P0, PT, R10, R9, PT ;  /* 0x000000090a00720c */ /* 0x000fcc0003f06270 */
[----:B------:R-:W2:Y:S07]  /*00d0*/  LDC.64 R12, c[0x0][0x3a0] ;  /* 0x0000e800ff0c7b82 */ /* 0x000eae0000000a00 */
[----:B------:R-:W-:Y:S01]  /*00e0*/  @!P0 VIADD R10, R8, 0x80 ;  /* 0x00000080080a8836 */ /* 0x000fe20000000000 */
[----:B------:R-:W2:Y:S04]  /*00f0*/  LDC.64 R14, c[0x0][0x3a8] ;  /* 0x0000ea00ff0e7b82 */ /* 0x000ea80000000a00 */
[----:B------:R-:W-:-:S13]  /*0100*/  ISETP.GE.AND P1, PT, R10, R9, PT ;  /* 0x000000090a00720c */ /* 0x000fda0003f26270 */
[----:B------:R-:W-:Y:S01]  /*0110*/  @!P1 LEA R17, R11, R10, 0x9 ;  /* 0x0000000a0b119211 */ /* 0x000fe200078e48ff */
[----:B------:R-:W-:-:S04]  /*0120*/  @!P1 VIADD R10, R10, 0x80 ;  /* 0x000000800a0a9836 */ /* 0x000fc80000000000 */
[----:B---3--:R-:W-:Y:S01]  /*0130*/  @!P1 IMAD.WIDE.U32 R18, R17, 0x2, R18 ;  /* 0x0000000211129825 */ /* 0x008fe200078e0012 */
[----:B------:R-:W-:-:S04]  /*0140*/  ISETP.GE.AND P3, PT, R10, R9, PT ;  /* 0x000000090a00720c */ /* 0x000fc80003f66270 */
[----:B-1----:R1:W5:Y:S09]  /*0150*/  @!P1 LDG.E.U16 R0, desc[UR4][R18.64] ;  /* 0x0000000412009981 */ /* 0x002372000c1e1500 */
[C---:B------:R-:W-:Y:S01]  /*0160*/  @!P3 IMAD R21, R11.reuse, 0x200, R10 ;  /* 0x000002000b15b824 */ /* 0x040fe200078e020a */
[----:B-1----:R-:W1:Y:S01]  /*0170*/  LDC.64 R18, c[0x0][0x3a0] ;  /* 0x0000e800ff127b82 */ /* 0x002e620000000a00 */
[----:B------:R-:W-:Y:S01]  /*0180*/  @!P0 IMAD R25, R11, 0x200, R8 ;  /* 0x000002000b198824 */ /* 0x000fe200078e0208 */
[----:B------:R-:W-:Y:S01]  /*0190*/  PRMT R24, RZ, 0x7610, R24 ;  /* 0x00007610ff187816 */ /* 0x000fe20000000018 */
[----:B----4-:R-:W-:Y:S01]  /*01a0*/  @!P3 IMAD.WIDE.U32 R4, R21, 0x2, R4 ;  /* 0x000000021504b825 */ /* 0x010fe200078e0004 */
[----:B------:R-:W-:-:S03]  /*01b0*/  @!P3 IADD3 R10, PT, PT, R10, 0x80, RZ ;  /* 0x000000800a0ab810 */ /* 0x000fc60007ffe0ff */
[----:B------:R-:W-:Y:S01]  /*01c0*/  @!P3 IMAD.WIDE.U32 R6, R21, 0x2, R6 ;  /* 0x000000021506b825 */ /* 0x000fe200078e0006 */
[----:B------:R-:W-:Y:S01]  /*01d0*/  ISETP.GE.AND P2, PT, R10, R9, PT ;  /* 0x000000090a00720c */ /* 0x000fe20003f46270 */
[----:B------:R-:W3:Y:S02]  /*01e0*/  LDC.64 R20, c[0x0][0x3a8] ;  /* 0x0000ea00ff147b82 */ /* 0x000ee40000000a00 */
[----:B0-----:R-:W-:-:S10]  /*01f0*/  @!P1 IMAD.WIDE.U32 R2, R17, 0x2, R2 ;  /* 0x0000000211029825 */ /* 0x001fd400078e0002 */
[----:B------:R-:W-:Y:S02]  /*0200*/  @!P2 IMAD R23, R11, 0x200, R10 ;  /* 0x000002000b17a824 */ /* 0x000fe400078e020a */
[----:B-1----:R-:W-:-:S05]  /*0210*/  @!P0 IMAD.WIDE.U32 R18, R25, 0x2, R18 ;  /* 0x0000000219128825 */ /* 0x002fca00078e0012 */
[----:B------:R-:W5:Y:S01]  /*0220*/  @!P0 LDG.E.U16 R24, desc[UR4][R18.64] ;  /* 0x0000000412188981 */ /* 0x000f62000c1e1500 */
[----:B---3--:R-:W-:Y:S01]  /*0230*/  @!P0 IMAD.WIDE.U32 R20, R25, 0x2, R20 ;  /* 0x0000000219148825 */ /* 0x008fe200078e0014 */
[----:B------:R-:W-:-:S06]  /*0240*/  PRMT R25, RZ, 0x7610, R25 ;  /* 0x00007610ff197816 */ /* 0x000fcc0000000019 */
[----:B------:R-:W5:Y:S01]  /*0250*/  @!P0 LDG.E.U16 R25, desc[UR4][R20.64] ;  /* 0x0000000414198981 */ /* 0x000f62000c1e1500 */
[----:B------:R-:W-:-:S06]  /*0260*/  PRMT R10, RZ, 0x7610, R10 ;  /* 0x00007610ff0a7816 */ /* 0x000fcc000000000a */
[----:B------:R0:W5:Y:S01]  /*0270*/  @!P1 LDG.E.U16 R10, desc[UR4][R2.64] ;  /* 0x00000004020a9981 */ /* 0x000162000c1e1500 */
[----:B------:R-:W-:Y:S01]  /*0280*/  ISETP.GE.AND P1, PT, R8, R9, PT ;  /* 0x000000090800720c */ /* 0x000fe20003f26270 */
[----:B--2---:R-:W-:Y:S01]  /*0290*/  @!P2 IMAD.WIDE.U32 R12, R23, 0x2, R12 ;  /* 0x00000002170ca825 */ /* 0x004fe200078e000c */
[----:B------:R-:W-:-:S11]  /*02a0*/  PRMT R16, RZ, 0x7610, R16 ;  /* 0x00007610ff107816 */ /* 0x000fd60000000010 */
[----:B0-----:R-:W0:Y:S01]  /*02b0*/  @!P1 LDC.64 R2, c[0x0][0x398] ;  /* 0x0000e600ff029b82 */ /* 0x001e220000000a00 */
[--C-:B------:R-:W-:Y:S01]  /*02c0*/  @!P2 IMAD.WIDE.U32 R22, R23, 0x2, R14.reuse ;  /* 0x000000021716a825 */ /* 0x100fe200078e000e */
[----:B------:R-:W-:Y:S01]  /*02d0*/  PRMT R14, RZ, 0x7610, R14 ;  /* 0x00007610ff0e7816 */ /* 0x000fe2000000000e */
[----:B------:R1:W5:Y:S01]  /*02e0*/  @!P2 LDG.E.U16 R16, desc[UR4][R12.64] ;  /* 0x000000040c10a981 */ /* 0x000362000c1e1500 */
[----:B------:R-:W-:Y:S02]  /*02f0*/  PRMT R15, RZ, 0x7610, R15 ;  /* 0x00007610ff0f7816 */ /* 0x000fe4000000000f */
[----:B------:R-:W-:Y:S02]  /*0300*/  PRMT R17, RZ, 0x7610, R17 ;  /* 0x00007610ff117816 */ /* 0x000fe40000000011 */
[----:B------:R2:W5:Y:S04]  /*0310*/  @!P3 LDG.E.U16 R14, desc[UR4][R4.64] ;  /* 0x00000004040eb981 */ /* 0x000568000c1e1500 */
[----:B------:R3:W5:Y:S01]  /*0320*/  @!P3 LDG.E.U16 R15, desc[UR4][R6.64] ;  /* 0x00000004060fb981 */ /* 0x000762000c1e1500 */
[C---:B-1----:R-:W-:Y:S01]  /*0330*/  IADD3 R12, PT, PT, R8.reuse, 0x80, RZ ;  /* 0x00000080080c7810 */ /* 0x042fe20007ffe0ff */
[----:B------:R-:W-:Y:S02]  /*0340*/  BSSY.RECONVERGENT B0, `(.L_x_4268) ;  /* 0x0000018000007945 */ /* 0x000fe40003800200 */
[----:B------:R1:W5:Y:S01]  /*0350*/  @!P2 LDG.E.U16 R17, desc[UR4][R22.64] ;  /* 0x000000041611a981 */ /* 0x000362000c1e1500 */
[C---:B--2---:R-:W-:Y:S01]  /*0360*/  VIADD R4, R8.reuse, 0x100 ;  /* 0x0000010008047836 */ /* 0x044fe20000000000 */
[----:B------:R-:W-:Y:S01]  /*0370*/  @!P1 LEA R5, R11, R8, 0x9 ;  /* 0x000000080b059211 */ /* 0x000fe200078e48ff */
[----:B---3--:R-:W-:-:S02]  /*0380*/  VIADD R6, R8, 0x180 ;  /* 0x0000018008067836 */ /* 0x008fc40000000000 */
[----:B------:R-:W-:Y:S01]  /*0390*/  @!P1 IMAD.MOV.U32 R8, RZ, RZ, R12 ;  /* 0x000000ffff089224 */ /* 0x000fe200078e000c */
[-C--:B------:R-:W-:Y:S01]  /*03a0*/  ISETP.GE.AND P5, PT, R12, R9.reuse, PT ;  /* 0x000000090c00720c */ /* 0x080fe20003fa6270 */
[----:B0-----:R-:W-:Y:S01]  /*03b0*/  @!P1 IMAD.WIDE.U32 R2, R5, 0x2, R2 ;  /* 0x0000000205029825 */ /* 0x001fe200078e0002 */
[-C--:B------:R-:W-:Y:S02]  /*03c0*/  ISETP.GE.AND P2, PT, R4, R9.reuse, PT ;  /* 0x000000090400720c */ /* 0x080fe40003f46270 */
[-C--:B------:R-:W-:Y:S02]  /*03d0*/  ISETP.GE.AND P3, PT, R6, R9.reuse, PT ;  /* 0x000000090600720c */ /* 0x080fe40003f66270 */
[----:B------:R-:W-:Y:S01]  /*03e0*/  ISETP.GE.AND P4, PT, R8, R9, PT ;  /* 0x000000090800720c */ /* 0x000fe20003f86270 */
[----:B-1----:R-:W-:-:S12]  /*03f0*/  @P1 BRA `(.L_x_4269) ;  /* 0x0000000000301947 */ /* 0x002fd80003800000 */
[----:B------:R-:W0:Y:S01]  /*0400*/  LDCU.64 UR6, c[0x0][0x388] ;  /* 0x00007100ff0677ac */ /* 0x000e220008000a00 */
[----:B-----5:R-:W-:Y:S01]  /*0410*/  IMAD.U32 R25, R25, 0x10000, RZ ;  /* 0x0001000019197824 */ /* 0x020fe200078e00ff */
[----:B------:R-:W-:-:S04]  /*0420*/  SHF.L.U32 R24, R24, 0x10, RZ ;  /* 0x0000001018187819 */ /* 0x000fc800000006ff */
[C---:B0-----:R-:W-:Y:S02]  /*0430*/  FSETP.GEU.FTZ.AND P6, PT, R25.reuse, UR6, PT ;  /* 0x0000000619007c0b */ /* 0x041fe4000bfde000 */
[----:B------:R-:W-:-:S04]  /*0440*/  FSETP.GT.FTZ.AND P0, PT, R25, UR7, PT ;  /* 0x0000000719007c0b */ /* 0x000fc8000bf14000 */
[----:B------:R-:W-:-:S13]  /*0450*/  PLOP3.LUT P0, PT, P6, P0, PT, 0x8f, 0xf8 ;  /* 0x0000000000f8781c */ /* 0x000fda0003701177 */
[----:B------:R-:W-:-:S04]  /*0460*/  @!P0 FADD.FTZ R4, -R25, 1 ;  /* 0x3f80000019048421 */ /* 0x000fc80000010100 */
[----:B------:R-:W-:Y:S01]  /*0470*/  @!P0 FMUL.FTZ R5, R25, R4 ;  /* 0x0000000419058220 */ /* 0x000fe20000410000 */
[----:B------:R-:W-:-:S05]  /*0480*/  IMAD.MOV.U32 R4, RZ, RZ, RZ ;  /* 0x000000ffff047224 */ /* 0x000fca00078e00ff */
[----:B------:R-:W0:Y:S02]  /*0490*/  @!P0 MUFU.RCP R5, R5 ;  /* 0x0000000500058308 */ /* 0x000e240000001000 */
[----:B0-----:R-:W-:-:S05]  /*04a0*/  @!P0 FMUL.FTZ R4, R24, R5 ;  /* 0x0000000518048220 */ /* 0x001fca0000410000 */
[----:B------:R-:W-:-:S07]  /*04b0*/  F2FP.BF16.F32.PACK_AB R4, RZ, R4 ;  /* 0x00000004ff04723e */ /* 0x000fce00000010ff */
.L_x_4269:
[----:B------:R-:W-:Y:S05]  /*04c0*/  BSYNC.RECONVERGENT B0 ;  /* 0x0000000000007941 */ /* 0x000fea0003800200 */
.L_x_4268:
[----:B------:R-:W-:Y:S04]  /*04d0*/  BSSY.RECONVERGENT B0, `(.L_x_4270) ;  /* 0x000000e000007945 */ /* 0x000fe80003800200 */
[----:B------:R-:W-:Y:S05]  /*04e0*/  @P5 BRA `(.L_x_4271) ;  /* 0x0000000000305947 */ /* 0x000fea0003800000 */
[----:B------:R-:W0:Y:S01]  /*04f0*/  LDCU.64 UR6, c[0x0][0x388] ;  /* 0x00007100ff0677ac */ /* 0x000e220008000a00 */
[----:B-----5:R-:W-:Y:S01]  /*0500*/  IMAD.U32 R10, R10, 0x10000, RZ ;  /* 0x000100000a0a7824 */ /* 0x020fe200078e00ff */
[----:B------:R-:W-:Y:S01]  /*0510*/  SHF.L.U32 R6, R0, 0x10, RZ ;  /* 0x0000001000067819 */ /* 0x000fe200000006ff */
[----:B------:R-:W-:-:S03]  /*0520*/  IMAD.MOV.U32 R0, RZ, RZ, RZ ;  /* 0x000000ffff007224 */ /* 0x000fc600078e00ff */
[C---:B0-----:R-:W-:Y:S02]  /*0530*/  FSETP.GEU.FTZ.AND P5, PT, R10.reuse, UR6, PT ;  /* 0x000000060a007c0b */ /* 0x041fe4000bfbe000 */
[----:B------:R-:W-:-:S04]  /*0540*/  FSETP.GT.FTZ.AND P0, PT, R10, UR7, PT ;  /* 0x000000070a007c0b */ /* 0x000fc8000bf14000 */
[----:B------:R-:W-:-:S13]  /*0550*/  PLOP3.LUT P0, PT, P5, P0, PT, 0x8f, 0xf8 ;  /* 0x0000000000f8781c */ /* 0x000fda0002f01177 */
[----:B------:R-:W-:-:S04]  /*0560*/  @!P0 FADD.FTZ R5, -R10, 1 ;  /* 0x3f8000000a058421 */ /* 0x000fc80000010100 */
[----:B------:R-:W-:-:S06]  /*0570*/  @!P0 FMUL.FTZ R5, R10, R5 ;  /* 0x000000050a058220 */ /* 0x000fcc0000410000 */
[----:B------:R-:W0:Y:S02]  /*0580*/  @!P0 MUFU.RCP R5, R5 ;  /* 0x0000000500058308 */ /* 0x000e240000001000 */
[----:B0-----:R-:W-:-:S05]  /*0590*/  @!P0 FMUL.FTZ R0, R6, R5 ;  /* 0x0000000506008220 */ /* 0x001fca0000410000 */
[----:B------:R-:W-:-:S07]  /*05a0*/  F2FP.BF16.F32.PACK_AB R0, RZ, R0 ;  /* 0x00000000ff00723e */ /* 0x000fce00000010ff */
.L_x_4271:
[----:B------:R-:W-:Y:S05]  /*05b0*/  BSYNC.RECONVERGENT B0 ;  /* 0x0000000000007941 */ /* 0x000fea0003800200 */
.L_x_4270:
[----:B------:R-:W-:Y:S04]  /*05c0*/  BSSY.RECONVERGENT B0, `(.L_x_4272) ;  /* 0x000000e000007945 */ /* 0x000fe80003800200 */
[----:B------:R-:W-:Y:S05]  /*05d0*/  @P2 BRA `(.L_x_4273) ;  /* 0x0000000000302947 */ /* 0x000fea0003800000 */
        /* <DEDUP_REMOVED lines=12> */
.L_x_4273:
[----:B------:R-:W-:Y:S05]  /*06a0*/  BSYNC.RECONVERGENT B0 ;  /* 0x0000000000007941 */ /* 0x000fea0003800200 */
.L_x_4272:
        /* <DEDUP_REMOVED lines=14> */
.L_x_4275:
[----:B------:R-:W-:Y:S05]  /*0790*/  BSYNC.RECONVERGENT B0 ;  /* 0x0000000000007941 */ /* 0x000fea0003800200 */
.L_x_4274:
[----:B------:R0:W-:Y:S01]  /*07a0*/  @!P1 STG.E.U16 desc[UR4][R2.64], R4 ;  /* 0x0000000402009986 */ /* 0x0001e2000c101504 */
[----:B------:R-:W-:Y:S04]  /*07b0*/  BSSY.RECONVERGENT B0, `(.L_x_4276) ;  /* 0x000000c000007945 */ /* 0x000fe80003800200 */
[----:B------:R-:W-:Y:S05]  /*07c0*/  @P4 BRA `(.L_x_4277) ;  /* 0x0000000000284947 */ /* 0x000fea0003800000 */
[----:B0-----:R-:W0:Y:S01]  /*07d0*/  LDC.64 R2, c[0x0][0x398] ;  /* 0x0000e600ff027b82 */ /* 0x001e220000000a00 */
[----:B------:R-:W-:Y:S01]  /*07e0*/  LEA R5, R11, R8, 0x9 ;  /* 0x000000080b057211 */ /* 0x000fe200078e48ff */
[----:B------:R-:W-:-:S05]  /*07f0*/  VIADD R8, R8, 0x80 ;  /* 0x0000008008087836 */ /* 0x000fca0000000000 */
[----:B------:R-:W-:-:S13]  /*0800*/  ISETP.GE.AND P0, PT, R8, R9, PT ;  /* 0x000000090800720c */ /* 0x000fda0003f06270 */
[----:B------:R-:W-:Y:S01]  /*0810*/  @!P0 LEA R13, R11, R8, 0x9 ;  /* 0x000000080b0d8211 */ /* 0x000fe200078e48ff */
[----:B------:R-:W-:Y:S02]  /*0820*/  @!P0 VIADD R8, R8, 0x80 ;  /* 0x0000008008088836 */ /* 0x000fe40000000000 */
[----:B0-----:R-:W-:-:S04]  /*0830*/  IMAD.WIDE.U32 R4, R5, 0x2, R2 ;  /* 0x0000000205047825 */ /* 0x001fc800078e0002 */
[----:B------:R-:W-:Y:S01]  /*0840*/  @!P0 IMAD.WIDE.U32 R2, R13, 0x2, R2 ;  /* 0x000000020d028825 */ /* 0x000fe200078e0002 */
[----:B-----5:R1:W-:Y:S04]  /*0850*/  STG.E.U16 desc[UR4][R4.64], R0 ;  /* 0x0000000004007986 */ /* 0x0203e8000c101504 */
[----:B------:R1:W-:Y:S02]  /*0860*/  @!P0 STG.E.U16 desc[UR4][R2.64], R7 ;  /* 0x0000000702008986 */ /* 0x0003e4000c101504 */
.L_x_4277:
[----:B------:R-:W-:Y:S05]  /*0870*/  BSYNC.RECONVERGENT B0 ;  /* 0x0000000000007941 */ /* 0x000fea0003800200 */
.L_x_4276:
[----:B------:R-:W-:-:S13]  /*0880*/  ISETP.GE.AND P0, PT, R8, R9, PT ;  /* 0x000000090800720c */ /* 0x000fda0003f06270 */
[----:B------:R-:W-:Y:S05]  /*0890*/  @P0 EXIT ;  /* 0x000000000000094d */ /* 0x000fea0003800000 */
[----:B01----:R-:W0:Y:S01]  /*08a0*/  LDC.64 R2, c[0x0][0x398] ;  /* 0x0000e600ff027b82 */ /* 0x003e220000000a00 */
[----:B------:R-:W-:-:S05]  /*08b0*/  LEA R11, R11, R8, 0x9 ;  /* 0x000000080b0b7211 */ /* 0x000fca00078e48ff */
[----:B0-----:R-:W-:-:S05]  /*08c0*/  IMAD.WIDE.U32 R2, R11, 0x2, R2 ;  /* 0x000000020b027825 */ /* 0x001fca00078e0002 */
[----:B-----5:R-:W-:Y:S01]  /*08d0*/  STG.E.U16 desc[UR4][R2.64], R10 ;  /* 0x0000000a02007986 */ /* 0x020fe2000c101504 */
[----:B------:R-:W-:Y:S05]  /*08e0*/  EXIT ;  /* 0x000000000000794d */ /* 0x000fea0003800000 */
.L_x_4278:
        /* <DEDUP_REMOVED lines=9> */
.L_x_14193:


//--------------------- .text._ZN2at6native29vectorized_elementwise_kernelILi2EZZZNS0_26logit_backward_kernel_cudaERNS_18TensorIteratorBaseERKN3c106ScalarEENKUlvE_clEvENKUlvE2_clEvEUlNS4_8BFloat16ESA_E0_St5arrayIPcLm3EEEEviT0_T1_ --------------------------
	.section	.text._ZN2at6native29vectorized_elementwise_kernelILi2EZZZNS0_26logit_backward_kernel_cudaERNS_18TensorIteratorBaseERKN3c106ScalarEENKUlvE_clEvENKUlvE2_clEvEUlNS4_8BFloat16ESA_E0_St5arrayIPcLm3EEEEviT0_T1_,"ax",@progbits
	.align	128
        .global         _ZN2at6native29vectorized_elementwise_kernelILi2EZZZNS0_26logit_backward_kernel_cudaERNS_18TensorIteratorBaseERKN3c106ScalarEENKUlvE_clEvENKUlvE2_clEvEUlNS4_8BFloat16ESA_E0_St5arrayIPcLm3EEEEviT0_T1_
        .type           _ZN2at6native29vectorized_elementwise_kernelILi2EZZZNS0_26logit_backward_kernel_cudaERNS_18TensorIteratorBaseERKN3c106ScalarEENKUlvE_clEvENKUlvE2_clEvEUlNS4_8BFloat16ESA_E0_St5arrayIPcLm3EEEEviT0_T1_,@function
        .size           _ZN2at6native29vectorized_elementwise_kernelILi2EZZZNS0_26logit_backward_kernel_cudaERNS_18TensorIteratorBaseERKN3c106ScalarEENKUlvE_clEvENKUlvE2_clEvEUlNS4_8BFloat16ESA_E0_St5arrayIPcLm3EEEEviT0_T1_,(.L_x_14194 - _ZN2at6native29vectorized_elementwise_kernelILi2EZZZNS0_26logit_backward_kernel_cudaERNS_18TensorIteratorBaseERKN3c106ScalarEENKUlvE_clEvENKUlvE2_clEvEUlNS4_8BFloat16ESA_E0_St5arrayIPcLm3EEEEviT0_T1_)
        .other          _ZN2at6native29vectorized_elementwise_kernelILi2EZZZNS0_26logit_backward_kernel_cudaERNS_18TensorIteratorBaseERKN3c106ScalarEENKUlvE_clEvENKUlvE2_clEvEUlNS4_8BFloat16ESA_E0_St5arrayIPcLm3EEEEviT0_T1_,@"STO_CUDA_ENTRY STV_DEFAULT"
_ZN2at6native29vectorized_elementwise_kernelILi2EZZZNS0_26logit_backward_kernel_cudaERNS_18TensorIteratorBaseERKN3c106ScalarEENKUlvE_clEvENKUlvE2_clEvEUlNS4_8BFloat16ESA_E0_St5arrayIPcLm3EEEEviT0_T1_:
.text._ZN2at6native29vectorized_elementwise_kernelILi2EZZZNS0_26logit_backward_kernel_cudaERNS_18TensorIteratorBaseERKN3c106ScalarEENKUlvE_clEvENKUlvE2_clEvEUlNS4_8BFloat16ESA_E0_St5arrayIPcLm3EEEEviT0_T1_:
        /* <DEDUP_REMOVED lines=18> */
[----:B------:R-:W-:-:S05]  /*0120*/  @!P0 VIADD R21, R3, 0x80 ;  /* 0x0000008003158836 */ /* 0x000fca0000000000 */
[C---:B------:R-:W-:Y:S02]  /*0130*/  ISETP.GE.U32.AND P1, PT, R21.reuse, R2, PT ;  /* 0x000000021500720c */ /* 0x040fe40003f26070 */
[----:B------:R-:W0:Y:S08]  /*0140*/  LDC.64 R28, c[0x0][0x3a0] ;  /* 0x0000e800ff1c7b82 */ /* 0x000e300000000a00 */
[----:B------:R-:W0:Y:S03]  /*0150*/  LDC.64 R14, c[0x0][0x3a0] ;  /* 0x0000e800ff0e7b82 */ /* 0x000e260000000a00 */
[----:B------:R-:W-:Y:S01]  /*0160*/  @!P1 IADD3 R5, PT, PT, R0, R21, RZ ;  /* 0x0000001500059210 */ /* 0x000fe20007ffe0ff */
[----:B------:R-:W-:-:S04]  /*0170*/  @!P1 VIADD R21, R21, 0x80 ;  /* 0x0000008015159836 */ /* 0x000fc80000000000 */
[----:B-1----:R-:W-:Y:S01]  /*0180*/  @!P1 IMAD.WIDE.U32 R12, R5, 0x2, R12 ;  /* 0x00000002050c9825 */ /* 0x002fe200078e000c */
[----:B------:R-:W-:-:S03]  /*0190*/  ISETP.GE.U32.AND P2, PT, R21, R2, PT ;  /* 0x000000021500720c */ /* 0x000fc60003f46070 */
[----:B--2---:R-:W-:Y:S01]  /*01a0*/  @!P1 IMAD.WIDE.U32 R24, R5, 0x2, R24 ;  /* 0x0000000205189825 */ /* 0x004fe200078e0018 */
[----:B------:R1:W5:Y:S09]  /*01b0*/  @!P1 LDG.E.U16 R4, desc[UR4][R12.64] ;  /* 0x000000040c049981 */ /* 0x000372000c1e1500 */
[C---:B------:R-:W-:Y:S01]  /*01c0*/  @!P2 IMAD.IADD R11, R0.reuse, 0x1, R21 ;  /* 0x00000001000ba824 */ /* 0x040fe200078e0215 */
[----:B------:R-:W-:Y:S01]  /*01d0*/  PRMT R5, RZ, 0x7610, R5 ;  /* 0x00007610ff057816 */ /* 0x000fe20000000005 */
[----:B------:R-:W-:Y:S01]  /*01e0*/  @!P2 VIADD R21, R21, 0x80 ;  /* 0x000000801515a836 */ /* 0x000fe20000000000 */
[----:B-1----:R-:W1:Y:S04]  /*01f0*/  LDC.64 R12, c[0x0][0x3a8] ;  /* 0x0000ea00ff0c7b82 */ /* 0x002e680000000a00 */
[-C--:B------:R-:W-:Y:S01]  /*0200*/  ISETP.GE.U32.AND P3, PT, R21, R2.reuse, PT ;  /* 0x000000021500720c */ /* 0x080fe20003f66070 */
[----:B---3--:R-:W-:Y:S01]  /*0210*/  @!P2 IMAD.WIDE.U32 R26, R11, 0x2, R6 ;  /* 0x000000020b1aa825 */ /* 0x008fe200078e0006 */
[----:B------:R2:W5:Y:S11]  /*0220*/  @!P1 LDG.E.U16 R5, desc[UR4][R24.64] ;  /* 0x0000000418059981 */ /* 0x000576000c1e1500 */
[----:B------:R-:W-:Y:S01]  /*0230*/  @!P3 IADD3 R9, PT, PT, R0, R21, RZ ;  /* 0x000000150009b210 */ /* 0x000fe20007ffe0ff */
[----:B------:R-:W-:Y:S01]  /*0240*/  @!P3 VIADD R21, R21, 0x80 ;  /* 0x000000801515b836 */ /* 0x000fe20000000000 */
[----:B--2---:R-:W2:Y:S04]  /*0250*/  LDC.64 R24, c[0x0][0x3a8] ;  /* 0x0000ea00ff187b82 */ /* 0x004ea80000000a00 */
[----:B------:R-:W-:Y:S01]  /*0260*/  ISETP.GE.U32.AND P4, PT, R21, R2, PT ;  /* 0x000000021500720c */ /* 0x000fe20003f86070 */
[----:B----4-:R-:W-:-:S12]  /*0270*/  @!P2 IMAD.WIDE.U32 R22, R11, 0x2, R22 ;  /* 0x000000020b16a825 */ /* 0x010fd800078e0016 */
[----:B------:R-:W-:Y:S02]  /*0280*/  @!P4 IMAD.IADD R11, R0, 0x1, R21 ;  /* 0x00000001000bc824 */ /* 0x000fe400078e0215 */
[----:B------:R-:W-:-:S05]  /*0290*/  @!P4 VIADD R21, R21, 0x80 ;  /* 0x000000801515c836 */ /* 0x000fca0000000000 */
[----:B------:R-:W-:Y:S02]  /*02a0*/  ISETP.GE.U32.AND P1, PT, R21, R2, PT ;  /* 0x000000021500720c */ /* 0x000fe40003f26070 */
[----:B------:R-:W-:Y:S02]  /*02b0*/  PRMT R6, RZ, 0x7610, R6 ;  /* 0x00007610ff067816 */ /* 0x000fe40000000006 */
[----:B------:R-:W-:Y:S01]  /*02c0*/  PRMT R7, RZ, 0x7610, R7 ;  /* 0x00007610ff077816 */ /* 0x000fe20000000007 */
[----:B0-----:R-:W-:-:S03]  /*02d0*/  @!P3 IMAD.WIDE.U32 R18, R9, 0x2, R18 ;  /* 0x000000020912b825 */ /* 0x001fc600078e0012 */
[----:B------:R-:W5:Y:S01]  /*02e0*/  @!P2 LDG.E.U16 R6, desc[UR4][R26.64] ;  /* 0x000000041a06a981 */ /* 0x000f62000c1e1500 */
[----:B------:R-:W-:-:S04]  /*02f0*/  @!P3 IMAD.WIDE.U32 R16, R9, 0x2, R16 ;  /* 0x000000020910b825 */ /* 0x000fc800078e0010 */
[----:B------:R-:W-:Y:S01]  /*0300*/  @!P1 IADD3 R20, PT, PT, R0, R21, RZ ;  /* 0x0000001500149210 */ /* 0x000fe20007ffe0ff */
[----:B------:R-:W-:Y:S01]  /*0310*/  @!P1 VIADD R21, R21, 0x80 ;  /* 0x0000008015159836 */ /* 0x000fe20000000000 */
[----:B------:R0:W5:Y:S01]  /*0320*/  @!P2 LDG.E.U16 R7, desc[UR4][R22.64] ;  /* 0x000000041607a981 */ /* 0x000162000c1e1500 */
[----:B------:R-:W-:-:S03]  /*0330*/  PRMT R9, RZ, 0x7610, R9 ;  /* 0x00007610ff097816 */ /* 0x000fc60000000009 */
[----:B------:R-:W-:Y:S02]  /*0340*/  ISETP.GE.U32.AND P2, PT, R21, R2, PT ;  /* 0x000000021500720c */ /* 0x000fe40003f46070 */
[----:B------:R-:W-:Y:S01]  /*0350*/  PRMT R8, RZ, 0x7610, R8 ;  /* 0x00007610ff087816 */ /* 0x000fe20000000008 */
[----:B------:R3:W5:Y:S01]  /*0360*/  @!P3 LDG.E.U16 R9, desc[UR4][R16.64] ;  /* 0x000000041009b981 */ /* 0x000762000c1e1500 */
[----:B0-----:R-:W0:Y:S04]  /*0370*/  LDC.64 R22, c[0x0][0x3a0] ;  /* 0x0000e800ff167b82 */ /* 0x001e280000000a00 */
[----:B------:R4:W5:Y:S04]  /*0380*/  @!P3 LDG.E.U16 R8, desc[UR4][R18.64] ;  /* 0x000000041208b981 */ /* 0x000968000c1e1500 */
[----:B---3--:R-:W3:Y:S01]  /*0390*/  LDC.64 R16, c[0x0][0x3a8] ;  /* 0x0000ea00ff107b82 */ /* 0x008ee20000000a00 */
[----:B------:R-:W-:Y:S01]  /*03a0*/  @!P1 IMAD.WIDE.U32 R28, R20, 0x2, R28 ;  /* 0x00000002141c9825 */ /* 0x000fe200078e001c */
[----:B----4-:R-:W-:-:S03]  /*03b0*/  PRMT R18, RZ, 0x7610, R18 ;  /* 0x00007610ff127816 */ /* 0x010fc60000000012 */
[----:B--2---:R-:W-:Y:S01]  /*03c0*/  @!P1 IMAD.WIDE.U32 R24, R20, 0x2, R24 ;  /* 0x0000000214189825 */ /* 0x004fe200078e0018 */
[----:B------:R-:W-:-:S03]  /*03d0*/  PRMT R19, RZ, 0x7610, R19 ;  /* 0x00007610ff137816 */ /* 0x000fc60000000013 */
[----:B------:R-:W-:Y:S01]  /*03e0*/  @!P2 IMAD.IADD R27, R0, 0x1, R21 ;  /* 0x00000001001ba824 */ /* 0x000fe200078e0215 */
[----:B------:R-:W-:Y:S01]  /*03f0*/  @!P2 IADD3 R21, PT, PT, R21, 0x80, RZ ;  /* 0x000000801515a810 */ /* 0x000fe20007ffe0ff */
[----:B------:R-:W5:Y:S04]  /*0400*/  @!P1 LDG.E.U16 R18, desc[UR4][R28.64] ;  /* 0x000000041c129981 */ /* 0x000f68000c1e1500 */
[----:B------:R-:W5:Y:S01]  /*0410*/  @!P1 LDG.E.U16 R19, desc[UR4][R24.64] ;  /* 0x0000000418139981 */ /* 0x000f62000c1e1500 */
[----:B------:R-:W-:Y:S01]  /*0420*/  ISETP.GE.U32.AND P1, PT, R21, R2, PT ;  /* 0x000000021500720c */ /* 0x000fe20003f26070 */
[----:B------:R-:W-:Y:S01]  /*0430*/  @!P4 IMAD.WIDE.U32 R14, R11, 0x2, R14 ;  /* 0x000000020b0ec825 */ /* 0x000fe200078e000e */
[----:B------:R-:W-:-:S03]  /*0440*/  PRMT R10, RZ, 0x7610, R10 ;  /* 0x00007610ff0a7816 */ /* 0x000fc6000000000a */
[----:B-1----:R-:W-:Y:S01]  /*0450*/  @!P4 IMAD.WIDE.U32 R12, R11, 0x2, R12 ;  /* 0x000000020b0cc825 */ /* 0x002fe200078e000c */
[----:B------:R-:W-:Y:S02]  /*0460*/  PRMT R11, RZ, 0x7610, R11 ;  /* 0x00007610ff0b7816 */ /* 0x000fe4000000000b */
[----:B------:R-:W-:Y:S01]  /*0470*/  PRMT R20, RZ, 0x7610, R20 ;  /* 0x00007610ff147816 */ /* 0x000fe20000000014 */
[C---:B0-----:R-:W-:Y:S01]  /*0480*/  @!P2 IMAD.WIDE.U32 R22, R27.reuse, 0x2, R22 ;  /* 0x000000021b16a825 */ /* 0x041fe200078e0016 */
[----:B------:R0:W5:Y:S03]  /*0490*/  @!P4 LDG.E.U16 R10, desc[UR4][R14.64] ;  /* 0x000000040e0ac981 */ /* 0x000166000c1e1500 */
[----:B---3--:R-:W-:Y:S01]  /*04a0*/  @!P2 IMAD.WIDE.U32 R16, R27, 0x2, R16 ;  /* 0x000000021b10a825 */ /* 0x008fe200078e0010 */
[----:B------:R1:W5:Y:S03]  /*04b0*/  @!P4 LDG.E.U16 R11, desc[UR4][R12.64] ;  /* 0x000000040c0bc981 */ /* 0x000366000c1e1500 */
[--C-:B------:R-:W-:Y:S01]  /*04c0*/  @!P1 IMAD.IADD R27, R0, 0x1, R21.reuse ;  /* 0x00000001001b9824 */ /* 0x100fe200078e0215 */
[----:B------:R-:W-:Y:S01]  /*04d0*/  PRMT R21, RZ, 0x7610, R21 ;  /* 0x00007610ff157816 */ /* 0x000fe20000000015 */
[----:B------:R2:W5:Y:S01]  /*04e0*/  @!P2 LDG.E.U16 R20, desc[UR4][R22.64] ;  /* 0x000000041614a981 */ /* 0x000562000c1e1500 */
[----:B0-----:R-:W0:Y:S04]  /*04f0*/  LDC.64 R14, c[0x0][0x3a8] ;  /* 0x0000ea00ff0e7b82 */ /* 0x001e280000000a00 */
[----:B------:R3:W5:Y:S04]  /*0500*/  @!P2 LDG.E.U16 R21, desc[UR4][R16.64] ;  /* 0x000000041015a981 */ /* 0x000768000c1e1500 */
[----:B-1----:R-:W1:Y:S08]  /*0510*/  LDC.64 R12, c[0x0][0x3a0] ;  /* 0x0000e800ff0c7b82 */ /* 0x002e700000000a00 */
[----:B--2---:R-:W2:Y:S08]  /*0520*/  LDC.64 R22, c[0x0][0x3a0] ;  /* 0x0000e800ff167b82 */ /* 0x004eb00000000a00 */
[----:B---3--:R-:W3:Y:S01]  /*0530*/  LDC.64 R16, c[0x0][0x3a8] ;  /* 0x0000ea00ff107b82 */ /* 0x008ee20000000a00 */
[----:B0-----:R-:W-:Y:S01]  /*0540*/  @!P1 IMAD.WIDE.U32 R14, R27, 0x2, R14 ;  /* 0x000000021b0e9825 */ /* 0x001fe200078e000e */
[----:B------:R-:W-:-:S03]  /*0550*/  PRMT R26, RZ, 0x7610, R26 ;  /* 0x00007610ff1a7816 */ /* 0x000fc6000000001a */
[----:B-1----:R-:W-:-:S04]  /*0560*/  @!P1 IMAD.WIDE.U32 R12, R27, 0x2, R12 ;  /* 0x000000021b0c9825 */ /* 0x002fc800078e000c */
[----:B------:R-:W-:-:S04]  /*0570*/  @!P0 IMAD.IADD R27, R0, 0x1, R3 ;  /* 0x00000001001b8824 */ /* 0x000fc800078e0203 */
[----:B--2---:R-:W-:-:S05]  /*0580*/  @!P0 IMAD.WIDE.U32 R22, R27, 0x2, R22 ;  /* 0x000000021b168825 */ /* 0x004fca00078e0016 */
[----:B------:R0:W5:Y:S01]  /*0590*/  @!P0 LDG.E.U16 R26, desc[UR4][R22.64] ;  /* 0x00000004161a8981 */ /* 0x000162000c1e1500 */
[----:B---3--:R-:W-:Y:S01]  /*05a0*/  @!P0 IMAD.WIDE.U32 R16, R27, 0x2, R16 ;  /* 0x000000021b108825 */ /* 0x008fe200078e0010 */
[----:B------:R-:W-:-:S06]  /*05b0*/  PRMT R27, RZ, 0x7610, R27 ;  /* 0x00007610ff1b7816 */ /* 0x000fcc000000001b */
[----:B------:R0:W5:Y:S01]  /*05c0*/  @!P0 LDG.E.U16 R27, desc[UR4][R16.64] ;  /* 0x00000004101b8981 */ /* 0x000162000c1e1500 */
[----:B------:R-:W-:Y:S02]  /*05d0*/  PRMT R24, RZ, 0x7610, R24 ;  /* 0x00007610ff187816 */ /* 0x000fe40000000018 */
[----:B------:R-:W-:-:S04]  /*05e0*/  PRMT R25, RZ, 0x7610, R25 ;  /* 0x00007610ff197816 */ /* 0x000fc80000000019 */
[----:B------:R0:W5:Y:S04]  /*05f0*/  @!P1 LDG.E.U16 R24, desc[UR4][R12.64] ;  /* 0x000000040c189981 */ /* 0x000168000c1e1500 */
[----:B------:R0:W5:Y:S01]  /*0600*/  @!P1 LDG.E.U16 R25, desc[UR4][R14.64] ;  /* 0x000000040e199981 */ /* 0x000162000c1e1500 */
[----:B------:R-:W-:Y:S01]  /*0610*/  ISETP.GE.U32.AND P1, PT, R3, R2, PT ;  /* 0x000000020300720c */ /* 0x000fe20003f26070 */
[----:B------:R-:W-:-:S12]  /*0620*/  BSSY.RECONVERGENT B0, `(.L_x_4280) ;  /* 0x000000e000007945 */ /* 0x000fd80003800200 */
[----:B0-----:R-:W-:Y:S05]  /*0630*/  @P1 BRA `(.L_x_4281) ;  /* 0x0000000000301947 */ /* 0x001fea0003800000 */
[----:B------:R-:W0:Y:S01]  /*0640*/  LDCU.64 UR6, c[0x0][0x388] ;  /* 0x00007100ff0677ac */ /* 0x000e220008000a00 */
[----:B-----5:R-:W-:Y:S01]  /*0650*/  SHF.L.U32 R27, R27, 0x10, RZ ;  /* 0x000000101b1b7819 */ /* 0x020fe200000006ff */
[----:B------:R-:W-:Y:S02]  /*0660*/  IMAD.U32 R13, R26, 0x10000, RZ ;  /* 0x000100001a0d7824 */ /* 0x000fe400078e00ff */
[----:B------:R-:W-:Y:S01]  /*0670*/  IMAD.MOV.U32 R14, RZ, RZ, RZ ;  /* 0x000000ffff0e7224 */ /* 0x000fe200078e00ff */
        /* <DEDUP_REMOVED lines=8> */
.L_x_4281:
[----:B------:R-:W-:Y:S05]  /*0700*/  BSYNC.RECONVERGENT B0 ;  /* 0x0000000000007941 */ /* 0x000fea0003800200 */
.L_x_4280:
[C---:B------:R-:W-:Y:S01]  /*0710*/  IADD3 R15, PT, PT, R3.reuse, 0x100, RZ ;  /* 0x00000100030f7810 */ /* 0x040fe20007ffe0ff */
[----:B------:R-:W0:Y:S01]  /*0720*/  @!P1 LDC.64 R12, c[0x0][0x398] ;  /* 0x0000e600ff0c9b82 */ /* 0x000e220000000a00 */
[----:B------:R-:W-:Y:S01]  /*0730*/  VIADD R17, R3, 0x180 ;  /* 0x0000018003117836 */ /* 0x000fe20000000000 */
[----:B------:R-:W-:Y:S01]  /*0740*/  BSSY.RECONVERGENT B0, `(.L_x_4282) ;  /* 0x0000012000007945 */ /* 0x000fe20003800200 */
[-C--:B------:R-:W-:Y:S01]  /*0750*/  ISETP.GE.U32.AND P3, PT, R15, R2.reuse, PT ;  /* 0x000000020f00720c */ /* 0x080fe20003f66070 */
[----:B------:R-:W-:Y:S02]  /*0760*/  VIADD R15, R3, 0x80 ;  /* 0x00000080030f7836 */ /* 0x000fe40000000000 */
[----:B------:R-:W-:-:S03]  /*0770*/  ISETP.GE.U32.AND P2, PT, R17, R2, PT ;  /* 0x000000021100720c */ /* 0x000fc60003f46070 */
[----:B------:R-:W-:-:S13]  /*0780*/  ISETP.GE.U32.AND P0, PT, R15, R2, PT ;  /* 0x000000020f00720c */ /* 0x000fda0003f06070 */
[----:B------:R-:W-:Y:S05]  /*0790*/  @P0 BRA `(.L_x_4283) ;  /* 0x0000000000300947 */ /* 0x000fea0003800000 */
[----:B------:R-:W1:Y:S01]  /*07a0*/  LDCU.64 UR6, c[0x0][0x388] ;  /* 0x00007100ff0677ac */ /* 0x000e620008000a00 */
[----:B-----5:R-:W-:-:S04]  /*07b0*/  SHF.L.U32 R16, R5, 0x10, RZ ;  /* 0x0000001005107819 */ /* 0x020fc800000006ff */
[C---:B-1----:R-:W-:Y:S02]  /*07c0*/  FSETP.GEU.FTZ.AND P4, PT, R16.reuse, UR6, PT ;  /* 0x0000000610007c0b */ /* 0x042fe4000bf9e000 */
[----:B------:R-:W-:-:S04]  /*07d0*/  FSETP.GT.FTZ.AND P0, PT, R16, UR7, PT ;  /* 0x0000000710007c0b */ /* 0x000fc8000bf14000 */
[----:B------:R-:W-:-:S13]  /*07e0*/  PLOP3.LUT P0, PT, P4, P0, PT, 0x8f, 0xf8 ;  /* 0x0000000000f8781c */ /* 0x000fda0002701177 */
[----:B------:R-:W-:-:S04]  /*07f0*/  @!P0 FADD.FTZ R5, -R16, 1 ;  /* 0x3f80000010058421 */ /* 0x000fc80000010100 */
[----:B------:R-:W-:Y:S01]  /*0800*/  @!P0 FMUL.FTZ R5, R16, R5 ;  /* 0x0000000510058220 */ /* 0x000fe20000410000 */
[----:B------:R-:W-:Y:S02]  /*0810*/  IMAD.U32 R16, R4, 0x10000, RZ ;  /* 0x0001000004107824 */ /* 0x000fe400078e00ff */
[----:B------:R-:W-:-:S03]  /*0820*/  IMAD.MOV.U32 R4, RZ, RZ, RZ ;  /* 0x000000ffff047224 */ /* 0x000fc600078e00ff */
[----:B------:R-:W1:Y:S02]  /*0830*/  @!P0 MUFU.RCP R5, R5 ;  /* 0x0000000500058308 */ /* 0x000e640000001000 */
[----:B-1----:R-:W-:-:S05]  /*0840*/  @!P0 FMUL.FTZ R4, R16, R5 ;  /* 0x0000000510048220 */ /* 0x002fca0000410000 */
[----:B------:R-:W-:-:S07]  /*0850*/  F2FP.BF16.F32.PACK_AB R4, RZ, R4 ;  /* 0x00000004ff04723e */ /* 0x000fce00000010ff */
.L_x_4283:
[----:B------:R-:W-:Y:S05]  /*0860*/  BSYNC.RECONVERGENT B0 ;  /* 0x0000000000007941 */ /* 0x000fea0003800200 */
.L_x_4282:
[C---:B------:R-:W-:Y:S01]  /*0870*/  VIADD R17, R3.reuse, 0x280 ;  /* 0x0000028003117836 */ /* 0x040fe20000000000 */
[C---:B-----5:R-:W-:Y:S01]  /*0880*/  IADD3 R5, PT, PT, R3.reuse, 0x200, RZ ;  /* 0x0000020003057810 */ /* 0x060fe20007ffe0ff */
[----:B------:R-:W-:Y:S01]  /*0890*/  VIADD R23, R3, 0x300 ;  /* 0x0000030003177836 */ /* 0x000fe20000000000 */
[----:B------:R-:W-:Y:S02]  /*08a0*/  BSSY.RECONVERGENT B0, `(.L_x_4284) ;  /* 0x0000012000007945 */ /* 0x000fe40003800200 */
[-C--:B------:R-:W-:Y:S02]  /*08b0*/  ISETP.GE.U32.AND P5, PT, R17, R2.reuse, PT ;  /* 0x000000021100720c */ /* 0x080fe40003fa6070 */
[-C--:B------:R-:W-:Y:S02]  /*08c0*/  ISETP.GE.U32.AND P4, PT, R5, R2.reuse, PT ;  /* 0x000000020500720c */ /* 0x080fe40003f86070 */
[----:B------:R-:W-:Y:S02]  /*08d0*/  ISETP.GE.U32.AND P6, PT, R23, R2, PT ;  /* 0x000000021700720c */ /* 0x000fe40003fc6070 */
[----:B------:R-:W-:Y:S01]  /*08e0*/  IADD3 R17, PT, PT, R3, 0x380, RZ ;  /* 0x0000038003117810 */ /* 0x000fe20007ffe0ff */
[----:B------:R-:W-:Y:S10]  /*08f0*/  @P3 BRA `(.L_x_4285) ;  /* 0x0000000000303947 */ /* 0x000ff40003800000 */
[----:B------:R-:W1:Y:S01]  /*0900*/  LDCU.64 UR6, c[0x0][0x388] ;  /* 0x00007100ff0677ac */ /* 0x000e620008000a00 */
[----:B------:R-:W-:Y:S02]  /*0910*/  IMAD.U32 R16, R7, 0x10000, RZ ;  /* 0x0001000007107824 */ /* 0x000fe400078e00ff */
[----:B------:R-:W-:-:S03]  /*0920*/  IMAD.U32 R6, R6, 0x10000, RZ ;  /* 0x0001000006067824 */ /* 0x000fc600078e00ff */
[C---:B-1----:R-:W-:Y:S02]  /*0930*/  FSETP.GEU.FTZ.AND P3, PT, R16.reuse, UR6, PT ;  /* 0x0000000610007c0b */ /* 0x042fe4000bf7e000 */
[----:B------:R-:W-:-:S04]  /*0940*/  FSETP.GT.FTZ.AND P0, PT, R16, UR7, PT ;  /* 0x0000000710007c0b */ /* 0x000fc8000bf14000 */
[----:B------:R-:W-:-:S13]  /*0950*/  PLOP3.LUT P0, PT, P3, P0, PT, 0x8f, 0xf8 ;  /* 0x0000000000f8781c */ /* 0x000fda0001f01177 */
[----:B------:R-:W-:-:S04]  /*0960*/  @!P0 FADD.FTZ R5, -R16, 1 ;  /* 0x3f80000010058421 */ /* 0x000fc80000010100 */
[----:B------:R-:W-:Y:S01]  /*0970*/  @!P0 FMUL.FTZ R7, R16, R5 ;  /* 0x0000000510078220 */ /* 0x000fe20000410000 */
[----:B------:R-:W-:-:S05]  /*0980*/  HFMA2 R5, -RZ, RZ, 0, 0 ;  /* 0x00000000ff057431 */ /* 0x000fca00000001ff */
[----:B------:R-:W1:Y:S02]  /*0990*/  @!P0 MUFU.RCP R7, R7 ;  /* 0x0000000700078308 */ /* 0x000e640000001000 */
[----:B-1----:R-:W-:-:S05]  /*09a0*/  @!P0 FMUL.FTZ R5, R6, R7 ;  /* 0x0000000706058220 */ /* 0x002fca0000410000 */
[----:B------:R-:W-:-:S07]  /*09b0*/  F2FP.BF16.F32.PACK_AB R5, RZ, R5 ;  /* 0x00000005ff05723e */ /* 0x000fce00000010ff */
.L_x_4285:
[----:B------:R-:W-:Y:S05]  /*09c0*/  BSYNC.RECONVERGENT B0 ;  /* 0x0000000000007941 */ /* 0x000fea0003800200 */
.L_x_4284:
[----:B------:R-:W-:Y:S01]  /*09d0*/  @!P1 IMAD.IADD R7, R0, 0x1, R3 ;  /* 0x0000000100079824 */ /* 0x000fe200078e0203 */
[----:B------:R-:W-:Y:S01]  /*09e0*/  BSSY.RECONVERGENT B0, `(.L_x_4286) ;  /* 0x0000010000007945 */ /* 0x000fe20003800200 */
[----:B------:R-:W-:Y:S02]  /*09f0*/  ISETP.GE.U32.AND P3, PT, R17, R2, PT ;  /* 0x000000021100720c */ /* 0x000fe40003f66070 */
[----:B0-----:R-:W-:Y:S01]  /*0a00*/  @!P1 IMAD.WIDE.U32 R12, R7, 0x2, R12 ;  /* 0x00000002070c9825 */ /* 0x001fe200078e000c */
[----:B------:R-:W-:Y:S10]  /*0a10*/  @P2 BRA `(.L_x_4287) ;  /* 0x0000000000302947 */ /* 0x000ff40003800000 */
[----:B------:R-:W0:Y:S01]  /*0a20*/  LDCU.64 UR6, c[0x0][0x388] ;  /* 0x00007100ff0677ac */ /* 0x000e220008000a00 */
[----:B------:R-:W-:Y:S01]  /*0a30*/  IMAD.U32 R9, R9, 0x10000, RZ ;  /* 0x0001000009097824 */ /* 0x000fe200078e00ff */
        /* <DEDUP_REMOVED lines=10> */
.L_x_4287:
[----:B------:R-:W-:Y:S05]  /*0ae0*/  BSYNC.RECONVERGENT B0 ;  /* 0x0000000000007941 */ /* 0x000fea0003800200 */
.L_x_4286:
[----:B------:R-:W-:Y:S04]  /*0af0*/  BSSY.RECONVERGENT B0, `(.L_x_4288) ;  /* 0x000000e000007945 */ /* 0x000fe80003800200 */
[----:B------:R-:W-:Y:S05]  /*0b00*/  @P4 BRA `(.L_x_4289) ;  /* 0x0000000000304947 */ /* 0x000fea0003800000 */
        /* <DEDUP_REMOVED lines=12> */
.L_x_4289:
[----:B------:R-:W-:Y:S05]  /*0bd0*/  BSYNC.RECONVERGENT B0 ;  /* 0x0000000000007941 */ /* 0x000fea0003800200 */
.L_x_4288:
        /* <DEDUP_REMOVED lines=14> */
.L_x_4291:
[----:B------:R-:W-:Y:S05]  /*0cc0*/  BSYNC.RECONVERGENT B0 ;  /* 0x0000000000007941 */ /* 0x000fea0003800200 */
.L_x_4290:
        /* <DEDUP_REMOVED lines=14> */
.L_x_4293:
[----:B------:R-:W-:Y:S05]  /*0db0*/  BSYNC.RECONVERGENT B0 ;  /* 0x0000000000007941 */ /* 0x000fea0003800200 */
.L_x_4292:
        /* <DEDUP_REMOVED lines=14> */
.L_x_4295:
[----:B------:R-:W-:Y:S05]  /*0ea0*/  BSYNC.RECONVERGENT B0 ;  /* 0x0000000000007941 */ /* 0x000fea0003800200 */
.L_x_4294:
[----:B------:R0:W-:Y:S01]  /*0eb0*/  @!P1 STG.E.U16 desc[UR4][R12.64], R14 ;  /* 0x0000000e0c009986 */ /* 0x0001e2000c101504 */
[----:B------:R-:W-:Y:S01]  /*0ec0*/  @!P1 IMAD.MOV.U32 R3, RZ, RZ, R15 ;  /* 0x000000ffff039224 */ /* 0x000fe200078e000f */
        /* <DEDUP_REMOVED lines=12> */
[----:B------:R-:W-:Y:S01]  /*0f90*/  IMAD.IADD R11, R0, 0x1, R3 ;  /* 0x00000001000b7824 */ /* 0x000fe200078e0203 */
[----:B------:R-:W-:-:S03]  /*0fa0*/  IADD3 R3, PT, PT, R3, 0x80, RZ ;  /* 0x0000008003037810 */ /* 0x000fc60007ffe0ff */
[----:B0-----:R-:W-:-:S05]  /*0fb0*/  IMAD.WIDE.U32 R12, R11, 0x2, R12 ;  /* 0x000000020b0c7825 */ /* 0x001fca00078e000c */
[----:B------:R0:W-:Y:S02]  /*0fc0*/  STG.E.U16 desc[UR4][R12.64], R5 ;  /* 0x000000050c007986 */ /* 0x0001e4000c101504 */
.L_x_4298:
[----:B------:R-:W-:-:S13]  /*0fd0*/  ISETP.GE.U32.AND P0, PT, R3, R2, PT ;  /* 0x000000020300720c */ /* 0x000fda0003f06070 */
[----:B------:R-:W-:Y:S05]  /*0fe0*/  @P0 BRA `(.L_x_4300) ;  /* 0x0000000000300947 */ /* 0x000fea0003800000 */
[----:B0-----:R-:W0:Y:S01]  /*0ff0*/  LDC.64 R4, c[0x0][0x398] ;  /* 0x0000e600ff047b82 */ /* 0x001e220000000a00 */
[----:B------:R-:W-:Y:S02]  /*1000*/  IMAD.IADD R11, R0, 0x1, R3 ;  /* 0x00000001000b7824 */ /* 0x000fe400078e0203 */
[----:B------:R-:W-:Y:S02]  /*1010*/  VIADD R3, R3, 0x80 ;  /* 0x0000008003037836 */ /* 0x000fe40000000000 */
[----:B0-----:R-:W-:-:S05]  /*1020*/  IMAD.WIDE.U32 R4, R11, 0x2, R4 ;  /* 0x000000020b047825 */ /* 0x001fca00078e0004 */
[----:B------:R1:W-:Y:S02]  /*1030*/  STG.E.U16 desc[UR4][R4.64], R6 ;  /* 0x0000000604007986 */ /* 0x0003e4000c101504 */
.L_x_4299:
[----:B------:R-:W-:-:S13]  /*1040*/  ISETP.GE.U32.AND P0, PT, R3, R2, PT ;  /* 0x000000020300720c */ /* 0x000fda0003f06070 */
[----:B------:R-:W-:Y:S05]  /*1050*/  @P0 BRA `(.L_x_4301) ;  /* 0x0000000000340947 */ /* 0x000fea0003800000 */
[----:B01----:R-:W0:Y:S01]  /*1060*/  LDC.64 R4, c[0x0][0x398] ;  /* 0x0000e600ff047b82 */ /* 0x003e220000000a00 */
[----:B------:R-:W-:Y:S01]  /*1070*/  IADD3 R11, PT, PT, R0, R3, RZ ;  /* 0x00000003000b7210 */ /* 0x000fe20007ffe0ff */
[----:B------:R-:W-:-:S04]  /*1080*/  VIADD R3, R3, 0x80 ;  /* 0x0000008003037836 */ /* 0x000fc80000000000 */
[----:B0-----:R-:W-:-:S05]  /*1090*/  IMAD.WIDE.U32 R4, R11, 0x2, R4 ;  /* 0x000000020b047825 */ /* 0x001fca00078e0004 */
[----:B------:R1:W-:Y:S02]  /*10a0*/  STG.E.U16 desc[UR4][R4.64], R7 ;  /* 0x0000000704007986 */ /* 0x0003e4000c101504 */
.L_x_4300:
[----:B------:R-:W-:-:S13]  /*10b0*/  ISETP.GE.U32.AND P0, PT, R3, R2, PT ;  /* 0x000000020300720c */ /* 0x000fda0003f06070 */
[----:B------:R-:W-:Y:S05]  /*10c0*/  @P0 BREAK.RELIABLE B1 ;  /* 0x0000000000010942 */ /* 0x000fea0003800100 */
[----:B------:R-:W-:Y:S05]  /*10d0*/  @P0 BRA `(.L_x_4302) ;  /* 0x0000000000300947 */ /* 0x000fea0003800000 */
[----:B01----:R-:W0:Y:S01]  /*10e0*/  LDC.64 R4, c[0x0][0x398] ;  /* 0x0000e600ff047b82 */ /* 0x003e220000000a00 */
[----:B------:R-:W-:Y:S01]  /*10f0*/  IMAD.IADD R7, R0, 0x1, R3 ;  /* 0x0000000100077824 */ /* 0x000fe200078e0203 */
[----:B------:R-:W-:-:S03]  /*1100*/  IADD3 R3, PT, PT, R3, 0x80, RZ ;  /* 0x0000008003037810 */ /* 0x000fc60007ffe0ff */
[----:B0-----:R-:W-:-:S05]  /*1110*/  IMAD.WIDE.U32 R4, R7, 0x2, R4 ;  /* 0x0000000207047825 */ /* 0x001fca00078e0004 */
[----:B------:R2:W-:Y:S02]  /*1120*/  STG.E.U16 desc[UR4][R4.64], R8 ;  /* 0x0000000804007986 */ /* 0x0005e4000c101504 */
.L_x_4301:
[----:B------:R-:W-:Y:S05]  /*1130*/  BSYNC.RELIABLE B1 ;  /* 0x0000000000017941 */ /* 0x000fea0003800100 */
.L_x_4297:
[----:B------:R-:W-:-:S13]  /*1140*/  ISETP.GE.U32.AND P0, PT, R3, R2, PT ;  /* 0x000000020300720c */ /* 0x000fda0003f06070 */
[----:B012---:R-:W0:Y:S01]  /*1150*/  @!P0 LDC.64 R4, c[0x0][0x398] ;  /* 0x0000e600ff048b82 */ /* 0x007e220000000a00 */
[----:B------:R-:W-:Y:S02]  /*1160*/  @!P0 IMAD.IADD R7, R0, 0x1, R3 ;  /* 0x0000000100078824 */ /* 0x000fe400078e0203 */
[----:B------:R-:W-:Y:S02]  /*1170*/  @!P0 VIADD R3, R3, 0x80 ;  /* 0x0000008003038836 */ /* 0x000fe40000000000 */
[----:B0-----:R-:W-:-:S05]  /*1180*/  @!P0 IMAD.WIDE.U32 R4, R7, 0x2, R4 ;  /* 0x0000000207048825 */ /* 0x001fca00078e0004 */
[----:B------:R2:W-:Y:S02]  /*1190*/  @!P0 STG.E.U16 desc[UR4][R4.64], R9 ;  /* 0x0000000904008986 */ /* 0x0005e4000c101504 */
.L_x_4302:
[----:B------:R-:W-:Y:S05]  /*11a0*/  BSYNC.RECONVERGENT B0 ;  /* 0x0000000000007941 */ /* 0x000fea0003800200 */
.L_x_4296:
        /* <DEDUP_REMOVED lines=8> */
.L_x_4279:
[----:B------:R-:W0:Y:S01]  /*1230*/  S2R R4, SR_TID.X ;  /* 0x0000000000047919 */ /* 0x000e220000002100 */
[----:B------:R-:W1:Y:S01]  /*1240*/  LDC.64 R2, c[0x0][0x3a8] ;  /* 0x0000ea00ff027b82 */ /* 0x000e620000000a00 */
[----:B------:R-:W2:Y:S01]  /*1250*/  LDCU.64 UR6, c[0x0][0x388] ;  /* 0x00007100ff0677ac */ /* 0x000ea20008000a00 */
[----:B-1----:R-:W-:-:S04]  /*1260*/  IMAD.WIDE.U32 R2, R0, 0x2, R2 ;  /* 0x0000000200027825 */ /* 0x002fc800078e0002 */
[----:B0-----:R-:W-:Y:S02]  /*1270*/  IMAD.WIDE.U32 R6, R4, 0x4, R2 ;  /* 0x0000000404067825 */ /* 0x001fe400078e0002 */
[----:B------:R-:W0:Y:S03]  /*1280*/  LDC.64 R2, c[0x0][0x3a0] ;  /* 0x0000e800ff027b82 */ /* 0x000e260000000a00 */
[----:B------:R-:W3:Y:S04]  /*1290*/  LDG.E R8, desc[UR4][R6.64] ;  /* 0x0000000406087981 */ /* 0x000ee8000c1e1900 */
[----:B------:R-:W4:Y:S04]  /*12a0*/  LDG.E R11, desc[UR4][R6.64+0x400] ;  /* 0x00040004060b7981 */ /* 0x000f28000c1e1900 */
[----:B------:R-:W5:Y:S04]  /*12b0*/  LDG.E R10, desc[UR4][R6.64+0x200] ;  /* 0x00020004060a7981 */ /* 0x000f68000c1e1900 */
[----:B------:R5:W5:Y:S01]  /*12c0*/  LDG.E R13, desc[UR4][R6.64+0x600] ;  /* 0x00060004060d7981 */ /* 0x000b62000c1e1900 */
[----:B0-----:R-:W-:-:S04]  /*12d0*/  IMAD.WIDE.U32 R2, R0, 0x2, R2 ;  /* 0x0000000200027825 */ /* 0x001fc800078e0002 */
[----:B------:R-:W-:-:S05]  /*12e0*/  IMAD.WIDE.U32 R2, R4, 0x4, R2 ;  /* 0x0000000404027825 */ /* 0x000fca00078e0002 */
[----:B------:R-:W4:Y:S01]  /*12f0*/  LDG.E R9, desc[UR4][R2.64] ;  /* 0x0000000402097981 */ /* 0x000f22000c1e1900 */
[----:B---3--:R-:W-:-:S05]  /*1300*/  IMAD.U32 R5, R8, 0x10000, RZ ;  /* 0x0001000008057824 */ /* 0x008fca00078e00ff */
[C---:B--2---:R-:W-:Y:S02]  /*1310*/  FSETP.GEU.FTZ.AND P1, PT, R5.reuse, UR6, PT ;  /* 0x0000000605007c0b */ /* 0x044fe4000bf3e000 */
[----:B------:R-:W-:-:S04]  /*1320*/  FSETP.GT.FTZ.AND P0, PT, R5, UR7, PT ;  /* 0x0000000705007c0b */ /* 0x000fc8000bf14000 */
[----:B------:R-:W-:-:S13]  /*1330*/  PLOP3.LUT P0, PT, P1, P0, PT, 0x8f, 0xf8 ;  /* 0x0000000000f8781c */ /* 0x000fda0000f01177 */
[----:B------:R-:W-:-:S04]  /*1340*/  @!P0 FADD.FTZ R12, -R5, 1 ;  /* 0x3f800000050c8421 */ /* 0x000fc80000010100 */
[----:B------:R-:W-:-:S04]  /*1350*/  @!P0 FMUL.FTZ R14, R5, R12 ;  /* 0x0000000c050e8220 */ /* 0x000fc80000410000 */
[----:B------:R-:W0:Y:S01]  /*1360*/  @!P0 MUFU.RCP R15, R14 ;  /* 0x0000000e000f8308 */ /* 0x000e220000001000 */
[----:B----4-:R-:W-:Y:S01]  /*1370*/  SHF.L.U32 R12, R9, 0x10, RZ ;  /* 0x00000010090c7819 */ /* 0x010fe200000006ff */
[----:B------:R-:W-:Y:S02]  /*1380*/  IMAD.MOV.U32 R5, RZ, RZ, RZ ;  /* 0x000000ffff057224 */ /* 0x000fe400078e00ff */
[C---:B------:R-:W-:Y:S01]  /*1390*/  IMAD.U32 R17, R11.reuse, 0x10000, RZ ;  /* 0x000100000b117824 */ /* 0x040fe200078e00ff */
[----:B------:R-:W-:Y:S01]  /*13a0*/  PRMT R16, R8, 0x7632, R16 ;  /* 0x0000763208107816 */ /* 0x000fe20000000010 */
[----:B-----5:R-:W-:Y:S01]  /*13b0*/  IMAD.U32 R6, R10, 0x10000, RZ ;  /* 0x000100000a067824 */ /* 0x020fe200078e00ff */
[----:B------:R-:W2:Y:S01]  /*13c0*/  LDG.E R8, desc[UR4][R2.64+0x400] ;  /* 0x0004000402087981 */ /* 0x000ea2000c1e1900 */
[----:B0-----:R-:W-:Y:S01]  /*13d0*/  @!P0 FMUL.FTZ R5, R12, R15 ;  /* 0x0000000f0c058220 */ /* 0x001fe20000410000 */
[----:B------:R-:W-:Y:S02]  /*13e0*/  PRMT R12, R11, 0x7632, R12 ;  /* 0x000076320b0c7816 */ /* 0x000fe4000000000c */
[----:B------:R-:W3:Y:S01]  /*13f0*/  LDG.E R11, desc[UR4][R2.64+0x200] ;  /* 0x00020004020b7981 */ /* 0x000ee2000c1e1900 */
[----:B------:R-:W-:-:S03]  /*1400*/  PRMT R15, R10, 0x7632, R15 ;  /* 0x000076320a0f7816 */ /* 0x000fc6000000000f */
[----:B------:R0:W4:Y:S01]  /*1410*/  LDG.E R10, desc[UR4][R2.64+0x600] ;  /* 0x00060004020a7981 */ /* 0x000122000c1e1900 */
[----:B------:R-:W-:Y:S02]  /*1420*/  IMAD.U32 R16, R16, 0x10000, RZ ;  /* 0x0001000010107824 */ /* 0x000fe400078e00ff */
[----:B------:R-:W-:Y:S01]  /*1430*/  IMAD.U32 R15, R15, 0x10000, RZ ;  /* 0x000100000f0f7824 */ /* 0x000fe200078e00ff */
[C---:B------:R-:W-:Y:S02]  /*1440*/  FSETP.GEU.FTZ.AND P5, PT, R6.reuse, UR6, PT ;  /* 0x0000000606007c0b */ /* 0x040fe4000bfbe000 */
[----:B------:R-:W-:Y:S02]  /*1450*/  FSETP.GT.FTZ.AND P2, PT, R6, UR7, PT ;  /* 0x0000000706007c0b */ /* 0x000fe4000bf54000 */
[C---:B------:R-:W-:Y:S02]  /*1460*/  FSETP.GEU.FTZ.AND P1, PT, R16.reuse, UR6, PT ;  /* 0x0000000610007c0b */ /* 0x040fe4000bf3e000 */
[----:B------:R-:W-:-:S02]  /*1470*/  FSETP.GT.FTZ.AND P0, PT, R16, UR7, PT ;  /* 0x0000000710007c0b */ /* 0x000fc4000bf14000 */
[C---:B------:R-:W-:Y:S02]  /*1480*/  FSETP.GEU.FTZ.AND P4, PT, R15.reuse, UR6, PT ;  /* 0x000000060f007c0b */ /* 0x040fe4000bf9e000 */
[----:B------:R-:W-:Y:S02]  /*1490*/  FSETP.GT.FTZ.AND P6, PT, R15, UR7, PT ;  /* 0x000000070f007c0b */ /* 0x000fe4000bfd4000 */
[----:B------:R-:W-:Y:S02]  /*14a0*/  SHF.L.U32 R12, R12, 0x10, RZ ;  /* 0x000000100c0c7819 */ /* 0x000fe400000006ff */
[----:B------:R-:W-:Y:S02]  /*14b0*/  PLOP3.LUT P0, PT, P1, P0, PT, 0x8f, 0xf8 ;  /* 0x0000000000f8781c */ /* 0x000fe40000f01177 */
[----:B------:R-:W-:Y:S02]  /*14c0*/  PLOP3.LUT P5, PT, P5, P2, PT, 0x8f, 0xf8 ;  /* 0x0000000000f8781c */ /* 0x000fe40002fa5177 */
[----:B------:R-:W-:-:S02]  /*14d0*/  PLOP3.LUT P4, PT, P4, P6, PT, 0x8f, 0xf8 ;  /* 0x0000000000f8781c */ /* 0x000fc4000278d177 */
[C---:B------:R-:W-:Y:S02]  /*14e0*/  FSETP.GEU.FTZ.AND P3, PT, R17.reuse, UR6, PT ;  /* 0x0000000611007c0b */ /* 0x040fe4000bf7e000 */
[----:B------:R-:W-:Y:S02]  /*14f0*/  FSETP.GT.FTZ.AND P1, PT, R17, UR7, PT ;  /* 0x0000000711007c0b */ /* 0x000fe4000bf34000 */
[C---:B------:R-:W-:Y:S02]  /*1500*/  FSETP.GEU.FTZ.AND P2, PT, R12.reuse, UR6, PT ;  /* 0x000000060c007c0b */ /* 0x040fe4000bf5e000 */
[----:B------:R-:W-:Y:S02]  /*1510*/  FSETP.GT.FTZ.AND P6, PT, R12, UR7, PT ;  /* 0x000000070c007c0b */ /* 0x000fe4000bfd4000 */
[C---:B------:R-:W-:Y:S02]  /*1520*/  PRMT R14, R13.reuse, 0x7632, R14 ;  /* 0x000076320d0e7816 */ /* 0x040fe4000000000e */
[----:B------:R-:W-:-:S02]  /*1530*/  SHF.L.U32 R18, R13, 0x10, RZ ;  /* 0x000000100d127819 */ /* 0x000fc400000006ff */
[----:B------:R-:W-:Y:S01]  /*1540*/  PLOP3.LUT P3, PT, P3, P1, PT, 0x8f, 0xf8 ;  /* 0x0000000000f8781c */ /* 0x000fe20001f63177 */
[----:B------:R-:W-:Y:S01]  /*1550*/  IMAD.U32 R14, R14, 0x10000, RZ ;  /* 0x000100000e0e7824 */ /* 0x000fe200078e00ff */
[----:B------:R-:W-:Y:S02]  /*1560*/  PLOP3.LUT P2, PT, P2, P6, PT, 0x8f, 0xf8 ;  /* 0x0000000000f8781c */ /* 0x000fe4000174d177 */
[C---:B------:R-:W-:Y:S02]  /*1570*/  FSETP.GEU.FTZ.AND P1, PT, R18.reuse, UR6, PT ;  /* 0x0000000612007c0b */ /* 0x040fe4000bf3e000 */
[----:B------:R-:W-:Y:S02]  /*1580*/  FSETP.GT.FTZ.AND P6, PT, R18, UR7, PT ;  /* 0x0000000712007c0b */ /* 0x000fe4000bfd4000 */
[----:B------:R-:W-:Y:S02]  /*1590*/  P2R R7, PR, RZ, 0x1 ;  /* 0x00000001ff077803 */ /* 0x000fe40000000000 */
[----:B------:R-:W-:-:S02]  /*15a0*/  PLOP3.LUT P1, PT, P1, P6, PT, 0x8f, 0xf8 ;  /* 0x0000000000f8781c */ /* 0x000fc40000f2d177 */
[C---:B------:R-:W-:Y:S02]  /*15b0*/  FSETP.GEU.FTZ.AND P6, PT, R14.reuse, UR6, PT ;  /* 0x000000060e007c0b */ /* 0x040fe4000bfde000 */
[----:B------:R-:W-:-:S04]  /*15c0*/  FSETP.GT.FTZ.AND P0, PT, R14, UR7, PT ;  /* 0x000000070e007c0b */ /* 0x000fc8000bf14000 */
[----:B------:R-:W-:Y:S02]  /*15d0*/  PLOP3.LUT P6, PT, P6, P0, PT, 0x8f, 0xf8 ;  /* 0x0000000000f8781c */ /* 0x000fe400037c1177 */
[----:B------:R-:W-:Y:S01]  /*15e0*/  ISETP.NE.AND P0, PT, R7, RZ, PT ;  /* 0x000000ff0700720c */ /* 0x000fe20003f05270 */
[----:B------:R-:W-:-:S04]  /*15f0*/  @!P5 FADD.FTZ R7, -R6, 1 ;  /* 0x3f8000000607d421 */ /* 0x000fc80000010100 */
[----:B------:R-:W-:Y:S01]  /*1600*/  @!P5 FMUL.FTZ R13, R6, R7 ;  /* 0x00000007060dd220 */ /* 0x000fe20000410000 */
[----:B------:R-:W-:Y:S01]  /*1610*/  @!P3 FADD.FTZ R6, -R17, 1 ;  /* 0x3f8000001106b421 */ /* 0x000fe20000010100 */
[----:B0-----:R-:W-:-:S03]  /*1620*/  @!P4 FADD.FTZ R2, -R15, 1 ;  /* 0x3f8000000f02c421 */ /* 0x001fc60000010100 */
[----:B------:R-:W-:-:S03]  /*1630*/  @!P3 FMUL.FTZ R6, R17, R6 ;  /* 0x000000061106b220 */ /* 0x000fc60000410000 */
[----:B------:R-:W-:-:S04]  /*1640*/  @!P0 FADD.FTZ R17, -R16, 1 ;  /* 0x3f80000010118421 */ /* 0x000fc80000010100 */
[----:B------:R-:W-:Y:S01]  /*1650*/  @!P0 FMUL.FTZ R16, R16, R17 ;  /* 0x0000001110108220 */ /* 0x000fe20000410000 */
[----:B------:R-:W-:Y:S01]  /*1660*/  @!P4 FMUL.FTZ R17, R15, R2 ;  /* 0x000000020f11c220 */ /* 0x000fe20000410000 */
[----:B------:R-:W-:Y:S01]  /*1670*/  @!P2 FADD.FTZ R3, -R12, 1 ;  /* 0x3f8000000c03a421 */ /* 0x000fe20000010100 */
[----:B------:R-:W-:Y:S01]  /*1680*/  @!P1 FADD.FTZ R7, -R18, 1 ;  /* 0x3f80000012079421 */ /* 0x000fe20000010100 */
[----:B------:R-:W-:-:S03]  /*1690*/  @!P6 FADD.FTZ R19, -R14, 1 ;  /* 0x3f8000000e13e421 */ /* 0x000fc60000010100 */
[----:B------:R-:W-:Y:S01]  /*16a0*/  @!P4 MUFU.RCP R17, R17 ;  /* 0x000000110011c308 */ /* 0x000fe20000001000 */
[----:B------:R-:W-:Y:S01]  /*16b0*/  @!P1 FMUL.FTZ R7, R18, R7 ;  /* 0x0000000712079220 */ /* 0x000fe20000410000 */
[----:B------:R-:W-:Y:S01]  /*16c0*/  @!P2 FMUL.FTZ R15, R12, R3 ;  /* 0x000000030c0fa220 */ /* 0x000fe20000410000 */
[----:B------:R-:W-:Y:S01]  /*16d0*/  PRMT R18, R9, 0x7632, R18 ;  /* 0x0000763209127816 */ /* 0x000fe20000000012 */
[----:B------:R-:W0:Y:S01]  /*16e0*/  LDC.64 R2, c[0x0][0x398] ;  /* 0x0000e600ff027b82 */ /* 0x000e220000000a00 */
[----:B------:R-:W-:-:S03]  /*16f0*/  @!P6 FMUL.FTZ R21, R14, R19 ;  /* 0x000000130e15e220 */ /* 0x000fc60000410000 */
[----:B------:R-:W1:Y:S01]  /*1700*/  @!P0 MUFU.RCP R16, R16 ;  /* 0x0000001000108308 */ /* 0x000e620000001000 */
[----:B------:R-:W-:-:S07]  /*1710*/  IMAD.U32 R19, R18, 0x10000, RZ ;  /* 0x0001000012137824 */ /* 0x000fce00078e00ff */
[----:B------:R-:W5:Y:S01]  /*1720*/  @!P5 MUFU.RCP R13, R13 ;  /* 0x0000000d000dd308 */ /* 0x000f620000001000 */
[----:B------:R-:W-:-:S07]  /*1730*/  IMAD.MOV.U32 R12, RZ, RZ, RZ ;  /* 0x000000ffff0c7224 */ /* 0x000fce00078e00ff */
[----:B------:R-:W5:Y:S08]  /*1740*/  @!P3 MUFU.RCP R6, R6 ;  /* 0x000000060006b308 */ /* 0x000f700000001000 */
[----:B------:R-:W-:Y:S08]  /*1750*/  @!P1 MUFU.RCP R7, R7 ;  /* 0x0000000700079308 */ /* 0x000ff00000001000 */
[----:B------:R-:W5:Y:S01]  /*1760*/  @!P2 MUFU.RCP R15, R15 ;  /* 0x0000000f000fa308 */ /* 0x000f620000001000 */
[----:B------:R-:W-:-:S02]  /*1770*/  IMAD.MOV.U32 R14, RZ, RZ, RZ ;  /* 0x000000ffff0e7224 */ /* 0x000fc400078e00ff */
[----:B-1----:R-:W-:Y:S01]  /*1780*/  @!P0 FMUL.FTZ R14, R19, R16 ;  /* 0x00000010130e8220 */ /* 0x002fe20000410000 */
[----:B------:R-:W-:Y:S01]  /*1790*/  MOV R9, RZ ;  /* 0x000000ff00097202 */ /* 0x000fe20000000f00 */
[----:B0-----:R-:W-:-:S03]  /*17a0*/  IMAD.WIDE.U32 R2, R0, 0x2, R2 ;  /* 0x0000000200027825 */ /* 0x001fc600078e0002 */
[----:B------:R-:W-:Y:S01]  /*17b0*/  F2FP.BF16.F32.PACK_AB R5, R14, R5 ;  /* 0x000000050e05723e */ /* 0x000fe200000010ff */
[----:B------:R-:W-:-:S05]  /*17c0*/  IMAD.WIDE.U32 R2, R4, 0x4, R2 ;  /* 0x0000000404027825 */ /* 0x000fca00078e0002 */
[----:B------:R-:W-:Y:S01]  /*17d0*/  STG.E desc[UR4][R2.64], R5 ;  /* 0x0000000502007986 */ /* 0x000fe2000c101904 */
[----:B--2---:R-:W-:Y:S01]  /*17e0*/  IMAD.U32 R19, R8, 0x10000, RZ ;  /* 0x0001000008137824 */ /* 0x004fe200078e00ff */
[C---:B---3--:R-:W-:Y:S02]  /*17f0*/  PRMT R20, R11.reuse, 0x7632, R20 ;  /* 0x000076320b147816 */ /* 0x048fe40000000014 */
[----:B------:R-:W-:Y:S02]  /*1800*/  SHF.L.U32 R18, R11, 0x10, RZ ;  /* 0x000000100b127819 */ /* 0x000fe400000006ff */
[----:B------:R-:W0:Y:S01]  /*1810*/  @!P6 MUFU.RCP R11, R21 ;  /* 0x00000015000be308 */ /* 0x000e220000001000 */
[----:B------:R-:W-:Y:S01]  /*1820*/  IMAD.U32 R20, R20, 0x10000, RZ ;  /* 0x0001000014147824 */ /* 0x000fe200078e00ff */
[----:B----4-:R-:W-:-:S03]  /*1830*/  PRMT R22, R10, 0x7632, R22 ;  /* 0x000076320a167816 */ /* 0x010fc60000000016 */
[----:B------:R-:W-:Y:S01]  /*1840*/  @!P4 FMUL.FTZ R12, R20, R17 ;  /* 0x00000011140cc220 */ /* 0x000fe20000410000 */
[----:B------:R-:W-:Y:S02]  /*1850*/  PRMT R20, R8, 0x7632, R20 ;  /* 0x0000763208147816 */ /* 0x000fe40000000014 */
[----:B------:R-:W-:-:S03]  /*1860*/  SHF.L.U32 R10, R10, 0x10, RZ ;  /* 0x000000100a0a7819 */ /* 0x000fc600000006ff */
[----:B------:R-:W-:Y:S02]  /*1870*/  IMAD.U32 R8, R20, 0x10000, RZ ;  /* 0x0001000014087824 */ /* 0x000fe400078e00ff */
[----:B------:R-:W-:Y:S02]  /*1880*/  IMAD.U32 R20, R22, 0x10000, RZ ;  /* 0x0001000016147824 */ /* 0x000fe400078e00ff */
[----:B-----5:R-:W-:Y:S01]  /*1890*/  @!P5 FMUL.FTZ R9, R18, R13 ;  /* 0x0000000d1209d220 */ /* 0x020fe20000410000 */
[----:B------:R-:W-:Y:S01]  /*18a0*/  CS2R R16, SRZ ;  /* 0x0000000000107805 */ /* 0x000fe2000001ff00 */
[----:B------:R-:W-:Y:S02]  /*18b0*/  IMAD.MOV.U32 R18, RZ, RZ, RZ ;  /* 0x000000ffff127224 */ /* 0x000fe400078e00ff */
[----:B------:R-:W-:Y:S02]  /*18c0*/  HFMA2 R13, -RZ, RZ, 0, 0 ;  /* 0x00000000ff0d7431 */ /* 0x000fe400000001ff */
[----:B------:R-:W-:Y:S01]  /*18d0*/  @!P3 FMUL.FTZ R18, R19, R6 ;  /* 0x000000061312b220 */ /* 0x000fe20000410000 */
[----:B------:R-:W-:Y:S01]  /*18e0*/  @!P2 FMUL.FTZ R17, R8, R15 ;  /* 0x0000000f0811a220 */ /* 0x000fe20000410000 */
[----:B------:R-:W-:Y:S01]  /*18f0*/  @!P1 FMUL.FTZ R13, R10, R7 ;  /* 0x000000070a0d9220 */ /* 0x000fe20000410000 */
[----:B0-----:R-:W-:Y:S01]  /*1900*/  @!P6 FMUL.FTZ R16, R20, R11 ;  /* 0x0000000b1410e220 */ /* 0x001fe20000410000 */
[----:B------:R-:W-:-:S02]  /*1910*/  F2FP.BF16.F32.PACK_AB R9, R12, R9 ;  /* 0x000000090c09723e */ /* 0x000fc400000010ff */
[----:B------:R-:W-:Y:S02]  /*1920*/  F2FP.BF16.F32.PACK_AB R17, R17, R18 ;  /* 0x000000121111723e */ /* 0x000fe400000010ff */
[----:B------:R-:W-:Y:S01]  /*1930*/  F2FP.BF16.F32.PACK_AB R13, R16, R13 ;  /* 0x0000000d100d723e */ /* 0x000fe200000010ff */
[----:B------:R-:W-:Y:S04]  /*1940*/  STG.E desc[UR4][R2.64+0x200], R9 ;  /* 0x0002000902007986 */ /* 0x000fe8000c101904 */
[----:B------:R-:W-:Y:S04]  /*1950*/  STG.E desc[UR4][R2.64+0x400], R17 ;  /* 0x0004001102007986 */ /* 0x000fe8000c101904 */
[----:B------:R-:W-:Y:S01]  /*1960*/  STG.E desc[UR4][R2.64+0x600], R13 ;  /* 0x0006000d02007986 */ /* 0x000fe2000c101904 */
[----:B------:R-:W-:Y:S05]  /*1970*/  EXIT ;  /* 0x000000000000794d */ /* 0x000fea0003800000 */
.L_x_4303:
        /* <DEDUP_REMOVED lines=16> */
.L_x_14194:


//--------------------- .text._ZN2at6native29vectorized_elementwise_kernelILi4EZZZNS0_26logit_backward_kernel_cudaERNS_18TensorIteratorBaseERKN3c106ScalarEENKUlvE_clEvENKUlvE2_clEvEUlNS4_8BFloat16ESA_E0_St5arrayIPcLm3EEEEviT0_T1_ --------------------------
	.section	.text._ZN2at6native29vectorized_elementwise_kernelILi4EZZZNS0_26logit_backward_kernel_cudaERNS_18TensorIteratorBaseERKN3c106ScalarEENKUlvE_clEvENKUlvE2_clEvEUlNS4_8BFloat16ESA_E0_St5arrayIPcLm3EEEEviT0_T1_,"ax",@progbits
	.align	128
        .global         _ZN2at6native29vectorized_elementwise_kernelILi4EZZZNS0_26logit_backward_kernel_cudaERNS_18TensorIteratorBaseERKN3c106ScalarEENKUlvE_clEvENKUlvE2_clEvEUlNS4_8BFloat16ESA_E0_St5arrayIPcLm3EEEEviT0_T1_
        .type           _ZN2at6native29vectorized_elementwise_kernelILi4EZZZNS0_26logit_backward_kernel_cudaERNS_18TensorIteratorBaseERKN3c106ScalarEENKUlvE_clEvENKUlvE2_clEvEUlNS4_8BFloat16ESA_E0_St5arrayIPcLm3EEEEviT0_T1_,@function
        .size           _ZN2at6native29vectorized_elementwise_kernelILi4EZZZNS0_26logit_backward_kernel_cudaERNS_18TensorIteratorBaseERKN3c106ScalarEENKUlvE_clEvENKUlvE2_clEvEUlNS4_8BFloat16ESA_E0_St5arrayIPcLm3EEEEviT0_T1_,(.L_x_14195 - _ZN2at6native29vectorized_elementwise_kernelILi4EZZZNS0_26logit_backward_kernel_cudaERNS_18TensorIteratorBaseERKN3c106ScalarEENKUlvE_clEvENKUlvE2_clEvEUlNS4_8BFloat16ESA_E0_St5arrayIPcLm3EEEEviT0_T1_)
        .other          _ZN2at6native29vectorized_elementwise_kernelILi4EZZZNS0_26logit_backward_kernel_cudaERNS_18TensorIteratorBaseERKN3c106ScalarEENKUlvE_clEvENKUlvE2_clEvEUlNS4_8BFloat16ESA_E0_St5arrayIPcLm3EEEEviT0_T1_,@"STO_CUDA_ENTRY STV_DEFAULT"
_ZN2at6native29vectorized_elementwise_kernelILi4EZZZNS0_26logit_backward_kernel_cudaERNS_18TensorIteratorBaseERKN3c106ScalarEENKUlvE_clEvENKUlvE2_clEvEUlNS4_8BFloat16ESA_E0_St5arrayIPcLm3EEEEviT0_T1_:
.text._ZN2at6native29vectorized_elementwise_kernelILi4EZZZNS0_26logit_backward_kernel_cudaERNS_18TensorIteratorBaseERKN3c106ScalarEENKUlvE_clEvENKUlvE2_clEvEUlNS4_8BFloat16ESA_E0_St5arrayIPcLm3EEEEviT0_T1_:
        /* <DEDUP_REMOVED lines=112> */
.L_x_4306:
[----:B------:R-:W-:Y:S05]  /*0700*/  BSYNC.RECONVERGENT B0 ;  /* 0x0000000000007941 */ /* 0x000fea0003800200 */
.L_x_4305:
        /* <DEDUP_REMOVED lines=21> */
.L_x_4308:
[----:B------:R-:W-:Y:S05]  /*0860*/  BSYNC.RECONVERGENT B0 ;  /* 0x0000000000007941 */ /* 0x000fea0003800200 */
.L_x_4307:
        /* <DEDUP_REMOVED lines=21> */
.L_x_4310:
[----:B------:R-:W-:Y:S05]  /*09c0*/  BSYNC.RECONVERGENT B0 ;  /* 0x0000000000007941 */ /* 0x000fea0003800200 */
.L_x_4309:
        /* <DEDUP_REMOVED lines=17> */
.L_x_4312:
[----:B------:R-:W-:Y:S05]  /*0ae0*/  BSYNC.RECONVERGENT B0 ;  /* 0x0000000000007941 */ /* 0x000fea0003800200 */
.L_x_4311:
        /* <DEDUP_REMOVED lines=14> */
.L_x_4314:
[----:B------:R-:W-:Y:S05]  /*0bd0*/  BSYNC.RECONVERGENT B0 ;  /* 0x0000000000007941 */ /* 0x000fea0003800200 */
.L_x_4313:
        /* <DEDUP_REMOVED lines=14> */
.L_x_4316:
[----:B------:R-:W-:Y:S05]  /*0cc0*/  BSYNC.RECONVERGENT B0 ;  /* 0x0000000000007941 */ /* 0x000fea0003800200 */
.L_x_4315:
        /* <DEDUP_REMOVED lines=14> */
.L_x_4318:
[----:B------:R-:W-:Y:S05]  /*0db0*/  BSYNC.RECONVERGENT B0 ;  /* 0x0000000000007941 */ /* 0x000fea0003800200 */
.L_x_4317:
        /* <DEDUP_REMOVED lines=14> */
.L_x_4320:
[----:B------:R-:W-:Y:S05]  /*0ea0*/  BSYNC.RECONVERGENT B0 ;  /* 0x0000000000007941 */ /* 0x000fea0003800200 */
.L_x_4319:
        /* <DEDUP_REMOVED lines=18> */
.L_x_4323:
[----:B------:R-:W-:-:S13]  /*0fd0*/  ISETP.GE.U32.AND P0, PT, R3, R2, PT ;  /* 0x000000020300720c */ /* 0x000fda0003f06070 */
[----:B------:R-:W-:Y:S05]  /*0fe0*/  @P0 BRA `(.L_x_4325) ;  /* 0x0000000000300947 */ /* 0x000fea0003800000 */
[----:B0-----:R-:W0:Y:S01]  /*0ff0*/  LDC.64 R4, c[0x0][0x398] ;  /* 0x0000e600ff047b82 */ /* 0x001e220000000a00 */
[----:B------:R-:W-:Y:S02]  /*1000*/  IMAD.IADD R11, R0, 0x1, R3 ;  /* 0x00000001000b7824 */ /* 0x000fe400078e0203 */
[----:B------:R-:W-:Y:S02]  /*1010*/  VIADD R3, R3, 0x80 ;  /* 0x0000008003037836 */ /* 0x000fe40000000000 */
[----:B0-----:R-:W-:-:S05]  /*1020*/  IMAD.WIDE.U32 R4, R11, 0x2, R4 ;  /* 0x000000020b047825 */ /* 0x001fca00078e0004 */
[----:B------:R1:W-:Y:S02]  /*1030*/  STG.E.U16 desc[UR4][R4.64], R6 ;  /* 0x0000000604007986 */ /* 0x0003e4000c101504 */
.L_x_4324:
[----:B------:R-:W-:-:S13]  /*1040*/  ISETP.GE.U32.AND P0, PT, R3, R2, PT ;  /* 0x000000020300720c */ /* 0x000fda0003f06070 */
[----:B------:R-:W-:Y:S05]  /*1050*/  @P0 BRA `(.L_x_4326) ;  /* 0x0000000000340947 */ /* 0x000fea0003800000 */
[----:B01----:R-:W0:Y:S01]  /*1060*/  LDC.64 R4, c[0x0][0x398] ;  /* 0x0000e600ff047b82 */ /* 0x003e220000000a00 */
[----:B------:R-:W-:Y:S01]  /*1070*/  IADD3 R11, PT, PT, R0, R3, RZ ;  /* 0x00000003000b7210 */ /* 0x000fe20007ffe0ff */
[----:B------:R-:W-:-:S04]  /*1080*/  VIADD R3, R3, 0x80 ;  /* 0x0000008003037836 */ /* 0x000fc80000000000 */
[----:B0-----:R-:W-:-:S05]  /*1090*/  IMAD.WIDE.U32 R4, R11, 0x2, R4 ;  /* 0x000000020b047825 */ /* 0x001fca00078e0004 */
[----:B------:R1:W-:Y:S02]  /*10a0*/  STG.E.U16 desc[UR4][R4.64], R7 ;  /* 0x0000000704007986 */ /* 0x0003e4000c101504 */
.L_x_4325:
        /* <DEDUP_REMOVED lines=8> */
.L_x_4326:
[----:B------:R-:W-:Y:S05]  /*1130*/  BSYNC.RELIABLE B1 ;  /* 0x0000000000017941 */ /* 0x000fea0003800100 */
.L_x_4322:
[----:B------:R-:W-:-:S13]  /*1140*/  ISETP.GE.U32.AND P0, PT, R3, R2, PT ;  /* 0x000000020300720c */ /* 0x000fda0003f06070 */
[----:B012---:R-:W0:Y:S01]  /*1150*/  @!P0 LDC.64 R4, c[0x0][0x398] ;  /* 0x0000e600ff048b82 */ /* 0x007e220000000a00 */
[----:B------:R-:W-:Y:S02]  /*1160*/  @!P0 IMAD.IADD R7, R0, 0x1, R3 ;  /* 0x0000000100078824 */ /* 0x000fe400078e0203 */
[----:B------:R-:W-:Y:S02]  /*1170*/  @!P0 VIADD R3, R3, 0x80 ;  /* 0x0000008003038836 */ /* 0x000fe40000000000 */
[----:B0-----:R-:W-:-:S05]  /*1180*/  @!P0 IMAD.WIDE.U32 R4, R7, 0x2, R4 ;  /* 0x0000000207048825 */ /* 0x001fca00078e0004 */
[----:B------:R2:W-:Y:S02]  /*1190*/  @!P0 STG.E.U16 desc[UR4][R4.64], R9 ;  /* 0x0000000904008986 */ /* 0x0005e4000c101504 */
.L_x_4327:
[----:B------:R-:W-:Y:S05]  /*11a0*/  BSYNC.RECONVERGENT B0 ;  /* 0x0000000000007941 */ /* 0x000fea0003800200 */
.L_x_4321:
        /* <DEDUP_REMOVED lines=8> */
.L_x_4304:
[----:B------:R-:W0:Y:S01]  /*1230*/  S2R R8, SR_TID.X ;  /* 0x0000000000087919 */ /* 0x000e220000002100 */
[----:B------:R-:W1:Y:S01]  /*1240*/  LDC.64 R2, c[0x0][0x3a8] ;  /* 0x0000ea00ff027b82 */ /* 0x000e620000000a00 */
[----:B------:R-:W2:Y:S07]  /*1250*/  LDCU.64 UR6, c[0x0][0x388] ;  /* 0x00007100ff0677ac */ /* 0x000eae0008000a00 */
[----:B------:R-:W3:Y:S01]  /*1260*/  LDC.64 R4, c[0x0][0x3a0] ;  /* 0x0000e800ff047b82 */ /* 0x000ee20000000a00 */
[----:B-1----:R-:W-:-:S04]  /*1270*/  IMAD.WIDE.U32 R2, R0, 0x2, R2 ;  /* 0x0000000200027825 */ /* 0x002fc800078e0002 */
[----:B0-----:R-:W-:-:S05]  /*1280*/  IMAD.WIDE.U32 R12, R8, 0x8, R2 ;  /* 0x00000008080c7825 */ /* 0x001fca00078e0002 */
[----:B------:R-:W4:Y:S01]  /*1290*/  LDG.E.64 R10, desc[UR4][R12.64] ;  /* 0x000000040c0a7981 */ /* 0x000f22000c1e1b00 */
[----:B---3--:R-:W-:-:S03]  /*12a0*/  IMAD.WIDE.U32 R4, R0, 0x2, R4 ;  /* 0x0000000200047825 */ /* 0x008fc600078e0004 */
[----:B------:R0:W3:Y:S01]  /*12b0*/  LDG.E.64 R6, desc[UR4][R12.64+0x400] ;  /* 0x000400040c067981 */ /* 0x0000e2000c1e1b00 */
[----:B------:R-:W-:-:S05]  /*12c0*/  IMAD.WIDE.U32 R4, R8, 0x8, R4 ;  /* 0x0000000808047825 */ /* 0x000fca00078e0004 */
[----:B------:R-:W5:Y:S04]  /*12d0*/  LDG.E.64 R2, desc[UR4][R4.64] ;  /* 0x0000000404027981 */ /* 0x000f68000c1e1b00 */
[----:B------:R-:W3:Y:S01]  /*12e0*/  LDG.E.64 R4, desc[UR4][R4.64+0x400] ;  /* 0x0004000404047981 */ /* 0x000ee2000c1e1b00 */
[----:B----4-:R-:W-:-:S05]  /*12f0*/  IMAD.U32 R9, R10, 0x10000, RZ ;  /* 0x000100000a097824 */ /* 0x010fca00078e00ff */
[C---:B--2---:R-:W-:Y:S02]  /*1300*/  FSETP.GEU.FTZ.AND P1, PT, R9.reuse, UR6, PT ;  /* 0x0000000609007c0b */ /* 0x044fe4000bf3e000 */
[----:B------:R-:W-:-:S04]  /*1310*/  FSETP.GT.FTZ.AND P0, PT, R9, UR7, PT ;  /* 0x0000000709007c0b */ /* 0x000fc8000bf14000 */
[----:B------:R-:W-:-:S13]  /*1320*/  PLOP3.LUT P0, PT, P1, P0, PT, 0x8f, 0xf8 ;  /* 0x0000000000f8781c */ /* 0x000fda0000f01177 */
[----:B------:R-:W-:-:S04]  /*1330*/  @!P0 FADD.FTZ R14, -R9, 1 ;  /* 0x3f800000090e8421 */ /* 0x000fc80000010100 */
[----:B------:R-:W-:-:S06]  /*1340*/  @!P0 FMUL.FTZ R15, R9, R14 ;  /* 0x0000000e090f8220 */ /* 0x000fcc0000410000 */
[----:B------:R-:W1:Y:S01]  /*1350*/  @!P0 MUFU.RCP R15, R15 ;  /* 0x0000000f000f8308 */ /* 0x000e620000001000 */
[----:B-----5:R-:W-:Y:S02]  /*1360*/  SHF.L.U32 R14, R2, 0x10, RZ ;  /* 0x00000010020e7819 */ /* 0x020fe400000006ff */
[----:B------:R-:W-:Y:S02]  /*1370*/  PRMT R16, R10, 0x7632, R16 ;  /* 0x000076320a107816 */ /* 0x000fe40000000010 */
[C---:B------:R-:W-:Y:S01]  /*1380*/  PRMT R2, R11.reuse, 0x7632, R2 ;  /* 0x000076320b027816 */ /* 0x040fe20000000002 */
[----:B------:R-:W-:Y:S02]  /*1390*/  IMAD.MOV.U32 R9, RZ, RZ, RZ ;  /* 0x000000ffff097224 */ /* 0x000fe400078e00ff */
[----:B0-----:R-:W-:Y:S02]  /*13a0*/  IMAD.U32 R12, R11, 0x10000, RZ ;  /* 0x000100000b0c7824 */ /* 0x001fe400078e00ff */
[----:B------:R-:W-:-:S02]  /*13b0*/  IMAD.U32 R16, R16, 0x10000, RZ ;  /* 0x0001000010107824 */ /* 0x000fc400078e00ff */
[----:B---3--:R-:W-:Y:S02]  /*13c0*/  IMAD.U32 R11, R6, 0x10000, RZ ;  /* 0x00010000060b7824 */ /* 0x008fe400078e00ff */
[----:B-1----:R-:W-:Y:S01]  /*13d0*/  @!P0 FMUL.FTZ R9, R14, R15 ;  /* 0x0000000f0e098220 */ /* 0x002fe20000410000 */
[----:B------:R-:W-:Y:S01]  /*13e0*/  IMAD.U32 R15, R2, 0x10000, RZ ;  /* 0x00010000020f7824 */ /* 0x000fe200078e00ff */
[----:B------:R-:W-:Y:S02]  /*13f0*/  PRMT R14, R6, 0x7632, R14 ;  /* 0x00007632060e7816 */ /* 0x000fe4000000000e */
[C---:B------:R-:W-:Y:S02]  /*1400*/  FSETP.GEU.FTZ.AND P1, PT, R12.reuse, UR6, PT ;  /* 0x000000060c007c0b */ /* 0x040fe4000bf3e000 */
[----:B------:R-:W-:Y:S02]  /*1410*/  FSETP.GT.FTZ.AND P0, PT, R12, UR7, PT ;  /* 0x000000070c007c0b */ /* 0x000fe4000bf14000 */
[----:B------:R-:W-:-:S02]  /*1420*/  FSETP.GEU.FTZ.AND P2, PT, R16, UR6, PT ;  /* 0x0000000610007c0b */ /* 0x000fc4000bf5e000 */
[----:B------:R-:W-:Y:S02]  /*1430*/  FSETP.GT.FTZ.AND P5, PT, R16, UR7, PT ;  /* 0x0000000710007c0b */ /* 0x000fe4000bfb4000 */
[C---:B------:R-:W-:Y:S02]  /*1440*/  FSETP.GEU.FTZ.AND P4, PT, R15.reuse, UR6, PT ;  /* 0x000000060f007c0b */ /* 0x040fe4000bf9e000 */
[----:B------:R-:W-:Y:S02]  /*1450*/  FSETP.GT.FTZ.AND P6, PT, R15, UR7, PT ;  /* 0x000000070f007c0b */ /* 0x000fe4000bfd4000 */
[----:B------:R-:W-:Y:S02]  /*1460*/  SHF.L.U32 R14, R14, 0x10, RZ ;  /* 0x000000100e0e7819 */ /* 0x000fe400000006ff */
[----:B------:R-:W-:Y:S02]  /*1470*/  PLOP3.LUT P5, PT, P2, P5, PT, 0x8f, 0xf8 ;  /* 0x0000000000f8781c */ /* 0x000fe400017ab177 */
[----:B------:R-:W-:-:S02]  /*1480*/  PLOP3.LUT P0, PT, P1, P0, PT, 0x8f, 0xf8 ;  /* 0x0000000000f8781c */ /* 0x000fc40000f01177 */
[----:B------:R-:W-:Y:S02]  /*1490*/  PLOP3.LUT P4, PT, P4, P6, PT, 0x8f, 0xf8 ;  /* 0x0000000000f8781c */ /* 0x000fe4000278d177 */
[C---:B------:R-:W-:Y:S02]  /*14a0*/  FSETP.GEU.FTZ.AND P3, PT, R11.reuse, UR6, PT ;  /* 0x000000060b007c0b */ /* 0x040fe4000bf7e000 */
[----:B------:R-:W-:Y:S02]  /*14b0*/  FSETP.GT.FTZ.AND P2, PT, R11, UR7, PT ;  /* 0x000000070b007c0b */ /* 0x000fe4000bf54000 */
[C---:B------:R-:W-:Y:S02]  /*14c0*/  FSETP.GEU.FTZ.AND P1, PT, R14.reuse, UR6, PT ;  /* 0x000000060e007c0b */ /* 0x040fe4000bf3e000 */
[----:B------:R-:W-:Y:S02]  /*14d0*/  FSETP.GT.FTZ.AND P6, PT, R14, UR7, PT ;  /* 0x000000070e007c0b */ /* 0x000fe4000bfd4000 */
[----:B------:R-:W-:-:S02]  /*14e0*/  PRMT R10, R7, 0x7632, R10 ;  /* 0x00007632070a7816 */ /* 0x000fc4000000000a */
[----:B------:R-:W-:Y:S02]  /*14f0*/  SHF.L.U32 R17, R7, 0x10, RZ ;  /* 0x0000001007117819 */ /* 0x000fe400000006ff */
[----:B------:R-:W-:Y:S01]  /*1500*/  PLOP3.LUT P3, PT, P3, P2, PT, 0x8f, 0xf8 ;  /* 0x0000000000f8781c */ /* 0x000fe20001f65177 */
[----:B------:R-:W-:Y:S01]  /*1510*/  IMAD.U32 R10, R10, 0x10000, RZ ;  /* 0x000100000a0a7824 */ /* 0x000fe200078e00ff */
[----:B------:R-:W-:Y:S02]  /*1520*/  PLOP3.LUT P1, PT, P1, P6, PT, 0x8f, 0xf8 ;  /* 0x0000000000f8781c */ /* 0x000fe40000f2d177 */
[C---:B------:R-:W-:Y:S02]  /*1530*/  FSETP.GEU.FTZ.AND P2, PT, R17.reuse, UR6, PT ;  /* 0x0000000611007c0b */ /* 0x040fe4000bf5e000 */
[----:B------:R-:W-:Y:S02]  /*1540*/  FSETP.GT.FTZ.AND P6, PT, R17, UR7, PT ;  /* 0x0000000711007c0b */ /* 0x000fe4000bfd4000 */
[----:B------:R-:W-:-:S02]  /*1550*/  P2R R6, PR, RZ, 0x20 ;  /* 0x00000020ff067803 */ /* 0x000fc40000000000 */
[----:B------:R-:W-:Y:S02]  /*1560*/  PLOP3.LUT P2, PT, P2, P6, PT, 0x8f, 0xf8 ;  /* 0x0000000000f8781c */ /* 0x000fe4000174d177 */
[C---:B------:R-:W-:Y:S02]  /*1570*/  FSETP.GEU.FTZ.AND P6, PT, R10.reuse, UR6, PT ;  /* 0x000000060a007c0b */ /* 0x040fe4000bfde000 */
[----:B------:R-:W-:Y:S01]  /*1580*/  FSETP.GT.FTZ.AND P5, PT, R10, UR7, PT ;  /* 0x000000070a007c0b */ /* 0x000fe2000bfb4000 */
[----:B------:R-:W-:-:S03]  /*1590*/  @!P0 FADD.FTZ R7, -R12, 1 ;  /* 0x3f8000000c078421 */ /* 0x000fc60000010100 */
[----:B------:R-:W-:Y:S02]  /*15a0*/  PLOP3.LUT P6, PT, P6, P5, PT, 0x8f, 0xf8 ;  /* 0x0000000000f8781c */ /* 0x000fe400037cb177 */
[----:B------:R-:W-:Y:S01]  /*15b0*/  ISETP.NE.AND P5, PT, R6, RZ, PT ;  /* 0x000000ff0600720c */ /* 0x000fe20003fa5270 */
[----:B------:R-:W-:Y:S01]  /*15c0*/  @!P3 FADD.FTZ R6, -R11, 1 ;  /* 0x3f8000000b06b421 */ /* 0x000fe20000010100 */
[----:B------:R-:W-:-:S03]  /*15d0*/  @!P0 FMUL.FTZ R13, R12, R7 ;  /* 0x000000070c0d8220 */ /* 0x000fc60000410000 */
[----:B------:R-:W-:Y:S01]  /*15e0*/  @!P3 FMUL.FTZ R12, R11, R6 ;  /* 0x000000060b0cb220 */ /* 0x000fe20000410000 */
[C---:B------:R-:W-:Y:S02]  /*15f0*/  @!P2 FADD.FTZ R6, -R17.reuse, 1 ;  /* 0x3f8000001106a421 */ /* 0x040fe40000010100 */
[----:B------:R-:W0:Y:S02]  /*1600*/  @!P0 MUFU.RCP R13, R13 ;  /* 0x0000000d000d8308 */ /* 0x000e240000001000 */
[----:B------:R-:W-:Y:S01]  /*1610*/  @!P2 FMUL.FTZ R11, R17, R6 ;  /* 0x00000006110ba220 */ /* 0x000fe20000410000 */
[----:B------:R-:W-:Y:S01]  /*1620*/  @!P6 FADD.FTZ R21, -R10, 1 ;  /* 0x3f8000000a15e421 */ /* 0x000fe20000010100 */
[----:B------:R-:W1:Y:S01]  /*1630*/  LDC.64 R6, c[0x0][0x398] ;  /* 0x0000e600ff067b82 */ /* 0x000e620000000a00 */
[----:B------:R-:W-:-:S04]  /*1640*/  @!P5 FADD.FTZ R17, -R16, 1 ;  /* 0x3f8000001011d421 */ /* 0x000fc80000010100 */
[----:B------:R-:W-:Y:S01]  /*1650*/  @!P5 FMUL.FTZ R18, R16, R17 ;  /* 0x000000111012d220 */ /* 0x000fe20000410000 */
[----:B------:R-:W-:Y:S01]  /*1660*/  @!P4 FADD.FTZ R16, -R15, 1 ;  /* 0x3f8000000f10c421 */ /* 0x000fe20000010100 */
[----:B------:R-:W-:-:S03]  /*1670*/  IMAD.U32 R20, R3, 0x10000, RZ ;  /* 0x0001000003147824 */ /* 0x000fc600078e00ff */
[----:B------:R-:W-:Y:S01]  /*1680*/  @!P4 FMUL.FTZ R16, R15, R16 ;  /* 0x000000100f10c220 */ /* 0x000fe20000410000 */
[----:B------:R-:W-:Y:S01]  /*1690*/  @!P1 FADD.FTZ R15, -R14, 1 ;  /* 0x3f8000000e0f9421 */ /* 0x000fe20000010100 */
[----:B------:R-:W-:Y:S01]  /*16a0*/  @!P6 FMUL.FTZ R21, R10, R21 ;  /* 0x000000150a15e220 */ /* 0x000fe20000410000 */
[----:B------:R-:W2:Y:S02]  /*16b0*/  @!P5 MUFU.RCP R18, R18 ;  /* 0x000000120012d308 */ /* 0x000ea40000001000 */
[----:B------:R-:W-:Y:S01]  /*16c0*/  @!P1 FMUL.FTZ R19, R14, R15 ;  /* 0x0000000f0e139220 */ /* 0x000fe20000410000 */
[----:B------:R-:W-:Y:S02]  /*16d0*/  CS2R R14, SRZ ;  /* 0x00000000000e7805 */ /* 0x000fe4000001ff00 */
[----:B------:R-:W-:Y:S01]  /*16e0*/  PRMT R17, R2, 0x7632, R17 ;  /* 0x0000763202117816 */ /* 0x000fe20000000011 */
[----:B0-----:R-:W-:Y:S02]  /*16f0*/  @!P0 FMUL.FTZ R15, R20, R13 ;  /* 0x0000000d140f8220 */ /* 0x001fe40000410000 */
[----:B------:R-:W-:Y:S08]  /*1700*/  @!P3 MUFU.RCP R12, R12 ;  /* 0x0000000c000cb308 */ /* 0x000ff00000001000 */
[----:B------:R-:W-:Y:S08]  /*1710*/  @!P2 MUFU.RCP R11, R11 ;  /* 0x0000000b000ba308 */ /* 0x000ff00000001000 */
[----:B------:R-:W0:Y:S08]  /*1720*/  @!P4 MUFU.RCP R16, R16 ;  /* 0x000000100010c308 */ /* 0x000e300000001000 */
[----:B------:R3:W4:Y:S08]  /*1730*/  @!P1 MUFU.RCP R2, R19 ;  /* 0x0000001300029308 */ /* 0x0007300000001000 */
[----:B------:R5:W5:Y:S01]  /*1740*/  @!P6 MUFU.RCP R20, R21 ;  /* 0x000000150014e308 */ /* 0x000b620000001000 */
[----:B------:R-:W-:-:S02]  /*1750*/  PRMT R3, R3, 0x7632, R3 ;  /* 0x0000763203037816 */ /* 0x000fc40000000003 */
[C---:B------:R-:W-:Y:S02]  /*1760*/  PRMT R22, R4.reuse, 0x7632, R22 ;  /* 0x0000763204167816 */ /* 0x040fe40000000016 */
[C---:B---3--:R-:W-:Y:S01]  /*1770*/  PRMT R19, R5.reuse, 0x7632, R19 ;  /* 0x0000763205137816 */ /* 0x048fe20000000013 */
[----:B------:R-:W-:Y:S01]  /*1780*/  IMAD.U32 R10, R5, 0x10000, RZ ;  /* 0x00010000050a7824 */ /* 0x000fe200078e00ff */
[----:B------:R-:W-:Y:S01]  /*1790*/  SHF.L.U32 R17, R17, 0x10, RZ ;  /* 0x0000001011117819 */ /* 0x000fe200000006ff */
[----:B------:R-:W-:Y:S01]  /*17a0*/  IMAD.U32 R13, R4, 0x10000, RZ ;  /* 0x00010000040d7824 */ /* 0x000fe200078e00ff */
[----:B------:R-:W-:Y:S01]  /*17b0*/  SHF.L.U32 R3, R3, 0x10, RZ ;  /* 0x0000001003037819 */ /* 0x000fe200000006ff */
[----:B------:R-:W-:Y:S01]  /*17c0*/  IMAD.U32 R19, R19, 0x10000, RZ ;  /* 0x0001000013137824 */ /* 0x000fe200078e00ff */
[----:B------:R-:W-:Y:S01]  /*17d0*/  SHF.L.U32 R5, R22, 0x10, RZ ;  /* 0x0000001016057819 */ /* 0x000fe200000006ff */
[----:B--2---:R-:W-:Y:S01]  /*17e0*/  @!P5 FMUL.FTZ R14, R17, R18 ;  /* 0x00000012110ed220 */ /* 0x004fe20000410000 */
[----:B-1----:R-:W-:Y:S01]  /*17f0*/  IMAD.WIDE.U32 R6, R0, 0x2, R6 ;  /* 0x0000000200067825 */ /* 0x002fe200078e0006 */
[----:B------:R-:W-:-:S03]  /*1800*/  MOV R0, RZ ;  /* 0x000000ff00007202 */ /* 0x000fc60000000f00 */
[----:B0-----:R-:W-:Y:S01]  /*1810*/  @!P4 FMUL.FTZ R0, R3, R16 ;  /* 0x000000100300c220 */ /* 0x001fe20000410000 */
[----:B------:R-:W-:Y:S02]  /*1820*/  IMAD.MOV.U32 R4, RZ, RZ, RZ ;  /* 0x000000ffff047224 */ /* 0x000fe400078e00ff */
[----:B------:R-:W-:Y:S01]  /*1830*/  @!P3 FMUL.FTZ R4, R13, R12 ;  /* 0x0000000c0d04b220 */ /* 0x000fe20000410000 */
[----:B------:R-:W-:Y:S02]  /*1840*/  IMAD.MOV.U32 R17, RZ, RZ, RZ ;  /* 0x000000ffff117224 */ /* 0x000fe400078e00ff */
[----:B----4-:R-:W-:Y:S01]  /*1850*/  @!P1 FMUL.FTZ R17, R5, R2 ;  /* 0x0000000205119220 */ /* 0x010fe20000410000 */
[----:B------:R-:W-:Y:S02]  /*1860*/  IMAD.MOV.U32 R18, RZ, RZ, RZ ;  /* 0x000000ffff127224 */ /* 0x000fe400078e00ff */
[----:B------:R-:W-:Y:S01]  /*1870*/  @!P2 FMUL.FTZ R18, R10, R11 ;  /* 0x0000000b0a12a220 */ /* 0x000fe20000410000 */
[----:B-----5:R-:W-:-:S02]  /*1880*/  IMAD.MOV.U32 R21, RZ, RZ, RZ ;  /* 0x000000ffff157224 */ /* 0x020fc400078e00ff */
[----:B------:R-:W-:Y:S01]  /*1890*/  @!P6 FMUL.FTZ R21, R19, R20 ;  /* 0x000000141315e220 */ /* 0x000fe20000410000 */
[----:B------:R-:W-:Y:S01]  /*18a0*/  IMAD.WIDE.U32 R6, R8, 0x8, R6 ;  /* 0x0000000808067825 */ /* 0x000fe200078e0006 */
[----:B------:R-:W-:Y:S02]  /*18b0*/  F2FP.BF16.F32.PACK_AB R14, R14, R9 ;  /* 0x000000090e0e723e */ /* 0x000fe400000010ff */
[----:B------:R-:W-:Y:S02]  /*18c0*/  F2FP.BF16.F32.PACK_AB R15, R0, R15 ;  /* 0x0000000f000f723e */ /* 0x000fe400000010ff */
[----:B------:R-:W-:Y:S02]  /*18d0*/  F2FP.BF16.F32.PACK_AB R4, R17, R4 ;  /* 0x000000041104723e */ /* 0x000fe400000010ff */
[----:B------:R-:W-:Y:S01]  /*18e0*/  F2FP.BF16.F32.PACK_AB R5, R21, R18 ;  /* 0x000000121505723e */ /* 0x000fe200000010ff */
[----:B------:R-:W-:Y:S04]  /*18f0*/  STG.E.64 desc[UR4][R6.64], R14 ;  /* 0x0000000e06007986 */ /* 0x000fe8000c101b04 */
[----:B------:R-:W-:Y:S01]  /*1900*/  STG.E.64 desc[UR4][R6.64+0x400], R4 ;  /* 0x0004000406007986 */ /* 0x000fe2000c101b04 */
[----:B------:R-:W-:Y:S05]  /*1910*/  EXIT ;  /* 0x000000000000794d */ /* 0x000fea0003800000 */
.L_x_4328:
        /* <DEDUP_REMOVED lines=14> */
.L_x_14195:


//--------------------- .text._ZN2at6native29vectorized_elementwise_kernelILi8EZZZNS0_26logit_backward_kernel_cudaERNS_18TensorIteratorBaseERKN3c106ScalarEENKUlvE_clEvENKUlvE2_clEvEUlNS4_8BFloat16ESA_E0_St5arrayIPcLm3EEEEviT0_T1_ --------------------------
	.section	.text._ZN2at6native29vectorized_elementwise_kernelILi8EZZZNS0_26logit_backward_kernel_cudaERNS_18TensorIteratorBaseERKN3c106ScalarEENKUlvE_clEvENKUlvE2_clEvEUlNS4_8BFloat16ESA_E0_St5arrayIPcLm3EEEEviT0_T1_,"ax",@progbits
	.align	128
        .global         _ZN2at6native29vectorized_elementwise_kernelILi8EZZZNS0_26logit_backward_kernel_cudaERNS_18TensorIteratorBaseERKN3c106ScalarEENKUlvE_clEvENKUlvE2_clEvEUlNS4_8BFloat16ESA_E0_St5arrayIPcLm3EEEEviT0_T1_
        .type           _ZN2at6native29vectorized_elementwise_kernelILi8EZZZNS0_26logit_backward_kernel_cudaERNS_18TensorIteratorBaseERKN3c106ScalarEENKUlvE_clEvENKUlvE2_clEvEUlNS4_8BFloat16ESA_E0_St5arrayIPcLm3EEEEviT0_T1_,@function
        .size           _ZN2at6native29vectorized_elementwise_kernelILi8EZZZNS0_26logit_backward_kernel_cudaERNS_18TensorIteratorBaseERKN3c106ScalarEENKUlvE_clEvENKUlvE2_clEvEUlNS4_8BFloat16ESA_E0_St5arrayIPcLm3EEEEviT0_T1_,(.L_x_14196 - _ZN2at6native29vectorized_elementwise_kernelILi8EZZZNS0_26logit_backward_kernel_cudaERNS_18TensorIteratorBaseERKN3c106ScalarEENKUlvE_clEvENKUlvE2_clEvEUlNS4_8BFloat16ESA_E0_St5arrayIPcLm3EEEEviT0_T1_)
        .other          _ZN2at6native29vectorized_elementwise_kernelILi8EZZZNS0_26logit_backward_kernel_cudaERNS_18TensorIteratorBaseERKN3c106ScalarEENKUlvE_clEvENKUlvE2_clEvEUlNS4_8BFloat16ESA_E0_St5arrayIPcLm3EEEEviT0_T1_,@"STO_CUDA_ENTRY STV_DEFAULT"
_ZN2at6native29vectorized_elementwise_kernelILi8EZZZNS0_26logit_backward_kernel_cudaERNS_18TensorIteratorBaseERKN3c106ScalarEENKUlvE_clEvENKUlvE2_clEvEUlNS4_8BFloat16ESA_E0_St5arrayIPcLm3EEEEviT0_T1_:
.text._ZN2at6native29vectorized_elementwise_kernelILi8EZZZNS0_26logit_backward_kernel_cudaERNS_18TensorIteratorBaseERKN3c106ScalarEENKUlvE_clEvENKUlvE2_clEvEUlNS4_8BFloat16ESA_E0_St5arrayIPcLm3EEEEviT0_T1_:
[----:B------:R-:W-:Y:S01]  /*0000*/  LDC R1, c[0x0][0x37c] ;  /* 0x0000df00ff017b82 */ /* 0x000fe20000000800 */
[----:B------:R-:W-:Y:S05]  /*0010*/  EXIT ;  /* 0x000000000000794d */ /* 0x000fea0003800000 */
.L_x_4329:
        /* <DEDUP_REMOVED lines=14> */
.L_x_14196:


//--------------------- .text._ZN2at6native18elementwise_kernelILi128ELi4EZNS0_15gpu_kernel_implIZZZNS0_26logit_backward_kernel_cudaERNS_18TensorIteratorBaseERKN3c106ScalarEENKUlvE_clEvENKUlvE2_clEvEUlNS5_8BFloat16ESB_E_EEvS4_RKT_EUliE_EEviT1_ --------------------------
	.section	.text._ZN2at6native18elementwise_kernelILi128ELi4EZNS0_15gpu_kernel_implIZZZNS0_26logit_backward_kernel_cudaERNS_18TensorIteratorBaseERKN3c106ScalarEENKUlvE_clEvENKUlvE2_clEvEUlNS5_8BFloat16ESB_E_EEvS4_RKT_EUliE_EEviT1_,"ax",@progbits
	.align	128
        .global         _ZN2at6native18elementwise_kernelILi128ELi4EZNS0_15gpu_kernel_implIZZZNS0_26logit_backward_kernel_cudaERNS_18TensorIteratorBaseERKN3c106ScalarEENKUlvE_clEvENKUlvE2_clEvEUlNS5_8BFloat16ESB_E_EEvS4_RKT_EUliE_EEviT1_
        .type           _ZN2at6native18elementwise_kernelILi128ELi4EZNS0_15gpu_kernel_implIZZZNS0_26logit_backward_kernel_cudaERNS_18TensorIteratorBaseERKN3c106ScalarEENKUlvE_clEvENKUlvE2_clEvEUlNS5_8BFloat16ESB_E_EEvS4_RKT_EUliE_EEviT1_,@function
        .size           _ZN2at6native18elementwise_kernelILi128ELi4EZNS0_15gpu_kernel_implIZZZNS0_26logit_backward_kernel_cudaERNS_18TensorIteratorBaseERKN3c106ScalarEENKUlvE_clEvENKUlvE2_clEvEUlNS5_8BFloat16ESB_E_EEvS4_RKT_EUliE_EEviT1_,(.L_x_14197 - _ZN2at6native18elementwise_kernelILi128ELi4EZNS0_15gpu_kernel_implIZZZNS0_26logit_backward_kernel_cudaERNS_18TensorIteratorBaseERKN3c106ScalarEENKUlvE_clEvENKUlvE2_clEvEUlNS5_8BFloat16ESB_E_EEvS4_RKT_EUliE_EEviT1_)
        .other          _ZN2at6native18elementwise_kernelILi128ELi4EZNS0_15gpu_kernel_implIZZZNS0_26logit_backward_kernel_cudaERNS_18TensorIteratorBaseERKN3c106ScalarEENKUlvE_clEvENKUlvE2_clEvEUlNS5_8BFloat16ESB_E_EEvS4_RKT_EUliE_EEviT1_,@"STO_CUDA_ENTRY STV_DEFAULT"
_ZN2at6native18elementwise_kernelILi128ELi4EZNS0_15gpu_kernel_implIZZZNS0_26logit_backward_kernel_cudaERNS_18TensorIteratorBaseERKN3c106ScalarEENKUlvE_clEvENKUlvE2_clEvEUlNS5_8BFloat16ESB_E_EEvS4_RKT_EUliE_EEviT1_:
.text._ZN2at6native18elementwise_kernelILi128ELi4EZNS0_15gpu_kernel_implIZZZNS0_26logit_backward_kernel_cudaERNS_18TensorIteratorBaseERKN3c106ScalarEENKUlvE_clEvENKUlvE2_clEvEUlNS5_8BFloat16ESB_E_EEvS4_RKT_EUliE_EEviT1_:
        /* <DEDUP_REMOVED lines=371> */
.L_x_4332:
        /* <DEDUP_REMOVED lines=19> */
.L_x_4336:
[----:B------:R-:W2:Y:S02]  /*1860*/  LDG.E.U8 R2, desc[UR36][R2.64] ;  /* 0x0000002402027981 */ /* 0x000ea4000c1e1100 */
[----:B--2---:R-:W-:-:S04]  /*1870*/  I2FP.F32.U32 R0, R2 ;  /* 0x0000000200007245 */ /* 0x004fc80000201000 */
[----:B------:R-:W-:-:S04]  /*1880*/  F2FP.BF16.F32.PACK_AB R0, RZ, R0 ;  /* 0x00000000ff00723e */ /* 0x000fc800000010ff */
[----:B------:R-:W-:Y:S01]  /*1890*/  PRMT R19, R0, 0x7610, R19 ;  /* 0x0000761000137816 */ /* 0x000fe20000000013 */
[----:B------:R-:W-:Y:S06]  /*18a0*/  BRA `(.L_x_4338) ;  /* 0x0000000c00e07947 */ /* 0x000fec0003800000 */
.L_x_4335:
        /* <DEDUP_REMOVED lines=11> */
.L_x_4340:
[----:B------:R-:W2:Y:S02]  /*1960*/  LDG.E R2, desc[UR36][R2.64] ;  /* 0x0000002402027981 */ /* 0x000ea4000c1e1900 */
[----:B--2---:R-:W-:-:S04]  /*1970*/  I2FP.F32.S32 R0, R2 ;  /* 0x0000000200007245 */ /* 0x004fc80000201400 */
[----:B------:R-:W-:-:S04]  /*1980*/  F2FP.BF16.F32.PACK_AB R0, RZ, R0 ;  /* 0x00000000ff00723e */ /* 0x000fc800000010ff */
[----:B------:R-:W-:Y:S01]  /*1990*/  PRMT R19, R0, 0x7610, R19 ;  /* 0x0000761000137816 */ /* 0x000fe20000000013 */
[----:B------:R-:W-:Y:S06]  /*19a0*/  BRA `(.L_x_4338) ;  /* 0x0000000c00a07947 */ /* 0x000fec0003800000 */
.L_x_4339:
[----:B------:R-:W2:Y:S02]  /*19b0*/  LDG.E.U16 R2, desc[UR36][R2.64] ;  /* 0x0000002402027981 */ /* 0x000ea4000c1e1500 */
[----:B--2---:R-:W0:Y:S02]  /*19c0*/  I2F.S16 R0, R2 ;  /* 0x0000000200007306 */ /* 0x004e240000101400 */
[----:B0-----:R-:W-:-:S04]  /*19d0*/  F2FP.BF16.F32.PACK_AB R0, RZ, R0 ;  /* 0x00000000ff00723e */ /* 0x001fc800000010ff */
[----:B------:R-:W-:Y:S01]  /*19e0*/  PRMT R19, R0, 0x7610, R19 ;  /* 0x0000761000137816 */ /* 0x000fe20000000013 */
[----:B------:R-:W-:Y:S06]  /*19f0*/  BRA `(.L_x_4338) ;  /* 0x0000000c008c7947 */ /* 0x000fec0003800000 */
.L_x_4334:
        /* <DEDUP_REMOVED lines=9> */
.L_x_4342:
[----:B------:R-:W2:Y:S02]  /*1a90*/  LDG.E.U16 R0, desc[UR36][R2.64] ;  /* 0x0000002402007981 */ /* 0x000ea4000c1e1500 */
[----:B--2---:R-:W-:-:S05]  /*1aa0*/  HADD2.F32 R0, -RZ, R0.H0_H0 ;  /* 0x20000000ff007230 */ /* 0x004fca0000004100 */
[----:B------:R-:W-:-:S04]  /*1ab0*/  F2FP.BF16.F32.PACK_AB R0, RZ, R0 ;  /* 0x00000000ff00723e */ /* 0x000fc800000010ff */
[----:B------:R-:W-:Y:S01]  /*1ac0*/  PRMT R19, R0, 0x7610, R19 ;  /* 0x0000761000137816 */ /* 0x000fe20000000013 */
[----:B------:R-:W-:Y:S06]  /*1ad0*/  BRA `(.L_x_4338) ;  /* 0x0000000c00547947 */ /* 0x000fec0003800000 */
.L_x_4341:
        /* <DEDUP_REMOVED lines=9> */
.L_x_4344:
[----:B------:R-:W2:Y:S02]  /*1b70*/  LDG.E.U16 R2, desc[UR36][R2.64] ;  /* 0x0000002402027981 */ /* 0x000ea4000c1e1500 */
[----:B--2---:R-:W-:-:S05]  /*1b80*/  HADD2.F32 R0, -RZ, R2.H0_H0 ;  /* 0x20000002ff007230 */ /* 0x004fca0000004100 */
[----:B------:R-:W-:-:S04]  /*1b90*/  F2FP.BF16.F32.PACK_AB R0, RZ, R0 ;  /* 0x00000000ff00723e */ /* 0x000fc800000010ff */
[----:B------:R-:W-:Y:S01]  /*1ba0*/  PRMT R19, R0, 0x7610, R19 ;  /* 0x0000761000137816 */ /* 0x000fe20000000013 */
[----:B------:R-:W-:Y:S06]  /*1bb0*/  BRA `(.L_x_4338) ;  /* 0x0000000c001c7947 */ /* 0x000fec0003800000 */
.L_x_4343:
        /* <DEDUP_REMOVED lines=13> */
.L_x_4333:
        /* <DEDUP_REMOVED lines=14> */
.L_x_4347:
        /* <DEDUP_REMOVED lines=13> */
.L_x_4346:
        /* <DEDUP_REMOVED lines=27> */
.L_x_4349:
        /* <DEDUP_REMOVED lines=14> */
.L_x_4348:
[----:B------:R0:W5:Y:S01]  /*20d0*/  LDG.E.U16 R19, desc[UR36][R2.64] ;  /* 0x0000002402137981 */ /* 0x000162000c1e1500 */
[----:B------:R-:W-:Y:S05]  /*20e0*/  BRA `(.L_x_4338) ;  /* 0x0000000400d07947 */ /* 0x000fea0003800000 */
.L_x_4345:
        /* <DEDUP_REMOVED lines=13> */
.L_x_4352:
        /* <DEDUP_REMOVED lines=21> */
.L_x_4356:
[----:B------:R-:W-:Y:S05]  /*2310*/  BSYNC.RECONVERGENT B1 ;  /* 0x0000000000017941 */ /* 0x000fea0003800200 */
.L_x_4355:
[----:B------:R-:W-:Y:S01]  /*2320*/  IMAD.SHL.U32 R0, R0, 0x100000, RZ ;  /* 0x0010000000007824 */ /* 0x000fe200078e00ff */
[----:B------:R-:W-:-:S04]  /*2330*/  LEA R2, R2, 0x3b800000, 0x17 ;  /* 0x3b80000002027811 */ /* 0x000fc800078eb8ff */
[----:B------:R-:W-:-:S07]  /*2340*/  LOP3.LUT R0, R2, R0, R7, 0xfe, !PT ;  /* 0x0000000002007212 */ /* 0x000fce00078efe07 */
.L_x_4354:
[----:B------:R-:W-:Y:S05]  /*2350*/  BSYNC.RECONVERGENT B0 ;  /* 0x0000000000007941 */ /* 0x000fea0003800200 */
.L_x_4353:
[----:B------:R-:W-:-:S04]  /*2360*/  F2FP.BF16.F32.PACK_AB R0, RZ, R0 ;  /* 0x00000000ff00723e */ /* 0x000fc800000010ff */
[----:B------:R-:W-:Y:S01]  /*2370*/  PRMT R19, R0, 0x7610, R19 ;  /* 0x0000761000137816 */ /* 0x000fe20000000013 */
[----:B------:R-:W-:Y:S06]  /*2380*/  BRA `(.L_x_4338) ;  /* 0x0000000400287947 */ /* 0x000fec0003800000 */
.L_x_4351:
        /* <DEDUP_REMOVED lines=21> */
.L_x_4360:
[----:B------:R-:W-:Y:S05]  /*24e0*/  BSYNC.RECONVERGENT B1 ;  /* 0x0000000000017941 */ /* 0x000fea0003800200 */
.L_x_4359:
[----:B------:R-:W-:Y:S01]  /*24f0*/  IMAD.SHL.U32 R0, R0, 0x200000, RZ ;  /* 0x0020000000007824 */ /* 0x000fe200078e00ff */
[----:B------:R-:W-:-:S04]  /*2500*/  LEA R2, R2, 0x37800000, 0x17 ;  /* 0x3780000002027811 */ /* 0x000fc800078eb8ff */
[----:B------:R-:W-:-:S07]  /*2510*/  LOP3.LUT R0, R2, R0, R7, 0xfe, !PT ;  /* 0x0000000002007212 */ /* 0x000fce00078efe07 */
.L_x_4358:
[----:B------:R-:W-:Y:S05]  /*2520*/  BSYNC.RECONVERGENT B0 ;  /* 0x0000000000007941 */ /* 0x000fea0003800200 */
.L_x_4357:
[----:B------:R-:W-:-:S04]  /*2530*/  F2FP.BF16.F32.PACK_AB R0, RZ, R0 ;  /* 0x00000000ff00723e */ /* 0x000fc800000010ff */
[----:B------:R-:W-:Y:S01]  /*2540*/  PRMT R19, R0, 0x7610, R19 ;  /* 0x0000761000137816 */ /* 0x000fe20000000013 */
[----:B------:R-:W-:Y:S06]  /*2550*/  BRA `(.L_x_4338) ;  /* 0x0000000000b47947 */ /* 0x000fec0003800000 */
.L_x_4350:
[----:B------:R-:W-:-:S09]  /*2560*/  UISETP.NE.AND UP0, UPT, UR4, 0x1c, UPT ;  /* 0x0000001c0400788c */ /* 0x000fd2000bf05270 */
[----:B------:R-:W-:Y:S05]  /*2570*/  BRA.U !UP0, `(.L_x_4361) ;  /* 0x00000001089c7547 */ /* 0x000fea000b800000 */
[----:B------:R-:W-:-:S09]  /*2580*/  UISETP.NE.AND UP0, UPT, UR4, 0x1d, UPT ;  /* 0x0000001d0400788c */ /* 0x000fd2000bf05270 */
[----:B------:R-:W-:Y:S05]  /*2590*/  BRA.U !UP0, `(.L_x_4362) ;  /* 0x0000000108807547 */ /* 0x000fea000b800000 */
[----:B------:R-:W-:-:S09]  /*25a0*/  UISETP.NE.AND UP0, UPT, UR4, 0x2c, UPT ;  /* 0x0000002c0400788c */ /* 0x000fd2000bf05270 */
[----:B------:R-:W-:Y:S05]  /*25b0*/  BRA.U !UP0, `(.L_x_4363) ;  /* 0x0000000108487547 */ /* 0x000fea000b800000 */
.L_x_4337:
        /* <DEDUP_REMOVED lines=16> */
.L_x_4364:
[----:B------:R-:W-:Y:S01]  /*26c0*/  PRMT R19, RZ, 0x7610, R19 ;  /* 0x00007610ff137816 */ /* 0x000fe20000000013 */
[----:B------:R-:W-:Y:S06]  /*26d0*/  BRA `(.L_x_4338) ;  /* 0x0000000000547947 */ /* 0x000fec0003800000 */
.L_x_4363:
        /* <DEDUP_REMOVED lines=8> */
.L_x_4366:
[----:B------:R-:W-:Y:S05]  /*2760*/  BSYNC.RECONVERGENT B0 ;  /* 0x0000000000007941 */ /* 0x000fea0003800200 */
.L_x_4365:
[----:B------:R-:W-:-:S04]  /*2770*/  F2FP.BF16.F32.PACK_AB R0, RZ, R0 ;  /* 0x00000000ff00723e */ /* 0x000fc800000010ff */
[----:B------:R-:W-:Y:S01]  /*2780*/  PRMT R19, R0, 0x7610, R19 ;  /* 0x0000761000137816 */ /* 0x000fe20000000013 */
[----:B------:R-:W-:Y:S06]  /*2790*/  BRA `(.L_x_4338) ;  /* 0x0000000000247947 */ /* 0x000fec0003800000 */
.L_x_4362:
[----:B------:R-:W2:Y:S02]  /*27a0*/  LDG.E.64 R2, desc[UR36][R2.64] ;  /* 0x0000002402027981 */ /* 0x000ea4000c1e1b00 */
[----:B--2---:R-:W0:Y:S02]  /*27b0*/  I2F.U64 R0, R2 ;  /* 0x0000000200007312 */ /* 0x004e240000301000 */
[----:B0-----:R-:W-:-:S04]  /*27c0*/  F2FP.BF16.F32.PACK_AB R0, RZ, R0 ;  /* 0x00000000ff00723e */ /* 0x001fc800000010ff */
[----:B------:R-:W-:Y:S01]  /*27d0*/  PRMT R19, R0, 0x7610, R19 ;  /* 0x0000761000137816 */ /* 0x000fe20000000013 */
[----:B------:R-:W-:Y:S06]  /*27e0*/  BRA `(.L_x_4338) ;  /* 0x0000000000107947 */ /* 0x000fec0003800000 */
.L_x_4361:
[----:B------:R-:W2:Y:S02]  /*27f0*/  LDG.E R2, desc[UR36][R2.64] ;  /* 0x0000002402027981 */ /* 0x000ea4000c1e1900 */
[----:B--2---:R-:W-:-:S04]  /*2800*/  I2FP.F32.U32 R0, R2 ;  /* 0x0000000200007245 */ /* 0x004fc80000201000 */
[----:B------:R-:W-:-:S04]  /*2810*/  F2FP.BF16.F32.PACK_AB R0, RZ, R0 ;  /* 0x00000000ff00723e */ /* 0x000fc800000010ff */
[----:B------:R-:W-:-:S07]  /*2820*/  PRMT R19, R0, 0x7610, R19 ;  /* 0x0000761000137816 */ /* 0x000fce0000000013 */
.L_x_4338:
        /* <DEDUP_REMOVED lines=18> */
.L_x_4370:
[----:B------:R-:W2:Y:S02]  /*2950*/  LDG.E.U8 R2, desc[UR36][R2.64] ;  /* 0x0000002402027981 */ /* 0x000ea4000c1e1100 */
[----:B--2---:R-:W-:-:S04]  /*2960*/  I2FP.F32.U32 R0, R2 ;  /* 0x0000000200007245 */ /* 0x004fc80000201000 */
[----:B------:R-:W-:Y:S01]  /*2970*/  F2FP.BF16.F32.PACK_AB R0, RZ, R0 ;  /* 0x00000000ff00723e */ /* 0x000fe200000010ff */
[----:B------:R-:W-:Y:S06]  /*2980*/  BRA `(.L_x_4372) ;  /* 0x0000000c00a47947 */ /* 0x000fec0003800000 */
.L_x_4369:
        /* <DEDUP_REMOVED lines=10> */
.L_x_4374:
[----:B------:R-:W2:Y:S02]  /*2a30*/  LDG.E R2, desc[UR36][R2.64] ;  /* 0x0000002402027981 */ /* 0x000ea4000c1e1900 */
[----:B--2---:R-:W-:-:S04]  /*2a40*/  I2FP.F32.S32 R0, R2 ;  /* 0x0000000200007245 */ /* 0x004fc80000201400 */
[----:B------:R-:W-:Y:S01]  /*2a50*/  F2FP.BF16.F32.PACK_AB R0, RZ, R0 ;  /* 0x00000000ff00723e */ /* 0x000fe200000010ff */
[----:B------:R-:W-:Y:S06]  /*2a60*/  BRA `(.L_x_4372) ;  /* 0x0000000c006c7947 */ /* 0x000fec0003800000 */
.L_x_4373:
[----:B------:R-:W2:Y:S02]  /*2a70*/  LDG.E.U16 R2, desc[UR36][R2.64] ;  /* 0x0000002402027981 */ /* 0x000ea4000c1e1500 */
[----:B--2---:R-:W0:Y:S02]  /*2a80*/  I2F.S16 R0, R2 ;  /* 0x0000000200007306 */ /* 0x004e240000101400 */
[----:B0-----:R-:W-:Y:S01]  /*2a90*/  F2FP.BF16.F32.PACK_AB R0, RZ, R0 ;  /* 0x00000000ff00723e */ /* 0x001fe200000010ff */
[----:B------:R-:W-:Y:S06]  /*2aa0*/  BRA `(.L_x_4372) ;  /* 0x0000000c005c7947 */ /* 0x000fec0003800000 */
.L_x_4368:
        /* <DEDUP_REMOVED lines=9> */
.L_x_4376:
[----:B------:R-:W2:Y:S02]  /*2b40*/  LDG.E.U16 R0, desc[UR36][R2.64] ;  /* 0x0000002402007981 */ /* 0x000ea4000c1e1500 */
[----:B--2---:R-:W-:-:S05]  /*2b50*/  HADD2.F32 R0, -RZ, R0.H0_H0 ;  /* 0x20000000ff007230 */ /* 0x004fca0000004100 */
[----:B------:R-:W-:Y:S01]  /*2b60*/  F2FP.BF16.F32.PACK_AB R0, RZ, R0 ;  /* 0x00000000ff00723e */ /* 0x000fe200000010ff */
[----:B------:R-:W-:Y:S06]  /*2b70*/  BRA `(.L_x_4372) ;  /* 0x0000000c00287947 */ /* 0x000fec0003800000 */
.L_x_4375:
        /* <DEDUP_REMOVED lines=9> */
.L_x_4378:
[----:B------:R-:W2:Y:S02]  /*2c10*/  LDG.E.U16 R2, desc[UR36][R2.64] ;  /* 0x0000002402027981 */ /* 0x000ea4000c1e1500 */
[----:B--2---:R-:W-:-:S05]  /*2c20*/  HADD2.F32 R0, -RZ, R2.H0_H0 ;  /* 0x20000002ff007230 */ /* 0x004fca0000004100 */
[----:B------:R-:W-:Y:S01]  /*2c30*/  F2FP.BF16.F32.PACK_AB R0, RZ, R0 ;  /* 0x00000000ff00723e */ /* 0x000fe200000010ff */
[----:B------:R-:W-:Y:S06]  /*2c40*/  BRA `(.L_x_4372) ;  /* 0x0000000800f47947 */ /* 0x000fec0003800000 */
.L_x_4377:
        /* <DEDUP_REMOVED lines=12> */
.L_x_4367:
        /* <DEDUP_REMOVED lines=13> */
.L_x_4381:
        /* <DEDUP_REMOVED lines=12> */
.L_x_4380:
        /* <DEDUP_REMOVED lines=27> */
.L_x_4383:
        /* <DEDUP_REMOVED lines=13> */
.L_x_4382:
[----:B------:R0:W5:Y:S01]  /*3120*/  LDG.E.U16 R0, desc[UR36][R2.64] ;  /* 0x0000002402007981 */ /* 0x000162000c1e1500 */
[----:B------:R-:W-:Y:S05]  /*3130*/  BRA `(.L_x_4372) ;  /* 0x0000000400b87947 */ /* 0x000fea0003800000 */
.L_x_4379:
        /* <DEDUP_REMOVED lines=12> */
.L_x_4386:
        /* <DEDUP_REMOVED lines=21> */
.L_x_4390:
[----:B------:R-:W-:Y:S05]  /*3350*/  BSYNC.RECONVERGENT B1 ;  /* 0x0000000000017941 */ /* 0x000fea0003800200 */
.L_x_4389:
[----:B------:R-:W-:Y:S01]  /*3360*/  IMAD.SHL.U32 R0, R0, 0x100000, RZ ;  /* 0x0010000000007824 */ /* 0x000fe200078e00ff */
[----:B------:R-:W-:-:S04]  /*3370*/  LEA R2, R2, 0x3b800000, 0x17 ;  /* 0x3b80000002027811 */ /* 0x000fc800078eb8ff */
[----:B------:R-:W-:-:S07]  /*3380*/  LOP3.LUT R0, R2, R0, R7, 0xfe, !PT ;  /* 0x0000000002007212 */ /* 0x000fce00078efe07 */
.L_x_4388:
[----:B------:R-:W-:Y:S05]  /*3390*/  BSYNC.RECONVERGENT B0 ;  /* 0x0000000000007941 */ /* 0x000fea0003800200 */
.L_x_4387:
[----:B------:R-:W-:Y:S01]  /*33a0*/  F2FP.BF16.F32.PACK_AB R0, RZ, R0 ;  /* 0x00000000ff00723e */ /* 0x000fe200000010ff */
[----:B------:R-:W-:Y:S06]  /*33b0*/  BRA `(.L_x_4372) ;  /* 0x0000000400187947 */ /* 0x000fec0003800000 */
.L_x_4385:
        /* <DEDUP_REMOVED lines=21> */
.L_x_4394:
[----:B------:R-:W-:Y:S05]  /*3510*/  BSYNC.RECONVERGENT B1 ;  /* 0x0000000000017941 */ /* 0x000fea0003800200 */
.L_x_4393:
[----:B------:R-:W-:Y:S01]  /*3520*/  IMAD.SHL.U32 R0, R0, 0x200000, RZ ;  /* 0x0020000000007824 */ /* 0x000fe200078e00ff */
[----:B------:R-:W-:-:S04]  /*3530*/  LEA R2, R2, 0x37800000, 0x17 ;  /* 0x3780000002027811 */ /* 0x000fc800078eb8ff */
[----:B------:R-:W-:-:S07]  /*3540*/  LOP3.LUT R0, R2, R0, R7, 0xfe, !PT ;  /* 0x0000000002007212 */ /* 0x000fce00078efe07 */
.L_x_4392:
[----:B------:R-:W-:Y:S05]  /*3550*/  BSYNC.RECONVERGENT B0 ;  /* 0x0000000000007941 */ /* 0x000fea0003800200 */
.L_x_4391:
[----:B------:R-:W-:Y:S01]  /*3560*/  F2FP.BF16.F32.PACK_AB R0, RZ, R0 ;  /* 0x00000000ff00723e */ /* 0x000fe200000010ff */
[----:B------:R-:W-:Y:S06]  /*3570*/  BRA `(.L_x_4372) ;  /* 0x0000000000a87947 */ /* 0x000fec0003800000 */
.L_x_4384:
[----:B------:R-:W-:-:S09]  /*3580*/  UISETP.NE.AND UP0, UPT, UR4, 0x1c, UPT ;  /* 0x0000001c0400788c */ /* 0x000fd2000bf05270 */
[----:B------:R-:W-:Y:S05]  /*3590*/  BRA.U !UP0, `(.L_x_4395) ;  /* 0x0000000108947547 */ /* 0x000fea000b800000 */
[----:B------:R-:W-:-:S09]  /*35a0*/  UISETP.NE.AND UP0, UPT, UR4, 0x1d, UPT ;  /* 0x0000001d0400788c */ /* 0x000fd2000bf05270 */
[----:B------:R-:W-:Y:S05]  /*35b0*/  BRA.U !UP0, `(.L_x_4396) ;  /* 0x00000001087c7547 */ /* 0x000fea000b800000 */
[----:B------:R-:W-:-:S09]  /*35c0*/  UISETP.NE.AND UP0, UPT, UR4, 0x2c, UPT ;  /* 0x0000002c0400788c */ /* 0x000fd2000bf05270 */
[----:B------:R-:W-:Y:S05]  /*35d0*/  BRA.U !UP0, `(.L_x_4397) ;  /* 0x0000000108487547 */ /* 0x000fea000b800000 */
.L_x_4371:
        /* <DEDUP_REMOVED lines=16> */
.L_x_4398:
[----:B------:R-:W-:Y:S01]  /*36e0*/  PRMT R0, RZ, 0x7610, R0 ;  /* 0x00007610ff007816 */ /* 0x000fe20000000000 */
[----:B------:R-:W-:Y:S06]  /*36f0*/  BRA `(.L_x_4372) ;  /* 0x0000000000487947 */ /* 0x000fec0003800000 */
.L_x_4397:
        /* <DEDUP_REMOVED lines=8> */
.L_x_4400:
[----:B------:R-:W-:Y:S05]  /*3780*/  BSYNC.RECONVERGENT B0 ;  /* 0x0000000000007941 */ /* 0x000fea0003800200 */
.L_x_4399:
[----:B------:R-:W-:Y:S01]  /*3790*/  F2FP.BF16.F32.PACK_AB R0, RZ, R0 ;  /* 0x00000000ff00723e */ /* 0x000fe200000010ff */
[----:B------:R-:W-:Y:S06]  /*37a0*/  BRA `(.L_x_4372) ;  /* 0x00000000001c7947 */ /* 0x000fec0003800000 */
.L_x_4396:
[----:B------:R-:W2:Y:S02]  /*37b0*/  LDG.E.64 R2, desc[UR36][R2.64] ;  /* 0x0000002402027981 */ /* 0x000ea4000c1e1b00 */
[----:B--2---:R-:W0:Y:S02]  /*37c0*/  I2F.U64 R0, R2 ;  /* 0x0000000200007312 */ /* 0x004e240000301000 */
[----:B0-----:R-:W-:Y:S01]  /*37d0*/  F2FP.BF16.F32.PACK_AB R0, RZ, R0 ;  /* 0x00000000ff00723e */ /* 0x001fe200000010ff */
[----:B------:R-:W-:Y:S06]  /*37e0*/  BRA `(.L_x_4372) ;  /* 0x00000000000c7947 */ /* 0x000fec0003800000 */
.L_x_4395:
[----:B------:R-:W2:Y:S02]  /*37f0*/  LDG.E R2, desc[UR36][R2.64] ;  /* 0x0000002402027981 */ /* 0x000ea4000c1e1900 */
[----:B--2---:R-:W-:-:S04]  /*3800*/  I2FP.F32.U32 R0, R2 ;  /* 0x0000000200007245 */ /* 0x004fc80000201000 */
[----:B------:R-:W-:-:S07]  /*3810*/  F2FP.BF16.F32.PACK_AB R0, RZ, R0 ;  /* 0x00000000ff00723e */ /* 0x000fce00000010ff */
.L_x_4372:
[----:B0----5:R-:W-:Y:S01]  /*3820*/  IMAD.U32 R3, R0, 0x10000, RZ ;  /* 0x0001000000037824 */ /* 0x021fe200078e00ff */
[----:B------:R-:W0:Y:S01]  /*3830*/  LDCU.64 UR6, c[0x0][0x5e8] ;  /* 0x0000bd00ff0677ac */ /* 0x000e220008000a00 */
[----:B------:R-:W-:-:S03]  /*3840*/  IMAD.U32 R19, R19, 0x10000, RZ ;  /* 0x0001000013137824 */ /* 0x000fc600078e00ff */
[C---:B------:R-:W-:Y:S01]  /*3850*/  FSETP.GEU.FTZ.AND P1, PT, R3.reuse, RZ, PT ;  /* 0x000000ff0300720b */ /* 0x040fe20003f3e000 */
[----:B------:R-:W-:Y:S01]  /*3860*/  UPRMT UR4, UR43, 0x9910, URZ ;  /* 0x000099102b047896 */ /* 0x000fe200080000ff */
[----:B------:R-:W-:-:S03]  /*3870*/  FSETP.GT.FTZ.AND P0, PT, R3, 1, PT ;  /* 0x3f8000000300780b */ /* 0x000fc60003f14000 */
[----:B------:R-:W-:Y:S01]  /*3880*/  UISETP.GT.AND UP0, UPT, UR4, 0x9, UPT ;  /* 0x000000090400788c */ /* 0x000fe2000bf04270 */
[----:B------:R-:W-:-:S13]  /*3890*/  PLOP3.LUT P0, PT, P1, P0, PT, 0x8f, 0xf8 ;  /* 0x0000000000f8781c */ /* 0x000fda0000f01177 */
[----:B------:R-:W-:-:S04]  /*38a0*/  @!P0 FADD.FTZ R0, -R3, 1 ;  /* 0x3f80000003008421 */ /* 0x000fc80000010100 */
[----:B------:R-:W-:Y:S01]  /*38b0*/  @!P0 FMUL.FTZ R4, R3, R0 ;  /* 0x0000000003048220 */ /* 0x000fe20000410000 */
[----:B------:R-:W-:-:S05]  /*38c0*/  MOV R0, 0x7fc00000 ;  /* 0x7fc0000000007802 */ /* 0x000fca0000000f00 */
        /* <DEDUP_REMOVED lines=18> */
.L_x_4404:
[----:B-1----:R-:W-:-:S06]  /*39f0*/  IMAD.U32 R5, R5, 0x10000, RZ ;  /* 0x0001000005057824 */ /* 0x002fcc00078e00ff */
[----:B------:R-:W1:Y:S02]  /*3a00*/  F2I.S64.TRUNC R4, R5 ;  /* 0x0000000500047311 */ /* 0x000e64000020d900 */
[----:B-1----:R1:W-:Y:S01]  /*3a10*/  STG.E.U8 desc[UR36][R2.64], R4 ;  /* 0x0000000402007986 */ /* 0x0023e2000c101124 */
[----:B------:R-:W-:Y:S05]  /*3a20*/  BRA `(.L_x_4406) ;  /* 0x0000000c00707947 */ /* 0x000fea0003800000 */
.L_x_4403:
        /* <DEDUP_REMOVED lines=10> */
.L_x_4408:
[----:B-1----:R-:W-:-:S06]  /*3ad0*/  IMAD.U32 R5, R5, 0x10000, RZ ;  /* 0x0001000005057824 */ /* 0x002fcc00078e00ff */
[----:B------:R-:W1:Y:S02]  /*3ae0*/  F2I.FTZ.TRUNC.NTZ R5, R5 ;  /* 0x0000000500057305 */ /* 0x000e64000021f100 */
[----:B-1----:R3:W-:Y:S01]  /*3af0*/  STG.E desc[UR36][R2.64], R5 ;  /* 0x0000000502007986 */ /* 0x0027e2000c101924 */
[----:B------:R-:W-:Y:S05]  /*3b00*/  BRA `(.L_x_4406) ;  /* 0x0000000c00387947 */ /* 0x000fea0003800000 */
.L_x_4407:
[----:B-1----:R-:W-:-:S06]  /*3b10*/  SHF.L.U32 R5, R5, 0x10, RZ ;  /* 0x0000001005057819 */ /* 0x002fcc00000006ff */
[----:B------:R-:W1:Y:S02]  /*3b20*/  F2I.FTZ.TRUNC.NTZ R5, R5 ;  /* 0x0000000500057305 */ /* 0x000e64000021f100 */
[----:B-1----:R2:W-:Y:S01]  /*3b30*/  STG.E.U16 desc[UR36][R2.64], R5 ;  /* 0x0000000502007986 */ /* 0x0025e2000c101524 */
[----:B------:R-:W-:Y:S05]  /*3b40*/  BRA `(.L_x_4406) ;  /* 0x0000000c00287947 */ /* 0x000fea0003800000 */
.L_x_4402:
        /* <DEDUP_REMOVED lines=9> */
.L_x_4410:
[----:B01----:R-:W-:-:S05]  /*3be0*/  IMAD.U32 R0, R5, 0x10000, RZ ;  /* 0x0001000005007824 */ /* 0x003fca00078e00ff */
[----:B------:R-:W-:-:S05]  /*3bf0*/  F2FP.F16.F32.PACK_AB R0, RZ, R0 ;  /* 0x00000000ff00723e */ /* 0x000fca00000000ff */
[----:B------:R0:W-:Y:S01]  /*3c00*/  STG.E.U16 desc[UR36][R2.64], R0 ;  /* 0x0000000002007986 */ /* 0x0001e2000c101524 */
[----:B------:R-:W-:Y:S05]  /*3c10*/  BRA `(.L_x_4406) ;  /* 0x0000000800f47947 */ /* 0x000fea0003800000 */
.L_x_4409:
        /* <DEDUP_REMOVED lines=10> */
.L_x_4412:
[----:B-1----:R-:W-:-:S05]  /*3cc0*/  IMAD.U32 R5, R5, 0x10000, RZ ;  /* 0x0001000005057824 */ /* 0x002fca00078e00ff */
[----:B------:R-:W-:-:S04]  /*3cd0*/  F2FP.F16.F32.PACK_AB R5, RZ, R5 ;  /* 0x00000005ff05723e */ /* 0x000fc800000000ff */
[----:B------:R-:W-:-:S05]  /*3ce0*/  PRMT R5, R5, 0x5410, RZ ;  /* 0x0000541005057816 */ /* 0x000fca00000000ff */
[----:B------:R1:W-:Y:S01]  /*3cf0*/  STG.E desc[UR36][R2.64], R5 ;  /* 0x0000000502007986 */ /* 0x0003e2000c101924 */
[----:B------:R-:W-:Y:S05]  /*3d00*/  BRA `(.L_x_4406) ;  /* 0x0000000800b87947 */ /* 0x000fea0003800000 */
.L_x_4411:
[----:B-1----:R-:W-:-:S05]  /*3d10*/  SHF.L.U32 R4, R5, 0x10, RZ ;  /* 0x0000001005047819 */ /* 0x002fca00000006ff */
[----:B------:R-:W-:-:S06]  /*3d20*/  FMUL.FTZ R4, R4, 1 ;  /* 0x3f80000004047820 */ /* 0x000fcc0000410000 */
[----:B------:R-:W1:Y:S02]  /*3d30*/  F2F.F64.F32 R4, R4 ;  /* 0x0000000400047310 */ /* 0x000e640000201800 */
[----:B-1----:R1:W-:Y:S01]  /*3d40*/  STG.E.64 desc[UR36][R2.64], R4 ;  /* 0x0000000402007986 */ /* 0x0023e2000c101b24 */
[----:B------:R-:W-:Y:S05]  /*3d50*/  BRA `(.L_x_4406) ;  /* 0x0000000800a47947 */ /* 0x000fea0003800000 */
.L_x_4401:
        /* <DEDUP_REMOVED lines=13> */
.L_x_4415:
[----:B-1----:R-:W-:Y:S01]  /*3e30*/  IMAD.U32 R5, R5, 0x10000, RZ ;  /* 0x0001000005057824 */ /* 0x002fe200078e00ff */
[----:B------:R-:W-:-:S03]  /*3e40*/  CS2R R6, SRZ ;  /* 0x0000000000067805 */ /* 0x000fc6000001ff00 */
[----:B------:R-:W-:-:S06]  /*3e50*/  FMUL.FTZ R5, R5, 1 ;  /* 0x3f80000005057820 */ /* 0x000fcc0000410000 */
[----:B------:R-:W1:Y:S02]  /*3e60*/  F2F.F64.F32 R4, R5 ;  /* 0x0000000500047310 */ /* 0x000e640000201800 */
[----:B-1----:R1:W-:Y:S01]  /*3e70*/  STG.E.128 desc[UR36][R2.64], R4 ;  /* 0x0000000402007986 */ /* 0x0023e2000c101d24 */
[----:B------:R-:W-:Y:S05]  /*3e80*/  BRA `(.L_x_4406) ;  /* 0x0000000800587947 */ /* 0x000fea0003800000 */
.L_x_4414:
        /* <DEDUP_REMOVED lines=19> */
.L_x_4419:
[----:B------:R-:W-:Y:S05]  /*3fc0*/  BSYNC.RECONVERGENT B0 ;  /* 0x0000000000007941 */ /* 0x000fea0003800200 */
.L_x_4418:
[----:B------:R-:W-:-:S05]  /*3fd0*/  LOP3.LUT R5, R0, 0x80, R5, 0xf8, !PT ;  /* 0x0000008000057812 */ /* 0x000fca00078ef805 */
[----:B------:R0:W-:Y:S01]  /*3fe0*/  STG.E.U8 desc[UR36][R2.64], R5 ;  /* 0x0000000502007986 */ /* 0x0001e2000c101124 */
[----:B------:R-:W-:Y:S05]  /*3ff0*/  BRA `(.L_x_4406) ;  /* 0x0000000400fc7947 */ /* 0x000fea0003800000 */
.L_x_4417:
        /* <DEDUP_REMOVED lines=15> */
.L_x_4421:
[----:B------:R-:W-:Y:S05]  /*40f0*/  BSYNC.RECONVERGENT B0 ;  /* 0x0000000000007941 */ /* 0x000fea0003800200 */
.L_x_4420:
[----:B------:R-:W-:-:S05]  /*4100*/  LOP3.LUT R5, R0, 0x80, R5, 0xf8, !PT ;  /* 0x0000008000057812 */ /* 0x000fca00078ef805 */
[----:B------:R0:W-:Y:S01]  /*4110*/  STG.E.U8 desc[UR36][R2.64], R5 ;  /* 0x0000000502007986 */ /* 0x0001e2000c101124 */
[----:B------:R-:W-:Y:S05]  /*4120*/  BRA `(.L_x_4406) ;  /* 0x0000000400b07947 */ /* 0x000fea0003800000 */
.L_x_4416:
[----:B-1----:R1:W-:Y:S01]  /*4130*/  STG.E.U16 desc[UR36][R2.64], R5 ;  /* 0x0000000502007986 */ /* 0x0023e2000c101524 */
[----:B------:R-:W-:Y:S05]  /*4140*/  BRA `(.L_x_4406) ;  /* 0x0000000400a87947 */ /* 0x000fea0003800000 */
.L_x_4413:
        /* <DEDUP_REMOVED lines=12> */
.L_x_4424:
        /* <DEDUP_REMOVED lines=13> */
.L_x_4427:
[----:B------:R-:W-:-:S04]  /*42e0*/  SHF.R.U32.HI R0, RZ, 0x14, R5 ;  /* 0x00000014ff007819 */ /* 0x000fc80000011605 */
[----:B------:R-:W-:-:S04]  /*42f0*/  LOP3.LUT R0, R0, 0x1, RZ, 0xc0, !PT ;  /* 0x0000000100007812 */ /* 0x000fc800078ec0ff */
[----:B------:R-:W-:-:S04]  /*4300*/  IADD3 R0, PT, PT, R5, 0x487ffff, R0 ;  /* 0x0487ffff05007810 */ /* 0x000fc80007ffe000 */
[----:B------:R-:W-:-:S04]  /*4310*/  SHF.R.U32.HI R0, RZ, 0x14, R0 ;  /* 0x00000014ff007819 */ /* 0x000fc80000011600 */
[----:B------:R-:W-:-:S07]  /*4320*/  LOP3.LUT R4, R0, 0xff, RZ, 0xc0, !PT ;  /* 0x000000ff00047812 */ /* 0x000fce00078ec0ff */
.L_x_4428:
[----:B------:R-:W-:-:S04]  /*4330*/  SHF.R.U32.HI R5, RZ, 0x18, R5 ;  /* 0x00000018ff057819 */ /* 0x000fc80000011605 */
[----:B------:R-:W-:-:S04]  /*4340*/  LOP3.LUT R4, R4, 0x80, R5, 0xf8, !PT ;  /* 0x0000008004047812 */ /* 0x000fc800078ef805 */
[----:B------:R-:W-:-:S07]  /*4350*/  PRMT R0, R4, 0x7610, R0 ;  /* 0x0000761004007816 */ /* 0x000fce0000000000 */
.L_x_4426:
[----:B------:R-:W-:Y:S05]  /*4360*/  BSYNC.RECONVERGENT B0 ;  /* 0x0000000000007941 */ /* 0x000fea0003800200 */
.L_x_4425:
[----:B------:R0:W-:Y:S01]  /*4370*/  STG.E.U8 desc[UR36][R2.64], R0 ;  /* 0x0000000002007986 */ /* 0x0001e2000c101124 */
[----:B------:R-:W-:Y:S05]  /*4380*/  BRA `(.L_x_4406) ;  /* 0x0000000400187947 */ /* 0x000fea0003800000 */
.L_x_4423:
        /* <DEDUP_REMOVED lines=13> */
.L_x_4431:
[----:B------:R-:W-:-:S04]  /*4460*/  SHF.R.U32.HI R0, RZ, 0x15, R5 ;  /* 0x00000015ff007819 */ /* 0x000fc80000011605 */
[----:B------:R-:W-:-:S04]  /*4470*/  LOP3.LUT R0, R0, 0x1, RZ, 0xc0, !PT ;  /* 0x0000000100007812 */ /* 0x000fc800078ec0ff */
[----:B------:R-:W-:-:S04]  /*4480*/  IADD3 R0, PT, PT, R5, 0x88fffff, R0 ;  /* 0x088fffff05007810 */ /* 0x000fc80007ffe000 */
[----:B------:R-:W-:-:S04]  /*4490*/  SHF.R.U32.HI R0, RZ, 0x15, R0 ;  /* 0x00000015ff007819 */ /* 0x000fc80000011600 */
[----:B------:R-:W-:-:S07]  /*44a0*/  LOP3.LUT R4, R0, 0xff, RZ, 0xc0, !PT ;  /* 0x000000ff00047812 */ /* 0x000fce00078ec0ff */
.L_x_4432:
[----:B------:R-:W-:-:S04]  /*44b0*/  SHF.R.U32.HI R5, RZ, 0x18, R5 ;  /* 0x00000018ff057819 */ /* 0x000fc80000011605 */
[----:B------:R-:W-:-:S04]  /*44c0*/  LOP3.LUT R4, R4, 0x80, R5, 0xf8, !PT ;  /* 0x0000008004047812 */ /* 0x000fc800078ef805 */
[----:B------:R-:W-:-:S07]  /*44d0*/  PRMT R0, R4, 0x7610, R0 ;  /* 0x0000761004007816 */ /* 0x000fce0000000000 */
.L_x_4430:
[----:B------:R-:W-:Y:S05]  /*44e0*/  BSYNC.RECONVERGENT B0 ;  /* 0x0000000000007941 */ /* 0x000fea0003800200 */
.L_x_4429:
[----:B------:R0:W-:Y:S01]  /*44f0*/  STG.E.U8 desc[UR36][R2.64], R0 ;  /* 0x0000000002007986 */ /* 0x0001e2000c101124 */
[----:B------:R-:W-:Y:S05]  /*4500*/  BRA `(.L_x_4406) ;  /* 0x0000000000b87947 */ /* 0x000fea0003800000 */
.L_x_4422:
[----:B------:R-:W-:-:S09]  /*4510*/  UISETP.NE.AND UP0, UPT, UR4, 0x1c, UPT ;  /* 0x0000001c0400788c */ /* 0x000fd2000bf05270 */
[----:B------:R-:W-:Y:S05]  /*4520*/  BRA.U !UP0, `(.L_x_4433) ;  /* 0x0000000108a47547 */ /* 0x000fea000b800000 */
[----:B------:R-:W-:-:S09]  /*4530*/  UISETP.NE.AND UP0, UPT, UR4, 0x1d, UPT ;  /* 0x0000001d0400788c */ /* 0x000fd2000bf05270 */
[----:B------:R-:W-:Y:S05]  /*4540*/  BRA.U !UP0, `(.L_x_4434) ;  /* 0x00000001088c7547 */ /* 0x000fea000b800000 */
[----:B------:R-:W-:-:S09]  /*4550*/  UISETP.NE.AND UP0, UPT, UR4, 0x2c, UPT ;  /* 0x0000002c0400788c */ /* 0x000fd2000bf05270 */
[----:B------:R-:W-:Y:S05]  /*4560*/  BRA.U !UP0, `(.L_x_4435) ;  /* 0x0000000108447547 */ /* 0x000fea000b800000 */
.L_x_4405:
        /* <DEDUP_REMOVED lines=16> */
.L_x_4436:
[----:B------:R-:W-:Y:S05]  /*4670*/  BRA `(.L_x_4406) ;  /* 0x00000000005c7947 */ /* 0x000fea0003800000 */
.L_x_4435:
        /* <DEDUP_REMOVED lines=16> */
.L_x_4434:
[----:B-1----:R-:W-:-:S06]  /*4780*/  IMAD.U32 R5, R5, 0x10000, RZ ;  /* 0x0001000005057824 */ /* 0x002fcc00078e00ff */
[----:B------:R-:W1:Y:S02]  /*4790*/  F2I.U64.TRUNC R4, R5 ;  /* 0x0000000500047311 */ /* 0x000e64000020d800 */
[----:B-1----:R1:W-:Y:S01]  /*47a0*/  STG.E.64 desc[UR36][R2.64], R4 ;  /* 0x0000000402007986 */ /* 0x0023e2000c101b24 */
[----:B------:R-:W-:Y:S05]  /*47b0*/  BRA `(.L_x_4406) ;  /* 0x00000000000c7947 */ /* 0x000fea0003800000 */
.L_x_4433:
[----:B-1----:R-:W-:-:S06]  /*47c0*/  IMAD.U32 R5, R5, 0x10000, RZ ;  /* 0x0001000005057824 */ /* 0x002fcc00078e00ff */
[----:B------:R-:W1:Y:S02]  /*47d0*/  F2I.FTZ.U32.TRUNC.NTZ R5, R5 ;  /* 0x0000000500057305 */ /* 0x000e64000021f000 */
[----:B-1----:R1:W-:Y:S02]  /*47e0*/  STG.E desc[UR36][R2.64], R5 ;  /* 0x0000000502007986 */ /* 0x0023e4000c101924 */
.L_x_4406:
[----:B------:R-:W-:-:S07]  /*47f0*/  VIADD R17, R17, 0x80 ;  /* 0x0000008011117836 */ /* 0x000fce0000000000 */
.L_x_4331:
[----:B------:R-:W-:Y:S05]  /*4800*/  BSYNC.RECONVERGENT B6 ;  /* 0x0000000000067941 */ /* 0x000fea0003800200 */
.L_x_4330:
        /* <DEDUP_REMOVED lines=358> */
.L_x_4439:
        /* <DEDUP_REMOVED lines=19> */
.L_x_4443:
[----:B------:R-:W2:Y:S02]  /*5fa0*/  LDG.E.U8 R2, desc[UR36][R2.64] ;  /* 0x0000002402027981 */ /* 0x000ea4000c1e1100 */
[----:B--2---:R-:W-:-:S04]  /*5fb0*/  I2FP.F32.U32 R0, R2 ;  /* 0x0000000200007245 */ /* 0x004fc80000201000 */
[----:B------:R-:W-:-:S04]  /*5fc0*/  F2FP.BF16.F32.PACK_AB R0, RZ, R0 ;  /* 0x00000000ff00723e */ /* 0x000fc800000010ff */
[----:B------:R-:W-:Y:S01]  /*5fd0*/  PRMT R19, R0, 0x7610, R19 ;  /* 0x0000761000137816 */ /* 0x000fe20000000013 */
[----:B------:R-:W-:Y:S06]  /*5fe0*/  BRA `(.L_x_4445) ;  /* 0x0000000c00e07947 */ /* 0x000fec0003800000 */
.L_x_4442:
        /* <DEDUP_REMOVED lines=11> */
.L_x_4447:
[----:B------:R-:W2:Y:S02]  /*60a0*/  LDG.E R2, desc[UR36][R2.64] ;  /* 0x0000002402027981 */ /* 0x000ea4000c1e1900 */
[----:B--2---:R-:W-:-:S04]  /*60b0*/  I2FP.F32.S32 R0, R2 ;  /* 0x0000000200007245 */ /* 0x004fc80000201400 */
[----:B------:R-:W-:-:S04]  /*60c0*/  F2FP.BF16.F32.PACK_AB R0, RZ, R0 ;  /* 0x00000000ff00723e */ /* 0x000fc800000010ff */
[----:B------:R-:W-:Y:S01]  /*60d0*/  PRMT R19, R0, 0x7610, R19 ;  /* 0x0000761000137816 */ /* 0x000fe20000000013 */
[----:B------:R-:W-:Y:S06]  /*60e0*/  BRA `(.L_x_4445) ;  /* 0x0000000c00a07947 */ /* 0x000fec0003800000 */
.L_x_4446:
[----:B------:R-:W2:Y:S02]  /*60f0*/  LDG.E.U16 R2, desc[UR36][R2.64] ;  /* 0x0000002402027981 */ /* 0x000ea4000c1e1500 */
[----:B--2---:R-:W0:Y:S02]  /*6100*/  I2F.S16 R0, R2 ;  /* 0x0000000200007306 */ /* 0x004e240000101400 */
[----:B0-----:R-:W-:-:S04]  /*6110*/  F2FP.BF16.F32.PACK_AB R0, RZ, R0 ;  /* 0x00000000ff00723e */ /* 0x001fc800000010ff */
[----:B------:R-:W-:Y:S01]  /*6120*/  PRMT R19, R0, 0x7610, R19 ;  /* 0x0000761000137816 */ /* 0x000fe20000000013 */
[----:B------:R-:W-:Y:S06]  /*6130*/  BRA `(.L_x_4445) ;  /* 0x0000000c008c7947 */ /* 0x000fec0003800000 */
.L_x_4441:
        /* <DEDUP_REMOVED lines=9> */
.L_x_4449:
[----:B------:R-:W2:Y:S02]  /*61d0*/  LDG.E.U16 R0, desc[UR36][R2.64] ;  /* 0x0000002402007981 */ /* 0x000ea4000c1e1500 */
[----:B--2---:R-:W-:-:S05]  /*61e0*/  HADD2.F32 R0, -RZ, R0.H0_H0 ;  /* 0x20000000ff007230 */ /* 0x004fca0000004100 */
[----:B------:R-:W-:-:S04]  /*61f0*/  F2FP.BF16.F32.PACK_AB R0, RZ, R0 ;  /* 0x00000000ff00723e */ /* 0x000fc800000010ff */
[----:B------:R-:W-:Y:S01]  /*6200*/  PRMT R19, R0, 0x7610, R19 ;  /* 0x0000761000137816 */ /* 0x000fe20000000013 */
[----:B------:R-:W-:Y:S06]  /*6210*/  BRA `(.L_x_4445) ;  /* 0x0000000c00547947 */ /* 0x000fec0003800000 */
.L_x_4448:
        /* <DEDUP_REMOVED lines=9> */
.L_x_4451:
[----:B------:R-:W2:Y:S02]  /*62b0*/  LDG.E.U16 R2, desc[UR36][R2.64] ;  /* 0x0000002402027981 */ /* 0x000ea4000c1e1500 */
[----:B--2---:R-:W-:-:S05]  /*62c0*/  HADD2.F32 R0, -RZ, R2.H0_H0 ;  /* 0x20000002ff007230 */ /* 0x004fca0000004100 */
[----:B------:R-:W-:-:S04]  /*62d0*/  F2FP.BF16.F32.PACK_AB R0, RZ, R0 ;  /* 0x00000000ff00723e */ /* 0x000fc800000010ff */
[----:B------:R-:W-:Y:S01]  /*62e0*/  PRMT R19, R0, 0x7610, R19 ;  /* 0x0000761000137816 */ /* 0x000fe20000000013 */
[----:B------:R-:W-:Y:S06]  /*62f0*/  BRA `(.L_x_4445) ;  /* 0x0000000c001c7947 */ /* 0x000fec0003800000 */
.L_x_4450:
        /* <DEDUP_REMOVED lines=13> */
.L_x_4440:
        /* <DEDUP_REMOVED lines=14> */
.L_x_4454:
        /* <DEDUP_REMOVED lines=13> */
.L_x_4453:
        /* <DEDUP_REMOVED lines=27> */
.L_x_4456:
        /* <DEDUP_REMOVED lines=14> */
.L_x_4455:
[----:B------:R0:W5:Y:S01]  /*6810*/  LDG.E.U16 R19, desc[UR36][R2.64] ;  /* 0x0000002402137981 */ /* 0x000162000c1e1500 */
[----:B------:R-:W-:Y:S05]  /*6820*/  BRA `(.L_x_4445) ;  /* 0x0000000400d07947 */ /* 0x000fea0003800000 */
.L_x_4452:
        /* <DEDUP_REMOVED lines=13> */
.L_x_4459:
        /* <DEDUP_REMOVED lines=21> */
.L_x_4463:
[----:B------:R-:W-:Y:S05]  /*6a50*/  BSYNC.RECONVERGENT B1 ;  /* 0x0000000000017941 */ /* 0x000fea0003800200 */
.L_x_4462:
[----:B------:R-:W-:Y:S02]  /*6a60*/  SHF.L.U32 R0, R0, 0x14, RZ ;  /* 0x0000001400007819 */ /* 0x000fe400000006ff */
[----:B------:R-:W-:-:S04]  /*6a70*/  LEA R2, R2, 0x3b800000, 0x17 ;  /* 0x3b80000002027811 */ /* 0x000fc800078eb8ff */
[----:B------:R-:W-:-:S07]  /*6a80*/  LOP3.LUT R0, R2, R0, R7, 0xfe, !PT ;  /* 0x0000000002007212 */ /* 0x000fce00078efe07 */
.L_x_4461:
[----:B------:R-:W-:Y:S05]  /*6a90*/  BSYNC.RECONVERGENT B0 ;  /* 0x0000000000007941 */ /* 0x000fea0003800200 */
.L_x_4460:
[----:B------:R-:W-:-:S04]  /*6aa0*/  F2FP.BF16.F32.PACK_AB R0, RZ, R0 ;  /* 0x00000000ff00723e */ /* 0x000fc800000010ff */
[----:B------:R-:W-:Y:S01]  /*6ab0*/  PRMT R19, R0, 0x7610, R19 ;  /* 0x0000761000137816 */ /* 0x000fe20000000013 */
[----:B------:R-:W-:Y:S06]  /*6ac0*/  BRA `(.L_x_4445) ;  /* 0x0000000400287947 */ /* 0x000fec0003800000 */
.L_x_4458:
        /* <DEDUP_REMOVED lines=21> */
.L_x_4467:
[----:B------:R-:W-:Y:S05]  /*6c20*/  BSYNC.RECONVERGENT B1 ;  /* 0x0000000000017941 */ /* 0x000fea0003800200 */
.L_x_4466:
[----:B------:R-:W-:Y:S01]  /*6c30*/  IMAD.SHL.U32 R0, R0, 0x200000, RZ ;  /* 0x0020000000007824 */ /* 0x000fe200078e00ff */
[----:B------:R-:W-:-:S04]  /*6c40*/  LEA R2, R2, 0x37800000, 0x17 ;  /* 0x3780000002027811 */ /* 0x000fc800078eb8ff */
[----:B------:R-:W-:-:S07]  /*6c50*/  LOP3.LUT R0, R2, R0, R7, 0xfe, !PT ;  /* 0x0000000002007212 */ /* 0x000fce00078efe07 */
.L_x_4465:
[----:B------:R-:W-:Y:S05]  /*6c60*/  BSYNC.RECONVERGENT B0 ;  /* 0x0000000000007941 */ /* 0x000fea0003800200 */
.L_x_4464:
[----:B------:R-:W-:-:S04]  /*6c70*/  F2FP.BF16.F32.PACK_AB R0, RZ, R0 ;  /* 0x00000000ff00723e */ /* 0x000fc800000010ff */
[----:B------:R-:W-:Y:S01]  /*6c80*/  PRMT R19, R0, 0x7610, R19 ;  /* 0x0000761000137816 */ /* 0x000fe20000000013 */
[----:B------:R-:W-:Y:S06]  /*6c90*/  BRA `(.L_x_4445) ;  /* 0x0000000000b47947 */ /* 0x000fec0003800000 */
.L_x_4457:
        /* <DEDUP_REMOVED lines=14> */
.L_x_4471:
[----:B------:R-:W-:Y:S05]  /*6d80*/  BSYNC.RECONVERGENT B0 ;  /* 0x0000000000007941 */ /* 0x000fea0003800200 */
.L_x_4470:
[----:B------:R-:W-:-:S04]  /*6d90*/  F2FP.BF16.F32.PACK_AB R0, RZ, R0 ;  /* 0x00000000ff00723e */ /* 0x000fc800000010ff */
[----:B------:R-:W-:Y:S01]  /*6da0*/  PRMT R19, R0, 0x7610, R19 ;  /* 0x0000761000137816 */ /* 0x000fe20000000013 */
[----:B------:R-:W-:Y:S06]  /*6db0*/  BRA `(.L_x_4445) ;  /* 0x00000000006c7947 */ /* 0x000fec0003800000 */
.L_x_4444:
        /* <DEDUP_REMOVED lines=16> */
.L_x_4472:
[----:B------:R-:W-:Y:S01]  /*6ec0*/  PRMT R19, RZ, 0x7610, R19 ;  /* 0x00007610ff137816 */ /* 0x000fe20000000013 */
[----:B------:R-:W-:Y:S06]  /*6ed0*/  BRA `(.L_x_4445) ;  /* 0x0000000000247947 */ /* 0x000fec0003800000 */
.L_x_4469:
[----:B------:R-:W2:Y:S02]  /*6ee0*/  LDG.E.64 R2, desc[UR36][R2.64] ;  /* 0x0000002402027981 */ /* 0x000ea4000c1e1b00 */
[----:B--2---:R-:W0:Y:S02]  /*6ef0*/  I2F.U64 R0, R2 ;  /* 0x0000000200007312 */ /* 0x004e240000301000 */
[----:B0-----:R-:W-:-:S04]  /*6f00*/  F2FP.BF16.F32.PACK_AB R0, RZ, R0 ;  /* 0x00000000ff00723e */ /* 0x001fc800000010ff */
[----:B------:R-:W-:Y:S01]  /*6f10*/  PRMT R19, R0, 0x7610, R19 ;  /* 0x0000761000137816 */ /* 0x000fe20000000013 */
[----:B------:R-:W-:Y:S06]  /*6f20*/  BRA `(.L_x_4445) ;  /* 0x0000000000107947 */ /* 0x000fec0003800000 */
.L_x_4468:
[----:B------:R-:W2:Y:S02]  /*6f30*/  LDG.E R2, desc[UR36][R2.64] ;  /* 0x0000002402027981 */ /* 0x000ea4000c1e1900 */
[----:B--2---:R-:W-:-:S04]  /*6f40*/  I2FP.F32.U32 R0, R2 ;  /* 0x0000000200007245 */ /* 0x004fc80000201000 */
[----:B------:R-:W-:-:S04]  /*6f50*/  F2FP.BF16.F32.PACK_AB R0, RZ, R0 ;  /* 0x00000000ff00723e */ /* 0x000fc800000010ff */
[----:B------:R-:W-:-:S07]  /*6f60*/  PRMT R19, R0, 0x7610, R19 ;  /* 0x0000761000137816 */ /* 0x000fce0000000013 */
.L_x_4445:
        /* <DEDUP_REMOVED lines=18> */
.L_x_4476:
[----:B------:R-:W2:Y:S02]  /*7090*/  LDG.E.U8 R2, desc[UR36][R2.64] ;  /* 0x0000002402027981 */ /* 0x000ea4000c1e1100 */
[----:B--2---:R-:W-:-:S04]  /*70a0*/  I2FP.F32.U32 R0, R2 ;  /* 0x0000000200007245 */ /* 0x004fc80000201000 */
[----:B------:R-:W-:Y:S01]  /*70b0*/  F2FP.BF16.F32.PACK_AB R0, RZ, R0 ;  /* 0x00000000ff00723e */ /* 0x000fe200000010ff */
[----:B------:R-:W-:Y:S06]  /*70c0*/  BRA `(.L_x_4478) ;  /* 0x0000000c00a47947 */ /* 0x000fec0003800000 */
.L_x_4475:
        /* <DEDUP_REMOVED lines=10> */
.L_x_4480:
[----:B------:R-:W2:Y:S02]  /*7170*/  LDG.E R2, desc[UR36][R2.64] ;  /* 0x0000002402027981 */ /* 0x000ea4000c1e1900 */
[----:B--2---:R-:W-:-:S04]  /*7180*/  I2FP.F32.S32 R0, R2 ;  /* 0x0000000200007245 */ /* 0x004fc80000201400 */
[----:B------:R-:W-:Y:S01]  /*7190*/  F2FP.BF16.F32.PACK_AB R0, RZ, R0 ;  /* 0x00000000ff00723e */ /* 0x000fe200000010ff */
[----:B------:R-:W-:Y:S06]  /*71a0*/  BRA `(.L_x_4478) ;  /* 0x0000000c006c7947 */ /* 0x000fec0003800000 */
.L_x_4479:
[----:B------:R-:W2:Y:S02]  /*71b0*/  LDG.E.U16 R2, desc[UR36][R2.64] ;  /* 0x0000002402027981 */ /* 0x000ea4000c1e1500 */
[----:B--2---:R-:W0:Y:S02]  /*71c0*/  I2F.S16 R0, R2 ;  /* 0x0000000200007306 */ /* 0x004e240000101400 */
[----:B0-----:R-:W-:Y:S01]  /*71d0*/  F2FP.BF16.F32.PACK_AB R0, RZ, R0 ;  /* 0x00000000ff00723e */ /* 0x001fe200000010ff */
[----:B------:R-:W-:Y:S06]  /*71e0*/  BRA `(.L_x_4478) ;  /* 0x0000000c005c7947 */ /* 0x000fec0003800000 */
.L_x_4474:
        /* <DEDUP_REMOVED lines=9> */
.L_x_4482:
[----:B------:R-:W2:Y:S02]  /*7280*/  LDG.E.U16 R0, desc[UR36][R2.64] ;  /* 0x0000002402007981 */ /* 0x000ea4000c1e1500 */
[----:B--2---:R-:W-:-:S05]  /*7290*/  HADD2.F32 R0, -RZ, R0.H0_H0 ;  /* 0x20000000ff007230 */ /* 0x004fca0000004100 */
[----:B------:R-:W-:Y:S01]  /*72a0*/  F2FP.BF16.F32.PACK_AB R0, RZ, R0 ;  /* 0x00000000ff00723e */ /* 0x000fe200000010ff */
[----:B------:R-:W-:Y:S06]  /*72b0*/  BRA `(.L_x_4478) ;  /* 0x0000000c00287947 */ /* 0x000fec0003800000 */
.L_x_4481:
        /* <DEDUP_REMOVED lines=9> */
.L_x_4484:
[----:B------:R-:W2:Y:S02]  /*7350*/  LDG.E.U16 R2, desc[UR36][R2.64] ;  /* 0x0000002402027981 */ /* 0x000ea4000c1e1500 */
[----:B--2---:R-:W-:-:S05]  /*7360*/  HADD2.F32 R0, -RZ, R2.H0_H0 ;  /* 0x20000002ff007230 */ /* 0x004fca0000004100 */
[----:B------:R-:W-:Y:S01]  /*7370*/  F2FP.BF16.F32.PACK_AB R0, RZ, R0 ;  /* 0x00000000ff00723e */ /* 0x000fe200000010ff */
[----:B------:R-:W-:Y:S06]  /*7380*/  BRA `(.L_x_4478) ;  /* 0x0000000800f47947 */ /* 0x000fec0003800000 */
.L_x_4483:
        /* <DEDUP_REMOVED lines=12> */
.L_x_4473:
        /* <DEDUP_REMOVED lines=13> */
.L_x_4487:
        /* <DEDUP_REMOVED lines=12> */
.L_x_4486:
        /* <DEDUP_REMOVED lines=27> */
.L_x_4489:
        /* <DEDUP_REMOVED lines=13> */
.L_x_4488:
[----:B------:R0:W5:Y:S01]  /*7860*/  LDG.E.U16 R0, desc[UR36][R2.64] ;  /* 0x0000002402007981 */ /* 0x000162000c1e1500 */
[----:B------:R-:W-:Y:S05]  /*7870*/  BRA `(.L_x_4478) ;  /* 0x0000000400b87947 */ /* 0x000fea0003800000 */
.L_x_4485:
        /* <DEDUP_REMOVED lines=12> */
.L_x_4492:
        /* <DEDUP_REMOVED lines=21> */
.L_x_4496:
[----:B------:R-:W-:Y:S05]  /*7a90*/  BSYNC.RECONVERGENT B1 ;  /* 0x0000000000017941 */ /* 0x000fea0003800200 */
.L_x_4495:
[----:B------:R-:W-:Y:S01]  /*7aa0*/  IMAD.SHL.U32 R0, R0, 0x100000, RZ ;  /* 0x0010000000007824 */ /* 0x000fe200078e00ff */
[----:B------:R-:W-:-:S04]  /*7ab0*/  LEA R2, R2, 0x3b800000, 0x17 ;  /* 0x3b80000002027811 */ /* 0x000fc800078eb8ff */
[----:B------:R-:W-:-:S07]  /*7ac0*/  LOP3.LUT R0, R2, R0, R7, 0xfe, !PT ;  /* 0x0000000002007212 */ /* 0x000fce00078efe07 */
.L_x_4494:
[----:B------:R-:W-:Y:S05]  /*7ad0*/  BSYNC.RECONVERGENT B0 ;  /* 0x0000000000007941 */ /* 0x000fea0003800200 */
.L_x_4493:
[----:B------:R-:W-:Y:S01]  /*7ae0*/  F2FP.BF16.F32.PACK_AB R0, RZ, R0 ;  /* 0x00000000ff00723e */ /* 0x000fe200000010ff */
[----:B------:R-:W-:Y:S06]  /*7af0*/  BRA `(.L_x_4478) ;  /* 0x0000000400187947 */ /* 0x000fec0003800000 */
.L_x_4491:
        /* <DEDUP_REMOVED lines=21> */
.L_x_4500:
[----:B------:R-:W-:Y:S05]  /*7c50*/  BSYNC.RECONVERGENT B1 ;  /* 0x0000000000017941 */ /* 0x000fea0003800200 */
.L_x_4499:
[----:B------:R-:W-:Y:S01]  /*7c60*/  IMAD.SHL.U32 R0, R0, 0x200000, RZ ;  /* 0x0020000000007824 */ /* 0x000fe200078e00ff */
[----:B------:R-:W-:-:S04]  /*7c70*/  LEA R2, R2, 0x37800000, 0x17 ;  /* 0x3780000002027811 */ /* 0x000fc800078eb8ff */
[----:B------:R-:W-:-:S07]  /*7c80*/  LOP3.LUT R0, R2, R0, R7, 0xfe, !PT ;  /* 0x0000000002007212 */ /* 0x000fce00078efe07 */
.L_x_4498:
[----:B------:R-:W-:Y:S05]  /*7c90*/  BSYNC.RECONVERGENT B0 ;  /* 0x0000000000007941 */ /* 0x000fea0003800200 */
.L_x_4497:
[----:B------:R-:W-:Y:S01]  /*7ca0*/  F2FP.BF16.F32.PACK_AB R0, RZ, R0 ;  /* 0x00000000ff00723e */ /* 0x000fe200000010ff */
[----:B------:R-:W-:Y:S06]  /*7cb0*/  BRA `(.L_x_4478) ;  /* 0x0000000000a87947 */ /* 0x000fec0003800000 */
.L_x_4490:
        /* <DEDUP_REMOVED lines=14> */
.L_x_4504:
[----:B------:R-:W-:Y:S05]  /*7da0*/  BSYNC.RECONVERGENT B0 ;  /* 0x0000000000007941 */ /* 0x000fea0003800200 */
.L_x_4503:
[----:B------:R-:W-:Y:S01]  /*7db0*/  F2FP.BF16.F32.PACK_AB R0, RZ, R0 ;  /* 0x00000000ff00723e */ /* 0x000fe200000010ff */
[----:B------:R-:W-:Y:S06]  /*7dc0*/  BRA `(.L_x_4478) ;  /* 0x0000000000647947 */ /* 0x000fec0003800000 */
.L_x_4477:
        /* <DEDUP_REMOVED lines=16> */
.L_x_4505:
[----:B------:R-:W-:Y:S01]  /*7ed0*/  PRMT R0, RZ, 0x7610, R0 ;  /* 0x00007610ff007816 */ /* 0x000fe20000000000 */
[----:B------:R-:W-:Y:S06]  /*7ee0*/  BRA `(.L_x_4478) ;  /* 0x00000000001c7947 */ /* 0x000fec0003800000 */
.L_x_4502:
[----:B------:R-:W2:Y:S02]  /*7ef0*/  LDG.E.64 R2, desc[UR36][R2.64] ;  /* 0x0000002402027981 */ /* 0x000ea4000c1e1b00 */
[----:B--2---:R-:W0:Y:S02]  /*7f00*/  I2F.U64 R0, R2 ;  /* 0x0000000200007312 */ /* 0x004e240000301000 */
[----:B0-----:R-:W-:Y:S01]  /*7f10*/  F2FP.BF16.F32.PACK_AB R0, RZ, R0 ;  /* 0x00000000ff00723e */ /* 0x001fe200000010ff */
[----:B------:R-:W-:Y:S06]  /*7f20*/  BRA `(.L_x_4478) ;  /* 0x00000000000c7947 */ /* 0x000fec0003800000 */
.L_x_4501:
[----:B------:R-:W2:Y:S02]  /*7f30*/  LDG.E R2, desc[UR36][R2.64] ;  /* 0x0000002402027981 */ /* 0x000ea4000c1e1900 */
[----:B--2---:R-:W-:-:S04]  /*7f40*/  I2FP.F32.U32 R0, R2 ;  /* 0x0000000200007245 */ /* 0x004fc80000201000 */
[----:B------:R-:W-:-:S07]  /*7f50*/  F2FP.BF16.F32.PACK_AB R0, RZ, R0 ;  /* 0x00000000ff00723e */ /* 0x000fce00000010ff */
.L_x_4478:
        /* <DEDUP_REMOVED lines=10> */
[----:B------:R-:W-:-:S05]  /*8000*/  IMAD.MOV.U32 R0, RZ, RZ, 0x7fc00000 ;  /* 0x7fc00000ff007424 */ /* 0x000fca00078e00ff */
        /* <DEDUP_REMOVED lines=18> */
.L_x_4509:
[----:B-1----:R-:W-:-:S06]  /*8130*/  IMAD.U32 R5, R5, 0x10000, RZ ;  /* 0x0001000005057824 */ /* 0x002fcc00078e00ff */
[----:B------:R-:W1:Y:S02]  /*8140*/  F2I.S64.TRUNC R4, R5 ;  /* 0x0000000500047311 */ /* 0x000e64000020d900 */
[----:B-1----:R1:W-:Y:S01]  /*8150*/  STG.E.U8 desc[UR36][R2.64], R4 ;  /* 0x0000000402007986 */ /* 0x0023e2000c101124 */
[----:B------:R-:W-:Y:S05]  /*8160*/  BRA `(.L_x_4511) ;  /* 0x0000000c006c7947 */ /* 0x000fea0003800000 */
.L_x_4508:
        /* <DEDUP_REMOVED lines=10> */
.L_x_4513:
[----:B-1----:R-:W-:-:S06]  /*8210*/  IMAD.U32 R5, R5, 0x10000, RZ ;  /* 0x0001000005057824 */ /* 0x002fcc00078e00ff */
[----:B------:R-:W1:Y:S02]  /*8220*/  F2I.FTZ.TRUNC.NTZ R5, R5 ;  /* 0x0000000500057305 */ /* 0x000e64000021f100 */
[----:B-1----:R1:W-:Y:S01]  /*8230*/  STG.E desc[UR36][R2.64], R5 ;  /* 0x0000000502007986 */ /* 0x0023e2000c101924 */
[----:B------:R-:W-:Y:S05]  /*8240*/  BRA `(.L_x_4511) ;  /* 0x0000000c00347947 */ /* 0x000fea0003800000 */
.L_x_4512:
[----:B-1----:R-:W-:-:S06]  /*8250*/  IMAD.U32 R5, R5, 0x10000, RZ ;  /* 0x0001000005057824 */ /* 0x002fcc00078e00ff */
[----:B------:R-:W1:Y:S02]  /*8260*/  F2I.FTZ.TRUNC.NTZ R5, R5 ;  /* 0x0000000500057305 */ /* 0x000e64000021f100 */
[----:B-1----:R1:W-:Y:S01]  /*8270*/  STG.E.U16 desc[UR36][R2.64], R5 ;  /* 0x0000000502007986 */ /* 0x0023e2000c101524 */
[----:B------:R-:W-:Y:S05]  /*8280*/  BRA `(.L_x_4511) ;  /* 0x0000000c00247947 */ /* 0x000fea0003800000 */
.L_x_4507:
        /* <DEDUP_REMOVED lines=9> */
.L_x_4515:
[----:B01----:R-:W-:-:S04]  /*8320*/  SHF.L.U32 R0, R5, 0x10, RZ ;  /* 0x0000001005007819 */ /* 0x003fc800000006ff */
[----:B------:R-:W-:-:S05]  /*8330*/  F2FP.F16.F32.PACK_AB R0, RZ, R0 ;  /* 0x00000000ff00723e */ /* 0x000fca00000000ff */
[----:B------:R0:W-:Y:S01]  /*8340*/  STG.E.U16 desc[UR36][R2.64], R0 ;  /* 0x0000000002007986 */ /* 0x0001e2000c101524 */
[----:B------:R-:W-:Y:S05]  /*8350*/  BRA `(.L_x_4511) ;  /* 0x0000000800f07947 */ /* 0x000fea0003800000 */
.L_x_4514:
        /* <DEDUP_REMOVED lines=10> */
.L_x_4517:
[----:B-1----:R-:W-:-:S05]  /*8400*/  IMAD.U32 R5, R5, 0x10000, RZ ;  /* 0x0001000005057824 */ /* 0x002fca00078e00ff */
[----:B------:R-:W-:-:S04]  /*8410*/  F2FP.F16.F32.PACK_AB R5, RZ, R5 ;  /* 0x00000005ff05723e */ /* 0x000fc800000000ff */
[----:B------:R-:W-:-:S05]  /*8420*/  PRMT R5, R5, 0x5410, RZ ;  /* 0x0000541005057816 */ /* 0x000fca00000000ff */
[----:B------:R1:W-:Y:S01]  /*8430*/  STG.E desc[UR36][R2.64], R5 ;  /* 0x0000000502007986 */ /* 0x0003e2000c101924 */
[----:B------:R-:W-:Y:S05]  /*8440*/  BRA `(.L_x_4511) ;  /* 0x0000000800b47947 */ /* 0x000fea0003800000 */
.L_x_4516:
[----:B-1----:R-:W-:-:S04]  /*8450*/  IMAD.U32 R4, R5, 0x10000, RZ ;  /* 0x0001000005047824 */ /* 0x002fc800078e00ff */
[----:B------:R-:W-:-:S06]  /*8460*/  FMUL.FTZ R4, R4, 1 ;  /* 0x3f80000004047820 */ /* 0x000fcc0000410000 */
[----:B------:R-:W1:Y:S02]  /*8470*/  F2F.F64.F32 R4, R4 ;  /* 0x0000000400047310 */ /* 0x000e640000201800 */
[----:B-1----:R1:W-:Y:S01]  /*8480*/  STG.E.64 desc[UR36][R2.64], R4 ;  /* 0x0000000402007986 */ /* 0x0023e2000c101b24 */
[----:B------:R-:W-:Y:S05]  /*8490*/  BRA `(.L_x_4511) ;  /* 0x0000000800a07947 */ /* 0x000fea0003800000 */
.L_x_4506:
        /* <DEDUP_REMOVED lines=14> */
.L_x_4521:
        /* <DEDUP_REMOVED lines=18> */
.L_x_4524:
[----:B------:R-:W-:-:S04]  /*86a0*/  SHF.R.U32.HI R5, RZ, 0x18, R5 ;  /* 0x00000018ff057819 */ /* 0x000fc80000011605 */
[----:B------:R-:W-:-:S07]  /*86b0*/  LOP3.LUT R0, R0, 0x80, R5, 0xf8, !PT ;  /* 0x0000008000007812 */ /* 0x000fce00078ef805 */
.L_x_4523:
[----:B------:R-:W-:Y:S05]  /*86c0*/  BSYNC.RECONVERGENT B0 ;  /* 0x0000000000007941 */ /* 0x000fea0003800200 */
.L_x_4522:
[----:B------:R4:W-:Y:S01]  /*86d0*/  STG.E.U8 desc[UR36][R2.64], R0 ;  /* 0x0000000002007986 */ /* 0x0009e2000c101124 */
[----:B------:R-:W-:Y:S05]  /*86e0*/  BRA `(.L_x_4511) ;  /* 0x00000008000c7947 */ /* 0x000fea0003800000 */
.L_x_4520:
        /* <DEDUP_REMOVED lines=18> */
.L_x_4527:
[----:B------:R-:W-:-:S04]  /*8810*/  SHF.R.U32.HI R5, RZ, 0x18, R5 ;  /* 0x00000018ff057819 */ /* 0x000fc80000011605 */
[----:B------:R-:W-:-:S07]  /*8820*/  LOP3.LUT R0, R0, 0x80, R5, 0xf8, !PT ;  /* 0x0000008000007812 */ /* 0x000fce00078ef805 */
.L_x_4526:
[----:B------:R-:W-:Y:S05]  /*8830*/  BSYNC.RECONVERGENT B0 ;  /* 0x0000000000007941 */ /* 0x000fea0003800200 */
.L_x_4525:
[----:B------:R0:W-:Y:S01]  /*8840*/  STG.E.U8 desc[UR36][R2.64], R0 ;  /* 0x0000000002007986 */ /* 0x0001e2000c101124 */
[----:B------:R-:W-:Y:S05]  /*8850*/  BRA `(.L_x_4511) ;  /* 0x0000000400b07947 */ /* 0x000fea0003800000 */
.L_x_4519:
        /* <DEDUP_REMOVED lines=22> */
.L_x_4529:
[----:B-1----:R-:W-:-:S06]  /*89c0*/  IMAD.U32 R5, R5, 0x10000, RZ ;  /* 0x0001000005057824 */ /* 0x002fcc00078e00ff */
[----:B------:R-:W1:Y:S02]  /*89d0*/  F2I.U64.TRUNC R4, R5 ;  /* 0x0000000500047311 */ /* 0x000e64000020d800 */
[----:B-1----:R2:W-:Y:S01]  /*89e0*/  STG.E.64 desc[UR36][R2.64], R4 ;  /* 0x0000000402007986 */ /* 0x0025e2000c101b24 */
[----:B------:R-:W-:Y:S05]  /*89f0*/  BRA `(.L_x_4511) ;  /* 0x0000000400487947 */ /* 0x000fea0003800000 */
.L_x_4528:
[----:B-1----:R-:W-:-:S06]  /*8a00*/  SHF.L.U32 R5, R5, 0x10, RZ ;  /* 0x0000001005057819 */ /* 0x002fcc00000006ff */
[----:B------:R-:W1:Y:S02]  /*8a10*/  F2I.FTZ.U32.TRUNC.NTZ R5, R5 ;  /* 0x0000000500057305 */ /* 0x000e64000021f000 */
[----:B-1----:R1:W-:Y:S01]  /*8a20*/  STG.E desc[UR36][R2.64], R5 ;  /* 0x0000000502007986 */ /* 0x0023e2000c101924 */
[----:B------:R-:W-:Y:S05]  /*8a30*/  BRA `(.L_x_4511) ;  /* 0x0000000400387947 */ /* 0x000fea0003800000 */
.L_x_4518:
        /* <DEDUP_REMOVED lines=11> */
.L_x_4531:
[----:B-1----:R-:W-:Y:S01]  /*8af0*/  IMAD.U32 R5, R5, 0x10000, RZ ;  /* 0x0001000005057824 */ /* 0x002fe200078e00ff */
[----:B------:R-:W-:-:S03]  /*8b00*/  CS2R R6, SRZ ;  /* 0x0000000000067805 */ /* 0x000fc6000001ff00 */
[----:B------:R-:W-:-:S06]  /*8b10*/  FMUL.FTZ R5, R5, 1 ;  /* 0x3f80000005057820 */ /* 0x000fcc0000410000 */
[----:B------:R-:W1:Y:S02]  /*8b20*/  F2F.F64.F32 R4, R5 ;  /* 0x0000000500047310 */ /* 0x000e640000201800 */
[----:B-1----:R1:W-:Y:S01]  /*8b30*/  STG.E.128 desc[UR36][R2.64], R4 ;  /* 0x0000000402007986 */ /* 0x0023e2000c101d24 */
[----:B------:R-:W-:Y:S05]  /*8b40*/  BRA `(.L_x_4511) ;  /* 0x0000000000f47947 */ /* 0x000fea0003800000 */
.L_x_4530:
[----:B------:R-:W-:-:S09]  /*8b50*/  UISETP.NE.AND UP0, UPT, UR4, 0xf, UPT ;  /* 0x0000000f0400788c */ /* 0x000fd2000bf05270 */
[----:B------:R-:W-:Y:S05]  /*8b60*/  BRA.U !UP0, `(.L_x_4532) ;  /* 0x0000000108e87547 */ /* 0x000fea000b800000 */
[----:B------:R-:W-:-:S09]  /*8b70*/  UISETP.NE.AND UP0, UPT, UR4, 0x17, UPT ;  /* 0x000000170400788c */ /* 0x000fd2000bf05270 */
[----:B------:R-:W-:Y:S05]  /*8b80*/  BRA.U !UP0, `(.L_x_4533) ;  /* 0x0000000108907547 */ /* 0x000fea000b800000 */
[----:B------:R-:W-:-:S09]  /*8b90*/  UISETP.NE.AND UP0, UPT, UR4, 0x18, UPT ;  /* 0x000000180400788c */ /* 0x000fd2000bf05270 */
[----:B------:R-:W-:Y:S05]  /*8ba0*/  BRA.U !UP0, `(.L_x_4534) ;  /* 0x0000000108447547 */ /* 0x000fea000b800000 */
.L_x_4510:
        /* <DEDUP_REMOVED lines=16> */
.L_x_4535:
[----:B------:R-:W-:Y:S05]  /*8cb0*/  BRA `(.L_x_4511) ;  /* 0x0000000000987947 */ /* 0x000fea0003800000 */
.L_x_4534:
        /* <DEDUP_REMOVED lines=13> */
.L_x_4537:
[----:B------:R-:W-:Y:S05]  /*8d90*/  BSYNC.RECONVERGENT B0 ;  /* 0x0000000000007941 */ /* 0x000fea0003800200 */
.L_x_4536:
[----:B------:R-:W-:-:S05]  /*8da0*/  LOP3.LUT R5, R0, 0x80, R5, 0xf8, !PT ;  /* 0x0000008000057812 */ /* 0x000fca00078ef805 */
[----:B------:R0:W-:Y:S01]  /*8db0*/  STG.E.U8 desc[UR36][R2.64], R5 ;  /* 0x0000000502007986 */ /* 0x0001e2000c101124 */
[----:B------:R-:W-:Y:S05]  /*8dc0*/  BRA `(.L_x_4511) ;  /* 0x0000000000547947 */ /* 0x000fea0003800000 */
.L_x_4533:
        /* <DEDUP_REMOVED lines=12> */
.L_x_4539:
[----:B0-----:R-:W-:Y:S01]  /*8e90*/  IMAD.MOV.U32 R0, RZ, RZ, 0x7f ;  /* 0x0000007fff007424 */ /* 0x001fe200078e00ff */
[----:B------:R-:W-:-:S04]  /*8ea0*/  ISETP.GT.U32.AND P0, PT, R4, 0x7f800000, PT ;  /* 0x7f8000000400780c */ /* 0x000fc80003f04070 */
[----:B------:R-:W-:-:S09]  /*8eb0*/  SEL R0, R0, 0x7c, P0 ;  /* 0x0000007c00007807 */ /* 0x000fd20000000000 */
.L_x_4540:
[----:B------:R-:W-:Y:S05]  /*8ec0*/  BSYNC.RECONVERGENT B0 ;  /* 0x0000000000007941 */ /* 0x000fea0003800200 */
.L_x_4538:
[----:B------:R-:W-:-:S04]  /*8ed0*/  SHF.R.U32.HI R5, RZ, 0x18, R5 ;  /* 0x00000018ff057819 */ /* 0x000fc80000011605 */
[----:B------:R-:W-:-:S05]  /*8ee0*/  LOP3.LUT R5, R0, 0x80, R5, 0xf8, !PT ;  /* 0x0000008000057812 */ /* 0x000fca00078ef805 */
[----:B------:R0:W-:Y:S01]  /*8ef0*/  STG.E.U8 desc[UR36][R2.64], R5 ;  /* 0x0000000502007986 */ /* 0x0001e2000c101124 */
[----:B------:R-:W-:Y:S05]  /*8f00*/  BRA `(.L_x_4511) ;  /* 0x0000000000047947 */ /* 0x000fea0003800000 */
.L_x_4532:
[----:B-1----:R1:W-:Y:S02]  /*8f10*/  STG.E.U16 desc[UR36][R2.64], R5 ;  /* 0x0000000502007986 */ /* 0x0023e4000c101524 */
.L_x_4511:
[----:B------:R-:W-:-:S07]  /*8f20*/  VIADD R17, R17, 0x80 ;  /* 0x0000008011117836 */ /* 0x000fce0000000000 */
.L_x_4438:
[----:B------:R-:W-:Y:S05]  /*8f30*/  BSYNC.RECONVERGENT B6 ;  /* 0x0000000000067941 */ /* 0x000fea0003800200 */
.L_x_4437:
        /* <DEDUP_REMOVED lines=358> */
.L_x_4543:
        /* <DEDUP_REMOVED lines=19> */
.L_x_4547:
[----:B------:R-:W2:Y:S02]  /*a6d0*/  LDG.E.U8 R2, desc[UR36][R2.64] ;  /* 0x0000002402027981 */ /* 0x000ea4000c1e1100 */
[----:B--2---:R-:W-:-:S04]  /*a6e0*/  I2FP.F32.U32 R0, R2 ;  /* 0x0000000200007245 */ /* 0x004fc80000201000 */
[----:B------:R-:W-:-:S04]  /*a6f0*/  F2FP.BF16.F32.PACK_AB R0, RZ, R0 ;  /* 0x00000000ff00723e */ /* 0x000fc800000010ff */
[----:B------:R-:W-:Y:S01]  /*a700*/  PRMT R19, R0, 0x7610, R19 ;  /* 0x0000761000137816 */ /* 0x000fe20000000013 */
[----:B------:R-:W-:Y:S06]  /*a710*/  BRA `(.L_x_4549) ;  /* 0x0000000c00e07947 */ /* 0x000fec0003800000 */
.L_x_4546:
        /* <DEDUP_REMOVED lines=11> */
.L_x_4551:
[----:B------:R-:W2:Y:S02]  /*a7d0*/  LDG.E R2, desc[UR36][R2.64] ;  /* 0x0000002402027981 */ /* 0x000ea4000c1e1900 */
[----:B--2---:R-:W-:-:S04]  /*a7e0*/  I2FP.F32.S32 R0, R2 ;  /* 0x0000000200007245 */ /* 0x004fc80000201400 */
[----:B------:R-:W-:-:S04]  /*a7f0*/  F2FP.BF16.F32.PACK_AB R0, RZ, R0 ;  /* 0x00000000ff00723e */ /* 0x000fc800000010ff */
[----:B------:R-:W-:Y:S01]  /*a800*/  PRMT R19, R0, 0x7610, R19 ;  /* 0x0000761000137816 */ /* 0x000fe20000000013 */
[----:B------:R-:W-:Y:S06]  /*a810*/  BRA `(.L_x_4549) ;  /* 0x0000000c00a07947 */ /* 0x000fec0003800000 */
.L_x_4550:
[----:B------:R-:W2:Y:S02]  /*a820*/  LDG.E.U16 R2, desc[UR36][R2.64] ;  /* 0x0000002402027981 */ /* 0x000ea4000c1e1500 */
[----:B--2---:R-:W0:Y:S02]  /*a830*/  I2F.S16 R0, R2 ;  /* 0x0000000200007306 */ /* 0x004e240000101400 */
[----:B0-----:R-:W-:-:S04]  /*a840*/  F2FP.BF16.F32.PACK_AB R0, RZ, R0 ;  /* 0x00000000ff00723e */ /* 0x001fc800000010ff */
[----:B------:R-:W-:Y:S01]  /*a850*/  PRMT R19, R0, 0x7610, R19 ;  /* 0x0000761000137816 */ /* 0x000fe20000000013 */
[----:B------:R-:W-:Y:S06]  /*a860*/  BRA `(.L_x_4549) ;  /* 0x0000000c008c7947 */ /* 0x000fec0003800000 */
.L_x_4545:
        /* <DEDUP_REMOVED lines=9> */
.L_x_4553:
[----:B------:R-:W2:Y:S02]  /*a900*/  LDG.E.U16 R0, desc[UR36][R2.64] ;  /* 0x0000002402007981 */ /* 0x000ea4000c1e1500 */
[----:B--2---:R-:W-:-:S05]  /*a910*/  HADD2.F32 R0, -RZ, R0.H0_H0 ;  /* 0x20000000ff007230 */ /* 0x004fca0000004100 */
[----:B------:R-:W-:-:S04]  /*a920*/  F2FP.BF16.F32.PACK_AB R0, RZ, R0 ;  /* 0x00000000ff00723e */ /* 0x000fc800000010ff */
[----:B------:R-:W-:Y:S01]  /*a930*/  PRMT R19, R0, 0x7610, R19 ;  /* 0x0000761000137816 */ /* 0x000fe20000000013 */
[----:B------:R-:W-:Y:S06]  /*a940*/  BRA `(.L_x_4549) ;  /* 0x0000000c00547947 */ /* 0x000fec0003800000 */
.L_x_4552:
        /* <DEDUP_REMOVED lines=9> */
.L_x_4555:
[----:B------:R-:W2:Y:S02]  /*a9e0*/  LDG.E.U16 R2, desc[UR36][R2.64] ;  /* 0x0000002402027981 */ /* 0x000ea4000c1e1500 */
[----:B--2---:R-:W-:-:S05]  /*a9f0*/  HADD2.F32 R0, -RZ, R2.H0_H0 ;  /* 0x20000002ff007230 */ /* 0x004fca0000004100 */
[----:B------:R-:W-:-:S04]  /*aa00*/  F2FP.BF16.F32.PACK_AB R0, RZ, R0 ;  /* 0x00000000ff00723e */ /* 0x000fc800000010ff */
[----:B------:R-:W-:Y:S01]  /*aa10*/  PRMT R19, R0, 0x7610, R19 ;  /* 0x0000761000137816 */ /* 0x000fe20000000013 */
[----:B------:R-:W-:Y:S06]  /*aa20*/  BRA `(.L_x_4549) ;  /* 0x0000000c001c7947 */ /* 0x000fec0003800000 */
.L_x_4554:
        /* <DEDUP_REMOVED lines=13> */
.L_x_4544:
        /* <DEDUP_REMOVED lines=14> */
.L_x_4558:
        /* <DEDUP_REMOVED lines=13> */
.L_x_4557:
        /* <DEDUP_REMOVED lines=27> */
.L_x_4560:
        /* <DEDUP_REMOVED lines=14> */
.L_x_4559:
[----:B------:R0:W5:Y:S01]  /*af40*/  LDG.E.U16 R19, desc[UR36][R2.64] ;  /* 0x0000002402137981 */ /* 0x000162000c1e1500 */
[----:B------:R-:W-:Y:S05]  /*af50*/  BRA `(.L_x_4549) ;  /* 0x0000000400d07947 */ /* 0x000fea0003800000 */
.L_x_4556:
        /* <DEDUP_REMOVED lines=13> */
.L_x_4563:
        /* <DEDUP_REMOVED lines=21> */
.L_x_4567:
[----:B------:R-:W-:Y:S05]  /*b180*/  BSYNC.RECONVERGENT B1 ;  /* 0x0000000000017941 */ /* 0x000fea0003800200 */
.L_x_4566:
[----:B------:R-:W-:Y:S02]  /*b190*/  SHF.L.U32 R0, R0, 0x14, RZ ;  /* 0x0000001400007819 */ /* 0x000fe400000006ff */
[----:B------:R-:W-:-:S04]  /*b1a0*/  LEA R2, R2, 0x3b800000, 0x17 ;  /* 0x3b80000002027811 */ /* 0x000fc800078eb8ff */
[----:B------:R-:W-:-:S07]  /*b1b0*/  LOP3.LUT R0, R2, R0, R7, 0xfe, !PT ;  /* 0x0000000002007212 */ /* 0x000fce00078efe07 */
.L_x_4565:
[----:B------:R-:W-:Y:S05]  /*b1c0*/  BSYNC.RECONVERGENT B0 ;  /* 0x0000000000007941 */ /* 0x000fea0003800200 */
.L_x_4564:
[----:B------:R-:W-:-:S04]  /*b1d0*/  F2FP.BF16.F32.PACK_AB R0, RZ, R0 ;  /* 0x00000000ff00723e */ /* 0x000fc800000010ff */
[----:B------:R-:W-:Y:S01]  /*b1e0*/  PRMT R19, R0, 0x7610, R19 ;  /* 0x0000761000137816 */ /* 0x000fe20000000013 */
[----:B------:R-:W-:Y:S06]  /*b1f0*/  BRA `(.L_x_4549) ;  /* 0x0000000400287947 */ /* 0x000fec0003800000 */
.L_x_4562:
        /* <DEDUP_REMOVED lines=21> */
.L_x_4571:
[----:B------:R-:W-:Y:S05]  /*b350*/  BSYNC.RECONVERGENT B1 ;  /* 0x0000000000017941 */ /* 0x000fea0003800200 */
.L_x_4570:
[----:B------:R-:W-:Y:S01]  /*b360*/  IMAD.SHL.U32 R0, R0, 0x200000, RZ ;  /* 0x0020000000007824 */ /* 0x000fe200078e00ff */
[----:B------:R-:W-:-:S04]  /*b370*/  LEA R2, R2, 0x37800000, 0x17 ;  /* 0x3780000002027811 */ /* 0x000fc800078eb8ff */
[----:B------:R-:W-:-:S07]  /*b380*/  LOP3.LUT R0, R2, R0, R7, 0xfe, !PT ;  /* 0x0000000002007212 */ /* 0x000fce00078efe07 */
.L_x_4569:
[----:B------:R-:W-:Y:S05]  /*b390*/  BSYNC.RECONVERGENT B0 ;  /* 0x0000000000007941 */ /* 0x000fea0003800200 */
.L_x_4568:
[----:B------:R-:W-:-:S04]  /*b3a0*/  F2FP.BF16.F32.PACK_AB R0, RZ, R0 ;  /* 0x00000000ff00723e */ /* 0x000fc800000010ff */
[----:B------:R-:W-:Y:S01]  /*b3b0*/  PRMT R19, R0, 0x7610, R19 ;  /* 0x0000761000137816 */ /* 0x000fe20000000013 */
[----:B------:R-:W-:Y:S06]  /*b3c0*/  BRA `(.L_x_4549) ;  /* 0x0000000000b47947 */ /* 0x000fec0003800000 */
.L_x_4561:
        /* <DEDUP_REMOVED lines=14> */
.L_x_4575:
[----:B------:R-:W-:Y:S05]  /*b4b0*/  BSYNC.RECONVERGENT B0 ;  /* 0x0000000000007941 */ /* 0x000fea0003800200 */
.L_x_4574:
[----:B------:R-:W-:-:S04]  /*b4c0*/  F2FP.BF16.F32.PACK_AB R0, RZ, R0 ;  /* 0x00000000ff00723e */ /* 0x000fc800000010ff */
[----:B------:R-:W-:Y:S01]  /*b4d0*/  PRMT R19, R0, 0x7610, R19 ;  /* 0x0000761000137816 */ /* 0x000fe20000000013 */
[----:B------:R-:W-:Y:S06]  /*b4e0*/  BRA `(.L_x_4549) ;  /* 0x00000000006c7947 */ /* 0x000fec0003800000 */
.L_x_4548:
        /* <DEDUP_REMOVED lines=16> */
.L_x_4576:
[----:B------:R-:W-:Y:S01]  /*b5f0*/  PRMT R19, RZ, 0x7610, R19 ;  /* 0x00007610ff137816 */ /* 0x000fe20000000013 */
[----:B------:R-:W-:Y:S06]  /*b600*/  BRA `(.L_x_4549) ;  /* 0x0000000000247947 */ /* 0x000fec0003800000 */
.L_x_4573:
[----:B------:R-:W2:Y:S02]  /*b610*/  LDG.E.64 R2, desc[UR36][R2.64] ;  /* 0x0000002402027981 */ /* 0x000ea4000c1e1b00 */
[----:B--2---:R-:W0:Y:S02]  /*b620*/  I2F.U64 R0, R2 ;  /* 0x0000000200007312 */ /* 0x004e240000301000 */
[----:B0-----:R-:W-:-:S04]  /*b630*/  F2FP.BF16.F32.PACK_AB R0, RZ, R0 ;  /* 0x00000000ff00723e */ /* 0x001fc800000010ff */
[----:B------:R-:W-:Y:S01]  /*b640*/  PRMT R19, R0, 0x7610, R19 ;  /* 0x0000761000137816 */ /* 0x000fe20000000013 */
[----:B------:R-:W-:Y:S06]  /*b650*/  BRA `(.L_x_4549) ;  /* 0x0000000000107947 */ /* 0x000fec0003800000 */
.L_x_4572:
[----:B------:R-:W2:Y:S02]  /*b660*/  LDG.E R2, desc[UR36][R2.64] ;  /* 0x0000002402027981 */ /* 0x000ea4000c1e1900 */
[----:B--2---:R-:W-:-:S04]  /*b670*/  I2FP.F32.U32 R0, R2 ;  /* 0x0000000200007245 */ /* 0x004fc80000201000 */
[----:B------:R-:W-:-:S04]  /*b680*/  F2FP.BF16.F32.PACK_AB R0, RZ, R0 ;  /* 0x00000000ff00723e */ /* 0x000fc800000010ff */
[----:B------:R-:W-:-:S07]  /*b690*/  PRMT R19, R0, 0x7610, R19 ;  /* 0x0000761000137816 */ /* 0x000fce0000000013 */
.L_x_4549:
        /* <DEDUP_REMOVED lines=18> */
.L_x_4580:
[----:B------:R-:W2:Y:S02]  /*b7c0*/  LDG.E.U8 R2, desc[UR36][R2.64] ;  /* 0x0000002402027981 */ /* 0x000ea4000c1e1100 */
[----:B--2---:R-:W-:-:S04]  /*b7d0*/  I2FP.F32.U32 R0, R2 ;  /* 0x0000000200007245 */ /* 0x004fc80000201000 */
[----:B------:R-:W-:Y:S01]  /*b7e0*/  F2FP.BF16.F32.PACK_AB R0, RZ, R0 ;  /* 0x00000000ff00723e */ /* 0x000fe200000010ff */
[----:B------:R-:W-:Y:S06]  /*b7f0*/  BRA `(.L_x_4582) ;  /* 0x0000000c00a47947 */ /* 0x000fec0003800000 */
.L_x_4579:
        /* <DEDUP_REMOVED lines=10> */
.L_x_4584:
[----:B------:R-:W2:Y:S02]  /*b8a0*/  LDG.E R2, desc[UR36][R2.64] ;  /* 0x0000002402027981 */ /* 0x000ea4000c1e1900 */
[----:B--2---:R-:W-:-:S04]  /*b8b0*/  I2FP.F32.S32 R0, R2 ;  /* 0x0000000200007245 */ /* 0x004fc80000201400 */
[----:B------:R-:W-:Y:S01]  /*b8c0*/  F2FP.BF16.F32.PACK_AB R0, RZ, R0 ;  /* 0x00000000ff00723e */ /* 0x000fe200000010ff */
[----:B------:R-:W-:Y:S06]  /*b8d0*/  BRA `(.L_x_4582) ;  /* 0x0000000c006c7947 */ /* 0x000fec0003800000 */
.L_x_4583:
[----:B------:R-:W2:Y:S02]  /*b8e0*/  LDG.E.U16 R2, desc[UR36][R2.64] ;  /* 0x0000002402027981 */ /* 0x000ea4000c1e1500 */
[----:B--2---:R-:W0:Y:S02]  /*b8f0*/  I2F.S16 R0, R2 ;  /* 0x0000000200007306 */ /* 0x004e240000101400 */
[----:B0-----:R-:W-:Y:S01]  /*b900*/  F2FP.BF16.F32.PACK_AB R0, RZ, R0 ;  /* 0x00000000ff00723e */ /* 0x001fe200000010ff */
[----:B------:R-:W-:Y:S06]  /*b910*/  BRA `(.L_x_4582) ;  /* 0x0000000c005c7947 */ /* 0x000fec0003800000 */
.L_x_4578:
        /* <DEDUP_REMOVED lines=9> */
.L_x_4586:
[----:B------:R-:W2:Y:S02]  /*b9b0*/  LDG.E.U16 R0, desc[UR36][R2.64] ;  /* 0x0000002402007981 */ /* 0x000ea4000c1e1500 */
[----:B--2---:R-:W-:-:S05]  /*b9c0*/  HADD2.F32 R0, -RZ, R0.H0_H0 ;  /* 0x20000000ff007230 */ /* 0x004fca0000004100 */
[----:B------:R-:W-:Y:S01]  /*b9d0*/  F2FP.BF16.F32.PACK_AB R0, RZ, R0 ;  /* 0x00000000ff00723e */ /* 0x000fe200000010ff */
[----:B------:R-:W-:Y:S06]  /*b9e0*/  BRA `(.L_x_4582) ;  /* 0x0000000c00287947 */ /* 0x000fec0003800000 */
.L_x_4585:
        /* <DEDUP_REMOVED lines=9> */
.L_x_4588:
[----:B------:R-:W2:Y:S02]  /*ba80*/  LDG.E.U16 R2, desc[UR36][R2.64] ;  /* 0x0000002402027981 */ /* 0x000ea4000c1e1500 */
[----:B--2---:R-:W-:-:S05]  /*ba90*/  HADD2.F32 R0, -RZ, R2.H0_H0 ;  /* 0x20000002ff007230 */ /* 0x004fca0000004100 */
[----:B------:R-:W-:Y:S01]  /*baa0*/  F2FP.BF16.F32.PACK_AB R0, RZ, R0 ;  /* 0x00000000ff00723e */ /* 0x000fe200000010ff */
[----:B------:R-:W-:Y:S06]  /*bab0*/  BRA `(.L_x_4582) ;  /* 0x0000000800f47947 */ /* 0x000fec0003800000 */
.L_x_4587:
        /* <DEDUP_REMOVED lines=12> */
.L_x_4577:
        /* <DEDUP_REMOVED lines=13> */
.L_x_4591:
        /* <DEDUP_REMOVED lines=12> */
.L_x_4590:
        /* <DEDUP_REMOVED lines=27> */
.L_x_4593:
        /* <DEDUP_REMOVED lines=13> */
.L_x_4592:
[----:B------:R0:W5:Y:S01]  /*bf90*/  LDG.E.U16 R0, desc[UR36][R2.64] ;  /* 0x0000002402007981 */ /* 0x000162000c1e1500 */
[----:B------:R-:W-:Y:S05]  /*bfa0*/  BRA `(.L_x_4582) ;  /* 0x0000000400b87947 */ /* 0x000fea0003800000 */
.L_x_4589:
        /* <DEDUP_REMOVED lines=12> */
.L_x_4596:
        /* <DEDUP_REMOVED lines=21> */
.L_x_4600:
[----:B------:R-:W-:Y:S05]  /*c1c0*/  BSYNC.RECONVERGENT B1 ;  /* 0x0000000000017941 */ /* 0x000fea0003800200 */
.L_x_4599:
[----:B------:R-:W-:Y:S01]  /*c1d0*/  IMAD.SHL.U32 R0, R0, 0x100000, RZ ;  /* 0x0010000000007824 */ /* 0x000fe200078e00ff */
[----:B------:R-:W-:-:S04]  /*c1e0*/  LEA R2, R2, 0x3b800000, 0x17 ;  /* 0x3b80000002027811 */ /* 0x000fc800078eb8ff */
[----:B------:R-:W-:-:S07]  /*c1f0*/  LOP3.LUT R0, R2, R0, R7, 0xfe, !PT ;  /* 0x0000000002007212 */ /* 0x000fce00078efe07 */
.L_x_4598:
[----:B------:R-:W-:Y:S05]  /*c200*/  BSYNC.RECONVERGENT B0 ;  /* 0x0000000000007941 */ /* 0x000fea0003800200 */
.L_x_4597:
[----:B------:R-:W-:Y:S01]  /*c210*/  F2FP.BF16.F32.PACK_AB R0, RZ, R0 ;  /* 0x00000000ff00723e */ /* 0x000fe200000010ff */
[----:B------:R-:W-:Y:S06]  /*c220*/  BRA `(.L_x_4582) ;  /* 0x0000000400187947 */ /* 0x000fec0003800000 */
.L_x_4595:
        /* <DEDUP_REMOVED lines=21> */
.L_x_4604:
[----:B------:R-:W-:Y:S05]  /*c380*/  BSYNC.RECONVERGENT B1 ;  /* 0x0000000000017941 */ /* 0x000fea0003800200 */
.L_x_4603:
[----:B------:R-:W-:Y:S01]  /*c390*/  IMAD.SHL.U32 R0, R0, 0x200000, RZ ;  /* 0x0020000000007824 */ /* 0x000fe200078e00ff */
[----:B------:R-:W-:-:S04]  /*c3a0*/  LEA R2, R2, 0x37800000, 0x17 ;  /* 0x3780000002027811 */ /* 0x000fc800078eb8ff */
[----:B------:R-:W-:-:S07]  /*c3b0*/  LOP3.LUT R0, R2, R0, R7, 0xfe, !PT ;  /* 0x0000000002007212 */ /* 0x000fce00078efe07 */
.L_x_4602:
[----:B------:R-:W-:Y:S05]  /*c3c0*/  BSYNC.RECONVERGENT B0 ;  /* 0x0000000000007941 */ /* 0x000fea0003800200 */
.L_x_4601:
[----:B------:R-:W-:Y:S01]  /*c3d0*/  F2FP.BF16.F32.PACK_AB R0, RZ, R0 ;  /* 0x00000000ff00723e */ /* 0x000fe200000010ff */
[----:B------:R-:W-:Y:S06]  /*c3e0*/  BRA `(.L_x_4582) ;  /* 0x0000000000a87947 */ /* 0x000fec0003800000 */
.L_x_4594:
        /* <DEDUP_REMOVED lines=14> */
.L_x_4608:
[----:B------:R-:W-:Y:S05]  /*c4d0*/  BSYNC.RECONVERGENT B0 ;  /* 0x0000000000007941 */ /* 0x000fea0003800200 */
.L_x_4607:
[----:B------:R-:W-:Y:S01]  /*c4e0*/  F2FP.BF16.F32.PACK_AB R0, RZ, R0 ;  /* 0x00000000ff00723e */ /* 0x000fe200000010ff */
[----:B------:R-:W-:Y:S06]  /*c4f0*/  BRA `(.L_x_4582) ;  /* 0x0000000000647947 */ /* 0x000fec0003800000 */
.L_x_4581:
        /* <DEDUP_REMOVED lines=16> */
.L_x_4609:
[----:B------:R-:W-:Y:S01]  /*c600*/  PRMT R0, RZ, 0x7610, R0 ;  /* 0x00007610ff007816 */ /* 0x000fe20000000000 */
[----:B------:R-:W-:Y:S06]  /*c610*/  BRA `(.L_x_4582) ;  /* 0x00000000001c7947 */ /* 0x000fec0003800000 */
.L_x_4606:
[----:B------:R-:W2:Y:S02]  /*c620*/  LDG.E.64 R2, desc[UR36][R2.64] ;  /* 0x0000002402027981 */ /* 0x000ea4000c1e1b00 */
[----:B--2---:R-:W0:Y:S02]  /*c630*/  I2F.U64 R0, R2 ;  /* 0x0000000200007312 */ /* 0x004e240000301000 */
[----:B0-----:R-:W-:Y:S01]  /*c640*/  F2FP.BF16.F32.PACK_AB R0, RZ, R0 ;  /* 0x00000000ff00723e */ /* 0x001fe200000010ff */
[----:B------:R-:W-:Y:S06]  /*c650*/  BRA `(.L_x_4582) ;  /* 0x00000000000c7947 */ /* 0x000fec0003800000 */
.L_x_4605:
[----:B------:R-:W2:Y:S02]  /*c660*/  LDG.E R2, desc[UR36][R2.64] ;  /* 0x0000002402027981 */ /* 0x000ea4000c1e1900 */
[----:B--2---:R-:W-:-:S04]  /*c670*/  I2FP.F32.U32 R0, R2 ;  /* 0x0000000200007245 */ /* 0x004fc80000201000 */
[----:B------:R-:W-:-:S07]  /*c680*/  F2FP.BF16.F32.PACK_AB R0, RZ, R0 ;  /* 0x00000000ff00723e */ /* 0x000fce00000010ff */
.L_x_4582:
        /* <DEDUP_REMOVED lines=29> */
.L_x_4613:
[----:B-1----:R-:W-:-:S06]  /*c860*/  IMAD.U32 R5, R5, 0x10000, RZ ;  /* 0x0001000005057824 */ /* 0x002fcc00078e00ff */
[----:B------:R-:W1:Y:S02]  /*c870*/  F2I.S64.TRUNC R4, R5 ;  /* 0x0000000500047311 */ /* 0x000e64000020d900 */
[----:B-1----:R1:W-:Y:S01]  /*c880*/  STG.E.U8 desc[UR36][R2.64], R4 ;  /* 0x0000000402007986 */ /* 0x0023e2000c101124 */
[----:B------:R-:W-:Y:S05]  /*c890*/  BRA `(.L_x_4615) ;  /* 0x0000000c006c7947 */ /* 0x000fea0003800000 */
.L_x_4612:
        /* <DEDUP_REMOVED lines=10> */
.L_x_4617:
[----:B-1----:R-:W-:-:S06]  /*c940*/  IMAD.U32 R5, R5, 0x10000, RZ ;  /* 0x0001000005057824 */ /* 0x002fcc00078e00ff */
[----:B------:R-:W1:Y:S02]  /*c950*/  F2I.FTZ.TRUNC.NTZ R5, R5 ;  /* 0x0000000500057305 */ /* 0x000e64000021f100 */
[----:B-1----:R1:W-:Y:S01]  /*c960*/  STG.E desc[UR36][R2.64], R5 ;  /* 0x0000000502007986 */ /* 0x0023e2000c101924 */
[----:B------:R-:W-:Y:S05]  /*c970*/  BRA `(.L_x_4615) ;  /* 0x0000000c00347947 */ /* 0x000fea0003800000 */
.L_x_4616:
[----:B-1----:R-:W-:-:S06]  /*c980*/  IMAD.U32 R5, R5, 0x10000, RZ ;  /* 0x0001000005057824 */ /* 0x002fcc00078e00ff */
[----:B------:R-:W1:Y:S02]  /*c990*/  F2I.FTZ.TRUNC.NTZ R5, R5 ;  /* 0x0000000500057305 */ /* 0x000e64000021f100 */
[----:B-1----:R1:W-:Y:S01]  /*c9a0*/  STG.E.U16 desc[UR36][R2.64], R5 ;  /* 0x0000000502007986 */ /* 0x0023e2000c101524 */
[----:B------:R-:W-:Y:S05]  /*c9b0*/  BRA `(.L_x_4615) ;  /* 0x0000000c00247947 */ /* 0x000fea0003800000 */
.L_x_4611:
        /* <DEDUP_REMOVED lines=9> */
.L_x_4619:
[----:B01----:R-:W-:-:S04]  /*ca50*/  SHF.L.U32 R0, R5, 0x10, RZ ;  /* 0x0000001005007819 */ /* 0x003fc800000006ff */
[----:B------:R-:W-:-:S05]  /*ca60*/  F2FP.F16.F32.PACK_AB R0, RZ, R0 ;  /* 0x00000000ff00723e */ /* 0x000fca00000000ff */
[----:B------:R0:W-:Y:S01]  /*ca70*/  STG.E.U16 desc[UR36][R2.64], R0 ;  /* 0x0000000002007986 */ /* 0x0001e2000c101524 */
[----:B------:R-:W-:Y:S05]  /*ca80*/  BRA `(.L_x_4615) ;  /* 0x0000000800f07947 */ /* 0x000fea0003800000 */
.L_x_4618:
        /* <DEDUP_REMOVED lines=10> */
.L_x_4621:
[----:B-1----:R-:W-:-:S05]  /*cb30*/  IMAD.U32 R5, R5, 0x10000, RZ ;  /* 0x0001000005057824 */ /* 0x002fca00078e00ff */
[----:B------:R-:W-:-:S04]  /*cb40*/  F2FP.F16.F32.PACK_AB R5, RZ, R5 ;  /* 0x00000005ff05723e */ /* 0x000fc800000000ff */
[----:B------:R-:W-:-:S05]  /*cb50*/  PRMT R5, R5, 0x5410, RZ ;  /* 0x0000541005057816 */ /* 0x000fca00000000ff */
[----:B------:R1:W-:Y:S01]  /*cb60*/  STG.E desc[UR36][R2.64], R5 ;  /* 0x0000000502007986 */ /* 0x0003e2000c101924 */
[----:B------:R-:W-:Y:S05]  /*cb70*/  BRA `(.L_x_4615) ;  /* 0x0000000800b47947 */ /* 0x000fea0003800000 */
.L_x_4620:
[----:B-1----:R-:W-:-:S04]  /*cb80*/  IMAD.U32 R4, R5, 0x10000, RZ ;  /* 0x0001000005047824 */ /* 0x002fc800078e00ff */
[----:B------:R-:W-:-:S06]  /*cb90*/  FMUL.FTZ R4, R4, 1 ;  /* 0x3f80000004047820 */ /* 0x000fcc0000410000 */
[----:B------:R-:W1:Y:S02]  /*cba0*/  F2F.F64.F32 R4, R4 ;  /* 0x0000000400047310 */ /* 0x000e640000201800 */
[----:B-1----:R1:W-:Y:S01]  /*cbb0*/  STG.E.64 desc[UR36][R2.64], R4 ;  /* 0x0000000402007986 */ /* 0x0023e2000c101b24 */
[----:B------:R-:W-:Y:S05]  /*cbc0*/  BRA `(.L_x_4615) ;  /* 0x0000000800a07947 */ /* 0x000fea0003800000 */
.L_x_4610:
        /* <DEDUP_REMOVED lines=14> */
.L_x_4625:
        /* <DEDUP_REMOVED lines=18> */
.L_x_4628:
[----:B------:R-:W-:-:S04]  /*cdd0*/  SHF.R.U32.HI R5, RZ, 0x18, R5 ;  /* 0x00000018ff057819 */ /* 0x000fc80000011605 */
[----:B------:R-:W-:-:S07]  /*cde0*/  LOP3.LUT R0, R0, 0x80, R5, 0xf8, !PT ;  /* 0x0000008000007812 */ /* 0x000fce00078ef805 */
.L_x_4627:
[----:B------:R-:W-:Y:S05]  /*cdf0*/  BSYNC.RECONVERGENT B0 ;  /* 0x0000000000007941 */ /* 0x000fea0003800200 */
.L_x_4626:
[----:B------:R0:W-:Y:S01]  /*ce00*/  STG.E.U8 desc[UR36][R2.64], R0 ;  /* 0x0000000002007986 */ /* 0x0001e2000c101124 */
[----:B------:R-:W-:Y:S05]  /*ce10*/  BRA `(.L_x_4615) ;  /* 0x00000008000c7947 */ /* 0x000fea0003800000 */
.L_x_4624:
        /* <DEDUP_REMOVED lines=18> */
.L_x_4631:
[----:B------:R-:W-:-:S04]  /*cf40*/  SHF.R.U32.HI R5, RZ, 0x18, R5 ;  /* 0x00000018ff057819 */ /* 0x000fc80000011605 */
[----:B------:R-:W-:-:S07]  /*cf50*/  LOP3.LUT R0, R0, 0x80, R5, 0xf8, !PT ;  /* 0x0000008000007812 */ /* 0x000fce00078ef805 */
.L_x_4630:
[----:B------:R-:W-:Y:S05]  /*cf60*/  BSYNC.RECONVERGENT B0 ;  /* 0x0000000000007941 */ /* 0x000fea0003800200 */
.L_x_4629:
[----:B------:R0:W-:Y:S01]  /*cf70*/  STG.E.U8 desc[UR36][R2.64], R0 ;  /* 0x0000000002007986 */ /* 0x0001e2000c101124 */
[----:B------:R-:W-:Y:S05]  /*cf80*/  BRA `(.L_x_4615) ;  /* 0x0000000400b07947 */ /* 0x000fea0003800000 */
.L_x_4623:
        /* <DEDUP_REMOVED lines=22> */
.L_x_4633:
[----:B-1----:R-:W-:-:S06]  /*d0f0*/  IMAD.U32 R5, R5, 0x10000, RZ ;  /* 0x0001000005057824 */ /* 0x002fcc00078e00ff */
[----:B------:R-:W1:Y:S02]  /*d100*/  F2I.U64.TRUNC R4, R5 ;  /* 0x0000000500047311 */ /* 0x000e64000020d800 */
[----:B-1----:R1:W-:Y:S01]  /*d110*/  STG.E.64 desc[UR36][R2.64], R4 ;  /* 0x0000000402007986 */ /* 0x0023e2000c101b24 */
[----:B------:R-:W-:Y:S05]  /*d120*/  BRA `(.L_x_4615) ;  /* 0x0000000400487947 */ /* 0x000fea0003800000 */
.L_x_4632:
[----:B-1----:R-:W-:-:S06]  /*d130*/  SHF.L.U32 R5, R5, 0x10, RZ ;  /* 0x0000001005057819 */ /* 0x002fcc00000006ff */
[----:B------:R-:W1:Y:S02]  /*d140*/  F2I.FTZ.U32.TRUNC.NTZ R5, R5 ;  /* 0x0000000500057305 */ /* 0x000e64000021f000 */
[----:B-1----:R1:W-:Y:S01]  /*d150*/  STG.E desc[UR36][R2.64], R5 ;  /* 0x0000000502007986 */ /* 0x0023e2000c101924 */
[----:B------:R-:W-:Y:S05]  /*d160*/  BRA `(.L_x_4615) ;  /* 0x0000000400387947 */ /* 0x000fea0003800000 */
.L_x_4622:
        /* <DEDUP_REMOVED lines=11> */
.L_x_4635:
[----:B-1----:R-:W-:Y:S01]  /*d220*/  IMAD.U32 R5, R5, 0x10000, RZ ;  /* 0x0001000005057824 */ /* 0x002fe200078e00ff */
[----:B------:R-:W-:-:S03]  /*d230*/  CS2R R6, SRZ ;  /* 0x0000000000067805 */ /* 0x000fc6000001ff00 */
[----:B------:R-:W-:-:S06]  /*d240*/  FMUL.FTZ R5, R5, 1 ;  /* 0x3f80000005057820 */ /* 0x000fcc0000410000 */
[----:B------:R-:W1:Y:S02]  /*d250*/  F2F.F64.F32 R4, R5 ;  /* 0x0000000500047310 */ /* 0x000e640000201800 */
[----:B-1----:R1:W-:Y:S01]  /*d260*/  STG.E.128 desc[UR36][R2.64], R4 ;  /* 0x0000000402007986 */ /* 0x0023e2000c101d24 */
[----:B------:R-:W-:Y:S05]  /*d270*/  BRA `(.L_x_4615) ;  /* 0x0000000000f47947 */ /* 0x000fea0003800000 */
.L_x_4634:
[----:B------:R-:W-:-:S09]  /*d280*/  UISETP.NE.AND UP0, UPT, UR4, 0xf, UPT ;  /* 0x0000000f0400788c */ /* 0x000fd2000bf05270 */
[----:B------:R-:W-:Y:S05]  /*d290*/  BRA.U !UP0, `(.L_x_4636) ;  /* 0x0000000108e87547 */ /* 0x000fea000b800000 */
[----:B------:R-:W-:-:S09]  /*d2a0*/  UISETP.NE.AND UP0, UPT, UR4, 0x17, UPT ;  /* 0x000000170400788c */ /* 0x000fd2000bf05270 */
[----:B------:R-:W-:Y:S05]  /*d2b0*/  BRA.U !UP0, `(.L_x_4637) ;  /* 0x0000000108907547 */ /* 0x000fea000b800000 */
[----:B------:R-:W-:-:S09]  /*d2c0*/  UISETP.NE.AND UP0, UPT, UR4, 0x18, UPT ;  /* 0x000000180400788c */ /* 0x000fd2000bf05270 */
[----:B------:R-:W-:Y:S05]  /*d2d0*/  BRA.U !UP0, `(.L_x_4638) ;  /* 0x0000000108447547 */ /* 0x000fea000b800000 */
.L_x_4614:
        /* <DEDUP_REMOVED lines=16> */
.L_x_4639:
[----:B------:R-:W-:Y:S05]  /*d3e0*/  BRA `(.L_x_4615) ;  /* 0x0000000000987947 */ /* 0x000fea0003800000 */
.L_x_4638:
        /* <DEDUP_REMOVED lines=13> */
.L_x_4641:
[----:B------:R-:W-:Y:S05]  /*d4c0*/  BSYNC.RECONVERGENT B0 ;  /* 0x0000000000007941 */ /* 0x000fea0003800200 */
.L_x_4640:
[----:B------:R-:W-:-:S05]  /*d4d0*/  LOP3.LUT R5, R0, 0x80, R5, 0xf8, !PT ;  /* 0x0000008000057812 */ /* 0x000fca00078ef805 */
[----:B------:R4:W-:Y:S01]  /*d4e0*/  STG.E.U8 desc[UR36][R2.64], R5 ;  /* 0x0000000502007986 */ /* 0x0009e2000c101124 */
[----:B------:R-:W-:Y:S05]  /*d4f0*/  BRA `(.L_x_4615) ;  /* 0x0000000000547947 */ /* 0x000fea0003800000 */
.L_x_4637:
        /* <DEDUP_REMOVED lines=12> */
.L_x_4643:
[----:B0-----:R-:W-:Y:S01]  /*d5c0*/  IMAD.MOV.U32 R0, RZ, RZ, 0x7f ;  /* 0x0000007fff007424 */ /* 0x001fe200078e00ff */
[----:B------:R-:W-:-:S04]  /*d5d0*/  ISETP.GT.U32.AND P0, PT, R4, 0x7f800000, PT ;  /* 0x7f8000000400780c */ /* 0x000fc80003f04070 */
[----:B------:R-:W-:-:S09]  /*d5e0*/  SEL R0, R0, 0x7c, P0 ;  /* 0x0000007c00007807 */ /* 0x000fd20000000000 */
.L_x_4644:
[----:B------:R-:W-:Y:S05]  /*d5f0*/  BSYNC.RECONVERGENT B0 ;  /* 0x0000000000007941 */ /* 0x000fea0003800200 */
.L_x_4642:
[----:B------:R-:W-:-:S04]  /*d600*/  SHF.R.U32.HI R5, RZ, 0x18, R5 ;  /* 0x00000018ff057819 */ /* 0x000fc80000011605 */
[----:B------:R-:W-:-:S05]  /*d610*/  LOP3.LUT R5, R0, 0x80, R5, 0xf8, !PT ;  /* 0x0000008000057812 */ /* 0x000fca00078ef805 */
[----:B------:R3:W-:Y:S01]  /*d620*/  STG.E.U8 desc[UR36][R2.64], R5 ;  /* 0x0000000502007986 */ /* 0x0007e2000c101124 */
[----:B------:R-:W-:Y:S05]  /*d630*/  BRA `(.L_x_4615) ;  /* 0x0000000000047947 */ /* 0x000fea0003800000 */
.L_x_4636:
[----:B-1----:R1:W-:Y:S02]  /*d640*/  STG.E.U16 desc[UR36][R2.64], R5 ;  /* 0x0000000502007986 */ /* 0x0023e4000c101524 */
.L_x_4615:
[----:B------:R-:W-:-:S07]  /*d650*/  VIADD R17, R17, 0x80 ;  /* 0x0000008011117836 */ /* 0x000fce0000000000 */
.L_x_4542:
[----:B------:R-:W-:Y:S05]  /*d660*/  BSYNC.RECONVERGENT B6 ;  /* 0x0000000000067941 */ /* 0x000fea0003800200 */
.L_x_4541:
        /* <DEDUP_REMOVED lines=357> */
.L_x_4645:
        /* <DEDUP_REMOVED lines=22> */
.L_x_4649:
[----:B------:R-:W2:Y:S02]  /*ee20*/  LDG.E.U8 R2, desc[UR36][R2.64] ;  /* 0x0000002402027981 */ /* 0x000ea4000c1e1100 */
[----:B--2---:R-:W-:-:S04]  /*ee30*/  I2FP.F32.U32 R0, R2 ;  /* 0x0000000200007245 */ /* 0x004fc80000201000 */
[----:B------:R-:W-:-:S04]  /*ee40*/  F2FP.BF16.F32.PACK_AB R0, RZ, R0 ;  /* 0x00000000ff00723e */ /* 0x000fc800000010ff */
[----:B------:R-:W-:Y:S01]  /*ee50*/  PRMT R19, R0, 0x7610, R19 ;  /* 0x0000761000137816 */ /* 0x000fe20000000013 */
[----:B------:R-:W-:Y:S06]  /*ee60*/  BRA `(.L_x_4651) ;  /* 0x0000000c00e07947 */ /* 0x000fec0003800000 */
.L_x_4648:
        /* <DEDUP_REMOVED lines=11> */
.L_x_4653:
[----:B------:R-:W2:Y:S02]  /*ef20*/  LDG.E R2, desc[UR36][R2.64] ;  /* 0x0000002402027981 */ /* 0x000ea4000c1e1900 */
[----:B--2---:R-:W-:-:S04]  /*ef30*/  I2FP.F32.S32 R0, R2 ;  /* 0x0000000200007245 */ /* 0x004fc80000201400 */
[----:B------:R-:W-:-:S04]  /*ef40*/  F2FP.BF16.F32.PACK_AB R0, RZ, R0 ;  /* 0x00000000ff00723e */ /* 0x000fc800000010ff */
[----:B------:R-:W-:Y:S01]  /*ef50*/  PRMT R19, R0, 0x7610, R19 ;  /* 0x0000761000137816 */ /* 0x000fe20000000013 */
[----:B------:R-:W-:Y:S06]  /*ef60*/  BRA `(.L_x_4651) ;  /* 0x0000000c00a07947 */ /* 0x000fec0003800000 */
.L_x_4652:
[----:B------:R-:W2:Y:S02]  /*ef70*/  LDG.E.U16 R2, desc[UR36][R2.64] ;  /* 0x0000002402027981 */ /* 0x000ea4000c1e1500 */
[----:B--2---:R-:W0:Y:S02]  /*ef80*/  I2F.S16 R0, R2 ;  /* 0x0000000200007306 */ /* 0x004e240000101400 */
[----:B0-----:R-:W-:-:S04]  /*ef90*/  F2FP.BF16.F32.PACK_AB R0, RZ, R0 ;  /* 0x00000000ff00723e */ /* 0x001fc800000010ff */
[----:B------:R-:W-:Y:S01]  /*efa0*/  PRMT R19, R0, 0x7610, R19 ;  /* 0x0000761000137816 */ /* 0x000fe20000000013 */
[----:B------:R-:W-:Y:S06]  /*efb0*/  BRA `(.L_x_4651) ;  /* 0x0000000c008c7947 */ /* 0x000fec0003800000 */
.L_x_4647:
        /* <DEDUP_REMOVED lines=9> */
.L_x_4655:
[----:B------:R-:W2:Y:S02]  /*f050*/  LDG.E.U16 R0, desc[UR36][R2.64] ;  /* 0x0000002402007981 */ /* 0x000ea4000c1e1500 */
[----:B--2---:R-:W-:-:S05]  /*f060*/  HADD2.F32 R0, -RZ, R0.H0_H0 ;  /* 0x20000000ff007230 */ /* 0x004fca0000004100 */
[----:B------:R-:W-:-:S04]  /*f070*/  F2FP.BF16.F32.PACK_AB R0, RZ, R0 ;  /* 0x00000000ff00723e */ /* 0x000fc800000010ff */
[----:B------:R-:W-:Y:S01]  /*f080*/  PRMT R19, R0, 0x7610, R19 ;  /* 0x0000761000137816 */ /* 0x000fe20000000013 */
[----:B------:R-:W-:Y:S06]  /*f090*/  BRA `(.L_x_4651) ;  /* 0x0000000c00547947 */ /* 0x000fec0003800000 */
.L_x_4654:
        /* <DEDUP_REMOVED lines=9> */
.L_x_4657:
[----:B------:R-:W2:Y:S02]  /*f130*/  LDG.E.U16 R2, desc[UR36][R2.64] ;  /* 0x0000002402027981 */ /* 0x000ea4000c1e1500 */
[----:B--2---:R-:W-:-:S05]  /*f140*/  HADD2.F32 R0, -RZ, R2.H0_H0 ;  /* 0x20000002ff007230 */ /* 0x004fca0000004100 */
[----:B------:R-:W-:-:S04]  /*f150*/  F2FP.BF16.F32.PACK_AB R0, RZ, R0 ;  /* 0x00000000ff00723e */ /* 0x000fc800000010ff */
[----:B------:R-:W-:Y:S01]  /*f160*/  PRMT R19, R0, 0x7610, R19 ;  /* 0x0000761000137816 */ /* 0x000fe20000000013 */
[----:B------:R-:W-:Y:S06]  /*f170*/  BRA `(.L_x_4651) ;  /* 0x0000000c001c7947 */ /* 0x000fec0003800000 */
.L_x_4656:
        /* <DEDUP_REMOVED lines=13> */
.L_x_4646:
        /* <DEDUP_REMOVED lines=14> */
.L_x_4660:
        /* <DEDUP_REMOVED lines=13> */
.L_x_4659:
        /* <DEDUP_REMOVED lines=27> */
.L_x_4662:
        /* <DEDUP_REMOVED lines=14> */
.L_x_4661:
[----:B------:R0:W5:Y:S01]  /*f690*/  LDG.E.U16 R19, desc[UR36][R2.64] ;  /* 0x0000002402137981 */ /* 0x000162000c1e1500 */
[----:B------:R-:W-:Y:S05]  /*f6a0*/  BRA `(.L_x_4651) ;  /* 0x0000000400d07947 */ /* 0x000fea0003800000 */
.L_x_4658:
        /* <DEDUP_REMOVED lines=13> */
.L_x_4665:
        /* <DEDUP_REMOVED lines=21> */
.L_x_4669:
[----:B------:R-:W-:Y:S05]  /*f8d0*/  BSYNC.RECONVERGENT B1 ;  /* 0x0000000000017941 */ /* 0x000fea0003800200 */
.L_x_4668:
[----:B------:R-:W-:Y:S01]  /*f8e0*/  IMAD.SHL.U32 R0, R0, 0x100000, RZ ;  /* 0x0010000000007824 */ /* 0x000fe200078e00ff */
[----:B------:R-:W-:-:S04]  /*f8f0*/  LEA R2, R2, 0x3b800000, 0x17 ;  /* 0x3b80000002027811 */ /* 0x000fc800078eb8ff */
[----:B------:R-:W-:-:S07]  /*f900*/  LOP3.LUT R0, R2, R0, R7, 0xfe, !PT ;  /* 0x0000000002007212 */ /* 0x000fce00078efe07 */
.L_x_4667:
[----:B------:R-:W-:Y:S05]  /*f910*/  BSYNC.RECONVERGENT B0 ;  /* 0x0000000000007941 */ /* 0x000fea0003800200 */
.L_x_4666:
[----:B------:R-:W-:-:S04]  /*f920*/  F2FP.BF16.F32.PACK_AB R0, RZ, R0 ;  /* 0x00000000ff00723e */ /* 0x000fc800000010ff */
[----:B------:R-:W-:Y:S01]  /*f930*/  PRMT R19, R0, 0x7610, R19 ;  /* 0x0000761000137816 */ /* 0x000fe20000000013 */
[----:B------:R-:W-:Y:S06]  /*f940*/  BRA `(.L_x_4651) ;  /* 0x0000000400287947 */ /* 0x000fec0003800000 */
.L_x_4664:
        /* <DEDUP_REMOVED lines=21> */
.L_x_4673:
[----:B------:R-:W-:Y:S05]  /*faa0*/  BSYNC.RECONVERGENT B1 ;  /* 0x0000000000017941 */ /* 0x000fea0003800200 */
.L_x_4672:
[----:B------:R-:W-:Y:S02]  /*fab0*/  SHF.L.U32 R0, R0, 0x15, RZ ;  /* 0x0000001500007819 */ /* 0x000fe400000006ff */
[----:B------:R-:W-:-:S04]  /*fac0*/  LEA R2, R2, 0x37800000, 0x17 ;  /* 0x3780000002027811 */ /* 0x000fc800078eb8ff */
[----:B------:R-:W-:-:S07]  /*fad0*/  LOP3.LUT R0, R2, R0, R7, 0xfe, !PT ;  /* 0x0000000002007212 */ /* 0x000fce00078efe07 */
.L_x_4671:
[----:B------:R-:W-:Y:S05]  /*fae0*/  BSYNC.RECONVERGENT B0 ;  /* 0x0000000000007941 */ /* 0x000fea0003800200 */
.L_x_4670:
[----:B------:R-:W-:-:S04]  /*faf0*/  F2FP.BF16.F32.PACK_AB R0, RZ, R0 ;  /* 0x00000000ff00723e */ /* 0x000fc800000010ff */
[----:B------:R-:W-:Y:S01]  /*fb00*/  PRMT R19, R0, 0x7610, R19 ;  /* 0x0000761000137816 */ /* 0x000fe20000000013 */
[----:B------:R-:W-:Y:S06]  /*fb10*/  BRA `(.L_x_4651) ;  /* 0x0000000000b47947 */ /* 0x000fec0003800000 */
.L_x_4663:
        /* <DEDUP_REMOVED lines=14> */
.L_x_4677:
[----:B------:R-:W-:Y:S05]  /*fc00*/  BSYNC.RECONVERGENT B0 ;  /* 0x0000000000007941 */ /* 0x000fea0003800200 */
.L_x_4676:
[----:B------:R-:W-:-:S04]  /*fc10*/  F2FP.BF16.F32.PACK_AB R0, RZ, R0 ;  /* 0x00000000ff00723e */ /* 0x000fc800000010ff */
[----:B------:R-:W-:Y:S01]  /*fc20*/  PRMT R19, R0, 0x7610, R19 ;  /* 0x0000761000137816 */ /* 0x000fe20000000013 */
[----:B------:R-:W-:Y:S06]  /*fc30*/  BRA `(.L_x_4651) ;  /* 0x00000000006c7947 */ /* 0x000fec0003800000 */
.L_x_4650:
        /* <DEDUP_REMOVED lines=16> */
.L_x_4678:
[----:B------:R-:W-:Y:S01]  /*fd40*/  PRMT R19, RZ, 0x7610, R19 ;  /* 0x00007610ff137816 */ /* 0x000fe20000000013 */
[----:B------:R-:W-:Y:S06]  /*fd50*/  BRA `(.L_x_4651) ;  /* 0x0000000000247947 */ /* 0x000fec0003800000 */
.L_x_4675:
[----:B------:R-:W2:Y:S02]  /*fd60*/  LDG.E.64 R2, desc[UR36][R2.64] ;  /* 0x0000002402027981 */ /* 0x000ea4000c1e1b00 */
[----:B--2---:R-:W0:Y:S02]  /*fd70*/  I2F.U64 R0, R2 ;  /* 0x0000000200007312 */ /* 0x004e240000301000 */
[----:B0-----:R-:W-:-:S04]  /*fd80*/  F2FP.BF16.F32.PACK_AB R0, RZ, R0 ;  /* 0x00000000ff00723e */ /* 0x001fc800000010ff */
[----:B------:R-:W-:Y:S01]  /*fd90*/  PRMT R19, R0, 0x7610, R19 ;  /* 0x0000761000137816 */ /* 0x000fe20000000013 */
[----:B------:R-:W-:Y:S06]  /*fda0*/  BRA `(.L_x_4651) ;  /* 0x0000000000107947 */ /* 0x000fec0003800000 */
.L_x_4674:
[----:B------:R-:W2:Y:S02]  /*fdb0*/  LDG.E R2, desc[UR36][R2.64] ;  /* 0x0000002402027981 */ /* 0x000ea4000c1e1900 */
[----:B--2---:R-:W-:-:S04]  /*fdc0*/  I2FP.F32.U32 R0, R2 ;  /* 0x0000000200007245 */ /* 0x004fc80000201000 */
[----:B------:R-:W-:-:S04]  /*fdd0*/  F2FP.BF16.F32.PACK_AB R0, RZ, R0 ;  /* 0x00000000ff00723e */ /* 0x000fc800000010ff */
[----:B------:R-:W-:-:S07]  /*fde0*/  PRMT R19, R0, 0x7610, R19 ;  /* 0x0000761000137816 */ /* 0x000fce0000000013 */
.L_x_4651:
        /* <DEDUP_REMOVED lines=18> */
.L_x_4682:
[----:B------:R-:W2:Y:S02]  /*ff10*/  LDG.E.U8 R2, desc[UR36][R2.64] ;  /* 0x0000002402027981 */ /* 0x000ea4000c1e1100 */
[----:B--2---:R-:W-:-:S04]  /*ff20*/  I2FP.F32.U32 R0, R2 ;  /* 0x0000000200007245 */ /* 0x004fc80000201000 */
[----:B------:R-:W-:Y:S01]  /*ff30*/  F2FP.BF16.F32.PACK_AB R0, RZ, R0 ;  /* 0x00000000ff00723e */ /* 0x000fe200000010ff */
[----:B------:R-:W-:Y:S06]  /*ff40*/  BRA `(.L_x_4684) ;  /* 0x0000000c00a47947 */ /* 0x000fec0003800000 */
.L_x_4681:
        /* <DEDUP_REMOVED lines=10> */
.L_x_4686:
[----:B------:R-:W2:Y:S02]  /*fff0*/  LDG.E R2, desc[UR36][R2.64] ;  /* 0x0000002402027981 */ /* 0x000ea4000c1e1900 */
[----:B--2---:R-:W-:-:S04]  /*10000*/  I2FP.F32.S32 R0, R2 ;  /* 0x0000000200007245 */ /* 0x004fc80000201400 */
[----:B------:R-:W-:Y:S01]  /*10010*/  F2FP.BF16.F32.PACK_AB R0, RZ, R0 ;  /* 0x00000000ff00723e */ /* 0x000fe200000010ff */
[----:B------:R-:W-:Y:S06]  /*10020*/  BRA `(.L_x_4684) ;  /* 0x0000000c006c7947 */ /* 0x000fec0003800000 */
.L_x_4685:
[----:B------:R-:W2:Y:S02]  /*10030*/  LDG.E.U16 R2, desc[UR36][R2.64] ;  /* 0x0000002402027981 */ /* 0x000ea4000c1e1500 */
[----:B--2---:R-:W0:Y:S02]  /*10040*/  I2F.S16 R0, R2 ;  /* 0x0000000200007306 */ /* 0x004e240000101400 */
[----:B0-----:R-:W-:Y:S01]  /*10050*/  F2FP.BF16.F32.PACK_AB R0, RZ, R0 ;  /* 0x00000000ff00723e */ /* 0x001fe200000010ff */
[----:B------:R-:W-:Y:S06]  /*10060*/  BRA `(.L_x_4684) ;  /* 0x0000000c005c7947 */ /* 0x000fec0003800000 */
.L_x_4680:
        /* <DEDUP_REMOVED lines=9> */
.L_x_4688:
[----:B------:R-:W2:Y:S02]  /*10100*/  LDG.E.U16 R0, desc[UR36][R2.64] ;  /* 0x0000002402007981 */ /* 0x000ea4000c1e1500 */
[----:B--2---:R-:W-:-:S05]  /*10110*/  HADD2.F32 R0, -RZ, R0.H0_H0 ;  /* 0x20000000ff007230 */ /* 0x004fca0000004100 */
[----:B------:R-:W-:Y:S01]  /*10120*/  F2FP.BF16.F32.PACK_AB R0, RZ, R0 ;  /* 0x00000000ff00723e */ /* 0x000fe200000010ff */
[----:B------:R-:W-:Y:S06]  /*10130*/  BRA `(.L_x_4684) ;  /* 0x0000000c00287947 */ /* 0x000fec0003800000 */
.L_x_4687:
        /* <DEDUP_REMOVED lines=9> */
.L_x_4690:
[----:B------:R-:W2:Y:S02]  /*101d0*/  LDG.E.U16 R2, desc[UR36][R2.64] ;  /* 0x0000002402027981 */ /* 0x000ea4000c1e1500 */
[----:B--2---:R-:W-:-:S05]  /*101e0*/  HADD2.F32 R0, -RZ, R2.H0_H0 ;  /* 0x20000002ff007230 */ /* 0x004fca0000004100 */
[----:B------:R-:W-:Y:S01]  /*101f0*/  F2FP.BF16.F32.PACK_AB R0, RZ, R0 ;  /* 0x00000000ff00723e */ /* 0x000fe200000010ff */
[----:B------:R-:W-:Y:S06]  /*10200*/  BRA `(.L_x_4684) ;  /* 0x0000000800f47947 */ /* 0x000fec0003800000 */
.L_x_4689:
        /* <DEDUP_REMOVED lines=12> */
.L_x_4679:
        /* <DEDUP_REMOVED lines=13> */
.L_x_4693:
        /* <DEDUP_REMOVED lines=12> */
.L_x_4692:
        /* <DEDUP_REMOVED lines=27> */
.L_x_4695:
        /* <DEDUP_REMOVED lines=13> */
.L_x_4694:
[----:B------:R0:W5:Y:S01]  /*106e0*/  LDG.E.U16 R0, desc[UR36][R2.64] ;  /* 0x0000002402007981 */ /* 0x000162000c1e1500 */
[----:B------:R-:W-:Y:S05]  /*106f0*/  BRA `(.L_x_4684) ;  /* 0x0000000400b87947 */ /* 0x000fea0003800000 */
.L_x_4691:
        /* <DEDUP_REMOVED lines=12> */
.L_x_4698:
        /* <DEDUP_REMOVED lines=21> */
.L_x_4702:
[----:B------:R-:W-:Y:S05]  /*10910*/  BSYNC.RECONVERGENT B1 ;  /* 0x0000000000017941 */ /* 0x000fea0003800200 */
.L_x_4701:
[----:B------:R-:W-:Y:S01]  /*10920*/  IMAD.SHL.U32 R0, R0, 0x100000, RZ ;  /* 0x0010000000007824 */ /* 0x000fe200078e00ff */
[----:B------:R-:W-:-:S04]  /*10930*/  LEA R2, R2, 0x3b800000, 0x17 ;  /* 0x3b80000002027811 */ /* 0x000fc800078eb8ff */
[----:B------:R-:W-:-:S07]  /*10940*/  LOP3.LUT R0, R2, R0, R7, 0xfe, !PT ;  /* 0x0000000002007212 */ /* 0x000fce00078efe07 */
.L_x_4700:
[----:B------:R-:W-:Y:S05]  /*10950*/  BSYNC.RECONVERGENT B0 ;  /* 0x0000000000007941 */ /* 0x000fea0003800200 */
.L_x_4699:
[----:B------:R-:W-:Y:S01]  /*10960*/  F2FP.BF16.F32.PACK_AB R0, RZ, R0 ;  /* 0x00000000ff00723e */ /* 0x000fe200000010ff */
[----:B------:R-:W-:Y:S06]  /*10970*/  BRA `(.L_x_4684) ;  /* 0x0000000400187947 */ /* 0x000fec0003800000 */
.L_x_4697:
        /* <DEDUP_REMOVED lines=21> */
.L_x_4706:
[----:B------:R-:W-:Y:S05]  /*10ad0*/  BSYNC.RECONVERGENT B1 ;  /* 0x0000000000017941 */ /* 0x000fea0003800200 */
.L_x_4705:
[----:B------:R-:W-:Y:S01]  /*10ae0*/  IMAD.SHL.U32 R0, R0, 0x200000, RZ ;  /* 0x0020000000007824 */ /* 0x000fe200078e00ff */
[----:B------:R-:W-:-:S04]  /*10af0*/  LEA R2, R2, 0x37800000, 0x17 ;  /* 0x3780000002027811 */ /* 0x000fc800078eb8ff */
[----:B------:R-:W-:-:S07]  /*10b00*/  LOP3.LUT R0, R2, R0, R7, 0xfe, !PT ;  /* 0x0000000002007212 */ /* 0x000fce00078efe07 */
.L_x_4704:
[----:B------:R-:W-:Y:S05]  /*10b10*/  BSYNC.RECONVERGENT B0 ;  /* 0x0000000000007941 */ /* 0x000fea0003800200 */
.L_x_4703:
[----:B------:R-:W-:Y:S01]  /*10b20*/  F2FP.BF16.F32.PACK_AB R0, RZ, R0 ;  /* 0x00000000ff00723e */ /* 0x000fe200000010ff */
[----:B------:R-:W-:Y:S06]  /*10b30*/  BRA `(.L_x_4684) ;  /* 0x0000000000a87947 */ /* 0x000fec0003800000 */
.L_x_4696:
        /* <DEDUP_REMOVED lines=14> */
.L_x_4710:
[----:B------:R-:W-:Y:S05]  /*10c20*/  BSYNC.RECONVERGENT B0 ;  /* 0x0000000000007941 */ /* 0x000fea0003800200 */
.L_x_4709:
[----:B------:R-:W-:Y:S01]  /*10c30*/  F2FP.BF16.F32.PACK_AB R0, RZ, R0 ;  /* 0x00000000ff00723e */ /* 0x000fe200000010ff */
[----:B------:R-:W-:Y:S06]  /*10c40*/  BRA `(.L_x_4684) ;  /* 0x0000000000647947 */ /* 0x000fec0003800000 */
.L_x_4683:
        /* <DEDUP_REMOVED lines=16> */
.L_x_4711:
[----:B------:R-:W-:Y:S01]  /*10d50*/  PRMT R0, RZ, 0x7610, R0 ;  /* 0x00007610ff007816 */ /* 0x000fe20000000000 */
[----:B------:R-:W-:Y:S06]  /*10d60*/  BRA `(.L_x_4684) ;  /* 0x00000000001c7947 */ /* 0x000fec0003800000 */
.L_x_4708:
[----:B------:R-:W2:Y:S02]  /*10d70*/  LDG.E.64 R2, desc[UR36][R2.64] ;  /* 0x0000002402027981 */ /* 0x000ea4000c1e1b00 */
[----:B--2---:R-:W0:Y:S02]  /*10d80*/  I2F.U64 R0, R2 ;  /* 0x0000000200007312 */ /* 0x004e240000301000 */
[----:B0-----:R-:W-:Y:S01]  /*10d90*/  F2FP.BF16.F32.PACK_AB R0, RZ, R0 ;  /* 0x00000000ff00723e */ /* 0x001fe200000010ff */
[----:B------:R-:W-:Y:S06]  /*10da0*/  BRA `(.L_x_4684) ;  /* 0x00000000000c7947 */ /* 0x000fec0003800000 */
.L_x_4707:
[----:B------:R-:W2:Y:S02]  /*10db0*/  LDG.E R2, desc[UR36][R2.64] ;  /* 0x0000002402027981 */ /* 0x000ea4000c1e1900 */
[----:B--2---:R-:W-:-:S04]  /*10dc0*/  I2FP.F32.U32 R0, R2 ;  /* 0x0000000200007245 */ /* 0x004fc80000201000 */
[----:B------:R-:W-:-:S07]  /*10dd0*/  F2FP.BF16.F32.PACK_AB R0, RZ, R0 ;  /* 0x00000000ff00723e */ /* 0x000fce00000010ff */
.L_x_4684:
[----:B0----5:R-:W-:Y:S01]  /*10de0*/  IMAD.U32 R3, R0, 0x10000, RZ ;  /* 0x0001000000037824 */ /* 0x021fe200078e00ff */
[----:B------:R-:W-:Y:S01]  /*10df0*/  UPRMT UR4, UR43, 0x9910, URZ ;  /* 0x000099102b047896 */ /* 0x000fe200080000ff */
[----:B------:R-:W-:-:S03]  /*10e00*/  IMAD.U32 R19, R19, 0x10000, RZ ;  /* 0x0001000013137824 */ /* 0x000fc600078e00ff */
[C---:B------:R-:W-:Y:S01]  /*10e10*/  FSETP.GEU.FTZ.AND P1, PT, R3.reuse, RZ, PT ;  /* 0x000000ff0300720b */ /* 0x040fe20003f3e000 */
[----:B------:R-:W-:Y:S01]  /*10e20*/  UISETP.GT.AND UP0, UPT, UR4, 0x9, UPT ;  /* 0x000000090400788c */ /* 0x000fe2000bf04270 */
[----:B------:R-:W-:-:S04]  /*10e30*/  FSETP.GT.FTZ.AND P0, PT, R3, 1, PT ;  /* 0x3f8000000300780b */ /* 0x000fc80003f14000 */
[----:B------:R-:W-:-:S13]  /*10e40*/  PLOP3.LUT P0, PT, P1, P0, PT, 0x8f, 0xf8 ;  /* 0x0000000000f8781c */ /* 0x000fda0000f01177 */
[----:B------:R-:W-:-:S04]  /*10e50*/  @!P0 FADD.FTZ R0, -R3, 1 ;  /* 0x3f80000003008421 */ /* 0x000fc80000010100 */
[----:B------:R-:W-:Y:S01]  /*10e60*/  @!P0 FMUL.FTZ R2, R3, R0 ;  /* 0x0000000003028220 */ /* 0x000fe20000410000 */
[----:B------:R-:W-:-:S05]  /*10e70*/  MOV R0, 0x7fc00000 ;  /* 0x7fc0000000007802 */ /* 0x000fca0000000f00 */
        /* <DEDUP_REMOVED lines=16> */
.L_x_4715:
[----:B-1----:R-:W-:-:S06]  /*10f80*/  IMAD.U32 R3, R3, 0x10000, RZ ;  /* 0x0001000003037824 */ /* 0x002fcc00078e00ff */
[----:B------:R-:W1:Y:S02]  /*10f90*/  F2I.S64.TRUNC R2, R3 ;  /* 0x0000000300027311 */ /* 0x000e64000020d900 */
[----:B-1----:R-:W-:Y:S01]  /*10fa0*/  STG.E.U8 desc[UR36][R16.64], R2 ;  /* 0x0000000210007986 */ /* 0x002fe2000c101124 */
[----:B------:R-:W-:Y:S05]  /*10fb0*/  EXIT ;  /* 0x000000000000794d */ /* 0x000fea0003800000 */
.L_x_4714:
        /* <DEDUP_REMOVED lines=10> */
.L_x_4718:
[----:B-1----:R-:W-:-:S06]  /*11060*/  IMAD.U32 R3, R3, 0x10000, RZ ;  /* 0x0001000003037824 */ /* 0x002fcc00078e00ff */
[----:B------:R-:W1:Y:S02]  /*11070*/  F2I.FTZ.TRUNC.NTZ R3, R3 ;  /* 0x0000000300037305 */ /* 0x000e64000021f100 */
[----:B-1----:R-:W-:Y:S01]  /*11080*/  STG.E desc[UR36][R16.64], R3 ;  /* 0x0000000310007986 */ /* 0x002fe2000c101924 */
[----:B------:R-:W-:Y:S05]  /*11090*/  EXIT ;  /* 0x000000000000794d */ /* 0x000fea0003800000 */
.L_x_4717:
[----:B-1----:R-:W-:-:S06]  /*110a0*/  SHF.L.U32 R3, R3, 0x10, RZ ;  /* 0x0000001003037819 */ /* 0x002fcc00000006ff */
[----:B------:R-:W1:Y:S02]  /*110b0*/  F2I.FTZ.TRUNC.NTZ R3, R3 ;  /* 0x0000000300037305 */ /* 0x000e64000021f100 */
[----:B-1----:R-:W-:Y:S01]  /*110c0*/  STG.E.U16 desc[UR36][R16.64], R3 ;  /* 0x0000000310007986 */ /* 0x002fe2000c101524 */
[----:B------:R-:W-:Y:S05]  /*110d0*/  EXIT ;  /* 0x000000000000794d */ /* 0x000fea0003800000 */
.L_x_4713:
        /* <DEDUP_REMOVED lines=9> */
.L_x_4720:
[----:B01----:R-:W-:-:S05]  /*11170*/  IMAD.U32 R0, R3, 0x10000, RZ ;  /* 0x0001000003007824 */ /* 0x003fca00078e00ff */
[----:B------:R-:W-:-:S05]  /*11180*/  F2FP.F16.F32.PACK_AB R0, RZ, R0 ;  /* 0x00000000ff00723e */ /* 0x000fca00000000ff */
[----:B------:R-:W-:Y:S01]  /*11190*/  STG.E.U16 desc[UR36][R16.64], R0 ;  /* 0x0000000010007986 */ /* 0x000fe2000c101524 */
[----:B------:R-:W-:Y:S05]  /*111a0*/  EXIT ;  /* 0x000000000000794d */ /* 0x000fea0003800000 */
.L_x_4719:
        /* <DEDUP_REMOVED lines=10> */
.L_x_4722:
[----:B-1----:R-:W-:-:S04]  /*11250*/  SHF.L.U32 R3, R3, 0x10, RZ ;  /* 0x0000001003037819 */ /* 0x002fc800000006ff */
[----:B------:R-:W-:-:S04]  /*11260*/  F2FP.F16.F32.PACK_AB R3, RZ, R3 ;  /* 0x00000003ff03723e */ /* 0x000fc800000000ff */
[----:B------:R-:W-:-:S05]  /*11270*/  PRMT R3, R3, 0x5410, RZ ;  /* 0x0000541003037816 */ /* 0x000fca00000000ff */
[----:B------:R-:W-:Y:S01]  /*11280*/  STG.E desc[UR36][R16.64], R3 ;  /* 0x0000000310007986 */ /* 0x000fe2000c101924 */
[----:B------:R-:W-:Y:S05]  /*11290*/  EXIT ;  /* 0x000000000000794d */ /* 0x000fea0003800000 */
.L_x_4721:
[----:B-1----:R-:W-:-:S04]  /*112a0*/  IMAD.U32 R2, R3, 0x10000, RZ ;  /* 0x0001000003027824 */ /* 0x002fc800078e00ff */
[----:B------:R-:W-:-:S06]  /*112b0*/  FMUL.FTZ R2, R2, 1 ;  /* 0x3f80000002027820 */ /* 0x000fcc0000410000 */
[----:B------:R-:W1:Y:S02]  /*112c0*/  F2F.F64.F32 R2, R2 ;  /* 0x0000000200027310 */ /* 0x000e640000201800 */
[----:B-1----:R-:W-:Y:S01]  /*112d0*/  STG.E.64 desc[UR36][R16.64], R2 ;  /* 0x0000000210007986 */ /* 0x002fe2000c101b24 */
[----:B------:R-:W-:Y:S05]  /*112e0*/  EXIT ;  /* 0x000000000000794d */ /* 0x000fea0003800000 */
.L_x_4712:
        /* <DEDUP_REMOVED lines=14> */
.L_x_4726:
        /* <DEDUP_REMOVED lines=17> */
.L_x_4729:
[----:B------:R-:W-:-:S04]  /*114e0*/  SHF.R.U32.HI R3, RZ, 0x18, R3 ;  /* 0x00000018ff037819 */ /* 0x000fc80000011603 */
[----:B------:R-:W-:-:S04]  /*114f0*/  LOP3.LUT R0, R0, 0x80, R3, 0xf8, !PT ;  /* 0x0000008000007812 */ /* 0x000fc800078ef803 */
[----:B------:R-:W-:-:S07]  /*11500*/  PRMT R8, R0, 0x7610, R8 ;  /* 0x0000761000087816 */ /* 0x000fce0000000008 */
.L_x_4728:
[----:B------:R-:W-:Y:S05]  /*11510*/  BSYNC.RECONVERGENT B0 ;  /* 0x0000000000007941 */ /* 0x000fea0003800200 */
.L_x_4727:
[----:B------:R-:W-:Y:S01]  /*11520*/  STG.E.U8 desc[UR36][R16.64], R8 ;  /* 0x0000000810007986 */ /* 0x000fe2000c101124 */
[----:B------:R-:W-:Y:S05]  /*11530*/  EXIT ;  /* 0x000000000000794d */ /* 0x000fea0003800000 */
.L_x_4725:
        /* <DEDUP_REMOVED lines=17> */
.L_x_4732:
[----:B------:R-:W-:-:S04]  /*11650*/  SHF.R.U32.HI R3, RZ, 0x18, R3 ;  /* 0x00000018ff037819 */ /* 0x000fc80000011603 */
[----:B------:R-:W-:-:S04]  /*11660*/  LOP3.LUT R0, R0, 0x80, R3, 0xf8, !PT ;  /* 0x0000008000007812 */ /* 0x000fc800078ef803 */
[----:B------:R-:W-:-:S07]  /*11670*/  PRMT R8, R0, 0x7610, R8 ;  /* 0x0000761000087816 */ /* 0x000fce0000000008 */
.L_x_4731:
[----:B------:R-:W-:Y:S05]  /*11680*/  BSYNC.RECONVERGENT B0 ;  /* 0x0000000000007941 */ /* 0x000fea0003800200 */
.L_x_4730:
[----:B------:R-:W-:Y:S01]  /*11690*/  STG.E.U8 desc[UR36][R16.64], R8 ;  /* 0x0000000810007986 */ /* 0x000fe2000c101124 */
[----:B------:R-:W-:Y:S05]  /*116a0*/  EXIT ;  /* 0x000000000000794d */ /* 0x000fea0003800000 */
.L_x_4724:
        /* <DEDUP_REMOVED lines=22> */
.L_x_4734:
[----:B-1----:R-:W-:-:S06]  /*11810*/  IMAD.U32 R3, R3, 0x10000, RZ ;  /* 0x0001000003037824 */ /* 0x002fcc00078e00ff */
[----:B------:R-:W1:Y:S02]  /*11820*/  F2I.U64.TRUNC R2, R3 ;  /* 0x0000000300027311 */ /* 0x000e64000020d800 */
[----:B-1----:R-:W-:Y:S01]  /*11830*/  STG.E.64 desc[UR36][R16.64], R2 ;  /* 0x0000000210007986 */ /* 0x002fe2000c101b24 */
[----:B------:R-:W-:Y:S05]  /*11840*/  EXIT ;  /* 0x000000000000794d */ /* 0x000fea0003800000 */
.L_x_4733:
[----:B-1----:R-:W-:-:S06]  /*11850*/  IMAD.U32 R3, R3, 0x10000, RZ ;  /* 0x0001000003037824 */ /* 0x002fcc00078e00ff */
[----:B------:R-:W1:Y:S02]  /*11860*/  F2I.FTZ.U32.TRUNC.NTZ R3, R3 ;  /* 0x0000000300037305 */ /* 0x000e64000021f000 */
[----:B-1----:R-:W-:Y:S01]  /*11870*/  STG.E desc[UR36][R16.64], R3 ;  /* 0x0000000310007986 */ /* 0x002fe2000c101924 */
[----:B------:R-:W-:Y:S05]  /*11880*/  EXIT ;  /* 0x000000000000794d */ /* 0x000fea0003800000 */
.L_x_4723:
        /* <DEDUP_REMOVED lines=11> */
.L_x_4736:
[----:B-1----:R-:W-:Y:S02]  /*11940*/  SHF.L.U32 R3, R3, 0x10, RZ ;  /* 0x0000001003037819 */ /* 0x002fe400000006ff */
[----:B------:R-:W-:-:S03]  /*11950*/  CS2R R6, SRZ ;  /* 0x0000000000067805 */ /* 0x000fc6000001ff00 */
[----:B------:R-:W-:-:S04]  /*11960*/  FMUL.FTZ R3, R3, 1 ;  /* 0x3f80000003037820 */ /* 0x000fc80000410000 */
[----:B------:R-:W1:Y:S02]  /*11970*/  F2F.F64.F32 R4, R3 ;  /* 0x0000000300047310 */ /* 0x000e640000201800 */
[----:B-1----:R-:W-:Y:S01]  /*11980*/  STG.E.128 desc[UR36][R16.64], R4 ;  /* 0x0000000410007986 */ /* 0x002fe2000c101d24 */
[----:B------:R-:W-:Y:S05]  /*11990*/  EXIT ;  /* 0x000000000000794d */ /* 0x000fea0003800000 */
.L_x_4735:
[----:B------:R-:W-:-:S09]  /*119a0*/  UISETP.NE.AND UP0, UPT, UR4, 0xf, UPT ;  /* 0x0000000f0400788c */ /* 0x000fd2000bf05270 */
[----:B------:R-:W-:Y:S05]  /*119b0*/  BRA.U !UP0, `(.L_x_4737) ;  /* 0x0000000108e87547 */ /* 0x000fea000b800000 */
[----:B------:R-:W-:-:S09]  /*119c0*/  UISETP.NE.AND UP0, UPT, UR4, 0x17, UPT ;  /* 0x000000170400788c */ /* 0x000fd2000bf05270 */
[----:B------:R-:W-:Y:S05]  /*119d0*/  BRA.U !UP0, `(.L_x_4738) ;  /* 0x0000000108907547 */ /* 0x000fea000b800000 */
[----:B------:R-:W-:-:S09]  /*119e0*/  UISETP.NE.AND UP0, UPT, UR4, 0x18, UPT ;  /* 0x000000180400788c */ /* 0x000fd2000bf05270 */
[----:B------:R-:W-:Y:S05]  /*119f0*/  BRA.U !UP0, `(.L_x_4739) ;  /* 0x0000000108447547 */ /* 0x000fea000b800000 */
.L_x_4716:
        /* <DEDUP_REMOVED lines=16> */
.L_x_4740:
[----:B------:R-:W-:Y:S05]  /*11b00*/  EXIT ;  /* 0x000000000000794d */ /* 0x000fea0003800000 */
.L_x_4739:
        /* <DEDUP_REMOVED lines=13> */
.L_x_4742:
[----:B------:R-:W-:Y:S05]  /*11be0*/  BSYNC.RECONVERGENT B0 ;  /* 0x0000000000007941 */ /* 0x000fea0003800200 */
.L_x_4741:
[----:B------:R-:W-:-:S05]  /*11bf0*/  LOP3.LUT R3, R0, 0x80, R3, 0xf8, !PT ;  /* 0x0000008000037812 */ /* 0x000fca00078ef803 */
[----:B------:R-:W-:Y:S01]  /*11c00*/  STG.E.U8 desc[UR36][R16.64], R3 ;  /* 0x0000000310007986 */ /* 0x000fe2000c101124 */
[----:B------:R-:W-:Y:S05]  /*11c10*/  EXIT ;  /* 0x000000000000794d */ /* 0x000fea0003800000 */
.L_x_4738:
        /* <DEDUP_REMOVED lines=12> */
.L_x_4744:
[----:B0-----:R-:W-:Y:S01]  /*11ce0*/  IMAD.MOV.U32 R0, RZ, RZ, 0x7f ;  /* 0x0000007fff007424 */ /* 0x001fe200078e00ff */
[----:B------:R-:W-:-:S04]  /*11cf0*/  ISETP.GT.U32.AND P0, PT, R2, 0x7f800000, PT ;  /* 0x7f8000000200780c */ /* 0x000fc80003f04070 */
[----:B------:R-:W-:-:S09]  /*11d00*/  SEL R0, R0, 0x7c, P0 ;  /* 0x0000007c00007807 */ /* 0x000fd20000000000 */
.L_x_4745:
[----:B------:R-:W-:Y:S05]  /*11d10*/  BSYNC.RECONVERGENT B0 ;  /* 0x0000000000007941 */ /* 0x000fea0003800200 */
.L_x_4743:
[----:B------:R-:W-:-:S04]  /*11d20*/  SHF.R.U32.HI R3, RZ, 0x18, R3 ;  /* 0x00000018ff037819 */ /* 0x000fc80000011603 */
[----:B------:R-:W-:-:S05]  /*11d30*/  LOP3.LUT R3, R0, 0x80, R3, 0xf8, !PT ;  /* 0x0000008000037812 */ /* 0x000fca00078ef803 */
[----:B------:R-:W-:Y:S01]  /*11d40*/  STG.E.U8 desc[UR36][R16.64], R3 ;  /* 0x0000000310007986 */ /* 0x000fe2000c101124 */
[----:B------:R-:W-:Y:S05]  /*11d50*/  EXIT ;  /* 0x000000000000794d */ /* 0x000fea0003800000 */
.L_x_4737:
[----:B-1----:R-:W-:Y:S01]  /*11d60*/  STG.E.U16 desc[UR36][R16.64], R3 ;  /* 0x0000000310007986 */ /* 0x002fe2000c101524 */
[----:B------:R-:W-:Y:S05]  /*11d70*/  EXIT ;  /* 0x000000000000794d */ /* 0x000fea0003800000 */
.L_x_4746:
        /* <DEDUP_REMOVED lines=16> */
.L_x_14197:


//--------------------- .text._ZN2at6native27unrolled_elementwise_kernelIZZZNS0_26logit_backward_kernel_cudaERNS_18TensorIteratorBaseERKN3c106ScalarEENKUlvE_clEvENKUlvE2_clEvEUlNS4_8BFloat16ESA_E_St5arrayIPcLm3EELi4E23TrivialOffsetCalculatorILi2EjESF_ILi1EjENS0_6memory12LoadWithCastILi2EEENSI_13StoreWithCastILi1EEEEEviT_T0_T2_T3_T4_T5_ --------------------------
	.section	.text._ZN2at6native27unrolled_elementwise_kernelIZZZNS0_26logit_backward_kernel_cudaERNS_18TensorIteratorBaseERKN3c106ScalarEENKUlvE_clEvENKUlvE2_clEvEUlNS4_8BFloat16ESA_E_St5arrayIPcLm3EELi4E23TrivialOffsetCalculatorILi2EjESF_ILi1EjENS0_6memory12LoadWithCastILi2EEENSI_13StoreWithCastILi1EEEEEviT_T0_T2_T3_T4_T5_,"ax",@progbits
	.align	128
        .global         _ZN2at6native27unrolled_elementwise_kernelIZZZNS0_26logit_backward_kernel_cudaERNS_18TensorIteratorBaseERKN3c106ScalarEENKUlvE_clEvENKUlvE2_clEvEUlNS4_8BFloat16ESA_E_St5arrayIPcLm3EELi4E23TrivialOffsetCalculatorILi2EjESF_ILi1EjENS0_6memory12LoadWithCastILi2EEENSI_13StoreWithCastILi1EEEEEviT_T0_T2_T3_T4_T5_
        .type           _ZN2at6native27unrolled_elementwise_kernelIZZZNS0_26logit_backward_kernel_cudaERNS_18TensorIteratorBaseERKN3c106ScalarEENKUlvE_clEvENKUlvE2_clEvEUlNS4_8BFloat16ESA_E_St5arrayIPcLm3EELi4E23TrivialOffsetCalculatorILi2EjESF_ILi1EjENS0_6memory12LoadWithCastILi2EEENSI_13StoreWithCastILi1EEEEEviT_T0_T2_T3_T4_T5_,@function
        .size           _ZN2at6native27unrolled_elementwise_kernelIZZZNS0_26logit_backward_kernel_cudaERNS_18TensorIteratorBaseERKN3c106ScalarEENKUlvE_clEvENKUlvE2_clEvEUlNS4_8BFloat16ESA_E_St5arrayIPcLm3EELi4E23TrivialOffsetCalculatorILi2EjESF_ILi1EjENS0_6memory12LoadWithCastILi2EEENSI_13StoreWithCastILi1EEEEEviT_T0_T2_T3_T4_T5_,(.L_x_14198 - _ZN2at6native27unrolled_elementwise_kernelIZZZNS0_26logit_backward_kernel_cudaERNS_18TensorIteratorBaseERKN3c106ScalarEENKUlvE_clEvENKUlvE2_clEvEUlNS4_8BFloat16ESA_E_St5arrayIPcLm3EELi4E23TrivialOffsetCalculatorILi2EjESF_ILi1EjENS0_6memory12LoadWithCastILi2EEENSI_13StoreWithCastILi1EEEEEviT_T0_T2_T3_T4_T5_)
        .other          _ZN2at6native27unrolled_elementwise_kernelIZZZNS0_26logit_backward_kernel_cudaERNS_18TensorIteratorBaseERKN3c106ScalarEENKUlvE_clEvENKUlvE2_clEvEUlNS4_8BFloat16ESA_E_St5arrayIPcLm3EELi4E23TrivialOffsetCalculatorILi2EjESF_ILi1EjENS0_6memory12LoadWithCastILi2EEENSI_13StoreWithCastILi1EEEEEviT_T0_T2_T3_T4_T5_,@"STO_CUDA_ENTRY STV_DEFAULT"
_ZN2at6native27unrolled_elementwise_kernelIZZZNS0_26logit_backward_kernel_cudaERNS_18TensorIteratorBaseERKN3c106ScalarEENKUlvE_clEvENKUlvE2_clEvEUlNS4_8BFloat16ESA_E_St5arrayIPcLm3EELi4E23TrivialOffsetCalculatorILi2EjESF_ILi1EjENS0_6memory12LoadWithCastILi2EEENSI_13StoreWithCastILi1EEEEEviT_T0_T2_T3_T4_T5_:
.text._ZN2at6native27unrolled_elementwise_kernelIZZZNS0_26logit_backward_kernel_cudaERNS_18TensorIteratorBaseERKN3c106ScalarEENKUlvE_clEvENKUlvE2_clEvEUlNS4_8BFloat16ESA_E_St5arrayIPcLm3EELi4E23TrivialOffsetCalculatorILi2EjESF_ILi1EjENS0_6memory12LoadWithCastILi2EEENSI_13StoreWithCastILi1EEEEEviT_T0_T2_T3_T4_T5_:
        /* <DEDUP_REMOVED lines=36> */
.L_x_4752:
[----:B------:R-:W2:Y:S02]  /*0240*/  LDG.E.U8 R4, desc[UR36][R4.64] ;  /* 0x0000002404047981 */ /* 0x000ea4000c1e1100 */
[----:B--2---:R-:W-:-:S04]  /*0250*/  I2FP.F32.U32 R0, R4 ;  /* 0x0000000400007245 */ /* 0x004fc80000201000 */
[----:B------:R-:W-:-:S04]  /*0260*/  F2FP.BF16.F32.PACK_AB R0, RZ, R0 ;  /* 0x00000000ff00723e */ /* 0x000fc800000010ff */
[----:B------:R-:W-:Y:S01]  /*0270*/  PRMT R28, R0, 0x7610, R28 ;  /* 0x00007610001c7816 */ /* 0x000fe2000000001c */
[----:B------:R-:W-:Y:S06]  /*0280*/  BRA `(.L_x_4754) ;  /* 0x0000000c00e47947 */ /* 0x000fec0003800000 */
.L_x_4751:
        /* <DEDUP_REMOVED lines=11> */
.L_x_4756:
[----:B------:R-:W2:Y:S02]  /*0340*/  LDG.E R4, desc[UR36][R4.64] ;  /* 0x0000002404047981 */ /* 0x000ea4000c1e1900 */
[----:B--2---:R-:W-:-:S04]  /*0350*/  I2FP.F32.S32 R0, R4 ;  /* 0x0000000400007245 */ /* 0x004fc80000201400 */
[----:B------:R-:W-:-:S04]  /*0360*/  F2FP.BF16.F32.PACK_AB R0, RZ, R0 ;  /* 0x00000000ff00723e */ /* 0x000fc800000010ff */
[----:B------:R-:W-:Y:S01]  /*0370*/  PRMT R28, R0, 0x7610, R28 ;  /* 0x00007610001c7816 */ /* 0x000fe2000000001c */
[----:B------:R-:W-:Y:S06]  /*0380*/  BRA `(.L_x_4754) ;  /* 0x0000000c00a47947 */ /* 0x000fec0003800000 */
.L_x_4755:
[----:B------:R-:W2:Y:S02]  /*0390*/  LDG.E.U16 R4, desc[UR36][R4.64] ;  /* 0x0000002404047981 */ /* 0x000ea4000c1e1500 */
[----:B--2---:R-:W0:Y:S02]  /*03a0*/  I2F.S16 R0, R4 ;  /* 0x0000000400007306 */ /* 0x004e240000101400 */
[----:B0-----:R-:W-:-:S04]  /*03b0*/  F2FP.BF16.F32.PACK_AB R0, RZ, R0 ;  /* 0x00000000ff00723e */ /* 0x001fc800000010ff */
[----:B------:R-:W-:Y:S01]  /*03c0*/  PRMT R28, R0, 0x7610, R28 ;  /* 0x00007610001c7816 */ /* 0x000fe2000000001c */
[----:B------:R-:W-:Y:S06]  /*03d0*/  BRA `(.L_x_4754) ;  /* 0x0000000c00907947 */ /* 0x000fec0003800000 */
.L_x_4750:
        /* <DEDUP_REMOVED lines=9> */
.L_x_4758:
[----:B------:R-:W2:Y:S02]  /*0470*/  LDG.E.U16 R0, desc[UR36][R4.64] ;  /* 0x0000002404007981 */ /* 0x000ea4000c1e1500 */
[----:B--2---:R-:W-:-:S05]  /*0480*/  HADD2.F32 R0, -RZ, R0.H0_H0 ;  /* 0x20000000ff007230 */ /* 0x004fca0000004100 */
[----:B------:R-:W-:-:S04]  /*0490*/  F2FP.BF16.F32.PACK_AB R0, RZ, R0 ;  /* 0x00000000ff00723e */ /* 0x000fc800000010ff */
[----:B------:R-:W-:Y:S01]  /*04a0*/  PRMT R28, R0, 0x7610, R28 ;  /* 0x00007610001c7816 */ /* 0x000fe2000000001c */
[----:B------:R-:W-:Y:S06]  /*04b0*/  BRA `(.L_x_4754) ;  /* 0x0000000c00587947 */ /* 0x000fec0003800000 */
.L_x_4757:
        /* <DEDUP_REMOVED lines=9> */
.L_x_4760:
[----:B------:R-:W2:Y:S02]  /*0550*/  LDG.E.U16 R4, desc[UR36][R4.64] ;  /* 0x0000002404047981 */ /* 0x000ea4000c1e1500 */
[----:B--2---:R-:W-:-:S05]  /*0560*/  HADD2.F32 R0, -RZ, R4.H0_H0 ;  /* 0x20000004ff007230 */ /* 0x004fca0000004100 */
[----:B------:R-:W-:-:S04]  /*0570*/  F2FP.BF16.F32.PACK_AB R0, RZ, R0 ;  /* 0x00000000ff00723e */ /* 0x000fc800000010ff */
[----:B------:R-:W-:Y:S01]  /*0580*/  PRMT R28, R0, 0x7610, R28 ;  /* 0x00007610001c7816 */ /* 0x000fe2000000001c */
[----:B------:R-:W-:Y:S06]  /*0590*/  BRA `(.L_x_4754) ;  /* 0x0000000c00207947 */ /* 0x000fec0003800000 */
.L_x_4759:
        /* <DEDUP_REMOVED lines=13> */
.L_x_4749:
        /* <DEDUP_REMOVED lines=14> */
.L_x_4763:
        /* <DEDUP_REMOVED lines=13> */
.L_x_4762:
        /* <DEDUP_REMOVED lines=27> */
.L_x_4765:
        /* <DEDUP_REMOVED lines=15> */
.L_x_4764:
[----:B------:R0:W5:Y:S01]  /*0ac0*/  LDG.E.U16 R28, desc[UR36][R4.64] ;  /* 0x00000024041c7981 */ /* 0x000162000c1e1500 */
[----:B------:R-:W-:Y:S05]  /*0ad0*/  BRA `(.L_x_4754) ;  /* 0x0000000400d07947 */ /* 0x000fea0003800000 */
.L_x_4761:
        /* <DEDUP_REMOVED lines=13> */
.L_x_4768:
        /* <DEDUP_REMOVED lines=21> */
.L_x_4772:
[----:B------:R-:W-:Y:S05]  /*0d00*/  BSYNC.RECONVERGENT B1 ;  /* 0x0000000000017941 */ /* 0x000fea0003800200 */
.L_x_4771:
[----:B------:R-:W-:Y:S01]  /*0d10*/  IMAD.SHL.U32 R0, R0, 0x100000, RZ ;  /* 0x0010000000007824 */ /* 0x000fe200078e00ff */
[----:B------:R-:W-:-:S04]  /*0d20*/  LEA R3, R3, 0x3b800000, 0x17 ;  /* 0x3b80000003037811 */ /* 0x000fc800078eb8ff */
[----:B------:R-:W-:-:S07]  /*0d30*/  LOP3.LUT R0, R3, R0, R7, 0xfe, !PT ;  /* 0x0000000003007212 */ /* 0x000fce00078efe07 */
.L_x_4770:
[----:B------:R-:W-:Y:S05]  /*0d40*/  BSYNC.RECONVERGENT B0 ;  /* 0x0000000000007941 */ /* 0x000fea0003800200 */
.L_x_4769:
[----:B------:R-:W-:-:S04]  /*0d50*/  F2FP.BF16.F32.PACK_AB R0, RZ, R0 ;  /* 0x00000000ff00723e */ /* 0x000fc800000010ff */
[----:B------:R-:W-:Y:S01]  /*0d60*/  PRMT R28, R0, 0x7610, R28 ;  /* 0x00007610001c7816 */ /* 0x000fe2000000001c */
[----:B------:R-:W-:Y:S06]  /*0d70*/  BRA `(.L_x_4754) ;  /* 0x0000000400287947 */ /* 0x000fec0003800000 */
.L_x_4767:
        /* <DEDUP_REMOVED lines=21> */
.L_x_4776:
[----:B------:R-:W-:Y:S05]  /*0ed0*/  BSYNC.RECONVERGENT B1 ;  /* 0x0000000000017941 */ /* 0x000fea0003800200 */
.L_x_4775:
[----:B------:R-:W-:Y:S01]  /*0ee0*/  IMAD.SHL.U32 R0, R0, 0x200000, RZ ;  /* 0x0020000000007824 */ /* 0x000fe200078e00ff */
[----:B------:R-:W-:-:S04]  /*0ef0*/  LEA R3, R3, 0x37800000, 0x17 ;  /* 0x3780000003037811 */ /* 0x000fc800078eb8ff */
[----:B------:R-:W-:-:S07]  /*0f00*/  LOP3.LUT R0, R3, R0, R7, 0xfe, !PT ;  /* 0x0000000003007212 */ /* 0x000fce00078efe07 */
.L_x_4774:
[----:B------:R-:W-:Y:S05]  /*0f10*/  BSYNC.RECONVERGENT B0 ;  /* 0x0000000000007941 */ /* 0x000fea0003800200 */
.L_x_4773:
[----:B------:R-:W-:-:S04]  /*0f20*/  F2FP.BF16.F32.PACK_AB R0, RZ, R0 ;  /* 0x00000000ff00723e */ /* 0x000fc800000010ff */
[----:B------:R-:W-:Y:S01]  /*0f30*/  PRMT R28, R0, 0x7610, R28 ;  /* 0x00007610001c7816 */ /* 0x000fe2000000001c */
[----:B------:R-:W-:Y:S06]  /*0f40*/  BRA `(.L_x_4754) ;  /* 0x0000000000b47947 */ /* 0x000fec0003800000 */
.L_x_4766:
[----:B------:R-:W-:-:S09]  /*0f50*/  UISETP.NE.AND UP0, UPT, UR4, 0x1c, UPT ;  /* 0x0000001c0400788c */ /* 0x000fd2000bf05270 */
[----:B------:R-:W-:Y:S05]  /*0f60*/  BRA.U !UP0, `(.L_x_4777) ;  /* 0x00000001089c7547 */ /* 0x000fea000b800000 */
[----:B------:R-:W-:-:S09]  /*0f70*/  UISETP.NE.AND UP0, UPT, UR4, 0x1d, UPT ;  /* 0x0000001d0400788c */ /* 0x000fd2000bf05270 */
[----:B------:R-:W-:Y:S05]  /*0f80*/  BRA.U !UP0, `(.L_x_4778) ;  /* 0x0000000108807547 */ /* 0x000fea000b800000 */
[----:B------:R-:W-:-:S09]  /*0f90*/  UISETP.NE.AND UP0, UPT, UR4, 0x2c, UPT ;  /* 0x0000002c0400788c */ /* 0x000fd2000bf05270 */
[----:B------:R-:W-:Y:S05]  /*0fa0*/  BRA.U !UP0, `(.L_x_4779) ;  /* 0x0000000108487547 */ /* 0x000fea000b800000 */
.L_x_4753:
        /* <DEDUP_REMOVED lines=16> */
.L_x_4780:
[----:B------:R-:W-:Y:S01]  /*10b0*/  PRMT R28, RZ, 0x7610, R28 ;  /* 0x00007610ff1c7816 */ /* 0x000fe2000000001c */
[----:B------:R-:W-:Y:S06]  /*10c0*/  BRA `(.L_x_4754) ;  /* 0x0000000000547947 */ /* 0x000fec0003800000 */
.L_x_4779:
        /* <DEDUP_REMOVED lines=8> */
.L_x_4782:
[----:B------:R-:W-:Y:S05]  /*1150*/  BSYNC.RECONVERGENT B0 ;  /* 0x0000000000007941 */ /* 0x000fea0003800200 */
.L_x_4781:
[----:B------:R-:W-:-:S04]  /*1160*/  F2FP.BF16.F32.PACK_AB R0, RZ, R0 ;  /* 0x00000000ff00723e */ /* 0x000fc800000010ff */
[----:B------:R-:W-:Y:S01]  /*1170*/  PRMT R28, R0, 0x7610, R28 ;  /* 0x00007610001c7816 */ /* 0x000fe2000000001c */
[----:B------:R-:W-:Y:S06]  /*1180*/  BRA `(.L_x_4754) ;  /* 0x0000000000247947 */ /* 0x000fec0003800000 */
.L_x_4778:
[----:B------:R-:W2:Y:S02]  /*1190*/  LDG.E.64 R4, desc[UR36][R4.64] ;  /* 0x0000002404047981 */ /* 0x000ea4000c1e1b00 */
[----:B--2---:R-:W0:Y:S02]  /*11a0*/  I2F.U64 R0, R4 ;  /* 0x0000000400007312 */ /* 0x004e240000301000 */
[----:B0-----:R-:W-:-:S04]  /*11b0*/  F2FP.BF16.F32.PACK_AB R0, RZ, R0 ;  /* 0x00000000ff00723e */ /* 0x001fc800000010ff */
[----:B------:R-:W-:Y:S01]  /*11c0*/  PRMT R28, R0, 0x7610, R28 ;  /* 0x00007610001c7816 */ /* 0x000fe2000000001c */
[----:B------:R-:W-:Y:S06]  /*11d0*/  BRA `(.L_x_4754) ;  /* 0x0000000000107947 */ /* 0x000fec0003800000 */
.L_x_4777:
[----:B------:R-:W2:Y:S02]  /*11e0*/  LDG.E R4, desc[UR36][R4.64] ;  /* 0x0000002404047981 */ /* 0x000ea4000c1e1900 */
[----:B--2---:R-:W-:-:S04]  /*11f0*/  I2FP.F32.U32 R0, R4 ;  /* 0x0000000400007245 */ /* 0x004fc80000201000 */
[----:B------:R-:W-:-:S04]  /*1200*/  F2FP.BF16.F32.PACK_AB R0, RZ, R0 ;  /* 0x00000000ff00723e */ /* 0x000fc800000010ff */
[----:B------:R-:W-:-:S07]  /*1210*/  PRMT R28, R0, 0x7610, R28 ;  /* 0x00007610001c7816 */ /* 0x000fce000000001c */
.L_x_4754:
        /* <DEDUP_REMOVED lines=21> */
.L_x_4786:
[----:B------:R-:W2:Y:S02]  /*1370*/  LDG.E.U8 R4, desc[UR36][R4.64] ;  /* 0x0000002404047981 */ /* 0x000ea4000c1e1100 */
[----:B--2---:R-:W-:-:S04]  /*1380*/  I2FP.F32.U32 R0, R4 ;  /* 0x0000000400007245 */ /* 0x004fc80000201000 */
[----:B------:R-:W-:-:S04]  /*1390*/  F2FP.BF16.F32.PACK_AB R0, RZ, R0 ;  /* 0x00000000ff00723e */ /* 0x000fc800000010ff */
[----:B------:R-:W-:Y:S01]  /*13a0*/  PRMT R22, R0, 0x7610, R22 ;  /* 0x0000761000167816 */ /* 0x000fe20000000016 */
[----:B------:R-:W-:Y:S06]  /*13b0*/  BRA `(.L_x_4788) ;  /* 0x0000000c00e47947 */ /* 0x000fec0003800000 */
.L_x_4785:
        /* <DEDUP_REMOVED lines=11> */
.L_x_4790:
[----:B------:R-:W2:Y:S02]  /*1470*/  LDG.E R4, desc[UR36][R4.64] ;  /* 0x0000002404047981 */ /* 0x000ea4000c1e1900 */
[----:B--2---:R-:W-:-:S04]  /*1480*/  I2FP.F32.S32 R0, R4 ;  /* 0x0000000400007245 */ /* 0x004fc80000201400 */
[----:B------:R-:W-:-:S04]  /*1490*/  F2FP.BF16.F32.PACK_AB R0, RZ, R0 ;  /* 0x00000000ff00723e */ /* 0x000fc800000010ff */
[----:B------:R-:W-:Y:S01]  /*14a0*/  PRMT R22, R0, 0x7610, R22 ;  /* 0x0000761000167816 */ /* 0x000fe20000000016 */
[----:B------:R-:W-:Y:S06]  /*14b0*/  BRA `(.L_x_4788) ;  /* 0x0000000c00a47947 */ /* 0x000fec0003800000 */
.L_x_4789:
[----:B------:R-:W2:Y:S02]  /*14c0*/  LDG.E.U16 R4, desc[UR36][R4.64] ;  /* 0x0000002404047981 */ /* 0x000ea4000c1e1500 */
[----:B--2---:R-:W0:Y:S02]  /*14d0*/  I2F.S16 R0, R4 ;  /* 0x0000000400007306 */ /* 0x004e240000101400 */
[----:B0-----:R-:W-:-:S04]  /*14e0*/  F2FP.BF16.F32.PACK_AB R0, RZ, R0 ;  /* 0x00000000ff00723e */ /* 0x001fc800000010ff */
[----:B------:R-:W-:Y:S01]  /*14f0*/  PRMT R22, R0, 0x7610, R22 ;  /* 0x0000761000167816 */ /* 0x000fe20000000016 */
[----:B------:R-:W-:Y:S06]  /*1500*/  BRA `(.L_x_4788) ;  /* 0x0000000c00907947 */ /* 0x000fec0003800000 */
.L_x_4784:
        /* <DEDUP_REMOVED lines=9> */
.L_x_4792:
[----:B------:R-:W2:Y:S02]  /*15a0*/  LDG.E.U16 R0, desc[UR36][R4.64] ;  /* 0x0000002404007981 */ /* 0x000ea4000c1e1500 */
[----:B--2---:R-:W-:-:S05]  /*15b0*/  HADD2.F32 R0, -RZ, R0.H0_H0 ;  /* 0x20000000ff007230 */ /* 0x004fca0000004100 */
[----:B------:R-:W-:-:S04]  /*15c0*/  F2FP.BF16.F32.PACK_AB R0, RZ, R0 ;  /* 0x00000000ff00723e */ /* 0x000fc800000010ff */
[----:B------:R-:W-:Y:S01]  /*15d0*/  PRMT R22, R0, 0x7610, R22 ;  /* 0x0000761000167816 */ /* 0x000fe20000000016 */
[----:B------:R-:W-:Y:S06]  /*15e0*/  BRA `(.L_x_4788) ;  /* 0x0000000c00587947 */ /* 0x000fec0003800000 */
.L_x_4791:
        /* <DEDUP_REMOVED lines=9> */
.L_x_4794:
[----:B------:R-:W2:Y:S02]  /*1680*/  LDG.E.U16 R4, desc[UR36][R4.64] ;  /* 0x0000002404047981 */ /* 0x000ea4000c1e1500 */
[----:B--2---:R-:W-:-:S05]  /*1690*/  HADD2.F32 R0, -RZ, R4.H0_H0 ;  /* 0x20000004ff007230 */ /* 0x004fca0000004100 */
[----:B------:R-:W-:-:S04]  /*16a0*/  F2FP.BF16.F32.PACK_AB R0, RZ, R0 ;  /* 0x00000000ff00723e */ /* 0x000fc800000010ff */
[----:B------:R-:W-:Y:S01]  /*16b0*/  PRMT R22, R0, 0x7610, R22 ;  /* 0x0000761000167816 */ /* 0x000fe20000000016 */
[----:B------:R-:W-:Y:S06]  /*16c0*/  BRA `(.L_x_4788) ;  /* 0x0000000c00207947 */ /* 0x000fec0003800000 */
.L_x_4793:
        /* <DEDUP_REMOVED lines=13> */
.L_x_4783:
        /* <DEDUP_REMOVED lines=14> */
.L_x_4797:
        /* <DEDUP_REMOVED lines=13> */
.L_x_4796:
        /* <DEDUP_REMOVED lines=27> */
.L_x_4799:
        /* <DEDUP_REMOVED lines=15> */
.L_x_4798:
[----:B------:R0:W5:Y:S01]  /*1bf0*/  LDG.E.U16 R22, desc[UR36][R4.64] ;  /* 0x0000002404167981 */ /* 0x000162000c1e1500 */
[----:B------:R-:W-:Y:S05]  /*1c00*/  BRA `(.L_x_4788) ;  /* 0x0000000400d07947 */ /* 0x000fea0003800000 */
.L_x_4795:
        /* <DEDUP_REMOVED lines=13> */
.L_x_4802:
        /* <DEDUP_REMOVED lines=21> */
.L_x_4806:
[----:B------:R-:W-:Y:S05]  /*1e30*/  BSYNC.RECONVERGENT B1 ;  /* 0x0000000000017941 */ /* 0x000fea0003800200 */
.L_x_4805:
[----:B------:R-:W-:Y:S01]  /*1e40*/  IMAD.SHL.U32 R0, R0, 0x100000, RZ ;  /* 0x0010000000007824 */ /* 0x000fe200078e00ff */
[----:B------:R-:W-:-:S04]  /*1e50*/  LEA R3, R3, 0x3b800000, 0x17 ;  /* 0x3b80000003037811 */ /* 0x000fc800078eb8ff */
[----:B------:R-:W-:-:S07]  /*1e60*/  LOP3.LUT R0, R3, R0, R7, 0xfe, !PT ;  /* 0x0000000003007212 */ /* 0x000fce00078efe07 */
.L_x_4804:
[----:B------:R-:W-:Y:S05]  /*1e70*/  BSYNC.RECONVERGENT B0 ;  /* 0x0000000000007941 */ /* 0x000fea0003800200 */
.L_x_4803:
[----:B------:R-:W-:-:S04]  /*1e80*/  F2FP.BF16.F32.PACK_AB R0, RZ, R0 ;  /* 0x00000000ff00723e */ /* 0x000fc800000010ff */
[----:B------:R-:W-:Y:S01]  /*1e90*/  PRMT R22, R0, 0x7610, R22 ;  /* 0x0000761000167816 */ /* 0x000fe20000000016 */
[----:B------:R-:W-:Y:S06]  /*1ea0*/  BRA `(.L_x_4788) ;  /* 0x0000000400287947 */ /* 0x000fec0003800000 */
.L_x_4801:
        /* <DEDUP_REMOVED lines=21> */
.L_x_4810:
[----:B------:R-:W-:Y:S05]  /*2000*/  BSYNC.RECONVERGENT B1 ;  /* 0x0000000000017941 */ /* 0x000fea0003800200 */
.L_x_4809:
[----:B------:R-:W-:Y:S01]  /*2010*/  IMAD.SHL.U32 R0, R0, 0x200000, RZ ;  /* 0x0020000000007824 */ /* 0x000fe200078e00ff */
[----:B------:R-:W-:-:S04]  /*2020*/  LEA R3, R3, 0x37800000, 0x17 ;  /* 0x3780000003037811 */ /* 0x000fc800078eb8ff */
[----:B------:R-:W-:-:S07]  /*2030*/  LOP3.LUT R0, R3, R0, R7, 0xfe, !PT ;  /* 0x0000000003007212 */ /* 0x000fce00078efe07 */
.L_x_4808:
[----:B------:R-:W-:Y:S05]  /*2040*/  BSYNC.RECONVERGENT B0 ;  /* 0x0000000000007941 */ /* 0x000fea0003800200 */
.L_x_4807:
[----:B------:R-:W-:-:S04]  /*2050*/  F2FP.BF16.F32.PACK_AB R0, RZ, R0 ;  /* 0x00000000ff00723e */ /* 0x000fc800000010ff */
[----:B------:R-:W-:Y:S01]  /*2060*/  PRMT R22, R0, 0x7610, R22 ;  /* 0x0000761000167816 */ /* 0x000fe20000000016 */
[----:B------:R-:W-:Y:S06]  /*2070*/  BRA `(.L_x_4788) ;  /* 0x0000000000b47947 */ /* 0x000fec0003800000 */
.L_x_4800:
[----:B------:R-:W-:-:S09]  /*2080*/  UISETP.NE.AND UP0, UPT, UR4, 0x1c, UPT ;  /* 0x0000001c0400788c */ /* 0x000fd2000bf05270 */
[----:B------:R-:W-:Y:S05]  /*2090*/  BRA.U !UP0, `(.L_x_4811) ;  /* 0x00000001089c7547 */ /* 0x000fea000b800000 */
[----:B------:R-:W-:-:S09]  /*20a0*/  UISETP.NE.AND UP0, UPT, UR4, 0x1d, UPT ;  /* 0x0000001d0400788c */ /* 0x000fd2000bf05270 */
[----:B------:R-:W-:Y:S05]  /*20b0*/  BRA.U !UP0, `(.L_x_4812) ;  /* 0x0000000108807547 */ /* 0x000fea000b800000 */
[----:B------:R-:W-:-:S09]  /*20c0*/  UISETP.NE.AND UP0, UPT, UR4, 0x2c, UPT ;  /* 0x0000002c0400788c */ /* 0x000fd2000bf05270 */
[----:B------:R-:W-:Y:S05]  /*20d0*/  BRA.U !UP0, `(.L_x_4813) ;  /* 0x0000000108487547 */ /* 0x000fea000b800000 */
.L_x_4787:
        /* <DEDUP_REMOVED lines=16> */
.L_x_4814:
[----:B------:R-:W-:Y:S01]  /*21e0*/  PRMT R22, RZ, 0x7610, R22 ;  /* 0x00007610ff167816 */ /* 0x000fe20000000016 */
[----:B------:R-:W-:Y:S06]  /*21f0*/  BRA `(.L_x_4788) ;  /* 0x0000000000547947 */ /* 0x000fec0003800000 */
.L_x_4813:
        /* <DEDUP_REMOVED lines=8> */
.L_x_4816:
[----:B------:R-:W-:Y:S05]  /*2280*/  BSYNC.RECONVERGENT B0 ;  /* 0x0000000000007941 */ /* 0x000fea0003800200 */
.L_x_4815:
[----:B------:R-:W-:-:S04]  /*2290*/  F2FP.BF16.F32.PACK_AB R0, RZ, R0 ;  /* 0x00000000ff00723e */ /* 0x000fc800000010ff */
[----:B------:R-:W-:Y:S01]  /*22a0*/  PRMT R22, R0, 0x7610, R22 ;  /* 0x0000761000167816 */ /* 0x000fe20000000016 */
[----:B------:R-:W-:Y:S06]  /*22b0*/  BRA `(.L_x_4788) ;  /* 0x0000000000247947 */ /* 0x000fec0003800000 */
.L_x_4812:
[----:B------:R-:W2:Y:S02]  /*22c0*/  LDG.E.64 R4, desc[UR36][R4.64] ;  /* 0x0000002404047981 */ /* 0x000ea4000c1e1b00 */
[----:B--2---:R-:W0:Y:S02]  /*22d0*/  I2F.U64 R0, R4 ;  /* 0x0000000400007312 */ /* 0x004e240000301000 */
[----:B0-----:R-:W-:-:S04]  /*22e0*/  F2FP.BF16.F32.PACK_AB R0, RZ, R0 ;  /* 0x00000000ff00723e */ /* 0x001fc800000010ff */
[----:B------:R-:W-:Y:S01]  /*22f0*/  PRMT R22, R0, 0x7610, R22 ;  /* 0x0000761000167816 */ /* 0x000fe20000000016 */
[----:B------:R-:W-:Y:S06]  /*2300*/  BRA `(.L_x_4788) ;  /* 0x0000000000107947 */ /* 0x000fec0003800000 */
.L_x_4811:
[----:B------:R-:W2:Y:S02]  /*2310*/  LDG.E R4, desc[UR36][R4.64] ;  /* 0x0000002404047981 */ /* 0x000ea4000c1e1900 */
[----:B--2---:R-:W-:-:S04]  /*2320*/  I2FP.F32.U32 R0, R4 ;  /* 0x0000000400007245 */ /* 0x004fc80000201000 */
[----:B------:R-:W-:-:S04]  /*2330*/  F2FP.BF16.F32.PACK_AB R0, RZ, R0 ;  /* 0x00000000ff00723e */ /* 0x000fc800000010ff */
[----:B------:R-:W-:-:S07]  /*2340*/  PRMT R22, R0, 0x7610, R22 ;  /* 0x0000761000167816 */ /* 0x000fce0000000016 */
.L_x_4788:
[----:B------:R-:W-:-:S07]  /*2350*/  VIADD R17, R25, 0x80 ;  /* 0x0000008019117836 */ /* 0x000fce0000000000 */
.L_x_4748:
[----:B------:R-:W-:Y:S05]  /*2360*/  BSYNC.RECONVERGENT B6 ;  /* 0x0000000000067941 */ /* 0x000fea0003800200 */
.L_x_4747:
        /* <DEDUP_REMOVED lines=27> */
.L_x_4822:
[----:B------:R-:W2:Y:S02]  /*2520*/  LDG.E.U8 R4, desc[UR36][R4.64] ;  /* 0x0000002404047981 */ /* 0x000ea4000c1e1100 */
[----:B--2---:R-:W-:-:S04]  /*2530*/  I2FP.F32.U32 R0, R4 ;  /* 0x0000000400007245 */ /* 0x004fc80000201000 */
[----:B------:R-:W-:-:S04]  /*2540*/  F2FP.BF16.F32.PACK_AB R0, RZ, R0 ;  /* 0x00000000ff00723e */ /* 0x000fc800000010ff */
[----:B------:R-:W-:Y:S01]  /*2550*/  PRMT R26, R0, 0x7610, R26 ;  /* 0x00007610001a7816 */ /* 0x000fe2000000001a */
[----:B------:R-:W-:Y:S06]  /*2560*/  BRA `(.L_x_4824) ;  /* 0x0000000c00e47947 */ /* 0x000fec0003800000 */
.L_x_4821:
        /* <DEDUP_REMOVED lines=11> */
.L_x_4826:
[----:B------:R-:W2:Y:S02]  /*2620*/  LDG.E R4, desc[UR36][R4.64] ;  /* 0x0000002404047981 */ /* 0x000ea4000c1e1900 */
[----:B--2---:R-:W-:-:S04]  /*2630*/  I2FP.F32.S32 R0, R4 ;  /* 0x0000000400007245 */ /* 0x004fc80000201400 */
[----:B------:R-:W-:-:S04]  /*2640*/  F2FP.BF16.F32.PACK_AB R0, RZ, R0 ;  /* 0x00000000ff00723e */ /* 0x000fc800000010ff */
[----:B------:R-:W-:Y:S01]  /*2650*/  PRMT R26, R0, 0x7610, R26 ;  /* 0x00007610001a7816 */ /* 0x000fe2000000001a */
[----:B------:R-:W-:Y:S06]  /*2660*/  BRA `(.L_x_4824) ;  /* 0x0000000c00a47947 */ /* 0x000fec0003800000 */
.L_x_4825:
[----:B------:R-:W2:Y:S02]  /*2670*/  LDG.E.U16 R4, desc[UR36][R4.64] ;  /* 0x0000002404047981 */ /* 0x000ea4000c1e1500 */
[----:B--2---:R-:W0:Y:S02]  /*2680*/  I2F.S16 R0, R4 ;  /* 0x0000000400007306 */ /* 0x004e240000101400 */
[----:B0-----:R-:W-:-:S04]  /*2690*/  F2FP.BF16.F32.PACK_AB R0, RZ, R0 ;  /* 0x00000000ff00723e */ /* 0x001fc800000010ff */
[----:B------:R-:W-:Y:S01]  /*26a0*/  PRMT R26, R0, 0x7610, R26 ;  /* 0x00007610001a7816 */ /* 0x000fe2000000001a */
[----:B------:R-:W-:Y:S06]  /*26b0*/  BRA `(.L_x_4824) ;  /* 0x0000000c00907947 */ /* 0x000fec0003800000 */
.L_x_4820:
        /* <DEDUP_REMOVED lines=9> */
.L_x_4828:
[----:B------:R-:W2:Y:S02]  /*2750*/  LDG.E.U16 R0, desc[UR36][R4.64] ;  /* 0x0000002404007981 */ /* 0x000ea4000c1e1500 */
[----:B--2---:R-:W-:-:S05]  /*2760*/  HADD2.F32 R0, -RZ, R0.H0_H0 ;  /* 0x20000000ff007230 */ /* 0x004fca0000004100 */
[----:B------:R-:W-:-:S04]  /*2770*/  F2FP.BF16.F32.PACK_AB R0, RZ, R0 ;  /* 0x00000000ff00723e */ /* 0x000fc800000010ff */
[----:B------:R-:W-:Y:S01]  /*2780*/  PRMT R26, R0, 0x7610, R26 ;  /* 0x00007610001a7816 */ /* 0x000fe2000000001a */
[----:B------:R-:W-:Y:S06]  /*2790*/  BRA `(.L_x_4824) ;  /* 0x0000000c00587947 */ /* 0x000fec0003800000 */
.L_x_4827:
        /* <DEDUP_REMOVED lines=9> */
.L_x_4830:
[----:B------:R-:W2:Y:S02]  /*2830*/  LDG.E.U16 R4, desc[UR36][R4.64] ;  /* 0x0000002404047981 */ /* 0x000ea4000c1e1500 */
[----:B--2---:R-:W-:-:S05]  /*2840*/  HADD2.F32 R0, -RZ, R4.H0_H0 ;  /* 0x20000004ff007230 */ /* 0x004fca0000004100 */
[----:B------:R-:W-:-:S04]  /*2850*/  F2FP.BF16.F32.PACK_AB R0, RZ, R0 ;  /* 0x00000000ff00723e */ /* 0x000fc800000010ff */
[----:B------:R-:W-:Y:S01]  /*2860*/  PRMT R26, R0, 0x7610, R26 ;  /* 0x00007610001a7816 */ /* 0x000fe2000000001a */
[----:B------:R-:W-:Y:S06]  /*2870*/  BRA `(.L_x_4824) ;  /* 0x0000000c00207947 */ /* 0x000fec0003800000 */
.L_x_4829:
        /* <DEDUP_REMOVED lines=13> */
.L_x_4819:
        /* <DEDUP_REMOVED lines=14> */
.L_x_4833:
        /* <DEDUP_REMOVED lines=13> */
.L_x_4832:
        /* <DEDUP_REMOVED lines=27> */
.L_x_4835:
        /* <DEDUP_REMOVED lines=15> */
.L_x_4834:
[----:B------:R0:W5:Y:S01]  /*2da0*/  LDG.E.U16 R26, desc[UR36][R4.64] ;  /* 0x00000024041a7981 */ /* 0x000162000c1e1500 */
[----:B------:R-:W-:Y:S05]  /*2db0*/  BRA `(.L_x_4824) ;  /* 0x0000000400d07947 */ /* 0x000fea0003800000 */
.L_x_4831:
        /* <DEDUP_REMOVED lines=13> */
.L_x_4838:
        /* <DEDUP_REMOVED lines=21> */
.L_x_4842:
[----:B------:R-:W-:Y:S05]  /*2fe0*/  BSYNC.RECONVERGENT B1 ;  /* 0x0000000000017941 */ /* 0x000fea0003800200 */
.L_x_4841:
[----:B------:R-:W-:Y:S01]  /*2ff0*/  IMAD.SHL.U32 R0, R0, 0x100000, RZ ;  /* 0x0010000000007824 */ /* 0x000fe200078e00ff */
[----:B------:R-:W-:-:S04]  /*3000*/  LEA R3, R3, 0x3b800000, 0x17 ;  /* 0x3b80000003037811 */ /* 0x000fc800078eb8ff */
[----:B------:R-:W-:-:S07]  /*3010*/  LOP3.LUT R0, R3, R0, R7, 0xfe, !PT ;  /* 0x0000000003007212 */ /* 0x000fce00078efe07 */
.L_x_4840:
[----:B------:R-:W-:Y:S05]  /*3020*/  BSYNC.RECONVERGENT B0 ;  /* 0x0000000000007941 */ /* 0x000fea0003800200 */
.L_x_4839:
[----:B------:R-:W-:-:S04]  /*3030*/  F2FP.BF16.F32.PACK_AB R0, RZ, R0 ;  /* 0x00000000ff00723e */ /* 0x000fc800000010ff */
[----:B------:R-:W-:Y:S01]  /*3040*/  PRMT R26, R0, 0x7610, R26 ;  /* 0x00007610001a7816 */ /* 0x000fe2000000001a */
[----:B------:R-:W-:Y:S06]  /*3050*/  BRA `(.L_x_4824) ;  /* 0x0000000400287947 */ /* 0x000fec0003800000 */
.L_x_4837:
        /* <DEDUP_REMOVED lines=21> */
.L_x_4846:
[----:B------:R-:W-:Y:S05]  /*31b0*/  BSYNC.RECONVERGENT B1 ;  /* 0x0000000000017941 */ /* 0x000fea0003800200 */
.L_x_4845:
[----:B------:R-:W-:Y:S01]  /*31c0*/  IMAD.SHL.U32 R0, R0, 0x200000, RZ ;  /* 0x0020000000007824 */ /* 0x000fe200078e00ff */
[----:B------:R-:W-:-:S04]  /*31d0*/  LEA R3, R3, 0x37800000, 0x17 ;  /* 0x3780000003037811 */ /* 0x000fc800078eb8ff */
[----:B------:R-:W-:-:S07]  /*31e0*/  LOP3.LUT R0, R3, R0, R7, 0xfe, !PT ;  /* 0x0000000003007212 */ /* 0x000fce00078efe07 */
.L_x_4844:
[----:B------:R-:W-:Y:S05]  /*31f0*/  BSYNC.RECONVERGENT B0 ;  /* 0x0000000000007941 */ /* 0x000fea0003800200 */
.L_x_4843:
[----:B------:R-:W-:-:S04]  /*3200*/  F2FP.BF16.F32.PACK_AB R0, RZ, R0 ;  /* 0x00000000ff00723e */ /* 0x000fc800000010ff */
[----:B------:R-:W-:Y:S01]  /*3210*/  PRMT R26, R0, 0x7610, R26 ;  /* 0x00007610001a7816 */ /* 0x000fe2000000001a */
[----:B------:R-:W-:Y:S06]  /*3220*/  BRA `(.L_x_4824) ;  /* 0x0000000000b47947 */ /* 0x000fec0003800000 */
.L_x_4836:
        /* <DEDUP_REMOVED lines=14> */
.L_x_4850:
[----:B------:R-:W-:Y:S05]  /*3310*/  BSYNC.RECONVERGENT B0 ;  /* 0x0000000000007941 */ /* 0x000fea0003800200 */
.L_x_4849:
[----:B------:R-:W-:-:S04]  /*3320*/  F2FP.BF16.F32.PACK_AB R0, RZ, R0 ;  /* 0x00000000ff00723e */ /* 0x000fc800000010ff */
[----:B------:R-:W-:Y:S01]  /*3330*/  PRMT R26, R0, 0x7610, R26 ;  /* 0x00007610001a7816 */ /* 0x000fe2000000001a */
[----:B------:R-:W-:Y:S06]  /*3340*/  BRA `(.L_x_4824) ;  /* 0x00000000006c7947 */ /* 0x000fec0003800000 */
.L_x_4823:
        /* <DEDUP_REMOVED lines=16> */
.L_x_4851:
[----:B------:R-:W-:Y:S01]  /*3450*/  PRMT R26, RZ, 0x7610, R26 ;  /* 0x00007610ff1a7816 */ /* 0x000fe2000000001a */
[----:B------:R-:W-:Y:S06]  /*3460*/  BRA `(.L_x_4824) ;  /* 0x0000000000247947 */ /* 0x000fec0003800000 */
.L_x_4848:
[----:B------:R-:W2:Y:S02]  /*3470*/  LDG.E.64 R4, desc[UR36][R4.64] ;  /* 0x0000002404047981 */ /* 0x000ea4000c1e1b00 */
[----:B--2---:R-:W0:Y:S02]  /*3480*/  I2F.U64 R0, R4 ;  /* 0x0000000400007312 */ /* 0x004e240000301000 */
[----:B0-----:R-:W-:-:S04]  /*3490*/  F2FP.BF16.F32.PACK_AB R0, RZ, R0 ;  /* 0x00000000ff00723e */ /* 0x001fc800000010ff */
[----:B------:R-:W-:Y:S01]  /*34a0*/  PRMT R26, R0, 0x7610, R26 ;  /* 0x00007610001a7816 */ /* 0x000fe2000000001a */
[----:B------:R-:W-:Y:S06]  /*34b0*/  BRA `(.L_x_4824) ;  /* 0x0000000000107947 */ /* 0x000fec0003800000 */
.L_x_4847:
[----:B------:R-:W2:Y:S02]  /*34c0*/  LDG.E R4, desc[UR36][R4.64] ;  /* 0x0000002404047981 */ /* 0x000ea4000c1e1900 */
[----:B--2---:R-:W-:-:S04]  /*34d0*/  I2FP.F32.U32 R0, R4 ;  /* 0x0000000400007245 */ /* 0x004fc80000201000 */
[----:B------:R-:W-:-:S04]  /*34e0*/  F2FP.BF16.F32.PACK_AB R0, RZ, R0 ;  /* 0x00000000ff00723e */ /* 0x000fc800000010ff */
[----:B------:R-:W-:-:S07]  /*34f0*/  PRMT R26, R0, 0x7610, R26 ;  /* 0x00007610001a7816 */ /* 0x000fce000000001a */
.L_x_4824:
        /* <DEDUP_REMOVED lines=21> */
.L_x_4855:
[----:B------:R-:W2:Y:S02]  /*3650*/  LDG.E.U8 R4, desc[UR36][R4.64] ;  /* 0x0000002404047981 */ /* 0x000ea4000c1e1100 */
[----:B--2---:R-:W-:-:S04]  /*3660*/  I2FP.F32.U32 R0, R4 ;  /* 0x0000000400007245 */ /* 0x004fc80000201000 */
[----:B------:R-:W-:-:S04]  /*3670*/  F2FP.BF16.F32.PACK_AB R0, RZ, R0 ;  /* 0x00000000ff00723e */ /* 0x000fc800000010ff */
[----:B------:R-:W-:Y:S01]  /*3680*/  PRMT R27, R0, 0x7610, R27 ;  /* 0x00007610001b7816 */ /* 0x000fe2000000001b */
[----:B------:R-:W-:Y:S06]  /*3690*/  BRA `(.L_x_4857) ;  /* 0x0000000c00e47947 */ /* 0x000fec0003800000 */
.L_x_4854:
        /* <DEDUP_REMOVED lines=11> */
.L_x_4859:
[----:B------:R-:W2:Y:S02]  /*3750*/  LDG.E R4, desc[UR36][R4.64] ;  /* 0x0000002404047981 */ /* 0x000ea4000c1e1900 */
[----:B--2---:R-:W-:-:S04]  /*3760*/  I2FP.F32.S32 R0, R4 ;  /* 0x0000000400007245 */ /* 0x004fc80000201400 */
[----:B------:R-:W-:-:S04]  /*3770*/  F2FP.BF16.F32.PACK_AB R0, RZ, R0 ;  /* 0x00000000ff00723e */ /* 0x000fc800000010ff */
[----:B------:R-:W-:Y:S01]  /*3780*/  PRMT R27, R0, 0x7610, R27 ;  /* 0x00007610001b7816 */ /* 0x000fe2000000001b */
[----:B------:R-:W-:Y:S06]  /*3790*/  BRA `(.L_x_4857) ;  /* 0x0000000c00a47947 */ /* 0x000fec0003800000 */
.L_x_4858:
[----:B------:R-:W2:Y:S02]  /*37a0*/  LDG.E.U16 R4, desc[UR36][R4.64] ;  /* 0x0000002404047981 */ /* 0x000ea4000c1e1500 */
[----:B--2---:R-:W0:Y:S02]  /*37b0*/  I2F.S16 R0, R4 ;  /* 0x0000000400007306 */ /* 0x004e240000101400 */
[----:B0-----:R-:W-:-:S04]  /*37c0*/  F2FP.BF16.F32.PACK_AB R0, RZ, R0 ;  /* 0x00000000ff00723e */ /* 0x001fc800000010ff */
[----:B------:R-:W-:Y:S01]  /*37d0*/  PRMT R27, R0, 0x7610, R27 ;  /* 0x00007610001b7816 */ /* 0x000fe2000000001b */
[----:B------:R-:W-:Y:S06]  /*37e0*/  BRA `(.L_x_4857) ;  /* 0x0000000c00907947 */ /* 0x000fec0003800000 */
.L_x_4853:
        /* <DEDUP_REMOVED lines=9> */
.L_x_4861:
[----:B------:R-:W2:Y:S02]  /*3880*/  LDG.E.U16 R0, desc[UR36][R4.64] ;  /* 0x0000002404007981 */ /* 0x000ea4000c1e1500 */
[----:B--2---:R-:W-:-:S05]  /*3890*/  HADD2.F32 R0, -RZ, R0.H0_H0 ;  /* 0x20000000ff007230 */ /* 0x004fca0000004100 */
[----:B------:R-:W-:-:S04]  /*38a0*/  F2FP.BF16.F32.PACK_AB R0, RZ, R0 ;  /* 0x00000000ff00723e */ /* 0x000fc800000010ff */
[----:B------:R-:W-:Y:S01]  /*38b0*/  PRMT R27, R0, 0x7610, R27 ;  /* 0x00007610001b7816 */ /* 0x000fe2000000001b */
[----:B------:R-:W-:Y:S06]  /*38c0*/  BRA `(.L_x_4857) ;  /* 0x0000000c00587947 */ /* 0x000fec0003800000 */
.L_x_4860:
        /* <DEDUP_REMOVED lines=9> */
.L_x_4863:
[----:B------:R-:W2:Y:S02]  /*3960*/  LDG.E.U16 R4, desc[UR36][R4.64] ;  /* 0x0000002404047981 */ /* 0x000ea4000c1e1500 */
[----:B--2---:R-:W-:-:S05]  /*3970*/  HADD2.F32 R0, -RZ, R4.H0_H0 ;  /* 0x20000004ff007230 */ /* 0x004fca0000004100 */
[----:B------:R-:W-:-:S04]  /*3980*/  F2FP.BF16.F32.PACK_AB R0, RZ, R0 ;  /* 0x00000000ff00723e */ /* 0x000fc800000010ff */
[----:B------:R-:W-:Y:S01]  /*3990*/  PRMT R27, R0, 0x7610, R27 ;  /* 0x00007610001b7816 */ /* 0x000fe2000000001b */
[----:B------:R-:W-:Y:S06]  /*39a0*/  BRA `(.L_x_4857) ;  /* 0x0000000c00207947 */ /* 0x000fec0003800000 */
.L_x_4862:
        /* <DEDUP_REMOVED lines=13> */
.L_x_4852:
        /* <DEDUP_REMOVED lines=14> */
.L_x_4866:
        /* <DEDUP_REMOVED lines=13> */
.L_x_4865:
        /* <DEDUP_REMOVED lines=27> */
.L_x_4868:
        /* <DEDUP_REMOVED lines=15> */
.L_x_4867:
[----:B------:R0:W5:Y:S01]  /*3ed0*/  LDG.E.U16 R27, desc[UR36][R4.64] ;  /* 0x00000024041b7981 */ /* 0x000162000c1e1500 */
[----:B------:R-:W-:Y:S05]  /*3ee0*/  BRA `(.L_x_4857) ;  /* 0x0000000400d07947 */ /* 0x000fea0003800000 */
.L_x_4864:
        /* <DEDUP_REMOVED lines=13> */
.L_x_4871:
        /* <DEDUP_REMOVED lines=21> */
.L_x_4875:
[----:B------:R-:W-:Y:S05]  /*4110*/  BSYNC.RECONVERGENT B1 ;  /* 0x0000000000017941 */ /* 0x000fea0003800200 */
.L_x_4874:
[----:B------:R-:W-:Y:S01]  /*4120*/  IMAD.SHL.U32 R0, R0, 0x100000, RZ ;  /* 0x0010000000007824 */ /* 0x000fe200078e00ff */
[----:B------:R-:W-:-:S04]  /*4130*/  LEA R3, R3, 0x3b800000, 0x17 ;  /* 0x3b80000003037811 */ /* 0x000fc800078eb8ff */
[----:B------:R-:W-:-:S07]  /*4140*/  LOP3.LUT R0, R3, R0, R7, 0xfe, !PT ;  /* 0x0000000003007212 */ /* 0x000fce00078efe07 */
.L_x_4873:
[----:B------:R-:W-:Y:S05]  /*4150*/  BSYNC.RECONVERGENT B0 ;  /* 0x0000000000007941 */ /* 0x000fea0003800200 */
.L_x_4872:
[----:B------:R-:W-:-:S04]  /*4160*/  F2FP.BF16.F32.PACK_AB R0, RZ, R0 ;  /* 0x00000000ff00723e */ /* 0x000fc800000010ff */
[----:B------:R-:W-:Y:S01]  /*4170*/  PRMT R27, R0, 0x7610, R27 ;  /* 0x00007610001b7816 */ /* 0x000fe2000000001b */
[----:B------:R-:W-:Y:S06]  /*4180*/  BRA `(.L_x_4857) ;  /* 0x0000000400287947 */ /* 0x000fec0003800000 */
.L_x_4870:
        /* <DEDUP_REMOVED lines=21> */
.L_x_4879:
[----:B------:R-:W-:Y:S05]  /*42e0*/  BSYNC.RECONVERGENT B1 ;  /* 0x0000000000017941 */ /* 0x000fea0003800200 */
.L_x_4878:
[----:B------:R-:W-:Y:S01]  /*42f0*/  IMAD.SHL.U32 R0, R0, 0x200000, RZ ;  /* 0x0020000000007824 */ /* 0x000fe200078e00ff */
[----:B------:R-:W-:-:S04]  /*4300*/  LEA R3, R3, 0x37800000, 0x17 ;  /* 0x3780000003037811 */ /* 0x000fc800078eb8ff */
[----:B------:R-:W-:-:S07]  /*4310*/  LOP3.LUT R0, R3, R0, R7, 0xfe, !PT ;  /* 0x0000000003007212 */ /* 0x000fce00078efe07 */
.L_x_4877:
[----:B------:R-:W-:Y:S05]  /*4320*/  BSYNC.RECONVERGENT B0 ;  /* 0x0000000000007941 */ /* 0x000fea0003800200 */
.L_x_4876:
[----:B------:R-:W-:-:S04]  /*4330*/  F2FP.BF16.F32.PACK_AB R0, RZ, R0 ;  /* 0x00000000ff00723e */ /* 0x000fc800000010ff */
[----:B------:R-:W-:Y:S01]  /*4340*/  PRMT R27, R0, 0x7610, R27 ;  /* 0x00007610001b7816 */ /* 0x000fe2000000001b */
[----:B------:R-:W-:Y:S06]  /*4350*/  BRA `(.L_x_4857) ;  /* 0x0000000000b47947 */ /* 0x000fec0003800000 */
.L_x_4869:
        /* <DEDUP_REMOVED lines=14> */
.L_x_4883:
[----:B------:R-:W-:Y:S05]  /*4440*/  BSYNC.RECONVERGENT B0 ;  /* 0x0000000000007941 */ /* 0x000fea0003800200 */
.L_x_4882:
[----:B------:R-:W-:-:S04]  /*4450*/  F2FP.BF16.F32.PACK_AB R0, RZ, R0 ;  /* 0x00000000ff00723e */ /* 0x000fc800000010ff */
[----:B------:R-:W-:Y:S01]  /*4460*/  PRMT R27, R0, 0x7610, R27 ;  /* 0x00007610001b7816 */ /* 0x000fe2000000001b */
[----:B------:R-:W-:Y:S06]  /*4470*/  BRA `(.L_x_4857) ;  /* 0x00000000006c7947 */ /* 0x000fec0003800000 */
.L_x_4856:
        /* <DEDUP_REMOVED lines=16> */
.L_x_4884:
[----:B------:R-:W-:Y:S01]  /*4580*/  PRMT R27, RZ, 0x7610, R27 ;  /* 0x00007610ff1b7816 */ /* 0x000fe2000000001b */
[----:B------:R-:W-:Y:S06]  /*4590*/  BRA `(.L_x_4857) ;  /* 0x0000000000247947 */ /* 0x000fec0003800000 */
.L_x_4881:
[----:B------:R-:W2:Y:S02]  /*45a0*/  LDG.E.64 R4, desc[UR36][R4.64] ;  /* 0x0000002404047981 */ /* 0x000ea4000c1e1b00 */
[----:B--2---:R-:W0:Y:S02]  /*45b0*/  I2F.U64 R0, R4 ;  /* 0x0000000400007312 */ /* 0x004e240000301000 */
[----:B0-----:R-:W-:-:S04]  /*45c0*/  F2FP.BF16.F32.PACK_AB R0, RZ, R0 ;  /* 0x00000000ff00723e */ /* 0x001fc800000010ff */
[----:B------:R-:W-:Y:S01]  /*45d0*/  PRMT R27, R0, 0x7610, R27 ;  /* 0x00007610001b7816 */ /* 0x000fe2000000001b */
[----:B------:R-:W-:Y:S06]  /*45e0*/  BRA `(.L_x_4857) ;  /* 0x0000000000107947 */ /* 0x000fec0003800000 */
.L_x_4880:
[----:B------:R-:W2:Y:S02]  /*45f0*/  LDG.E R4, desc[UR36][R4.64] ;  /* 0x0000002404047981 */ /* 0x000ea4000c1e1900 */
[----:B--2---:R-:W-:-:S04]  /*4600*/  I2FP.F32.U32 R0, R4 ;  /* 0x0000000400007245 */ /* 0x004fc80000201000 */
[----:B------:R-:W-:-:S04]  /*4610*/  F2FP.BF16.F32.PACK_AB R0, RZ, R0 ;  /* 0x00000000ff00723e */ /* 0x000fc800000010ff */
[----:B------:R-:W-:-:S07]  /*4620*/  PRMT R27, R0, 0x7610, R27 ;  /* 0x00007610001b7816 */ /* 0x000fce000000001b */
.L_x_4857:
[----:B------:R-:W-:-:S07]  /*4630*/  VIADD R17, R17, 0x80 ;  /* 0x0000008011117836 */ /* 0x000fce0000000000 */
.L_x_4818:
[----:B------:R-:W-:Y:S05]  /*4640*/  BSYNC.RECONVERGENT B6 ;  /* 0x0000000000067941 */ /* 0x000fea0003800200 */
.L_x_4817:
        /* <DEDUP_REMOVED lines=27> */
.L_x_4890:
[----:B------:R-:W2:Y:S02]  /*4800*/  LDG.E.U8 R4, desc[UR36][R4.64] ;  /* 0x0000002404047981 */ /* 0x000ea4000c1e1100 */
[----:B--2---:R-:W-:-:S04]  /*4810*/  I2FP.F32.U32 R0, R4 ;  /* 0x0000000400007245 */ /* 0x004fc80000201000 */
[----:B------:R-:W-:-:S04]  /*4820*/  F2FP.BF16.F32.PACK_AB R0, RZ, R0 ;  /* 0x00000000ff00723e */ /* 0x000fc800000010ff */
[----:B------:R-:W-:Y:S01]  /*4830*/  PRMT R18, R0, 0x7610, R18 ;  /* 0x0000761000127816 */ /* 0x000fe20000000012 */
[----:B------:R-:W-:Y:S06]  /*4840*/  BRA `(.L_x_4892) ;  /* 0x0000000c00e47947 */ /* 0x000fec0003800000 */
.L_x_4889:
        /* <DEDUP_REMOVED lines=11> */
.L_x_4894:
[----:B------:R-:W2:Y:S02]  /*4900*/  LDG.E R4, desc[UR36][R4.64] ;  /* 0x0000002404047981 */ /* 0x000ea4000c1e1900 */
[----:B--2---:R-:W-:-:S04]  /*4910*/  I2FP.F32.S32 R0, R4 ;  /* 0x0000000400007245 */ /* 0x004fc80000201400 */
[----:B------:R-:W-:-:S04]  /*4920*/  F2FP.BF16.F32.PACK_AB R0, RZ, R0 ;  /* 0x00000000ff00723e */ /* 0x000fc800000010ff */
[----:B------:R-:W-:Y:S01]  /*4930*/  PRMT R18, R0, 0x7610, R18 ;  /* 0x0000761000127816 */ /* 0x000fe20000000012 */
[----:B------:R-:W-:Y:S06]  /*4940*/  BRA `(.L_x_4892) ;  /* 0x0000000c00a47947 */ /* 0x000fec0003800000 */
.L_x_4893:
[----:B------:R-:W2:Y:S02]  /*4950*/  LDG.E.U16 R4, desc[UR36][R4.64] ;  /* 0x0000002404047981 */ /* 0x000ea4000c1e1500 */
[----:B--2---:R-:W0:Y:S02]  /*4960*/  I2F.S16 R0, R4 ;  /* 0x0000000400007306 */ /* 0x004e240000101400 */
[----:B0-----:R-:W-:-:S04]  /*4970*/  F2FP.BF16.F32.PACK_AB R0, RZ, R0 ;  /* 0x00000000ff00723e */ /* 0x001fc800000010ff */
[----:B------:R-:W-:Y:S01]  /*4980*/  PRMT R18, R0, 0x7610, R18 ;  /* 0x0000761000127816 */ /* 0x000fe20000000012 */
[----:B------:R-:W-:Y:S06]  /*4990*/  BRA `(.L_x_4892) ;  /* 0x0000000c00907947 */ /* 0x000fec0003800000 */
.L_x_4888:
        /* <DEDUP_REMOVED lines=9> */
.L_x_4896:
[----:B------:R-:W2:Y:S02]  /*4a30*/  LDG.E.U16 R0, desc[UR36][R4.64] ;  /* 0x0000002404007981 */ /* 0x000ea4000c1e1500 */
[----:B--2---:R-:W-:-:S05]  /*4a40*/  HADD2.F32 R0, -RZ, R0.H0_H0 ;  /* 0x20000000ff007230 */ /* 0x004fca0000004100 */
[----:B------:R-:W-:-:S04]  /*4a50*/  F2FP.BF16.F32.PACK_AB R0, RZ, R0 ;  /* 0x00000000ff00723e */ /* 0x000fc800000010ff */
[----:B------:R-:W-:Y:S01]  /*4a60*/  PRMT R18, R0, 0x7610, R18 ;  /* 0x0000761000127816 */ /* 0x000fe20000000012 */
[----:B------:R-:W-:Y:S06]  /*4a70*/  BRA `(.L_x_4892) ;  /* 0x0000000c00587947 */ /* 0x000fec0003800000 */
.L_x_4895:
        /* <DEDUP_REMOVED lines=9> */
.L_x_4898:
[----:B------:R-:W2:Y:S02]  /*4b10*/  LDG.E.U16 R4, desc[UR36][R4.64] ;  /* 0x0000002404047981 */ /* 0x000ea4000c1e1500 */
[----:B--2---:R-:W-:-:S05]  /*4b20*/  HADD2.F32 R0, -RZ, R4.H0_H0 ;  /* 0x20000004ff007230 */ /* 0x004fca0000004100 */
[----:B------:R-:W-:-:S04]  /*4b30*/  F2FP.BF16.F32.PACK_AB R0, RZ, R0 ;  /* 0x00000000ff00723e */ /* 0x000fc800000010ff */
[----:B------:R-:W-:Y:S01]  /*4b40*/  PRMT R18, R0, 0x7610, R18 ;  /* 0x0000761000127816 */ /* 0x000fe20000000012 */
[----:B------:R-:W-:Y:S06]  /*4b50*/  BRA `(.L_x_4892) ;  /* 0x0000000c00207947 */ /* 0x000fec0003800000 */
.L_x_4897:
        /* <DEDUP_REMOVED lines=13> */
.L_x_4887:
        /* <DEDUP_REMOVED lines=14> */
.L_x_4901:
        /* <DEDUP_REMOVED lines=13> */
.L_x_4900:
        /* <DEDUP_REMOVED lines=27> */
.L_x_4903:
        /* <DEDUP_REMOVED lines=15> */
.L_x_4902:
[----:B------:R0:W5:Y:S01]  /*5080*/  LDG.E.U16 R18, desc[UR36][R4.64] ;  /* 0x0000002404127981 */ /* 0x000162000c1e1500 */
[----:B------:R-:W-:Y:S05]  /*5090*/  BRA `(.L_x_4892) ;  /* 0x0000000400d07947 */ /* 0x000fea0003800000 */
.L_x_4899:
        /* <DEDUP_REMOVED lines=13> */
.L_x_4906:
        /* <DEDUP_REMOVED lines=21> */
.L_x_4910:
[----:B------:R-:W-:Y:S05]  /*52c0*/  BSYNC.RECONVERGENT B1 ;  /* 0x0000000000017941 */ /* 0x000fea0003800200 */
.L_x_4909:
[----:B------:R-:W-:Y:S01]  /*52d0*/  IMAD.SHL.U32 R0, R0, 0x100000, RZ ;  /* 0x0010000000007824 */ /* 0x000fe200078e00ff */
[----:B------:R-:W-:-:S04]  /*52e0*/  LEA R3, R3, 0x3b800000, 0x17 ;  /* 0x3b80000003037811 */ /* 0x000fc800078eb8ff */
[----:B------:R-:W-:-:S07]  /*52f0*/  LOP3.LUT R0, R3, R0, R7, 0xfe, !PT ;  /* 0x0000000003007212 */ /* 0x000fce00078efe07 */
.L_x_4908:
[----:B------:R-:W-:Y:S05]  /*5300*/  BSYNC.RECONVERGENT B0 ;  /* 0x0000000000007941 */ /* 0x000fea0003800200 */
.L_x_4907:
[----:B------:R-:W-:-:S04]  /*5310*/  F2FP.BF16.F32.PACK_AB R0, RZ, R0 ;  /* 0x00000000ff00723e */ /* 0x000fc800000010ff */
[----:B------:R-:W-:Y:S01]  /*5320*/  PRMT R18, R0, 0x7610, R18 ;  /* 0x0000761000127816 */ /* 0x000fe20000000012 */
[----:B------:R-:W-:Y:S06]  /*5330*/  BRA `(.L_x_4892) ;  /* 0x0000000400287947 */ /* 0x000fec0003800000 */
.L_x_4905:
        /* <DEDUP_REMOVED lines=21> */
.L_x_4914:
[----:B------:R-:W-:Y:S05]  /*5490*/  BSYNC.RECONVERGENT B1 ;  /* 0x0000000000017941 */ /* 0x000fea0003800200 */
.L_x_4913:
[----:B------:R-:W-:Y:S01]  /*54a0*/  IMAD.SHL.U32 R0, R0, 0x200000, RZ ;  /* 0x0020000000007824 */ /* 0x000fe200078e00ff */
[----:B------:R-:W-:-:S04]  /*54b0*/  LEA R3, R3, 0x37800000, 0x17 ;  /* 0x3780000003037811 */ /* 0x000fc800078eb8ff */
[----:B------:R-:W-:-:S07]  /*54c0*/  LOP3.LUT R0, R3, R0, R7, 0xfe, !PT ;  /* 0x0000000003007212 */ /* 0x000fce00078efe07 */
.L_x_4912:
[----:B------:R-:W-:Y:S05]  /*54d0*/  BSYNC.RECONVERGENT B0 ;  /* 0x0000000000007941 */ /* 0x000fea0003800200 */
.L_x_4911:
[----:B------:R-:W-:-:S04]  /*54e0*/  F2FP.BF16.F32.PACK_AB R0, RZ, R0 ;  /* 0x00000000ff00723e */ /* 0x000fc800000010ff */
[----:B------:R-:W-:Y:S01]  /*54f0*/  PRMT R18, R0, 0x7610, R18 ;  /* 0x0000761000127816 */ /* 0x000fe20000000012 */
[----:B------:R-:W-:Y:S06]  /*5500*/  BRA `(.L_x_4892) ;  /* 0x0000000000b47947 */ /* 0x000fec0003800000 */
.L_x_4904:
        /* <DEDUP_REMOVED lines=14> */
.L_x_4918:
[----:B------:R-:W-:Y:S05]  /*55f0*/  BSYNC.RECONVERGENT B0 ;  /* 0x0000000000007941 */ /* 0x000fea0003800200 */
.L_x_4917:
[----:B------:R-:W-:-:S04]  /*5600*/  F2FP.BF16.F32.PACK_AB R0, RZ, R0 ;  /* 0x00000000ff00723e */ /* 0x000fc800000010ff */
[----:B------:R-:W-:Y:S01]  /*5610*/  PRMT R18, R0, 0x7610, R18 ;  /* 0x0000761000127816 */ /* 0x000fe20000000012 */
[----:B------:R-:W-:Y:S06]  /*5620*/  BRA `(.L_x_4892) ;  /* 0x00000000006c7947 */ /* 0x000fec0003800000 */
.L_x_4891:
        /* <DEDUP_REMOVED lines=16> */
.L_x_4919:
[----:B------:R-:W-:Y:S01]  /*5730*/  PRMT R18, RZ, 0x7610, R18 ;  /* 0x00007610ff127816 */ /* 0x000fe20000000012 */
[----:B------:R-:W-:Y:S06]  /*5740*/  BRA `(.L_x_4892) ;  /* 0x0000000000247947 */ /* 0x000fec0003800000 */
.L_x_4916:
[----:B------:R-:W2:Y:S02]  /*5750*/  LDG.E.64 R4, desc[UR36][R4.64] ;  /* 0x0000002404047981 */ /* 0x000ea4000c1e1b00 */
[----:B--2---:R-:W0:Y:S02]  /*5760*/  I2F.U64 R0, R4 ;  /* 0x0000000400007312 */ /* 0x004e240000301000 */
[----:B0-----:R-:W-:-:S04]  /*5770*/  F2FP.BF16.F32.PACK_AB R0, RZ, R0 ;  /* 0x00000000ff00723e */ /* 0x001fc800000010ff */
[----:B------:R-:W-:Y:S01]  /*5780*/  PRMT R18, R0, 0x7610, R18 ;  /* 0x0000761000127816 */ /* 0x000fe20000000012 */
[----:B------:R-:W-:Y:S06]  /*5790*/  BRA `(.L_x_4892) ;  /* 0x0000000000107947 */ /* 0x000fec0003800000 */
.L_x_4915:
[----:B------:R-:W2:Y:S02]  /*57a0*/  LDG.E R4, desc[UR36][R4.64] ;  /* 0x0000002404047981 */ /* 0x000ea4000c1e1900 */
[----:B--2---:R-:W-:-:S04]  /*57b0*/  I2FP.F32.U32 R0, R4 ;  /* 0x0000000400007245 */ /* 0x004fc80000201000 */
[----:B------:R-:W-:-:S04]  /*57c0*/  F2FP.BF16.F32.PACK_AB R0, RZ, R0 ;  /* 0x00000000ff00723e */ /* 0x000fc800000010ff */
[----:B------:R-:W-:-:S07]  /*57d0*/  PRMT R18, R0, 0x7610, R18 ;  /* 0x0000761000127816 */ /* 0x000fce0000000012 */
.L_x_4892:
        /* <DEDUP_REMOVED lines=22> */
.L_x_4923:
[----:B------:R-:W2:Y:S02]  /*5940*/  LDG.E.U8 R4, desc[UR36][R4.64] ;  /* 0x0000002404047981 */ /* 0x000ea4000c1e1100 */
[----:B--2---:R-:W-:-:S04]  /*5950*/  I2FP.F32.U32 R0, R4 ;  /* 0x0000000400007245 */ /* 0x004fc80000201000 */
[----:B------:R-:W-:-:S04]  /*5960*/  F2FP.BF16.F32.PACK_AB R0, RZ, R0 ;  /* 0x00000000ff00723e */ /* 0x000fc800000010ff */
[----:B------:R-:W-:Y:S01]  /*5970*/  PRMT R24, R0, 0x7610, R24 ;  /* 0x0000761000187816 */ /* 0x000fe20000000018 */
[----:B------:R-:W-:Y:S06]  /*5980*/  BRA `(.L_x_4925) ;  /* 0x0000000c00e47947 */ /* 0x000fec0003800000 */
.L_x_4922:
        /* <DEDUP_REMOVED lines=11> */
.L_x_4927:
[----:B------:R-:W2:Y:S02]  /*5a40*/  LDG.E R4, desc[UR36][R4.64] ;  /* 0x0000002404047981 */ /* 0x000ea4000c1e1900 */
[----:B--2---:R-:W-:-:S04]  /*5a50*/  I2FP.F32.S32 R0, R4 ;  /* 0x0000000400007245 */ /* 0x004fc80000201400 */
[----:B------:R-:W-:-:S04]  /*5a60*/  F2FP.BF16.F32.PACK_AB R0, RZ, R0 ;  /* 0x00000000ff00723e */ /* 0x000fc800000010ff */
[----:B------:R-:W-:Y:S01]  /*5a70*/  PRMT R24, R0, 0x7610, R24 ;  /* 0x0000761000187816 */ /* 0x000fe20000000018 */
[----:B------:R-:W-:Y:S06]  /*5a80*/  BRA `(.L_x_4925) ;  /* 0x0000000c00a47947 */ /* 0x000fec0003800000 */
.L_x_4926:
[----:B------:R-:W2:Y:S02]  /*5a90*/  LDG.E.U16 R4, desc[UR36][R4.64] ;  /* 0x0000002404047981 */ /* 0x000ea4000c1e1500 */
[----:B--2---:R-:W0:Y:S02]  /*5aa0*/  I2F.S16 R0, R4 ;  /* 0x0000000400007306 */ /* 0x004e240000101400 */
[----:B0-----:R-:W-:-:S04]  /*5ab0*/  F2FP.BF16.F32.PACK_AB R0, RZ, R0 ;  /* 0x00000000ff00723e */ /* 0x001fc800000010ff */
[----:B------:R-:W-:Y:S01]  /*5ac0*/  PRMT R24, R0, 0x7610, R24 ;  /* 0x0000761000187816 */ /* 0x000fe20000000018 */
[----:B------:R-:W-:Y:S06]  /*5ad0*/  BRA `(.L_x_4925) ;  /* 0x0000000c00907947 */ /* 0x000fec0003800000 */
.L_x_4921:
        /* <DEDUP_REMOVED lines=9> */
.L_x_4929:
[----:B------:R-:W2:Y:S02]  /*5b70*/  LDG.E.U16 R0, desc[UR36][R4.64] ;  /* 0x0000002404007981 */ /* 0x000ea4000c1e1500 */
[----:B--2---:R-:W-:-:S05]  /*5b80*/  HADD2.F32 R0, -RZ, R0.H0_H0 ;  /* 0x20000000ff007230 */ /* 0x004fca0000004100 */
[----:B------:R-:W-:-:S04]  /*5b90*/  F2FP.BF16.F32.PACK_AB R0, RZ, R0 ;  /* 0x00000000ff00723e */ /* 0x000fc800000010ff */
[----:B------:R-:W-:Y:S01]  /*5ba0*/  PRMT R24, R0, 0x7610, R24 ;  /* 0x0000761000187816 */ /* 0x000fe20000000018 */
[----:B------:R-:W-:Y:S06]  /*5bb0*/  BRA `(.L_x_4925) ;  /* 0x0000000c00587947 */ /* 0x000fec0003800000 */
.L_x_4928:
        /* <DEDUP_REMOVED lines=9> */
.L_x_4931:
[----:B------:R-:W2:Y:S02]  /*5c50*/  LDG.E.U16 R4, desc[UR36][R4.64] ;  /* 0x0000002404047981 */ /* 0x000ea4000c1e1500 */
[----:B--2---:R-:W-:-:S05]  /*5c60*/  HADD2.F32 R0, -RZ, R4.H0_H0 ;  /* 0x20000004ff007230 */ /* 0x004fca0000004100 */
[----:B------:R-:W-:-:S04]  /*5c70*/  F2FP.BF16.F32.PACK_AB R0, RZ, R0 ;  /* 0x00000000ff00723e */ /* 0x000fc800000010ff */
[----:B------:R-:W-:Y:S01]  /*5c80*/  PRMT R24, R0, 0x7610, R24 ;  /* 0x0000761000187816 */ /* 0x000fe20000000018 */
[----:B------:R-:W-:Y:S06]  /*5c90*/  BRA `(.L_x_4925) ;  /* 0x0000000c00207947 */ /* 0x000fec0003800000 */
.L_x_4930:
        /* <DEDUP_REMOVED lines=13> */
.L_x_4920:
        /* <DEDUP_REMOVED lines=14> */
.L_x_4934:
        /* <DEDUP_REMOVED lines=13> */
.L_x_4933:
        /* <DEDUP_REMOVED lines=27> */
.L_x_4936:
        /* <DEDUP_REMOVED lines=15> */
.L_x_4935:
[----:B------:R0:W5:Y:S01]  /*61c0*/  LDG.E.U16 R24, desc[UR36][R4.64] ;  /* 0x0000002404187981 */ /* 0x000162000c1e1500 */
[----:B------:R-:W-:Y:S05]  /*61d0*/  BRA `(.L_x_4925) ;  /* 0x0000000400d07947 */ /* 0x000fea0003800000 */
.L_x_4932:
        /* <DEDUP_REMOVED lines=13> */
.L_x_4939:
        /* <DEDUP_REMOVED lines=21> */
.L_x_4943:
[----:B------:R-:W-:Y:S05]  /*6400*/  BSYNC.RECONVERGENT B1 ;  /* 0x0000000000017941 */ /* 0x000fea0003800200 */
.L_x_4942:
[----:B------:R-:W-:Y:S01]  /*6410*/  IMAD.SHL.U32 R0, R0, 0x100000, RZ ;  /* 0x0010000000007824 */ /* 0x000fe200078e00ff */
[----:B------:R-:W-:-:S04]  /*6420*/  LEA R3, R3, 0x3b800000, 0x17 ;  /* 0x3b80000003037811 */ /* 0x000fc800078eb8ff */
[----:B------:R-:W-:-:S07]  /*6430*/  LOP3.LUT R0, R3, R0, R7, 0xfe, !PT ;  /* 0x0000000003007212 */ /* 0x000fce00078efe07 */
.L_x_4941:
[----:B------:R-:W-:Y:S05]  /*6440*/  BSYNC.RECONVERGENT B0 ;  /* 0x0000000000007941 */ /* 0x000fea0003800200 */
.L_x_4940:
[----:B------:R-:W-:-:S04]  /*6450*/  F2FP.BF16.F32.PACK_AB R0, RZ, R0 ;  /* 0x00000000ff00723e */ /* 0x000fc800000010ff */
[----:B------:R-:W-:Y:S01]  /*6460*/  PRMT R24, R0, 0x7610, R24 ;  /* 0x0000761000187816 */ /* 0x000fe20000000018 */
[----:B------:R-:W-:Y:S06]  /*6470*/  BRA `(.L_x_4925) ;  /* 0x0000000400287947 */ /* 0x000fec0003800000 */
.L_x_4938:
        /* <DEDUP_REMOVED lines=21> */
.L_x_4947:
[----:B------:R-:W-:Y:S05]  /*65d0*/  BSYNC.RECONVERGENT B1 ;  /* 0x0000000000017941 */ /* 0x000fea0003800200 */
.L_x_4946:
[----:B------:R-:W-:Y:S01]  /*65e0*/  IMAD.SHL.U32 R0, R0, 0x200000, RZ ;  /* 0x0020000000007824 */ /* 0x000fe200078e00ff */
[----:B------:R-:W-:-:S04]  /*65f0*/  LEA R3, R3, 0x37800000, 0x17 ;  /* 0x3780000003037811 */ /* 0x000fc800078eb8ff */
[----:B------:R-:W-:-:S07]  /*6600*/  LOP3.LUT R0, R3, R0, R7, 0xfe, !PT ;  /* 0x0000000003007212 */ /* 0x000fce00078efe07 */
.L_x_4945:
[----:B------:R-:W-:Y:S05]  /*6610*/  BSYNC.RECONVERGENT B0 ;  /* 0x0000000000007941 */ /* 0x000fea0003800200 */
.L_x_4944:
[----:B------:R-:W-:-:S04]  /*6620*/  F2FP.BF16.F32.PACK_AB R0, RZ, R0 ;  /* 0x00000000ff00723e */ /* 0x000fc800000010ff */
[----:B------:R-:W-:Y:S01]  /*6630*/  PRMT R24, R0, 0x7610, R24 ;  /* 0x0000761000187816 */ /* 0x000fe20000000018 */
[----:B------:R-:W-:Y:S06]  /*6640*/  BRA `(.L_x_4925) ;  /* 0x0000000000b47947 */ /* 0x000fec0003800000 */
.L_x_4937:
        /* <DEDUP_REMOVED lines=14> */
.L_x_4951:
[----:B------:R-:W-:Y:S05]  /*6730*/  BSYNC.RECONVERGENT B0 ;  /* 0x0000000000007941 */ /* 0x000fea0003800200 */
.L_x_4950:
[----:B------:R-:W-:-:S04]  /*6740*/  F2FP.BF16.F32.PACK_AB R0, RZ, R0 ;  /* 0x00000000ff00723e */ /* 0x000fc800000010ff */
[----:B------:R-:W-:Y:S01]  /*6750*/  PRMT R24, R0, 0x7610, R24 ;  /* 0x0000761000187816 */ /* 0x000fe20000000018 */
[----:B------:R-:W-:Y:S06]  /*6760*/  BRA `(.L_x_4925) ;  /* 0x00000000006c7947 */ /* 0x000fec0003800000 */
.L_x_4924:
        /* <DEDUP_REMOVED lines=16> */
.L_x_4952:
[----:B------:R-:W-:Y:S01]  /*6870*/  PRMT R24, RZ, 0x7610, R24 ;  /* 0x00007610ff187816 */ /* 0x000fe20000000018 */
[----:B------:R-:W-:Y:S06]  /*6880*/  BRA `(.L_x_4925) ;  /* 0x0000000000247947 */ /* 0x000fec0003800000 */
.L_x_4949:
[----:B------:R-:W2:Y:S02]  /*6890*/  LDG.E.64 R4, desc[UR36][R4.64] ;  /* 0x0000002404047981 */ /* 0x000ea4000c1e1b00 */
[----:B--2---:R-:W0:Y:S02]  /*68a0*/  I2F.U64 R0, R4 ;  /* 0x0000000400007312 */ /* 0x004e240000301000 */
[----:B0-----:R-:W-:-:S04]  /*68b0*/  F2FP.BF16.F32.PACK_AB R0, RZ, R0 ;  /* 0x00000000ff00723e */ /* 0x001fc800000010ff */
[----:B------:R-:W-:Y:S01]  /*68c0*/  PRMT R24, R0, 0x7610, R24 ;  /* 0x0000761000187816 */ /* 0x000fe20000000018 */
[----:B------:R-:W-:Y:S06]  /*68d0*/  BRA `(.L_x_4925) ;  /* 0x0000000000107947 */ /* 0x000fec0003800000 */
.L_x_4948:
[----:B------:R-:W2:Y:S02]  /*68e0*/  LDG.E R4, desc[UR36][R4.64] ;  /* 0x0000002404047981 */ /* 0x000ea4000c1e1900 */
[----:B--2---:R-:W-:-:S04]  /*68f0*/  I2FP.F32.U32 R0, R4 ;  /* 0x0000000400007245 */ /* 0x004fc80000201000 */
[----:B------:R-:W-:-:S04]  /*6900*/  F2FP.BF16.F32.PACK_AB R0, RZ, R0 ;  /* 0x00000000ff00723e */ /* 0x000fc800000010ff */
[----:B------:R-:W-:-:S07]  /*6910*/  PRMT R24, R0, 0x7610, R24 ;  /* 0x0000761000187816 */ /* 0x000fce0000000018 */
.L_x_4925:
[----:B------:R-:W-:-:S07]  /*6920*/  VIADD R17, R17, 0x80 ;  /* 0x0000008011117836 */ /* 0x000fce0000000000 */
.L_x_4886:
[----:B------:R-:W-:Y:S05]  /*6930*/  BSYNC.RECONVERGENT B6 ;  /* 0x0000000000067941 */ /* 0x000fea0003800200 */
.L_x_4885:
        /* <DEDUP_REMOVED lines=27> */
.L_x_4958:
[----:B------:R-:W2:Y:S02]  /*6af0*/  LDG.E.U8 R4, desc[UR36][R4.64] ;  /* 0x0000002404047981 */ /* 0x000ea4000c1e1100 */
[----:B--2---:R-:W-:-:S04]  /*6b00*/  I2FP.F32.U32 R0, R4 ;  /* 0x0000000400007245 */ /* 0x004fc80000201000 */
[----:B------:R-:W-:-:S04]  /*6b10*/  F2FP.BF16.F32.PACK_AB R0, RZ, R0 ;  /* 0x00000000ff00723e */ /* 0x000fc800000010ff */
[----:B------:R-:W-:Y:S01]  /*6b20*/  PRMT R19, R0, 0x7610, R19 ;  /* 0x0000761000137816 */ /* 0x000fe20000000013 */
[----:B------:R-:W-:Y:S06]  /*6b30*/  BRA `(.L_x_4960) ;  /* 0x0000000c00e47947 */ /* 0x000fec0003800000 */
.L_x_4957:
        /* <DEDUP_REMOVED lines=11> */
.L_x_4962:
[----:B------:R-:W2:Y:S02]  /*6bf0*/  LDG.E R4, desc[UR36][R4.64] ;  /* 0x0000002404047981 */ /* 0x000ea4000c1e1900 */
[----:B--2---:R-:W-:-:S04]  /*6c00*/  I2FP.F32.S32 R0, R4 ;  /* 0x0000000400007245 */ /* 0x004fc80000201400 */
[----:B------:R-:W-:-:S04]  /*6c10*/  F2FP.BF16.F32.PACK_AB R0, RZ, R0 ;  /* 0x00000000ff00723e */ /* 0x000fc800000010ff */
[----:B------:R-:W-:Y:S01]  /*6c20*/  PRMT R19, R0, 0x7610, R19 ;  /* 0x0000761000137816 */ /* 0x000fe20000000013 */
[----:B------:R-:W-:Y:S06]  /*6c30*/  BRA `(.L_x_4960) ;  /* 0x0000000c00a47947 */ /* 0x000fec0003800000 */
.L_x_4961:
[----:B------:R-:W2:Y:S02]  /*6c40*/  LDG.E.U16 R4, desc[UR36][R4.64] ;  /* 0x0000002404047981 */ /* 0x000ea4000c1e1500 */
[----:B--2---:R-:W0:Y:S02]  /*6c50*/  I2F.S16 R0, R4 ;  /* 0x0000000400007306 */ /* 0x004e240000101400 */
[----:B0-----:R-:W-:-:S04]  /*6c60*/  F2FP.BF16.F32.PACK_AB R0, RZ, R0 ;  /* 0x00000000ff00723e */ /* 0x001fc800000010ff */
[----:B------:R-:W-:Y:S01]  /*6c70*/  PRMT R19, R0, 0x7610, R19 ;  /* 0x0000761000137816 */ /* 0x000fe20000000013 */
[----:B------:R-:W-:Y:S06]  /*6c80*/  BRA `(.L_x_4960) ;  /* 0x0000000c00907947 */ /* 0x000fec0003800000 */
.L_x_4956:
        /* <DEDUP_REMOVED lines=9> */
.L_x_4964:
[----:B------:R-:W2:Y:S02]  /*6d20*/  LDG.E.U16 R0, desc[UR36][R4.64] ;  /* 0x0000002404007981 */ /* 0x000ea4000c1e1500 */
[----:B--2---:R-:W-:-:S05]  /*6d30*/  HADD2.F32 R0, -RZ, R0.H0_H0 ;  /* 0x20000000ff007230 */ /* 0x004fca0000004100 */
[----:B------:R-:W-:-:S04]  /*6d40*/  F2FP.BF16.F32.PACK_AB R0, RZ, R0 ;  /* 0x00000000ff00723e */ /* 0x000fc800000010ff */
[----:B------:R-:W-:Y:S01]  /*6d50*/  PRMT R19, R0, 0x7610, R19 ;  /* 0x0000761000137816 */ /* 0x000fe20000000013 */
[----:B------:R-:W-:Y:S06]  /*6d60*/  BRA `(.L_x_4960) ;  /* 0x0000000c00587947 */ /* 0x000fec0003800000 */
.L_x_4963:
        /* <DEDUP_REMOVED lines=9> */
.L_x_4966:
[----:B------:R-:W2:Y:S02]  /*6e00*/  LDG.E.U16 R4, desc[UR36][R4.64] ;  /* 0x0000002404047981 */ /* 0x000ea4000c1e1500 */
[----:B--2---:R-:W-:-:S05]  /*6e10*/  HADD2.F32 R0, -RZ, R4.H0_H0 ;  /* 0x20000004ff007230 */ /* 0x004fca0000004100 */
[----:B------:R-:W-:-:S04]  /*6e20*/  F2FP.BF16.F32.PACK_AB R0, RZ, R0 ;  /* 0x00000000ff00723e */ /* 0x000fc800000010ff */
[----:B------:R-:W-:Y:S01]  /*6e30*/  PRMT R19, R0, 0x7610, R19 ;  /* 0x0000761000137816 */ /* 0x000fe20000000013 */
[----:B------:R-:W-:Y:S06]  /*6e40*/  BRA `(.L_x_4960) ;  /* 0x0000000c00207947 */ /* 0x000fec0003800000 */
.L_x_4965:
        /* <DEDUP_REMOVED lines=13> */
.L_x_4955:
        /* <DEDUP_REMOVED lines=14> */
.L_x_4969:
        /* <DEDUP_REMOVED lines=13> */
.L_x_4968:
        /* <DEDUP_REMOVED lines=27> */
.L_x_4971:
        /* <DEDUP_REMOVED lines=15> */
.L_x_4970:
[----:B------:R0:W5:Y:S01]  /*7370*/  LDG.E.U16 R19, desc[UR36][R4.64] ;  /* 0x0000002404137981 */ /* 0x000162000c1e1500 */
[----:B------:R-:W-:Y:S05]  /*7380*/  BRA `(.L_x_4960) ;  /* 0x0000000400d07947 */ /* 0x000fea0003800000 */
.L_x_4967:
        /* <DEDUP_REMOVED lines=13> */
.L_x_4974:
        /* <DEDUP_REMOVED lines=21> */
.L_x_4978:
[----:B------:R-:W-:Y:S05]  /*75b0*/  BSYNC.RECONVERGENT B1 ;  /* 0x0000000000017941 */ /* 0x000fea0003800200 */
.L_x_4977:
[----:B------:R-:W-:Y:S01]  /*75c0*/  IMAD.SHL.U32 R0, R0, 0x100000, RZ ;  /* 0x0010000000007824 */ /* 0x000fe200078e00ff */
[----:B------:R-:W-:-:S04]  /*75d0*/  LEA R3, R3, 0x3b800000, 0x17 ;  /* 0x3b80000003037811 */ /* 0x000fc800078eb8ff */
[----:B------:R-:W-:-:S07]  /*75e0*/  LOP3.LUT R0, R3, R0, R7, 0xfe, !PT ;  /* 0x0000000003007212 */ /* 0x000fce00078efe07 */
.L_x_4976:
[----:B------:R-:W-:Y:S05]  /*75f0*/  BSYNC.RECONVERGENT B0 ;  /* 0x0000000000007941 */ /* 0x000fea0003800200 */
.L_x_4975:
[----:B------:R-:W-:-:S04]  /*7600*/  F2FP.BF16.F32.PACK_AB R0, RZ, R0 ;  /* 0x00000000ff00723e */ /* 0x000fc800000010ff */
[----:B------:R-:W-:Y:S01]  /*7610*/  PRMT R19, R0, 0x7610, R19 ;  /* 0x0000761000137816 */ /* 0x000fe20000000013 */
[----:B------:R-:W-:Y:S06]  /*7620*/  BRA `(.L_x_4960) ;  /* 0x0000000400287947 */ /* 0x000fec0003800000 */
.L_x_4973:
        /* <DEDUP_REMOVED lines=21> */
.L_x_4982:
[----:B------:R-:W-:Y:S05]  /*7780*/  BSYNC.RECONVERGENT B1 ;  /* 0x0000000000017941 */ /* 0x000fea0003800200 */
.L_x_4981:
[----:B------:R-:W-:Y:S01]  /*7790*/  IMAD.SHL.U32 R0, R0, 0x200000, RZ ;  /* 0x0020000000007824 */ /* 0x000fe200078e00ff */
[----:B------:R-:W-:-:S04]  /*77a0*/  LEA R3, R3, 0x37800000, 0x17 ;  /* 0x3780000003037811 */ /* 0x000fc800078eb8ff */
[----:B------:R-:W-:-:S07]  /*77b0*/  LOP3.LUT R0, R3, R0, R7, 0xfe, !PT ;  /* 0x0000000003007212 */ /* 0x000fce00078efe07 */
.L_x_4980:
[----:B------:R-:W-:Y:S05]  /*77c0*/  BSYNC.RECONVERGENT B0 ;  /* 0x0000000000007941 */ /* 0x000fea0003800200 */
.L_x_4979:
[----:B------:R-:W-:-:S04]  /*77d0*/  F2FP.BF16.F32.PACK_AB R0, RZ, R0 ;  /* 0x00000000ff00723e */ /* 0x000fc800000010ff */
[----:B------:R-:W-:Y:S01]  /*77e0*/  PRMT R19, R0, 0x7610, R19 ;  /* 0x0000761000137816 */ /* 0x000fe20000000013 */
[----:B------:R-:W-:Y:S06]  /*77f0*/  BRA `(.L_x_4960) ;  /* 0x0000000000b47947 */ /* 0x000fec0003800000 */
.L_x_4972:
        /* <DEDUP_REMOVED lines=14> */
.L_x_4986:
[----:B------:R-:W-:Y:S05]  /*78e0*/  BSYNC.RECONVERGENT B0 ;  /* 0x0000000000007941 */ /* 0x000fea0003800200 */
.L_x_4985:
[----:B------:R-:W-:-:S04]  /*78f0*/  F2FP.BF16.F32.PACK_AB R0, RZ, R0 ;  /* 0x00000000ff00723e */ /* 0x000fc800000010ff */
[----:B------:R-:W-:Y:S01]  /*7900*/  PRMT R19, R0, 0x7610, R19 ;  /* 0x0000761000137816 */ /* 0x000fe20000000013 */
[----:B------:R-:W-:Y:S06]  /*7910*/  BRA `(.L_x_4960) ;  /* 0x00000000006c7947 */ /* 0x000fec0003800000 */
.L_x_4959:
        /* <DEDUP_REMOVED lines=16> */
.L_x_4987:
[----:B------:R-:W-:Y:S01]  /*7a20*/  PRMT R19, RZ, 0x7610, R19 ;  /* 0x00007610ff137816 */ /* 0x000fe20000000013 */
[----:B------:R-:W-:Y:S06]  /*7a30*/  BRA `(.L_x_4960) ;  /* 0x0000000000247947 */ /* 0x000fec0003800000 */
.L_x_4984:
[----:B------:R-:W2:Y:S02]  /*7a40*/  LDG.E.64 R4, desc[UR36][R4.64] ;  /* 0x0000002404047981 */ /* 0x000ea4000c1e1b00 */
[----:B--2---:R-:W0:Y:S02]  /*7a50*/  I2F.U64 R0, R4 ;  /* 0x0000000400007312 */ /* 0x004e240000301000 */
[----:B0-----:R-:W-:-:S04]  /*7a60*/  F2FP.BF16.F32.PACK_AB R0, RZ, R0 ;  /* 0x00000000ff00723e */ /* 0x001fc800000010ff */
[----:B------:R-:W-:Y:S01]  /*7a70*/  PRMT R19, R0, 0x7610, R19 ;  /* 0x0000761000137816 */ /* 0x000fe20000000013 */
[----:B------:R-:W-:Y:S06]  /*7a80*/  BRA `(.L_x_4960) ;  /* 0x0000000000107947 */ /* 0x000fec0003800000 */
.L_x_4983:
[----:B------:R-:W2:Y:S02]  /*7a90*/  LDG.E R4, desc[UR36][R4.64] ;  /* 0x0000002404047981 */ /* 0x000ea4000c1e1900 */
[----:B--2---:R-:W-:-:S04]  /*7aa0*/  I2FP.F32.U32 R0, R4 ;  /* 0x0000000400007245 */ /* 0x004fc80000201000 */
[----:B------:R-:W-:-:S04]  /*7ab0*/  F2FP.BF16.F32.PACK_AB R0, RZ, R0 ;  /* 0x00000000ff00723e */ /* 0x000fc800000010ff */
[----:B------:R-:W-:-:S07]  /*7ac0*/  PRMT R19, R0, 0x7610, R19 ;  /* 0x0000761000137816 */ /* 0x000fce0000000013 */
.L_x_4960:
        /* <DEDUP_REMOVED lines=21> */
.L_x_4991:
[----:B------:R-:W2:Y:S02]  /*7c20*/  LDG.E.U8 R4, desc[UR36][R4.64] ;  /* 0x0000002404047981 */ /* 0x000ea4000c1e1100 */
[----:B--2---:R-:W-:-:S04]  /*7c30*/  I2FP.F32.U32 R0, R4 ;  /* 0x0000000400007245 */ /* 0x004fc80000201000 */
[----:B------:R-:W-:Y:S01]  /*7c40*/  F2FP.BF16.F32.PACK_AB R0, RZ, R0 ;  /* 0x00000000ff00723e */ /* 0x000fe200000010ff */
[----:B------:R-:W-:Y:S06]  /*7c50*/  BRA `(.L_x_4954) ;  /* 0x0000000c00a87947 */ /* 0x000fec0003800000 */
.L_x_4990:
        /* <DEDUP_REMOVED lines=10> */
.L_x_4994:
[----:B------:R-:W2:Y:S02]  /*7d00*/  LDG.E R4, desc[UR36][R4.64] ;  /* 0x0000002404047981 */ /* 0x000ea4000c1e1900 */
[----:B--2---:R-:W-:-:S04]  /*7d10*/  I2FP.F32.S32 R0, R4 ;  /* 0x0000000400007245 */ /* 0x004fc80000201400 */
[----:B------:R-:W-:Y:S01]  /*7d20*/  F2FP.BF16.F32.PACK_AB R0, RZ, R0 ;  /* 0x00000000ff00723e */ /* 0x000fe200000010ff */
[----:B------:R-:W-:Y:S06]  /*7d30*/  BRA `(.L_x_4954) ;  /* 0x0000000c00707947 */ /* 0x000fec0003800000 */
.L_x_4993:
[----:B------:R-:W2:Y:S02]  /*7d40*/  LDG.E.U16 R4, desc[UR36][R4.64] ;  /* 0x0000002404047981 */ /* 0x000ea4000c1e1500 */
[----:B--2---:R-:W0:Y:S02]  /*7d50*/  I2F.S16 R0, R4 ;  /* 0x0000000400007306 */ /* 0x004e240000101400 */
[----:B0-----:R-:W-:Y:S01]  /*7d60*/  F2FP.BF16.F32.PACK_AB R0, RZ, R0 ;  /* 0x00000000ff00723e */ /* 0x001fe200000010ff */
[----:B------:R-:W-:Y:S06]  /*7d70*/  BRA `(.L_x_4954) ;  /* 0x0000000c00607947 */ /* 0x000fec0003800000 */
.L_x_4989:
        /* <DEDUP_REMOVED lines=9> */
.L_x_4996:
[----:B------:R-:W2:Y:S02]  /*7e10*/  LDG.E.U16 R0, desc[UR36][R4.64] ;  /* 0x0000002404007981 */ /* 0x000ea4000c1e1500 */
[----:B--2---:R-:W-:-:S05]  /*7e20*/  HADD2.F32 R0, -RZ, R0.H0_H0 ;  /* 0x20000000ff007230 */ /* 0x004fca0000004100 */
[----:B------:R-:W-:Y:S01]  /*7e30*/  F2FP.BF16.F32.PACK_AB R0, RZ, R0 ;  /* 0x00000000ff00723e */ /* 0x000fe200000010ff */
[----:B------:R-:W-:Y:S06]  /*7e40*/  BRA `(.L_x_4954) ;  /* 0x0000000c002c7947 */ /* 0x000fec0003800000 */
.L_x_4995:
        /* <DEDUP_REMOVED lines=9> */
.L_x_4998:
[----:B------:R-:W2:Y:S02]  /*7ee0*/  LDG.E.U16 R4, desc[UR36][R4.64] ;  /* 0x0000002404047981 */ /* 0x000ea4000c1e1500 */
[----:B--2---:R-:W-:-:S05]  /*7ef0*/  HADD2.F32 R0, -RZ, R4.H0_H0 ;  /* 0x20000004ff007230 */ /* 0x004fca0000004100 */
[----:B------:R-:W-:Y:S01]  /*7f00*/  F2FP.BF16.F32.PACK_AB R0, RZ, R0 ;  /* 0x00000000ff00723e */ /* 0x000fe200000010ff */
[----:B------:R-:W-:Y:S06]  /*7f10*/  BRA `(.L_x_4954) ;  /* 0x0000000800f87947 */ /* 0x000fec0003800000 */
.L_x_4997:
        /* <DEDUP_REMOVED lines=12> */
.L_x_4988:
        /* <DEDUP_REMOVED lines=13> */
.L_x_5001:
        /* <DEDUP_REMOVED lines=12> */
.L_x_5000:
        /* <DEDUP_REMOVED lines=27> */
.L_x_5003:
        /* <DEDUP_REMOVED lines=14> */
.L_x_5002:
[----:B------:R1:W5:Y:S01]  /*8400*/  LDG.E.U16 R0, desc[UR36][R4.64] ;  /* 0x0000002404007981 */ /* 0x000362000c1e1500 */
[----:B------:R-:W-:Y:S05]  /*8410*/  BRA `(.L_x_4954) ;  /* 0x0000000400b87947 */ /* 0x000fea0003800000 */
.L_x_4999:
        /* <DEDUP_REMOVED lines=12> */
.L_x_5006:
        /* <DEDUP_REMOVED lines=21> */
.L_x_5010:
[----:B------:R-:W-:Y:S05]  /*8630*/  BSYNC.RECONVERGENT B1 ;  /* 0x0000000000017941 */ /* 0x000fea0003800200 */
.L_x_5009:
[----:B------:R-:W-:Y:S01]  /*8640*/  IMAD.SHL.U32 R0, R0, 0x100000, RZ ;  /* 0x0010000000007824 */ /* 0x000fe200078e00ff */
[----:B------:R-:W-:-:S04]  /*8650*/  LEA R3, R3, 0x3b800000, 0x17 ;  /* 0x3b80000003037811 */ /* 0x000fc800078eb8ff */
[----:B------:R-:W-:-:S07]  /*8660*/  LOP3.LUT R0, R3, R0, R7, 0xfe, !PT ;  /* 0x0000000003007212 */ /* 0x000fce00078efe07 */
.L_x_5008:
[----:B------:R-:W-:Y:S05]  /*8670*/  BSYNC.RECONVERGENT B0 ;  /* 0x0000000000007941 */ /* 0x000fea0003800200 */
.L_x_5007:
[----:B------:R-:W-:Y:S01]  /*8680*/  F2FP.BF16.F32.PACK_AB R0, RZ, R0 ;  /* 0x00000000ff00723e */ /* 0x000fe200000010ff */
[----:B------:R-:W-:Y:S06]  /*8690*/  BRA `(.L_x_4954) ;  /* 0x0000000400187947 */ /* 0x000fec0003800000 */
.L_x_5005:
        /* <DEDUP_REMOVED lines=21> */
.L_x_5014:
[----:B------:R-:W-:Y:S05]  /*87f0*/  BSYNC.RECONVERGENT B1 ;  /* 0x0000000000017941 */ /* 0x000fea0003800200 */
.L_x_5013:
[----:B------:R-:W-:Y:S01]  /*8800*/  IMAD.SHL.U32 R0, R0, 0x200000, RZ ;  /* 0x0020000000007824 */ /* 0x000fe200078e00ff */
[----:B------:R-:W-:-:S04]  /*8810*/  LEA R3, R3, 0x37800000, 0x17 ;  /* 0x3780000003037811 */ /* 0x000fc800078eb8ff */
[----:B------:R-:W-:-:S07]  /*8820*/  LOP3.LUT R0, R3, R0, R7, 0xfe, !PT ;  /* 0x0000000003007212 */ /* 0x000fce00078efe07 */
.L_x_5012:
[----:B------:R-:W-:Y:S05]  /*8830*/  BSYNC.RECONVERGENT B0 ;  /* 0x0000000000007941 */ /* 0x000fea0003800200 */
.L_x_5011:
[----:B------:R-:W-:Y:S01]  /*8840*/  F2FP.BF16.F32.PACK_AB R0, RZ, R0 ;  /* 0x00000000ff00723e */ /* 0x000fe200000010ff */
[----:B------:R-:W-:Y:S06]  /*8850*/  BRA `(.L_x_4954) ;  /* 0x0000000000a87947 */ /* 0x000fec0003800000 */
.L_x_5004:
        /* <DEDUP_REMOVED lines=14> */
.L_x_5018:
[----:B------:R-:W-:Y:S05]  /*8940*/  BSYNC.RECONVERGENT B0 ;  /* 0x0000000000007941 */ /* 0x000fea0003800200 */
.L_x_5017:
[----:B------:R-:W-:Y:S01]  /*8950*/  F2FP.BF16.F32.PACK_AB R0, RZ, R0 ;  /* 0x00000000ff00723e */ /* 0x000fe200000010ff */
[----:B------:R-:W-:Y:S06]  /*8960*/  BRA `(.L_x_4954) ;  /* 0x0000000000647947 */ /* 0x000fec0003800000 */
.L_x_4992:
        /* <DEDUP_REMOVED lines=16> */
.L_x_5019:
[----:B------:R-:W-:Y:S01]  /*8a70*/  PRMT R0, RZ, 0x7610, R0 ;  /* 0x00007610ff007816 */ /* 0x000fe20000000000 */
[----:B------:R-:W-:Y:S06]  /*8a80*/  BRA `(.L_x_4954) ;  /* 0x00000000001c7947 */ /* 0x000fec0003800000 */
.L_x_5016:
[----:B------:R-:W2:Y:S02]  /*8a90*/  LDG.E.64 R4, desc[UR36][R4.64] ;  /* 0x0000002404047981 */ /* 0x000ea4000c1e1b00 */
[----:B--2---:R-:W0:Y:S02]  /*8aa0*/  I2F.U64 R0, R4 ;  /* 0x0000000400007312 */ /* 0x004e240000301000 */
[----:B0-----:R-:W-:Y:S01]  /*8ab0*/  F2FP.BF16.F32.PACK_AB R0, RZ, R0 ;  /* 0x00000000ff00723e */ /* 0x001fe200000010ff */
[----:B------:R-:W-:Y:S06]  /*8ac0*/  BRA `(.L_x_4954) ;  /* 0x00000000000c7947 */ /* 0x000fec0003800000 */
.L_x_5015:
[----:B------:R-:W2:Y:S02]  /*8ad0*/  LDG.E R4, desc[UR36][R4.64] ;  /* 0x0000002404047981 */ /* 0x000ea4000c1e1900 */
[----:B--2---:R-:W-:-:S04]  /*8ae0*/  I2FP.F32.U32 R0, R4 ;  /* 0x0000000400007245 */ /* 0x004fc80000201000 */
[----:B------:R-:W-:-:S07]  /*8af0*/  F2FP.BF16.F32.PACK_AB R0, RZ, R0 ;  /* 0x00000000ff00723e */ /* 0x000fce00000010ff */
.L_x_4954:
[----:B------:R-:W-:Y:S05]  /*8b00*/  BSYNC.RECONVERGENT B6 ;  /* 0x0000000000067941 */ /* 0x000fea0003800200 */
.L_x_4953:
        /* <DEDUP_REMOVED lines=11> */
[----:B------:R-:W-:-:S03]  /*8bc0*/  IMAD.U32 R5, R28, 0x10000, RZ ;  /* 0x000100001c057824 */ /* 0x000fc600078e00ff */
[C---:B------:R-:W-:Y:S02]  /*8bd0*/  FSETP.GEU.FTZ.AND P5, PT, R22.reuse, RZ, PT ;  /* 0x000000ff1600720b */ /* 0x040fe40003fbe000 */
[----:B------:R-:W-:-:S04]  /*8be0*/  FSETP.GT.FTZ.AND P0, PT, R22, 1, PT ;  /* 0x3f8000001600780b */ /* 0x000fc80003f14000 */
[----:B------:R-:W-:-:S13]  /*8bf0*/  PLOP3.LUT P0, PT, P5, P0, PT, 0x8f, 0xf8 ;  /* 0x0000000000f8781c */ /* 0x000fda0002f01177 */
[----:B------:R-:W-:-:S04]  /*8c00*/  @!P0 FADD.FTZ R3, -R22, 1 ;  /* 0x3f80000016038421 */ /* 0x000fc80000010100 */
[----:B------:R-:W-:Y:S01]  /*8c10*/  @!P0 FMUL.FTZ R4, R22, R3 ;  /* 0x0000000316048220 */ /* 0x000fe20000410000 */
[----:B------:R-:W-:-:S05]  /*8c20*/  IMAD.MOV.U32 R3, RZ, RZ, 0x7fc00000 ;  /* 0x7fc00000ff037424 */ /* 0x000fca00078e00ff */
[----:B------:R-:W0:Y:S02]  /*8c30*/  @!P0 MUFU.RCP R4, R4 ;  /* 0x0000000400048308 */ /* 0x000e240000001000 */
[----:B0-----:R-:W-:-:S06]  /*8c40*/  @!P0 FMUL.FTZ R3, R5, R4 ;  /* 0x0000000405038220 */ /* 0x001fcc0000410000 */
[----:B------:R-:W0:Y:S02]  /*8c50*/  F2F.BF16.F32 R3, R3 ;  /* 0x0000000300037304 */ /* 0x000e240000202000 */
.L_x_5021:
[----:B------:R-:W-:Y:S05]  /*8c60*/  BSYNC.RECONVERGENT B0 ;  /* 0x0000000000007941 */ /* 0x000fea0003800200 */
.L_x_5020:
[----:B------:R-:W-:Y:S04]  /*8c70*/  BSSY.RECONVERGENT B0, `(.L_x_5022) ;  /* 0x000000d000007945 */ /* 0x000fe80003800200 */
[----:B------:R-:W-:Y:S05]  /*8c80*/  @P4 BRA `(.L_x_5023) ;  /* 0x00000000002c4947 */ /* 0x000fea0003800000 */
[----:B-----5:R-:W-:Y:S02]  /*8c90*/  IMAD.U32 R27, R27, 0x10000, RZ ;  /* 0x000100001b1b7824 */ /* 0x020fe400078e00ff */
[----:B------:R-:W-:Y:S02]  /*8ca0*/  IMAD.U32 R5, R26, 0x10000, RZ ;  /* 0x000100001a057824 */ /* 0x000fe400078e00ff */
[----:B------:R-:W-:Y:S01]  /*8cb0*/  IMAD.MOV.U32 R22, RZ, RZ, 0x7fc00000 ;  /* 0x7fc00000ff167424 */ /* 0x000fe200078e00ff */
[C---:B------:R-:W-:Y:S02]  /*8cc0*/  FSETP.GEU.FTZ.AND P4, PT, R27.reuse, RZ, PT ;  /* 0x000000ff1b00720b */ /* 0x040fe40003f9e000 */
[----:B------:R-:W-:-:S04]  /*8cd0*/  FSETP.GT.FTZ.AND P0, PT, R27, 1, PT ;  /* 0x3f8000001b00780b */ /* 0x000fc80003f14000 */
[----:B------:R-:W-:-:S13]  /*8ce0*/  PLOP3.LUT P0, PT, P4, P0, PT, 0x8f, 0xf8 ;  /* 0x0000000000f8781c */ /* 0x000fda0002701177 */
[----:B------:R-:W-:-:S04]  /*8cf0*/  @!P0 FADD.FTZ R4, -R27, 1 ;  /* 0x3f8000001b048421 */ /* 0x000fc80000010100 */
[----:B------:R-:W-:-:S06]  /*8d00*/  @!P0 FMUL.FTZ R4, R27, R4 ;  /* 0x000000041b048220 */ /* 0x000fcc0000410000 */
[----:B------:R-:W1:Y:S02]  /*8d10*/  @!P0 MUFU.RCP R4, R4 ;  /* 0x0000000400048308 */ /* 0x000e640000001000 */
[----:B-1----:R-:W-:-:S06]  /*8d20*/  @!P0 FMUL.FTZ R22, R5, R4 ;  /* 0x0000000405168220 */ /* 0x002fcc0000410000 */
[----:B------:R-:W1:Y:S02]  /*8d30*/  F2F.BF16.F32 R22, R22 ;  /* 0x0000001600167304 */ /* 0x000e640000202000 */
.L_x_5023:
[----:B------:R-:W-:Y:S05]  /*8d40*/  BSYNC.RECONVERGENT B0 ;  /* 0x0000000000007941 */ /* 0x000fea0003800200 */
.L_x_5022:
[----:B------:R-:W-:Y:S04]  /*8d50*/  BSSY.RECONVERGENT B0, `(.L_x_5024) ;  /* 0x000000d000007945 */ /* 0x000fe80003800200 */
[----:B------:R-:W-:Y:S05]  /*8d60*/  @P1 BRA `(.L_x_5025) ;  /* 0x00000000002c1947 */ /* 0x000fea0003800000 */
[----:B-----5:R-:W-:-:S05]  /*8d70*/  IMAD.U32 R5, R24, 0x10000, RZ ;  /* 0x0001000018057824 */ /* 0x020fca00078e00ff */
[C---:B------:R-:W-:Y:S02]  /*8d80*/  FSETP.GEU.FTZ.AND P1, PT, R5.reuse, RZ, PT ;  /* 0x000000ff0500720b */ /* 0x040fe40003f3e000 */
[----:B------:R-:W-:-:S04]  /*8d90*/  FSETP.GT.FTZ.AND P0, PT, R5, 1, PT ;  /* 0x3f8000000500780b */ /* 0x000fc80003f14000 */
[----:B------:R-:W-:-:S13]  /*8da0*/  PLOP3.LUT P0, PT, P1, P0, PT, 0x8f, 0xf8 ;  /* 0x0000000000f8781c */ /* 0x000fda0000f01177 */
[----:B------:R-:W-:-:S04]  /*8db0*/  @!P0 FADD.FTZ R4, -R5, 1 ;  /* 0x3f80000005048421 */ /* 0x000fc80000010100 */
[----:B------:R-:W-:Y:S01]  /*8dc0*/  @!P0 FMUL.FTZ R4, R5, R4 ;  /* 0x0000000405048220 */ /* 0x000fe20000410000 */
[----:B------:R-:W-:Y:S02]  /*8dd0*/  IMAD.U32 R5, R18, 0x10000, RZ ;  /* 0x0001000012057824 */ /* 0x000fe400078e00ff */
[----:B------:R-:W-:-:S03]  /*8de0*/  IMAD.MOV.U32 R18, RZ, RZ, 0x7fc00000 ;  /* 0x7fc00000ff127424 */ /* 0x000fc600078e00ff */
[----:B------:R-:W3:Y:S02]  /*8df0*/  @!P0 MUFU.RCP R4, R4 ;  /* 0x0000000400048308 */ /* 0x000ee40000001000 */
[----:B---3--:R-:W-:-:S06]  /*8e00*/  @!P0 FMUL.FTZ R18, R5, R4 ;  /* 0x0000000405128220 */ /* 0x008fcc0000410000 */
[----:B------:R-:W3:Y:S02]  /*8e10*/  F2F.BF16.F32 R18, R18 ;  /* 0x0000001200127304 */ /* 0x000ee40000202000 */
.L_x_5025:
[----:B------:R-:W-:Y:S05]  /*8e20*/  BSYNC.RECONVERGENT B0 ;  /* 0x0000000000007941 */ /* 0x000fea0003800200 */
.L_x_5024:
        /* <DEDUP_REMOVED lines=10> */
[----:B------:R-:W4:Y:S02]  /*8ed0*/  @!P0 MUFU.RCP R0, R0 ;  /* 0x0000000000008308 */ /* 0x000f240000001000 */
[----:B----4-:R-:W-:-:S06]  /*8ee0*/  @!P0 FMUL.FTZ R19, R5, R0 ;  /* 0x0000000005138220 */ /* 0x010fcc0000410000 */
[----:B------:R-:W4:Y:S02]  /*8ef0*/  F2F.BF16.F32 R19, R19 ;  /* 0x0000001300137304 */ /* 0x000f240000202000 */
.L_x_5027:
[----:B------:R-:W-:Y:S05]  /*8f00*/  BSYNC.RECONVERGENT B0 ;  /* 0x0000000000007941 */ /* 0x000fea0003800200 */
.L_x_5026:
        /* <DEDUP_REMOVED lines=25> */
.L_x_5033:
[----:B------:R-:W-:Y:S02]  /*90a0*/  IMAD.U32 R5, R3, 0x10000, RZ ;  /* 0x0001000003057824 */ /* 0x000fe400078e00ff */
[----:B------:R-:W-:-:S04]  /*90b0*/  IMAD.MOV.U32 R25, RZ, RZ, R23 ;  /* 0x000000ffff197224 */ /* 0x000fc800078e0017 */
[----:B------:R-:W0:Y:S02]  /*90c0*/  F2I.S64.TRUNC R4, R5 ;  /* 0x0000000500047311 */ /* 0x000e24000020d900 */
[----:B0-----:R0:W-:Y:S01]  /*90d0*/  STG.E.U8 desc[UR36][R8.64], R4 ;  /* 0x0000000408007986 */ /* 0x0011e2000c101124 */
[----:B------:R-:W-:Y:S05]  /*90e0*/  BRA `(.L_x_5029) ;  /* 0x0000000c00c07947 */ /* 0x000fea0003800000 */
.L_x_5032:
        /* <DEDUP_REMOVED lines=11> */
.L_x_5036:
[----:B------:R-:W-:Y:S02]  /*91a0*/  IMAD.U32 R3, R3, 0x10000, RZ ;  /* 0x0001000003037824 */ /* 0x000fe400078e00ff */
[----:B------:R-:W-:-:S04]  /*91b0*/  IMAD.MOV.U32 R25, RZ, RZ, R23 ;  /* 0x000000ffff197224 */ /* 0x000fc800078e0017 */
[----:B------:R-:W0:Y:S02]  /*91c0*/  F2I.FTZ.TRUNC.NTZ R3, R3 ;  /* 0x0000000300037305 */ /* 0x000e24000021f100 */
[----:B0-----:R0:W-:Y:S01]  /*91d0*/  STG.E desc[UR36][R8.64], R3 ;  /* 0x0000000308007986 */ /* 0x0011e2000c101924 */
[----:B------:R-:W-:Y:S05]  /*91e0*/  BRA `(.L_x_5029) ;  /* 0x0000000c00807947 */ /* 0x000fea0003800000 */
.L_x_5035:
[----:B------:R-:W-:Y:S02]  /*91f0*/  IMAD.U32 R3, R3, 0x10000, RZ ;  /* 0x0001000003037824 */ /* 0x000fe400078e00ff */
[----:B------:R-:W-:-:S04]  /*9200*/  IMAD.MOV.U32 R25, RZ, RZ, R23 ;  /* 0x000000ffff197224 */ /* 0x000fc800078e0017 */
[----:B------:R-:W0:Y:S02]  /*9210*/  F2I.FTZ.TRUNC.NTZ R3, R3 ;  /* 0x0000000300037305 */ /* 0x000e24000021f100 */
[----:B0-----:R0:W-:Y:S01]  /*9220*/  STG.E.U16 desc[UR36][R8.64], R3 ;  /* 0x0000000308007986 */ /* 0x0011e2000c101524 */
[----:B------:R-:W-:Y:S05]  /*9230*/  BRA `(.L_x_5029) ;  /* 0x0000000c006c7947 */ /* 0x000fea0003800000 */
.L_x_5031:
        /* <DEDUP_REMOVED lines=10> */
.L_x_5038:
[----:B------:R-:W-:Y:S02]  /*92e0*/  IMAD.U32 R0, R3, 0x10000, RZ ;  /* 0x0001000003007824 */ /* 0x000fe400078e00ff */
[----:B------:R-:W-:-:S03]  /*92f0*/  IMAD.MOV.U32 R25, RZ, RZ, R23 ;  /* 0x000000ffff197224 */ /* 0x000fc600078e0017 */
[----:B------:R-:W-:-:S05]  /*9300*/  F2FP.F16.F32.PACK_AB R0, RZ, R0 ;  /* 0x00000000ff00723e */ /* 0x000fca00000000ff */
[----:B------:R0:W-:Y:S01]  /*9310*/  STG.E.U16 desc[UR36][R8.64], R0 ;  /* 0x0000000008007986 */ /* 0x0001e2000c101524 */
[----:B------:R-:W-:Y:S05]  /*9320*/  BRA `(.L_x_5029) ;  /* 0x0000000c00307947 */ /* 0x000fea0003800000 */
.L_x_5037:
        /* <DEDUP_REMOVED lines=11> */
.L_x_5040:
[----:B------:R-:W-:Y:S02]  /*93e0*/  IMAD.U32 R3, R3, 0x10000, RZ ;  /* 0x0001000003037824 */ /* 0x000fe400078e00ff */
[----:B------:R-:W-:-:S03]  /*93f0*/  IMAD.MOV.U32 R25, RZ, RZ, R23 ;  /* 0x000000ffff197224 */ /* 0x000fc600078e0017 */
[----:B------:R-:W-:-:S04]  /*9400*/  F2FP.F16.F32.PACK_AB R3, RZ, R3 ;  /* 0x00000003ff03723e */ /* 0x000fc800000000ff */
[----:B------:R-:W-:-:S05]  /*9410*/  PRMT R3, R3, 0x5410, RZ ;  /* 0x0000541003037816 */ /* 0x000fca00000000ff */
[----:B------:R0:W-:Y:S01]  /*9420*/  STG.E desc[UR36][R8.64], R3 ;  /* 0x0000000308007986 */ /* 0x0001e2000c101924 */
[----:B------:R-:W-:Y:S05]  /*9430*/  BRA `(.L_x_5029) ;  /* 0x0000000800ec7947 */ /* 0x000fea0003800000 */
.L_x_5039:
[----:B------:R-:W-:Y:S02]  /*9440*/  IMAD.U32 R4, R3, 0x10000, RZ ;  /* 0x0001000003047824 */ /* 0x000fe400078e00ff */
[----:B------:R-:W-:Y:S02]  /*9450*/  IMAD.MOV.U32 R25, RZ, RZ, R23 ;  /* 0x000000ffff197224 */ /* 0x000fe400078e0017 */
[----:B------:R-:W-:-:S06]  /*9460*/  FMUL.FTZ R4, R4, 1 ;  /* 0x3f80000004047820 */ /* 0x000fcc0000410000 */
[----:B------:R-:W0:Y:S02]  /*9470*/  F2F.F64.F32 R4, R4 ;  /* 0x0000000400047310 */ /* 0x000e240000201800 */
[----:B0-----:R0:W-:Y:S01]  /*9480*/  STG.E.64 desc[UR36][R8.64], R4 ;  /* 0x0000000408007986 */ /* 0x0011e2000c101b24 */
[----:B------:R-:W-:Y:S05]  /*9490*/  BRA `(.L_x_5029) ;  /* 0x0000000800d47947 */ /* 0x000fea0003800000 */
.L_x_5030:
        /* <DEDUP_REMOVED lines=14> */
.L_x_5043:
[----:B------:R-:W-:Y:S01]  /*9580*/  IMAD.U32 R3, R3, 0x10000, RZ ;  /* 0x0001000003037824 */ /* 0x000fe200078e00ff */
[----:B------:R-:W-:Y:S01]  /*9590*/  CS2R R6, SRZ ;  /* 0x0000000000067805 */ /* 0x000fe2000001ff00 */
[----:B------:R-:W-:Y:S02]  /*95a0*/  IMAD.MOV.U32 R25, RZ, RZ, R23 ;  /* 0x000000ffff197224 */ /* 0x000fe400078e0017 */
[----:B------:R-:W-:-:S04]  /*95b0*/  FMUL.FTZ R3, R3, 1 ;  /* 0x3f80000003037820 */ /* 0x000fc80000410000 */
[----:B------:R-:W0:Y:S02]  /*95c0*/  F2F.F64.F32 R4, R3 ;  /* 0x0000000300047310 */ /* 0x000e240000201800 */
[----:B0-----:R0:W-:Y:S01]  /*95d0*/  STG.E.128 desc[UR36][R8.64], R4 ;  /* 0x0000000408007986 */ /* 0x0011e2000c101d24 */
[----:B------:R-:W-:Y:S05]  /*95e0*/  BRA `(.L_x_5029) ;  /* 0x0000000800807947 */ /* 0x000fea0003800000 */
.L_x_5042:
        /* <DEDUP_REMOVED lines=19> */
.L_x_5047:
[----:B------:R-:W-:Y:S05]  /*9720*/  BSYNC.RECONVERGENT B0 ;  /* 0x0000000000007941 */ /* 0x000fea0003800200 */
.L_x_5046:
[----:B------:R-:W-:Y:S01]  /*9730*/  LOP3.LUT R5, R0, 0x80, R5, 0xf8, !PT ;  /* 0x0000008000057812 */ /* 0x000fe200078ef805 */
[----:B------:R-:W-:-:S04]  /*9740*/  IMAD.MOV.U32 R25, RZ, RZ, R23 ;  /* 0x000000ffff197224 */ /* 0x000fc800078e0017 */
[----:B------:R0:W-:Y:S01]  /*9750*/  STG.E.U8 desc[UR36][R8.64], R5 ;  /* 0x0000000508007986 */ /* 0x0001e2000c101124 */
[----:B------:R-:W-:Y:S05]  /*9760*/  BRA `(.L_x_5029) ;  /* 0x0000000800207947 */ /* 0x000fea0003800000 */
.L_x_5045:
        /* <DEDUP_REMOVED lines=15> */
.L_x_5049:
[----:B------:R-:W-:Y:S05]  /*9860*/  BSYNC.RECONVERGENT B0 ;  /* 0x0000000000007941 */ /* 0x000fea0003800200 */
.L_x_5048:
[----:B------:R-:W-:Y:S01]  /*9870*/  LOP3.LUT R5, R0, 0x80, R5, 0xf8, !PT ;  /* 0x0000008000057812 */ /* 0x000fe200078ef805 */
[----:B------:R-:W-:-:S04]  /*9880*/  IMAD.MOV.U32 R25, RZ, RZ, R23 ;  /* 0x000000ffff197224 */ /* 0x000fc800078e0017 */
[----:B------:R0:W-:Y:S01]  /*9890*/  STG.E.U8 desc[UR36][R8.64], R5 ;  /* 0x0000000508007986 */ /* 0x0001e2000c101124 */
[----:B------:R-:W-:Y:S05]  /*98a0*/  BRA `(.L_x_5029) ;  /* 0x0000000400d07947 */ /* 0x000fea0003800000 */
.L_x_5044:
[----:B------:R0:W-:Y:S01]  /*98b0*/  STG.E.U16 desc[UR36][R8.64], R3 ;  /* 0x0000000308007986 */ /* 0x0001e2000c101524 */
[----:B------:R-:W-:Y:S01]  /*98c0*/  IMAD.MOV.U32 R25, RZ, RZ, R23 ;  /* 0x000000ffff197224 */ /* 0x000fe200078e0017 */
[----:B------:R-:W-:Y:S06]  /*98d0*/  BRA `(.L_x_5029) ;  /* 0x0000000400c47947 */ /* 0x000fec0003800000 */
.L_x_5041:
        /* <DEDUP_REMOVED lines=13> */
.L_x_5052:
        /* <DEDUP_REMOVED lines=13> */
.L_x_5055:
[----:B------:R-:W-:-:S04]  /*9a80*/  SHF.R.U32.HI R0, RZ, 0x14, R3 ;  /* 0x00000014ff007819 */ /* 0x000fc80000011603 */
[----:B------:R-:W-:-:S04]  /*9a90*/  LOP3.LUT R0, R0, 0x1, RZ, 0xc0, !PT ;  /* 0x0000000100007812 */ /* 0x000fc800078ec0ff */
[----:B------:R-:W-:-:S04]  /*9aa0*/  IADD3 R0, PT, PT, R3, 0x487ffff, R0 ;  /* 0x0487ffff03007810 */ /* 0x000fc80007ffe000 */
[----:B------:R-:W-:-:S04]  /*9ab0*/  SHF.R.U32.HI R0, RZ, 0x14, R0 ;  /* 0x00000014ff007819 */ /* 0x000fc80000011600 */
[----:B------:R-:W-:-:S07]  /*9ac0*/  LOP3.LUT R0, R0, 0xff, RZ, 0xc0, !PT ;  /* 0x000000ff00007812 */ /* 0x000fce00078ec0ff */
.L_x_5056:
[----:B------:R-:W-:-:S04]  /*9ad0*/  SHF.R.U32.HI R3, RZ, 0x18, R3 ;  /* 0x00000018ff037819 */ /* 0x000fc80000011603 */
[----:B------:R-:W-:-:S04]  /*9ae0*/  LOP3.LUT R0, R0, 0x80, R3, 0xf8, !PT ;  /* 0x0000008000007812 */ /* 0x000fc800078ef803 */
[----:B------:R-:W-:-:S07]  /*9af0*/  PRMT R4, R0, 0x7610, R4 ;  /* 0x0000761000047816 */ /* 0x000fce0000000004 */
.L_x_5054:
[----:B------:R-:W-:Y:S05]  /*9b00*/  BSYNC.RECONVERGENT B0 ;  /* 0x0000000000007941 */ /* 0x000fea0003800200 */
.L_x_5053:
[----:B------:R0:W-:Y:S01]  /*9b10*/  STG.E.U8 desc[UR36][R8.64], R4 ;  /* 0x0000000408007986 */ /* 0x0001e2000c101124 */
[----:B------:R-:W-:Y:S01]  /*9b20*/  IMAD.MOV.U32 R25, RZ, RZ, R23 ;  /* 0x000000ffff197224 */ /* 0x000fe200078e0017 */
[----:B------:R-:W-:Y:S06]  /*9b30*/  BRA `(.L_x_5029) ;  /* 0x00000004002c7947 */ /* 0x000fec0003800000 */
.L_x_5051:
        /* <DEDUP_REMOVED lines=13> */
.L_x_5059:
[----:B------:R-:W-:-:S04]  /*9c10*/  SHF.R.U32.HI R0, RZ, 0x15, R3 ;  /* 0x00000015ff007819 */ /* 0x000fc80000011603 */
[----:B------:R-:W-:-:S04]  /*9c20*/  LOP3.LUT R0, R0, 0x1, RZ, 0xc0, !PT ;  /* 0x0000000100007812 */ /* 0x000fc800078ec0ff */
[----:B------:R-:W-:-:S04]  /*9c30*/  IADD3 R0, PT, PT, R3, 0x88fffff, R0 ;  /* 0x088fffff03007810 */ /* 0x000fc80007ffe000 */
[----:B------:R-:W-:-:S04]  /*9c40*/  SHF.R.U32.HI R0, RZ, 0x15, R0 ;  /* 0x00000015ff007819 */ /* 0x000fc80000011600 */
[----:B------:R-:W-:-:S07]  /*9c50*/  LOP3.LUT R0, R0, 0xff, RZ, 0xc0, !PT ;  /* 0x000000ff00007812 */ /* 0x000fce00078ec0ff */
.L_x_5060:
[----:B------:R-:W-:-:S04]  /*9c60*/  SHF.R.U32.HI R3, RZ, 0x18, R3 ;  /* 0x00000018ff037819 */ /* 0x000fc80000011603 */
[----:B------:R-:W-:-:S04]  /*9c70*/  LOP3.LUT R0, R0, 0x80, R3, 0xf8, !PT ;  /* 0x0000008000007812 */ /* 0x000fc800078ef803 */
[----:B------:R-:W-:-:S07]  /*9c80*/  PRMT R4, R0, 0x7610, R4 ;  /* 0x0000761000047816 */ /* 0x000fce0000000004 */
.L_x_5058:
[----:B------:R-:W-:Y:S05]  /*9c90*/  BSYNC.RECONVERGENT B0 ;  /* 0x0000000000007941 */ /* 0x000fea0003800200 */
.L_x_5057:
[----:B------:R0:W-:Y:S01]  /*9ca0*/  STG.E.U8 desc[UR36][R8.64], R4 ;  /* 0x0000000408007986 */ /* 0x0001e2000c101124 */
[----:B------:R-:W-:Y:S01]  /*9cb0*/  IMAD.MOV.U32 R25, RZ, RZ, R23 ;  /* 0x000000ffff197224 */ /* 0x000fe200078e0017 */
[----:B------:R-:W-:Y:S06]  /*9cc0*/  BRA `(.L_x_5029) ;  /* 0x0000000000c87947 */ /* 0x000fec0003800000 */
.L_x_5050:
[----:B------:R-:W-:-:S13]  /*9cd0*/  ISETP.NE.AND P0, PT, R0, 0x1c, PT ;  /* 0x0000001c0000780c */ /* 0x000fda0003f05270 */
[----:B------:R-:W-:Y:S05]  /*9ce0*/  @!P0 BRA `(.L_x_5061) ;  /* 0x0000000000b08947 */ /* 0x000fea0003800000 */
[----:B------:R-:W-:-:S13]  /*9cf0*/  ISETP.NE.AND P0, PT, R0, 0x1d, PT ;  /* 0x0000001d0000780c */ /* 0x000fda0003f05270 */
[----:B------:R-:W-:Y:S05]  /*9d00*/  @!P0 BRA `(.L_x_5062) ;  /* 0x0000000000948947 */ /* 0x000fea0003800000 */
[----:B------:R-:W-:-:S13]  /*9d10*/  ISETP.NE.AND P0, PT, R0, 0x2c, PT ;  /* 0x0000002c0000780c */ /* 0x000fda0003f05270 */
[----:B------:R-:W-:Y:S05]  /*9d20*/  @!P0 BRA `(.L_x_5063) ;  /* 0x0000000000488947 */ /* 0x000fea0003800000 */
.L_x_5034:
        /* <DEDUP_REMOVED lines=16> */
.L_x_5064:
[----:B------:R-:W-:Y:S01]  /*9e30*/  IMAD.MOV.U32 R25, RZ, RZ, R23 ;  /* 0x000000ffff197224 */ /* 0x000fe200078e0017 */
[----:B------:R-:W-:Y:S06]  /*9e40*/  BRA `(.L_x_5029) ;  /* 0x0000000000687947 */ /* 0x000fec0003800000 */
.L_x_5063:
        /* <DEDUP_REMOVED lines=17> */
.L_x_5062:
[----:B------:R-:W-:Y:S02]  /*9f60*/  IMAD.U32 R4, R3, 0x10000, RZ ;  /* 0x0001000003047824 */ /* 0x000fe400078e00ff */
[----:B------:R-:W-:-:S04]  /*9f70*/  IMAD.MOV.U32 R25, RZ, RZ, R23 ;  /* 0x000000ffff197224 */ /* 0x000fc800078e0017 */
[----:B------:R-:W0:Y:S02]  /*9f80*/  F2I.U64.TRUNC R4, R4 ;  /* 0x0000000400047311 */ /* 0x000e24000020d800 */
[----:B0-----:R0:W-:Y:S01]  /*9f90*/  STG.E.64 desc[UR36][R8.64], R4 ;  /* 0x0000000408007986 */ /* 0x0011e2000c101b24 */
[----:B------:R-:W-:Y:S05]  /*9fa0*/  BRA `(.L_x_5029) ;  /* 0x0000000000107947 */ /* 0x000fea0003800000 */
.L_x_5061:
[----:B------:R-:W-:Y:S02]  /*9fb0*/  IMAD.U32 R3, R3, 0x10000, RZ ;  /* 0x0001000003037824 */ /* 0x000fe400078e00ff */
[----:B------:R-:W-:-:S04]  /*9fc0*/  IMAD.MOV.U32 R25, RZ, RZ, R23 ;  /* 0x000000ffff197224 */ /* 0x000fc800078e0017 */
[----:B------:R-:W0:Y:S02]  /*9fd0*/  F2I.FTZ.U32.TRUNC.NTZ R3, R3 ;  /* 0x0000000300037305 */ /* 0x000e24000021f000 */
[----:B0-----:R0:W-:Y:S02]  /*9fe0*/  STG.E desc[UR36][R8.64], R3 ;  /* 0x0000000308007986 */ /* 0x0011e4000c101924 */
.L_x_5029:
[----:B------:R-:W-:Y:S05]  /*9ff0*/  BSYNC.RECONVERGENT B6 ;  /* 0x0000000000067941 */ /* 0x000fea0003800200 */
.L_x_5028:
        /* <DEDUP_REMOVED lines=25> */
.L_x_5070:
[----:B------:R-:W-:-:S06]  /*a190*/  IMAD.U32 R5, R22, 0x10000, RZ ;  /* 0x0001000016057824 */ /* 0x000fcc00078e00ff */
[----:B------:R-:W0:Y:S02]  /*a1a0*/  F2I.S64.TRUNC R4, R5 ;  /* 0x0000000500047311 */ /* 0x000e24000020d900 */
[----:B0-----:R0:W-:Y:S01]  /*a1b0*/  STG.E.U8 desc[UR36][R8.64], R4 ;  /* 0x0000000408007986 */ /* 0x0011e2000c101124 */
[----:B------:R-:W-:Y:S05]  /*a1c0*/  BRA `(.L_x_5072) ;  /* 0x0000000c006c7947 */ /* 0x000fea0003800000 */
.L_x_5069:
        /* <DEDUP_REMOVED lines=10> */
.L_x_5074:
[----:B------:R-:W-:-:S04]  /*a270*/  IMAD.U32 R22, R22, 0x10000, RZ ;  /* 0x0001000016167824 */ /* 0x000fc800078e00ff */
[----:B------:R-:W0:Y:S02]  /*a280*/  F2I.FTZ.TRUNC.NTZ R3, R22 ;  /* 0x0000001600037305 */ /* 0x000e24000021f100 */
[----:B0-----:R0:W-:Y:S01]  /*a290*/  STG.E desc[UR36][R8.64], R3 ;  /* 0x0000000308007986 */ /* 0x0011e2000c101924 */
[----:B------:R-:W-:Y:S05]  /*a2a0*/  BRA `(.L_x_5072) ;  /* 0x0000000c00347947 */ /* 0x000fea0003800000 */
.L_x_5073:
[----:B------:R-:W-:-:S04]  /*a2b0*/  IMAD.U32 R22, R22, 0x10000, RZ ;  /* 0x0001000016167824 */ /* 0x000fc800078e00ff */
[----:B------:R-:W0:Y:S02]  /*a2c0*/  F2I.FTZ.TRUNC.NTZ R3, R22 ;  /* 0x0000001600037305 */ /* 0x000e24000021f100 */
[----:B0-----:R0:W-:Y:S01]  /*a2d0*/  STG.E.U16 desc[UR36][R8.64], R3 ;  /* 0x0000000308007986 */ /* 0x0011e2000c101524 */
[----:B------:R-:W-:Y:S05]  /*a2e0*/  BRA `(.L_x_5072) ;  /* 0x0000000c00247947 */ /* 0x000fea0003800000 */
.L_x_5068:
        /* <DEDUP_REMOVED lines=9> */
.L_x_5076:
[----:B------:R-:W-:-:S05]  /*a380*/  IMAD.U32 R0, R22, 0x10000, RZ ;  /* 0x0001000016007824 */ /* 0x000fca00078e00ff */
[----:B------:R-:W-:-:S05]  /*a390*/  F2FP.F16.F32.PACK_AB R0, RZ, R0 ;  /* 0x00000000ff00723e */ /* 0x000fca00000000ff */
[----:B------:R0:W-:Y:S01]  /*a3a0*/  STG.E.U16 desc[UR36][R8.64], R0 ;  /* 0x0000000008007986 */ /* 0x0001e2000c101524 */
[----:B------:R-:W-:Y:S05]  /*a3b0*/  BRA `(.L_x_5072) ;  /* 0x0000000800f07947 */ /* 0x000fea0003800000 */
.L_x_5075:
        /* <DEDUP_REMOVED lines=10> */
.L_x_5078:
[----:B------:R-:W-:-:S05]  /*a460*/  IMAD.U32 R22, R22, 0x10000, RZ ;  /* 0x0001000016167824 */ /* 0x000fca00078e00ff */
[----:B------:R-:W-:-:S04]  /*a470*/  F2FP.F16.F32.PACK_AB R3, RZ, R22 ;  /* 0x00000016ff03723e */ /* 0x000fc800000000ff */
[----:B------:R-:W-:-:S05]  /*a480*/  PRMT R3, R3, 0x5410, RZ ;  /* 0x0000541003037816 */ /* 0x000fca00000000ff */
[----:B------:R2:W-:Y:S01]  /*a490*/  STG.E desc[UR36][R8.64], R3 ;  /* 0x0000000308007986 */ /* 0x0005e2000c101924 */
[----:B------:R-:W-:Y:S05]  /*a4a0*/  BRA `(.L_x_5072) ;  /* 0x0000000800b47947 */ /* 0x000fea0003800000 */
.L_x_5077:
[----:B------:R-:W-:-:S04]  /*a4b0*/  IMAD.U32 R4, R22, 0x10000, RZ ;  /* 0x0001000016047824 */ /* 0x000fc800078e00ff */
[----:B------:R-:W-:-:S06]  /*a4c0*/  FMUL.FTZ R4, R4, 1 ;  /* 0x3f80000004047820 */ /* 0x000fcc0000410000 */
[----:B------:R-:W0:Y:S02]  /*a4d0*/  F2F.F64.F32 R4, R4 ;  /* 0x0000000400047310 */ /* 0x000e240000201800 */
[----:B0-----:R0:W-:Y:S01]  /*a4e0*/  STG.E.64 desc[UR36][R8.64], R4 ;  /* 0x0000000408007986 */ /* 0x0011e2000c101b24 */
[----:B------:R-:W-:Y:S05]  /*a4f0*/  BRA `(.L_x_5072) ;  /* 0x0000000800a07947 */ /* 0x000fea0003800000 */
.L_x_5067:
        /* <DEDUP_REMOVED lines=14> */
.L_x_5082:
        /* <DEDUP_REMOVED lines=17> */
.L_x_5085:
[----:B------:R-:W-:-:S04]  /*a6f0*/  SHF.R.U32.HI R3, RZ, 0x18, R5 ;  /* 0x00000018ff037819 */ /* 0x000fc80000011605 */
[----:B------:R-:W-:-:S04]  /*a700*/  LOP3.LUT R0, R0, 0x80, R3, 0xf8, !PT ;  /* 0x0000008000007812 */ /* 0x000fc800078ef803 */
[----:B------:R-:W-:-:S07]  /*a710*/  PRMT R4, R0, 0x7610, R4 ;  /* 0x0000761000047816 */ /* 0x000fce0000000004 */
.L_x_5084:
[----:B------:R-:W-:Y:S05]  /*a720*/  BSYNC.RECONVERGENT B0 ;  /* 0x0000000000007941 */ /* 0x000fea0003800200 */
.L_x_5083:
[----:B------:R0:W-:Y:S01]  /*a730*/  STG.E.U8 desc[UR36][R8.64], R4 ;  /* 0x0000000408007986 */ /* 0x0001e2000c101124 */
[----:B------:R-:W-:Y:S05]  /*a740*/  BRA `(.L_x_5072) ;  /* 0x00000008000c7947 */ /* 0x000fea0003800000 */
.L_x_5081:
        /* <DEDUP_REMOVED lines=17> */
.L_x_5088:
[----:B------:R-:W-:-:S04]  /*a860*/  SHF.R.U32.HI R3, RZ, 0x18, R5 ;  /* 0x00000018ff037819 */ /* 0x000fc80000011605 */
[----:B------:R-:W-:-:S04]  /*a870*/  LOP3.LUT R0, R0, 0x80, R3, 0xf8, !PT ;  /* 0x0000008000007812 */ /* 0x000fc800078ef803 */
[----:B------:R-:W-:-:S07]  /*a880*/  PRMT R4, R0, 0x7610, R4 ;  /* 0x0000761000047816 */ /* 0x000fce0000000004 */
.L_x_5087:
[----:B------:R-:W-:Y:S05]  /*a890*/  BSYNC.RECONVERGENT B0 ;  /* 0x0000000000007941 */ /* 0x000fea0003800200 */
.L_x_5086:
[----:B------:R0:W-:Y:S01]  /*a8a0*/  STG.E.U8 desc[UR36][R8.64], R4 ;  /* 0x0000000408007986 */ /* 0x0001e2000c101124 */
[----:B------:R-:W-:Y:S05]  /*a8b0*/  BRA `(.L_x_5072) ;  /* 0x0000000400b07947 */ /* 0x000fea0003800000 */
.L_x_5080:
        /* <DEDUP_REMOVED lines=22> */
.L_x_5090:
[----:B------:R-:W-:-:S06]  /*aa20*/  IMAD.U32 R4, R22, 0x10000, RZ ;  /* 0x0001000016047824 */ /* 0x000fcc00078e00ff */
[----:B------:R-:W0:Y:S02]  /*aa30*/  F2I.U64.TRUNC R4, R4 ;  /* 0x0000000400047311 */ /* 0x000e24000020d800 */
[----:B0-----:R0:W-:Y:S01]  /*aa40*/  STG.E.64 desc[UR36][R8.64], R4 ;  /* 0x0000000408007986 */ /* 0x0011e2000c101b24 */
[----:B------:R-:W-:Y:S05]  /*aa50*/  BRA `(.L_x_5072) ;  /* 0x0000000400487947 */ /* 0x000fea0003800000 */
.L_x_5089:
[----:B------:R-:W-:-:S04]  /*aa60*/  IMAD.U32 R22, R22, 0x10000, RZ ;  /* 0x0001000016167824 */ /* 0x000fc800078e00ff */
[----:B------:R-:W0:Y:S02]  /*aa70*/  F2I.FTZ.U32.TRUNC.NTZ R3, R22 ;  /* 0x0000001600037305 */ /* 0x000e24000021f000 */
[----:B0-----:R0:W-:Y:S01]  /*aa80*/  STG.E desc[UR36][R8.64], R3 ;  /* 0x0000000308007986 */ /* 0x0011e2000c101924 */
[----:B------:R-:W-:Y:S05]  /*aa90*/  BRA `(.L_x_5072) ;  /* 0x0000000400387947 */ /* 0x000fea0003800000 */
.L_x_5079:
        /* <DEDUP_REMOVED lines=11> */
.L_x_5092:
[----:B------:R-:W-:Y:S01]  /*ab50*/  IMAD.U32 R22, R22, 0x10000, RZ ;  /* 0x0001000016167824 */ /* 0x000fe200078e00ff */
[----:B------:R-:W-:-:S03]  /*ab60*/  CS2R R6, SRZ ;  /* 0x0000000000067805 */ /* 0x000fc6000001ff00 */
[----:B------:R-:W-:-:S06]  /*ab70*/  FMUL.FTZ R4, R22, 1 ;  /* 0x3f80000016047820 */ /* 0x000fcc0000410000 */
[----:B------:R-:W0:Y:S02]  /*ab80*/  F2F.F64.F32 R4, R4 ;  /* 0x0000000400047310 */ /* 0x000e240000201800 */
[----:B0-----:R0:W-:Y:S01]  /*ab90*/  STG.E.128 desc[UR36][R8.64], R4 ;  /* 0x0000000408007986 */ /* 0x0011e2000c101d24 */
[----:B------:R-:W-:Y:S05]  /*aba0*/  BRA `(.L_x_5072) ;  /* 0x0000000000f47947 */ /* 0x000fea0003800000 */
.L_x_5091:
[----:B------:R-:W-:-:S13]  /*abb0*/  ISETP.NE.AND P0, PT, R0, 0xf, PT ;  /* 0x0000000f0000780c */ /* 0x000fda0003f05270 */
[----:B------:R-:W-:Y:S05]  /*abc0*/  @!P0 BRA `(.L_x_5093) ;  /* 0x0000000000e88947 */ /* 0x000fea0003800000 */
[----:B------:R-:W-:-:S13]  /*abd0*/  ISETP.NE.AND P0, PT, R0, 0x17, PT ;  /* 0x000000170000780c */ /* 0x000fda0003f05270 */
[----:B------:R-:W-:Y:S05]  /*abe0*/  @!P0 BRA `(.L_x_5094) ;  /* 0x0000000000908947 */ /* 0x000fea0003800000 */
[----:B------:R-:W-:-:S13]  /*abf0*/  ISETP.NE.AND P0, PT, R0, 0x18, PT ;  /* 0x000000180000780c */ /* 0x000fda0003f05270 */
[----:B------:R-:W-:Y:S05]  /*ac00*/  @!P0 BRA `(.L_x_5095) ;  /* 0x0000000000448947 */ /* 0x000fea0003800000 */
.L_x_5071:
        /* <DEDUP_REMOVED lines=16> */
.L_x_5096:
[----:B------:R-:W-:Y:S05]  /*ad10*/  BRA `(.L_x_5072) ;  /* 0x0000000000987947 */ /* 0x000fea0003800000 */
.L_x_5095:
        /* <DEDUP_REMOVED lines=13> */
.L_x_5098:
[----:B------:R-:W-:Y:S05]  /*adf0*/  BSYNC.RECONVERGENT B0 ;  /* 0x0000000000007941 */ /* 0x000fea0003800200 */
.L_x_5097:
[----:B------:R-:W-:-:S05]  /*ae00*/  LOP3.LUT R3, R0, 0x80, R3, 0xf8, !PT ;  /* 0x0000008000037812 */ /* 0x000fca00078ef803 */
[----:B------:R0:W-:Y:S01]  /*ae10*/  STG.E.U8 desc[UR36][R8.64], R3 ;  /* 0x0000000308007986 */ /* 0x0001e2000c101124 */
[----:B------:R-:W-:Y:S05]  /*ae20*/  BRA `(.L_x_5072) ;  /* 0x0000000000547947 */ /* 0x000fea0003800000 */
.L_x_5094:
        /* <DEDUP_REMOVED lines=12> */
.L_x_5100:
[----:B------:R-:W-:Y:S01]  /*aef0*/  IMAD.MOV.U32 R0, RZ, RZ, 0x7f ;  /* 0x0000007fff007424 */ /* 0x000fe200078e00ff */
[----:B------:R-:W-:-:S04]  /*af00*/  ISETP.GT.U32.AND P0, PT, R4, 0x7f800000, PT ;  /* 0x7f8000000400780c */ /* 0x000fc80003f04070 */
[----:B------:R-:W-:-:S09]  /*af10*/  SEL R0, R0, 0x7c, P0 ;  /* 0x0000007c00007807 */ /* 0x000fd20000000000 */
.L_x_5101:
[----:B------:R-:W-:Y:S05]  /*af20*/  BSYNC.RECONVERGENT B0 ;  /* 0x0000000000007941 */ /* 0x000fea0003800200 */
.L_x_5099:
[----:B------:R-:W-:-:S04]  /*af30*/  SHF.R.U32.HI R3, RZ, 0x18, R3 ;  /* 0x00000018ff037819 */ /* 0x000fc80000011603 */
[----:B------:R-:W-:-:S05]  /*af40*/  LOP3.LUT R3, R0, 0x80, R3, 0xf8, !PT ;  /* 0x0000008000037812 */ /* 0x000fca00078ef803 */
[----:B------:R0:W-:Y:S01]  /*af50*/  STG.E.U8 desc[UR36][R8.64], R3 ;  /* 0x0000000308007986 */ /* 0x0001e2000c101124 */
[----:B------:R-:W-:Y:S05]  /*af60*/  BRA `(.L_x_5072) ;  /* 0x0000000000047947 */ /* 0x000fea0003800000 */
.L_x_5093:
[----:B------:R0:W-:Y:S02]  /*af70*/  STG.E.U16 desc[UR36][R8.64], R22 ;  /* 0x0000001608007986 */ /* 0x0001e4000c101524 */
.L_x_5072:
        /* <DEDUP_REMOVED lines=25> */
.L_x_5105:
[----:B---3--:R-:W-:-:S06]  /*b110*/  IMAD.U32 R5, R18, 0x10000, RZ ;  /* 0x0001000012057824 */ /* 0x008fcc00078e00ff */
[----:B------:R-:W0:Y:S02]  /*b120*/  F2I.S64.TRUNC R4, R5 ;  /* 0x0000000500047311 */ /* 0x000e24000020d900 */
[----:B0-----:R0:W-:Y:S01]  /*b130*/  STG.E.U8 desc[UR36][R8.64], R4 ;  /* 0x0000000408007986 */ /* 0x0011e2000c101124 */
[----:B------:R-:W-:Y:S05]  /*b140*/  BRA `(.L_x_5107) ;  /* 0x0000000c006c7947 */ /* 0x000fea0003800000 */
.L_x_5104:
        /* <DEDUP_REMOVED lines=10> */
.L_x_5109:
[----:B---3--:R-:W-:-:S04]  /*b1f0*/  IMAD.U32 R18, R18, 0x10000, RZ ;  /* 0x0001000012127824 */ /* 0x008fc800078e00ff */
[----:B------:R-:W0:Y:S02]  /*b200*/  F2I.FTZ.TRUNC.NTZ R3, R18 ;  /* 0x0000001200037305 */ /* 0x000e24000021f100 */
[----:B0-----:R0:W-:Y:S01]  /*b210*/  STG.E desc[UR36][R8.64], R3 ;  /* 0x0000000308007986 */ /* 0x0011e2000c101924 */
[----:B------:R-:W-:Y:S05]  /*b220*/  BRA `(.L_x_5107) ;  /* 0x0000000c00347947 */ /* 0x000fea0003800000 */
.L_x_5108:
[----:B---3--:R-:W-:-:S04]  /*b230*/  IMAD.U32 R18, R18, 0x10000, RZ ;  /* 0x0001000012127824 */ /* 0x008fc800078e00ff */
[----:B------:R-:W0:Y:S02]  /*b240*/  F2I.FTZ.TRUNC.NTZ R3, R18 ;  /* 0x0000001200037305 */ /* 0x000e24000021f100 */
[----:B0-----:R0:W-:Y:S01]  /*b250*/  STG.E.U16 desc[UR36][R8.64], R3 ;  /* 0x0000000308007986 */ /* 0x0011e2000c101524 */
[----:B------:R-:W-:Y:S05]  /*b260*/  BRA `(.L_x_5107) ;  /* 0x0000000c00247947 */ /* 0x000fea0003800000 */
.L_x_5103:
        /* <DEDUP_REMOVED lines=9> */
.L_x_5111:
[----:B---3--:R-:W-:-:S05]  /*b300*/  IMAD.U32 R0, R18, 0x10000, RZ ;  /* 0x0001000012007824 */ /* 0x008fca00078e00ff */
[----:B------:R-:W-:-:S05]  /*b310*/  F2FP.F16.F32.PACK_AB R0, RZ, R0 ;  /* 0x00000000ff00723e */ /* 0x000fca00000000ff */
[----:B------:R0:W-:Y:S01]  /*b320*/  STG.E.U16 desc[UR36][R8.64], R0 ;  /* 0x0000000008007986 */ /* 0x0001e2000c101524 */
[----:B------:R-:W-:Y:S05]  /*b330*/  BRA `(.L_x_5107) ;  /* 0x0000000800f07947 */ /* 0x000fea0003800000 */
.L_x_5110:
        /* <DEDUP_REMOVED lines=10> */
.L_x_5113:
[----:B---3--:R-:W-:-:S05]  /*b3e0*/  IMAD.U32 R18, R18, 0x10000, RZ ;  /* 0x0001000012127824 */ /* 0x008fca00078e00ff */
[----:B------:R-:W-:-:S04]  /*b3f0*/  F2FP.F16.F32.PACK_AB R3, RZ, R18 ;  /* 0x00000012ff03723e */ /* 0x000fc800000000ff */
[----:B------:R-:W-:-:S05]  /*b400*/  PRMT R3, R3, 0x5410, RZ ;  /* 0x0000541003037816 */ /* 0x000fca00000000ff */
[----:B------:R0:W-:Y:S01]  /*b410*/  STG.E desc[UR36][R8.64], R3 ;  /* 0x0000000308007986 */ /* 0x0001e2000c101924 */
[----:B------:R-:W-:Y:S05]  /*b420*/  BRA `(.L_x_5107) ;  /* 0x0000000800b47947 */ /* 0x000fea0003800000 */
.L_x_5112:
[----:B---3--:R-:W-:-:S04]  /*b430*/  IMAD.U32 R4, R18, 0x10000, RZ ;  /* 0x0001000012047824 */ /* 0x008fc800078e00ff */
[----:B------:R-:W-:-:S06]  /*b440*/  FMUL.FTZ R4, R4, 1 ;  /* 0x3f80000004047820 */ /* 0x000fcc0000410000 */
[----:B------:R-:W0:Y:S02]  /*b450*/  F2F.F64.F32 R4, R4 ;  /* 0x0000000400047310 */ /* 0x000e240000201800 */
[----:B0-----:R0:W-:Y:S01]  /*b460*/  STG.E.64 desc[UR36][R8.64], R4 ;  /* 0x0000000408007986 */ /* 0x0011e2000c101b24 */
[----:B------:R-:W-:Y:S05]  /*b470*/  BRA `(.L_x_5107) ;  /* 0x0000000800a07947 */ /* 0x000fea0003800000 */
.L_x_5102:
        /* <DEDUP_REMOVED lines=14> */
.L_x_5117:
        /* <DEDUP_REMOVED lines=17> */
.L_x_5120:
[----:B------:R-:W-:-:S04]  /*b670*/  SHF.R.U32.HI R3, RZ, 0x18, R5 ;  /* 0x00000018ff037819 */ /* 0x000fc80000011605 */
[----:B------:R-:W-:-:S04]  /*b680*/  LOP3.LUT R0, R0, 0x80, R3, 0xf8, !PT ;  /* 0x0000008000007812 */ /* 0x000fc800078ef803 */
[----:B------:R-:W-:-:S07]  /*b690*/  PRMT R4, R0, 0x7610, R4 ;  /* 0x0000761000047816 */ /* 0x000fce0000000004 */
.L_x_5119:
[----:B------:R-:W-:Y:S05]  /*b6a0*/  BSYNC.RECONVERGENT B0 ;  /* 0x0000000000007941 */ /* 0x000fea0003800200 */
.L_x_5118:
[----:B------:R0:W-:Y:S01]  /*b6b0*/  STG.E.U8 desc[UR36][R8.64], R4 ;  /* 0x0000000408007986 */ /* 0x0001e2000c101124 */
[----:B------:R-:W-:Y:S05]  /*b6c0*/  BRA `(.L_x_5107) ;  /* 0x00000008000c7947 */ /* 0x000fea0003800000 */
.L_x_5116:
        /* <DEDUP_REMOVED lines=17> */
.L_x_5123:
[----:B------:R-:W-:-:S04]  /*b7e0*/  SHF.R.U32.HI R3, RZ, 0x18, R5 ;  /* 0x00000018ff037819 */ /* 0x000fc80000011605 */
[----:B------:R-:W-:-:S04]  /*b7f0*/  LOP3.LUT R0, R0, 0x80, R3, 0xf8, !PT ;  /* 0x0000008000007812 */ /* 0x000fc800078ef803 */
[----:B------:R-:W-:-:S07]  /*b800*/  PRMT R4, R0, 0x7610, R4 ;  /* 0x0000761000047816 */ /* 0x000fce0000000004 */
.L_x_5122:
[----:B------:R-:W-:Y:S05]  /*b810*/  BSYNC.RECONVERGENT B0 ;  /* 0x0000000000007941 */ /* 0x000fea0003800200 */
.L_x_5121:
[----:B------:R0:W-:Y:S01]  /*b820*/  STG.E.U8 desc[UR36][R8.64], R4 ;  /* 0x0000000408007986 */ /* 0x0001e2000c101124 */
[----:B------:R-:W-:Y:S05]  /*b830*/  BRA `(.L_x_5107) ;  /* 0x0000000400b07947 */ /* 0x000fea0003800000 */
.L_x_5115:
        /* <DEDUP_REMOVED lines=22> */
.L_x_5125:
[----:B---3--:R-:W-:-:S06]  /*b9a0*/  IMAD.U32 R4, R18, 0x10000, RZ ;  /* 0x0001000012047824 */ /* 0x008fcc00078e00ff */
[----:B------:R-:W0:Y:S02]  /*b9b0*/  F2I.U64.TRUNC R4, R4 ;  /* 0x0000000400047311 */ /* 0x000e24000020d800 */
[----:B0-----:R0:W-:Y:S01]  /*b9c0*/  STG.E.64 desc[UR36][R8.64], R4 ;  /* 0x0000000408007986 */ /* 0x0011e2000c101b24 */
[----:B------:R-:W-:Y:S05]  /*b9d0*/  BRA `(.L_x_5107) ;  /* 0x0000000400487947 */ /* 0x000fea0003800000 */
.L_x_5124:
[----:B---3--:R-:W-:-:S04]  /*b9e0*/  IMAD.U32 R18, R18, 0x10000, RZ ;  /* 0x0001000012127824 */ /* 0x008fc800078e00ff */
[----:B------:R-:W0:Y:S02]  /*b9f0*/  F2I.FTZ.U32.TRUNC.NTZ R3, R18 ;  /* 0x0000001200037305 */ /* 0x000e24000021f000 */
[----:B0-----:R0:W-:Y:S01]  /*ba00*/  STG.E desc[UR36][R8.64], R3 ;  /* 0x0000000308007986 */ /* 0x0011e2000c101924 */
[----:B------:R-:W-:Y:S05]  /*ba10*/  BRA `(.L_x_5107) ;  /* 0x0000000400387947 */ /* 0x000fea0003800000 */
.L_x_5114:
        /* <DEDUP_REMOVED lines=11> */
.L_x_5127:
[----:B---3--:R-:W-:Y:S01]  /*bad0*/  IMAD.U32 R18, R18, 0x10000, RZ ;  /* 0x0001000012127824 */ /* 0x008fe200078e00ff */
[----:B------:R-:W-:-:S03]  /*bae0*/  CS2R R6, SRZ ;  /* 0x0000000000067805 */ /* 0x000fc6000001ff00 */
[----:B------:R-:W-:-:S06]  /*baf0*/  FMUL.FTZ R4, R18, 1 ;  /* 0x3f80000012047820 */ /* 0x000fcc0000410000 */
[----:B------:R-:W0:Y:S02]  /*bb00*/  F2F.F64.F32 R4, R4 ;  /* 0x0000000400047310 */ /* 0x000e240000201800 */
[----:B0-----:R3:W-:Y:S01]  /*bb10*/  STG.E.128 desc[UR36][R8.64], R4 ;  /* 0x0000000408007986 */ /* 0x0017e2000c101d24 */
[----:B------:R-:W-:Y:S05]  /*bb20*/  BRA `(.L_x_5107) ;  /* 0x0000000000f47947 */ /* 0x000fea0003800000 */
.L_x_5126:
[----:B------:R-:W-:-:S13]  /*bb30*/  ISETP.NE.AND P0, PT, R0, 0xf, PT ;  /* 0x0000000f0000780c */ /* 0x000fda0003f05270 */
[----:B------:R-:W-:Y:S05]  /*bb40*/  @!P0 BRA `(.L_x_5128) ;  /* 0x0000000000e88947 */ /* 0x000fea0003800000 */
[----:B------:R-:W-:-:S13]  /*bb50*/  ISETP.NE.AND P0, PT, R0, 0x17, PT ;  /* 0x000000170000780c */ /* 0x000fda0003f05270 */
[----:B------:R-:W-:Y:S05]  /*bb60*/  @!P0 BRA `(.L_x_5129) ;  /* 0x0000000000908947 */ /* 0x000fea0003800000 */
[----:B------:R-:W-:-:S13]  /*bb70*/  ISETP.NE.AND P0, PT, R0, 0x18, PT ;  /* 0x000000180000780c */ /* 0x000fda0003f05270 */
[----:B------:R-:W-:Y:S05]  /*bb80*/  @!P0 BRA `(.L_x_5130) ;  /* 0x0000000000448947 */ /* 0x000fea0003800000 */
.L_x_5106:
        /* <DEDUP_REMOVED lines=16> */
.L_x_5131:
[----:B------:R-:W-:Y:S05]  /*bc90*/  BRA `(.L_x_5107) ;  /* 0x0000000000987947 */ /* 0x000fea0003800000 */
.L_x_5130:
        /* <DEDUP_REMOVED lines=13> */
.L_x_5133:
[----:B------:R-:W-:Y:S05]  /*bd70*/  BSYNC.RECONVERGENT B0 ;  /* 0x0000000000007941 */ /* 0x000fea0003800200 */
.L_x_5132:
[----:B------:R-:W-:-:S05]  /*bd80*/  LOP3.LUT R3, R0, 0x80, R3, 0xf8, !PT ;  /* 0x0000008000037812 */ /* 0x000fca00078ef803 */
[----:B------:R1:W-:Y:S01]  /*bd90*/  STG.E.U8 desc[UR36][R8.64], R3 ;  /* 0x0000000308007986 */ /* 0x0003e2000c101124 */
[----:B------:R-:W-:Y:S05]  /*bda0*/  BRA `(.L_x_5107) ;  /* 0x0000000000547947 */ /* 0x000fea0003800000 */
.L_x_5129:
        /* <DEDUP_REMOVED lines=12> */
.L_x_5135:
[----:B------:R-:W-:Y:S01]  /*be70*/  IMAD.MOV.U32 R0, RZ, RZ, 0x7f ;  /* 0x0000007fff007424 */ /* 0x000fe200078e00ff */
[----:B------:R-:W-:-:S04]  /*be80*/  ISETP.GT.U32.AND P0, PT, R4, 0x7f800000, PT ;  /* 0x7f8000000400780c */ /* 0x000fc80003f04070 */
[----:B------:R-:W-:-:S09]  /*be90*/  SEL R0, R0, 0x7c, P0 ;  /* 0x0000007c00007807 */ /* 0x000fd20000000000 */
.L_x_5136:
[----:B------:R-:W-:Y:S05]  /*bea0*/  BSYNC.RECONVERGENT B0 ;  /* 0x0000000000007941 */ /* 0x000fea0003800200 */
.L_x_5134:
[----:B------:R-:W-:-:S04]  /*beb0*/  SHF.R.U32.HI R3, RZ, 0x18, R3 ;  /* 0x00000018ff037819 */ /* 0x000fc80000011603 */
[----:B------:R-:W-:-:S05]  /*bec0*/  LOP3.LUT R3, R0, 0x80, R3, 0xf8, !PT ;  /* 0x0000008000037812 */ /* 0x000fca00078ef803 */
[----:B------:R2:W-:Y:S01]  /*bed0*/  STG.E.U8 desc[UR36][R8.64], R3 ;  /* 0x0000000308007986 */ /* 0x0005e2000c101124 */
[----:B------:R-:W-:Y:S05]  /*bee0*/  BRA `(.L_x_5107) ;  /* 0x0000000000047947 */ /* 0x000fea0003800000 */
.L_x_5128:
[----:B---3--:R0:W-:Y:S02]  /*bef0*/  STG.E.U16 desc[UR36][R8.64], R18 ;  /* 0x0000001208007986 */ /* 0x0081e4000c101524 */
.L_x_5107:
[----:B------:R-:W-:-:S07]  /*bf00*/  VIADD R25, R25, 0x80 ;  /* 0x0000008019197836 */ /* 0x000fce0000000000 */
.L_x_5066:
[----:B------:R-:W-:Y:S05]  /*bf10*/  BSYNC.RECONVERGENT B6 ;  /* 0x0000000000067941 */ /* 0x000fea0003800200 */
.L_x_5065:
        /* <DEDUP_REMOVED lines=23> */
.L_x_5140:
[----:B----4-:R-:W-:-:S06]  /*c090*/  IMAD.U32 R5, R19, 0x10000, RZ ;  /* 0x0001000013057824 */ /* 0x010fcc00078e00ff */
[----:B------:R-:W0:Y:S02]  /*c0a0*/  F2I.S64.TRUNC R4, R5 ;  /* 0x0000000500047311 */ /* 0x000e24000020d900 */
[----:B0-----:R-:W-:Y:S01]  /*c0b0*/  STG.E.U8 desc[UR36][R2.64], R4 ;  /* 0x0000000402007986 */ /* 0x001fe2000c101124 */
[----:B------:R-:W-:Y:S05]  /*c0c0*/  EXIT ;  /* 0x000000000000794d */ /* 0x000fea0003800000 */
.L_x_5139:
        /* <DEDUP_REMOVED lines=10> */
.L_x_5143:
[----:B----4-:R-:W-:-:S06]  /*c170*/  IMAD.U32 R19, R19, 0x10000, RZ ;  /* 0x0001000013137824 */ /* 0x010fcc00078e00ff */
[----:B------:R-:W0:Y:S02]  /*c180*/  F2I.FTZ.TRUNC.NTZ R19, R19 ;  /* 0x0000001300137305 */ /* 0x000e24000021f100 */
[----:B0-----:R-:W-:Y:S01]  /*c190*/  STG.E desc[UR36][R2.64], R19 ;  /* 0x0000001302007986 */ /* 0x001fe2000c101924 */
[----:B------:R-:W-:Y:S05]  /*c1a0*/  EXIT ;  /* 0x000000000000794d */ /* 0x000fea0003800000 */
.L_x_5142:
[----:B----4-:R-:W-:-:S06]  /*c1b0*/  IMAD.U32 R19, R19, 0x10000, RZ ;  /* 0x0001000013137824 */ /* 0x010fcc00078e00ff */
[----:B------:R-:W0:Y:S02]  /*c1c0*/  F2I.FTZ.TRUNC.NTZ R19, R19 ;  /* 0x0000001300137305 */ /* 0x000e24000021f100 */
[----:B0-----:R-:W-:Y:S01]  /*c1d0*/  STG.E.U16 desc[UR36][R2.64], R19 ;  /* 0x0000001302007986 */ /* 0x001fe2000c101524 */
[----:B------:R-:W-:Y:S05]  /*c1e0*/  EXIT ;  /* 0x000000000000794d */ /* 0x000fea0003800000 */
.L_x_5138:
        /* <DEDUP_REMOVED lines=9> */
.L_x_5145:
[----:B----4-:R-:W-:-:S05]  /*c280*/  IMAD.U32 R0, R19, 0x10000, RZ ;  /* 0x0001000013007824 */ /* 0x010fca00078e00ff */
[----:B------:R-:W-:-:S05]  /*c290*/  F2FP.F16.F32.PACK_AB R0, RZ, R0 ;  /* 0x00000000ff00723e */ /* 0x000fca00000000ff */
[----:B------:R-:W-:Y:S01]  /*c2a0*/  STG.E.U16 desc[UR36][R2.64], R0 ;  /* 0x0000000002007986 */ /* 0x000fe2000c101524 */
[----:B------:R-:W-:Y:S05]  /*c2b0*/  EXIT ;  /* 0x000000000000794d */ /* 0x000fea0003800000 */
.L_x_5144:
        /* <DEDUP_REMOVED lines=10> */
.L_x_5147:
[----:B----4-:R-:W-:-:S05]  /*c360*/  IMAD.U32 R19, R19, 0x10000, RZ ;  /* 0x0001000013137824 */ /* 0x010fca00078e00ff */
[----:B------:R-:W-:-:S04]  /*c370*/  F2FP.F16.F32.PACK_AB R5, RZ, R19 ;  /* 0x00000013ff05723e */ /* 0x000fc800000000ff */
[----:B------:R-:W-:-:S05]  /*c380*/  PRMT R5, R5, 0x5410, RZ ;  /* 0x0000541005057816 */ /* 0x000fca00000000ff */
[----:B------:R-:W-:Y:S01]  /*c390*/  STG.E desc[UR36][R2.64], R5 ;  /* 0x0000000502007986 */ /* 0x000fe2000c101924 */
[----:B------:R-:W-:Y:S05]  /*c3a0*/  EXIT ;  /* 0x000000000000794d */ /* 0x000fea0003800000 */
.L_x_5146:
[----:B----4-:R-:W-:-:S04]  /*c3b0*/  IMAD.U32 R4, R19, 0x10000, RZ ;  /* 0x0001000013047824 */ /* 0x010fc800078e00ff */
[----:B------:R-:W-:-:S06]  /*c3c0*/  FMUL.FTZ R4, R4, 1 ;  /* 0x3f80000004047820 */ /* 0x000fcc0000410000 */
[----:B------:R-:W0:Y:S02]  /*c3d0*/  F2F.F64.F32 R4, R4 ;  /* 0x0000000400047310 */ /* 0x000e240000201800 */
[----:B0-----:R-:W-:Y:S01]  /*c3e0*/  STG.E.64 desc[UR36][R2.64], R4 ;  /* 0x0000000402007986 */ /* 0x001fe2000c101b24 */
[----:B------:R-:W-:Y:S05]  /*c3f0*/  EXIT ;  /* 0x000000000000794d */ /* 0x000fea0003800000 */
.L_x_5137:
        /* <DEDUP_REMOVED lines=14> */
.L_x_5151:
        /* <DEDUP_REMOVED lines=18> */
.L_x_5154:
[----:B------:R-:W-:-:S04]  /*c600*/  SHF.R.U32.HI R5, RZ, 0x18, R5 ;  /* 0x00000018ff057819 */ /* 0x000fc80000011605 */
[----:B------:R-:W-:-:S07]  /*c610*/  LOP3.LUT R0, R0, 0x80, R5, 0xf8, !PT ;  /* 0x0000008000007812 */ /* 0x000fce00078ef805 */
.L_x_5153:
[----:B------:R-:W-:Y:S05]  /*c620*/  BSYNC.RECONVERGENT B0 ;  /* 0x0000000000007941 */ /* 0x000fea0003800200 */
.L_x_5152:
[----:B------:R-:W-:Y:S01]  /*c630*/  STG.E.U8 desc[UR36][R2.64], R0 ;  /* 0x0000000002007986 */ /* 0x000fe2000c101124 */
[----:B------:R-:W-:Y:S05]  /*c640*/  EXIT ;  /* 0x000000000000794d */ /* 0x000fea0003800000 */
.L_x_5150:
        /* <DEDUP_REMOVED lines=18> */
.L_x_5157:
[----:B------:R-:W-:-:S04]  /*c770*/  SHF.R.U32.HI R5, RZ, 0x18, R5 ;  /* 0x00000018ff057819 */ /* 0x000fc80000011605 */
[----:B------:R-:W-:-:S07]  /*c780*/  LOP3.LUT R0, R0, 0x80, R5, 0xf8, !PT ;  /* 0x0000008000007812 */ /* 0x000fce00078ef805 */
.L_x_5156:
[----:B------:R-:W-:Y:S05]  /*c790*/  BSYNC.RECONVERGENT B0 ;  /* 0x0000000000007941 */ /* 0x000fea0003800200 */
.L_x_5155:
[----:B------:R-:W-:Y:S01]  /*c7a0*/  STG.E.U8 desc[UR36][R2.64], R0 ;  /* 0x0000000002007986 */ /* 0x000fe2000c101124 */
[----:B------:R-:W-:Y:S05]  /*c7b0*/  EXIT ;  /* 0x000000000000794d */ /* 0x000fea0003800000 */
.L_x_5149:
        /* <DEDUP_REMOVED lines=22> */
.L_x_5159:
[----:B----4-:R-:W-:-:S06]  /*c920*/  IMAD.U32 R4, R19, 0x10000, RZ ;  /* 0x0001000013047824 */ /* 0x010fcc00078e00ff */
[----:B------:R-:W0:Y:S02]  /*c930*/  F2I.U64.TRUNC R4, R4 ;  /* 0x0000000400047311 */ /* 0x000e24000020d800 */
[----:B0-----:R-:W-:Y:S01]  /*c940*/  STG.E.64 desc[UR36][R2.64], R4 ;  /* 0x0000000402007986 */ /* 0x001fe2000c101b24 */
[----:B------:R-:W-:Y:S05]  /*c950*/  EXIT ;  /* 0x000000000000794d */ /* 0x000fea0003800000 */
.L_x_5158:
[----:B----4-:R-:W-:-:S06]  /*c960*/  IMAD.U32 R19, R19, 0x10000, RZ ;  /* 0x0001000013137824 */ /* 0x010fcc00078e00ff */
[----:B------:R-:W0:Y:S02]  /*c970*/  F2I.FTZ.U32.TRUNC.NTZ R19, R19 ;  /* 0x0000001300137305 */ /* 0x000e24000021f000 */
[----:B0-----:R-:W-:Y:S01]  /*c980*/  STG.E desc[UR36][R2.64], R19 ;  /* 0x0000001302007986 */ /* 0x001fe2000c101924 */
[----:B------:R-:W-:Y:S05]  /*c990*/  EXIT ;  /* 0x000000000000794d */ /* 0x000fea0003800000 */
.L_x_5148:
        /* <DEDUP_REMOVED lines=11> */
.L_x_5161:
[----:B----4-:R-:W-:Y:S01]  /*ca50*/  IMAD.U32 R19, R19, 0x10000, RZ ;  /* 0x0001000013137824 */ /* 0x010fe200078e00ff */
[----:B------:R-:W-:-:S03]  /*ca60*/  CS2R R6, SRZ ;  /* 0x0000000000067805 */ /* 0x000fc6000001ff00 */
[----:B------:R-:W-:-:S06]  /*ca70*/  FMUL.FTZ R4, R19, 1 ;  /* 0x3f80000013047820 */ /* 0x000fcc0000410000 */
[----:B------:R-:W0:Y:S02]  /*ca80*/  F2F.F64.F32 R4, R4 ;  /* 0x0000000400047310 */ /* 0x000e240000201800 */
[----:B0-----:R-:W-:Y:S01]  /*ca90*/  STG.E.128 desc[UR36][R2.64], R4 ;  /* 0x0000000402007986 */ /* 0x001fe2000c101d24 */
[----:B------:R-:W-:Y:S05]  /*caa0*/  EXIT ;  /* 0x000000000000794d */ /* 0x000fea0003800000 */
.L_x_5160:
[----:B------:R-:W-:-:S13]  /*cab0*/  ISETP.NE.AND P0, PT, R0, 0xf, PT ;  /* 0x0000000f0000780c */ /* 0x000fda0003f05270 */
[----:B------:R-:W-:Y:S05]  /*cac0*/  @!P0 BRA `(.L_x_5162) ;  /* 0x0000000000e88947 */ /* 0x000fea0003800000 */
[----:B------:R-:W-:-:S13]  /*cad0*/  ISETP.NE.AND P0, PT, R0, 0x17, PT ;  /* 0x000000170000780c */ /* 0x000fda0003f05270 */
[----:B------:R-:W-:Y:S05]  /*cae0*/  @!P0 BRA `(.L_x_5163) ;  /* 0x0000000000908947 */ /* 0x000fea0003800000 */
[----:B------:R-:W-:-:S13]  /*caf0*/  ISETP.NE.AND P0, PT, R0, 0x18, PT ;  /* 0x000000180000780c */ /* 0x000fda0003f05270 */
[----:B------:R-:W-:Y:S05]  /*cb00*/  @!P0 BRA `(.L_x_5164) ;  /* 0x0000000000448947 */ /* 0x000fea0003800000 */
.L_x_5141:
        /* <DEDUP_REMOVED lines=16> */
.L_x_5165:
[----:B------:R-:W-:Y:S05]  /*cc10*/  EXIT ;  /* 0x000000000000794d */ /* 0x000fea0003800000 */
.L_x_5164:
        /* <DEDUP_REMOVED lines=13> */
.L_x_5167:
[----:B------:R-:W-:Y:S05]  /*ccf0*/  BSYNC.RECONVERGENT B0 ;  /* 0x0000000000007941 */ /* 0x000fea0003800200 */
.L_x_5166:
[----:B------:R-:W-:-:S05]  /*cd00*/  LOP3.LUT R5, R0, 0x80, R5, 0xf8, !PT ;  /* 0x0000008000057812 */ /* 0x000fca00078ef805 */
[----:B------:R-:W-:Y:S01]  /*cd10*/  STG.E.U8 desc[UR36][R2.64], R5 ;  /* 0x0000000502007986 */ /* 0x000fe2000c101124 */
[----:B------:R-:W-:Y:S05]  /*cd20*/  EXIT ;  /* 0x000000000000794d */ /* 0x000fea0003800000 */
.L_x_5163:
        /* <DEDUP_REMOVED lines=12> */
.L_x_5169:
[----:B------:R-:W-:Y:S01]  /*cdf0*/  IMAD.MOV.U32 R0, RZ, RZ, 0x7f ;  /* 0x0000007fff007424 */ /* 0x000fe200078e00ff */
[----:B------:R-:W-:-:S04]  /*ce00*/  ISETP.GT.U32.AND P0, PT, R4, 0x7f800000, PT ;  /* 0x7f8000000400780c */ /* 0x000fc80003f04070 */
[----:B------:R-:W-:-:S09]  /*ce10*/  SEL R0, R0, 0x7c, P0 ;  /* 0x0000007c00007807 */ /* 0x000fd20000000000 */
.L_x_5170:
[----:B------:R-:W-:Y:S05]  /*ce20*/  BSYNC.RECONVERGENT B0 ;  /* 0x0000000000007941 */ /* 0x000fea0003800200 */
.L_x_5168:
[----:B------:R-:W-:-:S04]  /*ce30*/  SHF.R.U32.HI R5, RZ, 0x18, R5 ;  /* 0x00000018ff057819 */ /* 0x000fc80000011605 */
[----:B------:R-:W-:-:S05]  /*ce40*/  LOP3.LUT R5, R0, 0x80, R5, 0xf8, !PT ;  /* 0x0000008000057812 */ /* 0x000fca00078ef805 */
[----:B------:R-:W-:Y:S01]  /*ce50*/  STG.E.U8 desc[UR36][R2.64], R5 ;  /* 0x0000000502007986 */ /* 0x000fe2000c101124 */
[----:B------:R-:W-:Y:S05]  /*ce60*/  EXIT ;  /* 0x000000000000794d */ /* 0x000fea0003800000 */
.L_x_5162:
[----:B----4-:R-:W-:Y:S01]  /*ce70*/  STG.E.U16 desc[UR36][R2.64], R19 ;  /* 0x0000001302007986 */ /* 0x010fe2000c101524 */
[----:B------:R-:W-:Y:S05]  /*ce80*/  EXIT ;  /* 0x000000000000794d */ /* 0x000fea0003800000 */
.L_x_5171:
        /* <DEDUP_REMOVED lines=15> */
.L_x_14198:


//--------------------- .text._ZN2at6native18elementwise_kernelILi128ELi4EZNS0_22gpu_kernel_impl_nocastIZZZNS0_26logit_backward_kernel_cudaERNS_18TensorIteratorBaseERKN3c106ScalarEENKUlvE_clEvENKUlvE2_clEvEUlNS5_8BFloat16ESB_E_EEvS4_RKT_EUliE_EEviT1_ --------------------------
	.section	.text._ZN2at6native18elementwise_kernelILi128ELi4EZNS0_22gpu_kernel_impl_nocastIZZZNS0_26logit_backward_kernel_cudaERNS_18TensorIteratorBaseERKN3c106ScalarEENKUlvE_clEvENKUlvE2_clEvEUlNS5_8BFloat16ESB_E_EEvS4_RKT_EUliE_EEviT1_,"ax",@progbits
	.align	128
        .global         _ZN2at6native18elementwise_kernelILi128ELi4EZNS0_22gpu_kernel_impl_nocastIZZZNS0_26logit_backward_kernel_cudaERNS_18TensorIteratorBaseERKN3c106ScalarEENKUlvE_clEvENKUlvE2_clEvEUlNS5_8BFloat16ESB_E_EEvS4_RKT_EUliE_EEviT1_
        .type           _ZN2at6native18elementwise_kernelILi128ELi4EZNS0_22gpu_kernel_impl_nocastIZZZNS0_26logit_backward_kernel_cudaERNS_18TensorIteratorBaseERKN3c106ScalarEENKUlvE_clEvENKUlvE2_clEvEUlNS5_8BFloat16ESB_E_EEvS4_RKT_EUliE_EEviT1_,@function
        .size           _ZN2at6native18elementwise_kernelILi128ELi4EZNS0_22gpu_kernel_impl_nocastIZZZNS0_26logit_backward_kernel_cudaERNS_18TensorIteratorBaseERKN3c106ScalarEENKUlvE_clEvENKUlvE2_clEvEUlNS5_8BFloat16ESB_E_EEvS4_RKT_EUliE_EEviT1_,(.L_x_14199 - _ZN2at6native18elementwise_kernelILi128ELi4EZNS0_22gpu_kernel_impl_nocastIZZZNS0_26logit_backward_kernel_cudaERNS_18TensorIteratorBaseERKN3c106ScalarEENKUlvE_clEvENKUlvE2_clEvEUlNS5_8BFloat16ESB_E_EEvS4_RKT_EUliE_EEviT1_)
        .other          _ZN2at6native18elementwise_kernelILi128ELi4EZNS0_22gpu_kernel_impl_nocastIZZZNS0_26logit_backward_kernel_cudaERNS_18TensorIteratorBaseERKN3c106ScalarEENKUlvE_clEvENKUlvE2_clEvEUlNS5_8BFloat16ESB_E_EEvS4_RKT_EUliE_EEviT1_,@"STO_CUDA_ENTRY STV_DEFAULT"
_ZN2at6native18elementwise_kernelILi128ELi4EZNS0_22gpu_kernel_impl_nocastIZZZNS0_26logit_backward_kernel_cudaERNS_18TensorIteratorBaseERKN3c106ScalarEENKUlvE_clEvENKUlvE2_clEvEUlNS5_8BFloat16ESB_E_EEvS4_RKT_EUliE_EEviT1_:
.text._ZN2at6native18elementwise_kernelILi128ELi4EZNS0_22gpu_kernel_impl_nocastIZZZNS0_26logit_backward_kernel_cudaERNS_18TensorIteratorBaseERKN3c106ScalarEENKUlvE_clEvENKUlvE2_clEvEUlNS5_8BFloat16ESB_E_EEvS4_RKT_EUliE_EEviT1_:
        /* <DEDUP_REMOVED lines=17> */
[----:B0-----:R-:W3:Y:S01]  /*0110*/  LDG.E.U16 R4, desc[UR6][R4.64] ;  /* 0x0000000604047981 */ /* 0x001ee2000c1e1500 */
[----:B------:R-:W-:-:S02]  /*0120*/  MOV R2, 0x7fc00000 ;  /* 0x7fc0000000027802 */ /* 0x000fc40000000f00 */
[----:B------:R-:W-:Y:S02]  /*0130*/  IADD3 R3, PT, PT, R3, 0x80, RZ ;  /* 0x0000008003037810 */ /* 0x000fe40007ffe0ff */
[----:B--2---:R-:W-:-:S04]  /*0140*/  SHF.L.U32 R0, R6, 0x10, RZ ;  /* 0x0000001006007819 */ /* 0x004fc800000006ff */
[C---:B------:R-:W-:Y:S02]  /*0150*/  FSETP.GEU.FTZ.AND P1, PT, R0.reuse, RZ, PT ;  /* 0x000000ff0000720b */ /* 0x040fe40003f3e000 */
[----:B------:R-:W-:-:S04]  /*0160*/  FSETP.GT.FTZ.AND P0, PT, R0, 1, PT ;  /* 0x3f8000000000780b */ /* 0x000fc80003f14000 */
[----:B------:R-:W-:-:S13]  /*0170*/  PLOP3.LUT P0, PT, P1, P0, PT, 0x8f, 0xf8 ;  /* 0x0000000000f8781c */ /* 0x000fda0000f01177 */
[----:B------:R-:W-:-:S04]  /*0180*/  @!P0 FADD.FTZ R9, -R0, 1 ;  /* 0x3f80000000098421 */ /* 0x000fc80000010100 */
[----:B------:R-:W-:Y:S01]  /*0190*/  @!P0 FMUL.FTZ R10, R0, R9 ;  /* 0x00000009000a8220 */ /* 0x000fe20000410000 */
[----:B---3--:R-:W-:Y:S01]  /*01a0*/  SHF.L.U32 R0, R4, 0x10, RZ ;  /* 0x0000001004007819 */ /* 0x008fe200000006ff */
[----:B------:R-:W0:Y:S02]  /*01b0*/  LDC.64 R8, c[0x0][0x5e8] ;  /* 0x00017a00ff087b82 */ /* 0x000e240000000a00 */
[----:B------:R-:W1:Y:S02]  /*01c0*/  @!P0 MUFU.RCP R11, R10 ;  /* 0x0000000a000b8308 */ /* 0x000e640000001000 */
[----:B-1----:R-:W-:Y:S01]  /*01d0*/  @!P0 FMUL.FTZ R2, R0, R11 ;  /* 0x0000000b00028220 */ /* 0x002fe20000410000 */
[----:B------:R-:W-:-:S04]  /*01e0*/  ISETP.GE.AND P0, PT, R3, UR4, PT ;  /* 0x0000000403007c0c */ /* 0x000fc8000bf06270 */
[----:B------:R-:W-:-:S05]  /*01f0*/  F2FP.BF16.F32.PACK_AB R2, RZ, R2 ;  /* 0x00000002ff02723e */ /* 0x000fca00000010ff */
[----:B0-----:R0:W-:Y:S04]  /*0200*/  STG.E.U16 desc[UR6][R8.64], R2 ;  /* 0x0000000208007986 */ /* 0x0011e8000c101506 */
[----:B------:R-:W-:Y:S05]  /*0210*/  @P0 BREAK.RELIABLE B1 ;  /* 0x0000000000010942 */ /* 0x000fea0003800100 */
[----:B------:R-:W-:Y:S05]  /*0220*/  @P0 BRA `(.L_x_5176) ;  /* 0x0000000000a00947 */ /* 0x000fea0003800000 */
[----:B------:R-:W1:Y:S02]  /*0230*/  LDC.64 R6, c[0x0][0x5f8] ;  /* 0x00017e00ff067b82 */ /* 0x000e640000000a00 */
[----:B-1----:R-:W2:Y:S06]  /*0240*/  LDG.E.U16 R6, desc[UR6][R6.64] ;  /* 0x0000000606067981 */ /* 0x002eac000c1e1500 */
[----:B------:R-:W1:Y:S02]  /*0250*/  LDC.64 R4, c[0x0][0x5f0] ;  /* 0x00017c00ff047b82 */ /* 0x000e640000000a00 */
[----:B-1----:R-:W3:Y:S01]  /*0260*/  LDG.E.U16 R4, desc[UR6][R4.64] ;  /* 0x0000000604047981 */ /* 0x002ee2000c1e1500 */
[----:B0-----:R-:W-:-:S02]  /*0270*/  MOV R2, 0x7fc00000 ;  /* 0x7fc0000000027802 */ /* 0x001fc40000000f00 */
        /* <DEDUP_REMOVED lines=10> */
[----:B-1----:R-:W-:-:S05]  /*0320*/  @!P0 FMUL.FTZ R2, R0, R11 ;  /* 0x0000000b00028220 */ /* 0x002fca0000410000 */
[----:B------:R-:W-:-:S05]  /*0330*/  F2FP.BF16.F32.PACK_AB R2, RZ, R2 ;  /* 0x00000002ff02723e */ /* 0x000fca00000010ff */
[----:B0-----:R0:W-:Y:S02]  /*0340*/  STG.E.U16 desc[UR6][R8.64], R2 ;  /* 0x0000000208007986 */ /* 0x0011e4000c101506 */
.L_x_5175:
[----:B------:R-:W-:-:S13]  /*0350*/  ISETP.GE.AND P0, PT, R3, UR4, PT ;  /* 0x0000000403007c0c */ /* 0x000fda000bf06270 */
[----:B------:R-:W-:Y:S05]  /*0360*/  @P0 BREAK.RELIABLE B1 ;  /* 0x0000000000010942 */ /* 0x000fea0003800100 */
[----:B------:R-:W-:Y:S05]  /*0370*/  @P0 BRA `(.L_x_5176) ;  /* 0x00000000004c0947 */ /* 0x000fea0003800000 */
[----:B------:R-:W-:Y:S05]  /*0380*/  BSYNC.RELIABLE B1 ;  /* 0x0000000000017941 */ /* 0x000fea0003800100 */
.L_x_5174:
        /* <DEDUP_REMOVED lines=18> */
.L_x_5176:
[----:B------:R-:W-:Y:S05]  /*04b0*/  BSYNC.RECONVERGENT B0 ;  /* 0x0000000000007941 */ /* 0x000fea0003800200 */
.L_x_5173:
[----:B------:R-:W-:Y:S05]  /*04c0*/  WARPSYNC.ALL ;  /* 0x0000000000007948 */ /* 0x000fea0003800000 */
[----:B------:R-:W-:-:S13]  /*04d0*/  ISETP.GE.AND P0, PT, R3, UR4, PT ;  /* 0x0000000403007c0c */ /* 0x000fda000bf06270 */
[----:B------:R-:W-:Y:S05]  /*04e0*/  @P0 EXIT ;  /* 0x000000000000094d */ /* 0x000fea0003800000 */
[----:B------:R-:W2:Y:S02]  /*04f0*/  LDC.64 R4, c[0x0][0x5f8] ;  /* 0x00017e00ff047b82 */ /* 0x000ea40000000a00 */
[----:B--2---:R-:W2:Y:S06]  /*0500*/  LDG.E.U16 R4, desc[UR6][R4.64] ;  /* 0x0000000604047981 */ /* 0x004eac000c1e1500 */
[----:B01----:R-:W0:Y:S02]  /*0510*/  LDC.64 R2, c[0x0][0x5f0] ;  /* 0x00017c00ff027b82 */ /* 0x003e240000000a00 */
[----:B0-----:R-:W3:Y:S01]  /*0520*/  LDG.E.U16 R2, desc[UR6][R2.64] ;  /* 0x0000000602027981 */ /* 0x001ee2000c1e1500 */
[----:B--2---:R-:W-:-:S02]  /*0530*/  SHF.L.U32 R0, R4, 0x10, RZ ;  /* 0x0000001004007819 */ /* 0x004fc400000006ff */
[----:B------:R-:W-:Y:S02]  /*0540*/  MOV R4, 0x7fc00000 ;  /* 0x7fc0000000047802 */ /* 0x000fe40000000f00 */
        /* <DEDUP_REMOVED lines=10> */
[----:B0-----:R-:W-:Y:S01]  /*05f0*/  STG.E.U16 desc[UR6][R6.64], R4 ;  /* 0x0000000406007986 */ /* 0x001fe2000c101506 */
[----:B------:R-:W-:Y:S05]  /*0600*/  EXIT ;  /* 0x000000000000794d */ /* 0x000fea0003800000 */
.L_x_5172:
        /* <DEDUP_REMOVED lines=356> */
.L_x_5180:
        /* <DEDUP_REMOVED lines=10> */
[----:B------:R-:W-:-:S02]  /*1cf0*/  MOV R8, 0x7fc00000 ;  /* 0x7fc0000000087802 */ /* 0x000fc40000000f00 */
[C---:B------:R-:W-:Y:S02]  /*1d00*/  FSETP.GEU.FTZ.AND P1, PT, R11.reuse, RZ, PT ;  /* 0x000000ff0b00720b */ /* 0x040fe40003f3e000 */
[----:B------:R-:W-:-:S04]  /*1d10*/  FSETP.GT.FTZ.AND P0, PT, R11, 1, PT ;  /* 0x3f8000000b00780b */ /* 0x000fc80003f14000 */
        /* <DEDUP_REMOVED lines=361> */
.L_x_5182:
        /* <DEDUP_REMOVED lines=23> */
.L_x_5179:
[----:B------:R-:W-:-:S13]  /*3520*/  ISETP.GE.AND P0, PT, R3, UR4, PT ;  /* 0x0000000403007c0c */ /* 0x000fda000bf06270 */
[----:B------:R-:W-:Y:S05]  /*3530*/  @P0 BREAK.RELIABLE B1 ;  /* 0x0000000000010942 */ /* 0x000fea0003800100 */
[----:B------:R-:W-:Y:S05]  /*3540*/  @P0 BRA `(.L_x_5181) ;  /* 0x0000001400d00947 */ /* 0x000fea0003800000 */
[----:B------:R-:W-:Y:S05]  /*3550*/  BSYNC.RELIABLE B1 ;  /* 0x0000000000017941 */ /* 0x000fea0003800100 */
.L_x_5178:
        /* <DEDUP_REMOVED lines=348> */
.L_x_5183:
        /* <DEDUP_REMOVED lines=23> */
.L_x_5181:
[----:B------:R-:W-:Y:S05]  /*4c90*/  BSYNC.RECONVERGENT B0 ;  /* 0x0000000000007941 */ /* 0x000fea0003800200 */
.L_x_5177:
        /* <DEDUP_REMOVED lines=351> */
.L_x_5184:
        /* <DEDUP_REMOVED lines=9> */
[C---:B------:R-:W-:Y:S02]  /*6320*/  FSETP.GEU.FTZ.AND P1, PT, R9.reuse, RZ, PT ;  /* 0x000000ff0900720b */ /* 0x040fe40003f3e000 */
[----:B------:R-:W-:-:S04]  /*6330*/  FSETP.GT.FTZ.AND P0, PT, R9, 1, PT ;  /* 0x3f8000000900780b */ /* 0x000fc80003f14000 */
[----:B------:R-:W-:Y:S02]  /*6340*/  PLOP3.LUT P0, PT, P1, P0, PT, 0x8f, 0xf8 ;  /* 0x0000000000f8781c */ /* 0x000fe40000f01177 */
[----:B---3--:R-:W-:-:S11]  /*6350*/  SHF.L.U32 R7, R4, 0x10, RZ ;  /* 0x0000001004077819 */ /* 0x008fd600000006ff */
[----:B------:R-:W-:-:S04]  /*6360*/  @!P0 FADD.FTZ R0, -R9, 1 ;  /* 0x3f80000009008421 */ /* 0x000fc80000010100 */
[----:B------:R-:W-:Y:S01]  /*6370*/  @!P0 FMUL.FTZ R8, R9, R0 ;  /* 0x0000000009088220 */ /* 0x000fe20000410000 */
[----:B------:R-:W-:-:S05]  /*6380*/  MOV R0, 0x7fc00000 ;  /* 0x7fc0000000007802 */ /* 0x000fca0000000f00 */
[----:B------:R-:W0:Y:S02]  /*6390*/  @!P0 MUFU.RCP R8, R8 ;  /* 0x0000000800088308 */ /* 0x000e240000001000 */
[----:B0-----:R-:W-:Y:S01]  /*63a0*/  @!P0 FMUL.FTZ R0, R7, R8 ;  /* 0x0000000807008220 */ /* 0x001fe20000410000 */
[----:B-1----:R-:W-:-:S04]  /*63b0*/  IADD3 R2, P0, PT, R3, UR4, RZ ;  /* 0x0000000403027c10 */ /* 0x002fc8000ff1e0ff */
[----:B------:R-:W-:Y:S02]  /*63c0*/  F2FP.BF16.F32.PACK_AB R0, RZ, R0 ;  /* 0x00000000ff00723e */ /* 0x000fe400000010ff */
[----:B------:R-:W-:-:S05]  /*63d0*/  IADD3.X R3, PT, PT, RZ, UR5, RZ, P0, !PT ;  /* 0x00000005ff037c10 */ /* 0x000fca00087fe4ff */
[----:B------:R-:W-:Y:S01]  /*63e0*/  STG.E.U16 desc[UR6][R2.64], R0 ;  /* 0x0000000002007986 */ /* 0x000fe2000c101506 */
[----:B------:R-:W-:Y:S05]  /*63f0*/  EXIT ;  /* 0x000000000000794d */ /* 0x000fea0003800000 */
.L_x_5185:
        /* <DEDUP_REMOVED lines=16> */
.L_x_14199:


//--------------------- .text._ZN2at6native27unrolled_elementwise_kernelIZZZNS0_26logit_backward_kernel_cudaERNS_18TensorIteratorBaseERKN3c106ScalarEENKUlvE_clEvENKUlvE2_clEvEUlNS4_8BFloat16ESA_E_St5arrayIPcLm3EELi4E23TrivialOffsetCalculatorILi2EjESF_ILi1EjENS0_6memory15LoadWithoutCastENSI_16StoreWithoutCastEEEviT_T0_T2_T3_T4_T5_ --------------------------
	.section	.text._ZN2at6native27unrolled_elementwise_kernelIZZZNS0_26logit_backward_kernel_cudaERNS_18TensorIteratorBaseERKN3c106ScalarEENKUlvE_clEvENKUlvE2_clEvEUlNS4_8BFloat16ESA_E_St5arrayIPcLm3EELi4E23TrivialOffsetCalculatorILi2EjESF_ILi1EjENS0_6memory15LoadWithoutCastENSI_16StoreWithoutCastEEEviT_T0_T2_T3_T4_T5_,"ax",@progbits
	.align	128
        .global         _ZN2at6native27unrolled_elementwise_kernelIZZZNS0_26logit_backward_kernel_cudaERNS_18TensorIteratorBaseERKN3c106ScalarEENKUlvE_clEvENKUlvE2_clEvEUlNS4_8BFloat16ESA_E_St5arrayIPcLm3EELi4E23TrivialOffsetCalculatorILi2EjESF_ILi1EjENS0_6memory15LoadWithoutCastENSI_16StoreWithoutCastEEEviT_T0_T2_T3_T4_T5_
        .type           _ZN2at6native27unrolled_elementwise_kernelIZZZNS0_26logit_backward_kernel_cudaERNS_18TensorIteratorBaseERKN3c106ScalarEENKUlvE_clEvENKUlvE2_clEvEUlNS4_8BFloat16ESA_E_St5arrayIPcLm3EELi4E23TrivialOffsetCalculatorILi2EjESF_ILi1EjENS0_6memory15LoadWithoutCastENSI_16StoreWithoutCastEEEviT_T0_T2_T3_T4_T5_,@function
        .size           _ZN2at6native27unrolled_elementwise_kernelIZZZNS0_26logit_backward_kernel_cudaERNS_18TensorIteratorBaseERKN3c106ScalarEENKUlvE_clEvENKUlvE2_clEvEUlNS4_8BFloat16ESA_E_St5arrayIPcLm3EELi4E23TrivialOffsetCalculatorILi2EjESF_ILi1EjENS0_6memory15LoadWithoutCastENSI_16StoreWithoutCastEEEviT_T0_T2_T3_T4_T5_,(.L_x_14200 - _ZN2at6native27unrolled_elementwise_kernelIZZZNS0_26logit_backward_kernel_cudaERNS_18TensorIteratorBaseERKN3c106ScalarEENKUlvE_clEvENKUlvE2_clEvEUlNS4_8BFloat16ESA_E_St5arrayIPcLm3EELi4E23TrivialOffsetCalculatorILi2EjESF_ILi1EjENS0_6memory15LoadWithoutCastENSI_16StoreWithoutCastEEEviT_T0_T2_T3_T4_T5_)
        .other          _ZN2at6native27unrolled_elementwise_kernelIZZZNS0_26logit_backward_kernel_cudaERNS_18TensorIteratorBaseERKN3c106ScalarEENKUlvE_clEvENKUlvE2_clEvEUlNS4_8BFloat16ESA_E_St5arrayIPcLm3EELi4E23TrivialOffsetCalculatorILi2EjESF_ILi1EjENS0_6memory15LoadWithoutCastENSI_16StoreWithoutCastEEEviT_T0_T2_T3_T4_T5_,@"STO_CUDA_ENTRY STV_DEFAULT"
_ZN2at6native27unrolled_elementwise_kernelIZZZNS0_26logit_backward_kernel_cudaERNS_18TensorIteratorBaseERKN3c106ScalarEENKUlvE_clEvENKUlvE2_clEvEUlNS4_8BFloat16ESA_E_St5arrayIPcLm3EELi4E23TrivialOffsetCalculatorILi2EjESF_ILi1EjENS0_6memory15LoadWithoutCastENSI_16StoreWithoutCastEEEviT_T0_T2_T3_T4_T5_:
.text._ZN2at6native27unrolled_elementwise_kernelIZZZNS0_26logit_backward_kernel_cudaERNS_18TensorIteratorBaseERKN3c106ScalarEENKUlvE_clEvENKUlvE2_clEvEUlNS4_8BFloat16ESA_E_St5arrayIPcLm3EELi4E23TrivialOffsetCalculatorILi2EjESF_ILi1EjENS0_6memory15LoadWithoutCastENSI_16StoreWithoutCastEEEviT_T0_T2_T3_T4_T5_:
        /* <DEDUP_REMOVED lines=64> */
[----:B-----5:R-:W-:Y:S01]  /*0400*/  IMAD.U32 R25, R25, 0x10000, RZ ;  /* 0x0001000019197824 */ /* 0x020fe200078e00ff */
[----:B------:R-:W-:-:S04]  /*0410*/  SHF.L.U32 R24, R24, 0x10, RZ ;  /* 0x0000001018187819 */ /* 0x000fc800000006ff */
[C---:B------:R-:W-:Y:S02]  /*0420*/  FSETP.GEU.FTZ.AND P6, PT, R25.reuse, RZ, PT ;  /* 0x000000ff1900720b */ /* 0x040fe40003fde000 */
[----:B------:R-:W-:-:S04]  /*0430*/  FSETP.GT.FTZ.AND P0, PT, R25, 1, PT ;  /* 0x3f8000001900780b */ /* 0x000fc80003f14000 */
[----:B------:R-:W-:-:S13]  /*0440*/  PLOP3.LUT P0, PT, P6, P0, PT, 0x8f, 0xf8 ;  /* 0x0000000000f8781c */ /* 0x000fda0003701177 */
[----:B------:R-:W-:-:S04]  /*0450*/  @!P0 FADD.FTZ R4, -R25, 1 ;  /* 0x3f80000019048421 */ /* 0x000fc80000010100 */
[----:B------:R-:W-:Y:S01]  /*0460*/  @!P0 FMUL.FTZ R5, R25, R4 ;  /* 0x0000000419058220 */ /* 0x000fe20000410000 */
[----:B------:R-:W-:-:S05]  /*0470*/  IMAD.MOV.U32 R4, RZ, RZ, 0x7fc00000 ;  /* 0x7fc00000ff047424 */ /* 0x000fca00078e00ff */
[----:B------:R-:W0:Y:S02]  /*0480*/  @!P0 MUFU.RCP R5, R5 ;  /* 0x0000000500058308 */ /* 0x000e240000001000 */
[----:B0-----:R-:W-:-:S05]  /*0490*/  @!P0 FMUL.FTZ R4, R24, R5 ;  /* 0x0000000518048220 */ /* 0x001fca0000410000 */
[----:B------:R-:W-:-:S07]  /*04a0*/  F2FP.BF16.F32.PACK_AB R4, RZ, R4 ;  /* 0x00000004ff04723e */ /* 0x000fce00000010ff */
.L_x_5187:
[----:B------:R-:W-:Y:S05]  /*04b0*/  BSYNC.RECONVERGENT B0 ;  /* 0x0000000000007941 */ /* 0x000fea0003800200 */
.L_x_5186:
[----:B------:R-:W-:Y:S04]  /*04c0*/  BSSY.RECONVERGENT B0, `(.L_x_5188) ;  /* 0x000000d000007945 */ /* 0x000fe80003800200 */
[----:B------:R-:W-:Y:S05]  /*04d0*/  @P5 BRA `(.L_x_5189) ;  /* 0x00000000002c5947 */ /* 0x000fea0003800000 */
[----:B-----5:R-:W-:Y:S01]  /*04e0*/  IMAD.U32 R10, R10, 0x10000, RZ ;  /* 0x000100000a0a7824 */ /* 0x020fe200078e00ff */
[----:B------:R-:W-:Y:S01]  /*04f0*/  SHF.L.U32 R6, R0, 0x10, RZ ;  /* 0x0000001000067819 */ /* 0x000fe200000006ff */
[----:B------:R-:W-:-:S03]  /*0500*/  IMAD.MOV.U32 R0, RZ, RZ, 0x7fc00000 ;  /* 0x7fc00000ff007424 */ /* 0x000fc600078e00ff */
[C---:B------:R-:W-:Y:S02]  /*0510*/  FSETP.GEU.FTZ.AND P5, PT, R10.reuse, RZ, PT ;  /* 0x000000ff0a00720b */ /* 0x040fe40003fbe000 */
[----:B------:R-:W-:-:S04]  /*0520*/  FSETP.GT.FTZ.AND P0, PT, R10, 1, PT ;  /* 0x3f8000000a00780b */ /* 0x000fc80003f14000 */
[----:B------:R-:W-:-:S13]  /*0530*/  PLOP3.LUT P0, PT, P5, P0, PT, 0x8f, 0xf8 ;  /* 0x0000000000f8781c */ /* 0x000fda0002f01177 */
[----:B------:R-:W-:-:S04]  /*0540*/  @!P0 FADD.FTZ R5, -R10, 1 ;  /* 0x3f8000000a058421 */ /* 0x000fc80000010100 */
[----:B------:R-:W-:-:S06]  /*0550*/  @!P0 FMUL.FTZ R5, R10, R5 ;  /* 0x000000050a058220 */ /* 0x000fcc0000410000 */
[----:B------:R-:W0:Y:S02]  /*0560*/  @!P0 MUFU.RCP R5, R5 ;  /* 0x0000000500058308 */ /* 0x000e240000001000 */
[----:B0-----:R-:W-:-:S05]  /*0570*/  @!P0 FMUL.FTZ R0, R6, R5 ;  /* 0x0000000506008220 */ /* 0x001fca0000410000 */
[----:B------:R-:W-:-:S07]  /*0580*/  F2FP.BF16.F32.PACK_AB R0, RZ, R0 ;  /* 0x00000000ff00723e */ /* 0x000fce00000010ff */
.L_x_5189:
[----:B------:R-:W-:Y:S05]  /*0590*/  BSYNC.RECONVERGENT B0 ;  /* 0x0000000000007941 */ /* 0x000fea0003800200 */
.L_x_5188:
[----:B------:R-:W-:Y:S04]  /*05a0*/  BSSY.RECONVERGENT B0, `(.L_x_5190) ;  /* 0x000000d000007945 */ /* 0x000fe80003800200 */
[----:B------:R-:W-:Y:S05]  /*05b0*/  @P2 BRA `(.L_x_5191) ;  /* 0x00000000002c2947 */ /* 0x000fea0003800000 */
        /* <DEDUP_REMOVED lines=11> */
.L_x_5191:
[----:B------:R-:W-:Y:S05]  /*0670*/  BSYNC.RECONVERGENT B0 ;  /* 0x0000000000007941 */ /* 0x000fea0003800200 */
.L_x_5190:
        /* <DEDUP_REMOVED lines=13> */
.L_x_5193:
[----:B------:R-:W-:Y:S05]  /*0750*/  BSYNC.RECONVERGENT B0 ;  /* 0x0000000000007941 */ /* 0x000fea0003800200 */
.L_x_5192:
        /* <DEDUP_REMOVED lines=13> */
.L_x_5195:
[----:B------:R-:W-:Y:S05]  /*0830*/  BSYNC.RECONVERGENT B0 ;  /* 0x0000000000007941 */ /* 0x000fea0003800200 */
.L_x_5194:
[----:B------:R-:W-:-:S13]  /*0840*/  ISETP.GE.AND P0, PT, R8, R9, PT ;  /* 0x000000090800720c */ /* 0x000fda0003f06270 */
[----:B------:R-:W-:Y:S05]  /*0850*/  @P0 EXIT ;  /* 0x000000000000094d */ /* 0x000fea0003800000 */
[----:B01----:R-:W0:Y:S01]  /*0860*/  LDC.64 R2, c[0x0][0x388] ;  /* 0x0000e200ff027b82 */ /* 0x003e220000000a00 */
[----:B------:R-:W-:-:S05]  /*0870*/  LEA R11, R11, R8, 0x9 ;  /* 0x000000080b0b7211 */ /* 0x000fca00078e48ff */
[----:B0-----:R-:W-:-:S05]  /*0880*/  IMAD.WIDE.U32 R2, R11, 0x2, R2 ;  /* 0x000000020b027825 */ /* 0x001fca00078e0002 */
[----:B-----5:R-:W-:Y:S01]  /*0890*/  STG.E.U16 desc[UR4][R2.64], R10 ;  /* 0x0000000a02007986 */ /* 0x020fe2000c101504 */
[----:B------:R-:W-:Y:S05]  /*08a0*/  EXIT ;  /* 0x000000000000794d */ /* 0x000fea0003800000 */
.L_x_5196:
        /* <DEDUP_REMOVED lines=13> */
.L_x_14200:


//--------------------- .text._ZN2at6native29vectorized_elementwise_kernelILi2EZZZNS0_26logit_backward_kernel_cudaERNS_18TensorIteratorBaseERKN3c106ScalarEENKUlvE_clEvENKUlvE2_clEvEUlNS4_8BFloat16ESA_E_St5arrayIPcLm3EEEEviT0_T1_ --------------------------
	.section	.text._ZN2at6native29vectorized_elementwise_kernelILi2EZZZNS0_26logit_backward_kernel_cudaERNS_18TensorIteratorBaseERKN3c106ScalarEENKUlvE_clEvENKUlvE2_clEvEUlNS4_8BFloat16ESA_E_St5arrayIPcLm3EEEEviT0_T1_,"ax",@progbits
	.align	128
        .global         _ZN2at6native29vectorized_elementwise_kernelILi2EZZZNS0_26logit_backward_kernel_cudaERNS_18TensorIteratorBaseERKN3c106ScalarEENKUlvE_clEvENKUlvE2_clEvEUlNS4_8BFloat16ESA_E_St5arrayIPcLm3EEEEviT0_T1_
        .type           _ZN2at6native29vectorized_elementwise_kernelILi2EZZZNS0_26logit_backward_kernel_cudaERNS_18TensorIteratorBaseERKN3c106ScalarEENKUlvE_clEvENKUlvE2_clEvEUlNS4_8BFloat16ESA_E_St5arrayIPcLm3EEEEviT0_T1_,@function
        .size           _ZN2at6native29vectorized_elementwise_kernelILi2EZZZNS0_26logit_backward_kernel_cudaERNS_18TensorIteratorBaseERKN3c106ScalarEENKUlvE_clEvENKUlvE2_clEvEUlNS4_8BFloat16ESA_E_St5arrayIPcLm3EEEEviT0_T1_,(.L_x_14201 - _ZN2at6native29vectorized_elementwise_kernelILi2EZZZNS0_26logit_backward_kernel_cudaERNS_18TensorIteratorBaseERKN3c106ScalarEENKUlvE_clEvENKUlvE2_clEvEUlNS4_8BFloat16ESA_E_St5arrayIPcLm3EEEEviT0_T1_)
        .other          _ZN2at6native29vectorized_elementwise_kernelILi2EZZZNS0_26logit_backward_kernel_cudaERNS_18TensorIteratorBaseERKN3c106ScalarEENKUlvE_clEvENKUlvE2_clEvEUlNS4_8BFloat16ESA_E_St5arrayIPcLm3EEEEviT0_T1_,@"STO_CUDA_ENTRY STV_DEFAULT"
_ZN2at6native29vectorized_elementwise_kernelILi2EZZZNS0_26logit_backward_kernel_cudaERNS_18TensorIteratorBaseERKN3c106ScalarEENKUlvE_clEvENKUlvE2_clEvEUlNS4_8BFloat16ESA_E_St5arrayIPcLm3EEEEviT0_T1_:
.text._ZN2at6native29vectorized_elementwise_kernelILi2EZZZNS0_26logit_backward_kernel_cudaERNS_18TensorIteratorBaseERKN3c106ScalarEENKUlvE_clEvENKUlvE2_clEvEUlNS4_8BFloat16ESA_E_St5arrayIPcLm3EEEEviT0_T1_:
        /* <DEDUP_REMOVED lines=40> */
[----:B------:R-:W-:Y:S01]  /*0280*/  @!P4 IMAD.IADD R11, R0, 0x1, R21 ;  /* 0x00000001000bc824 */ /* 0x000fe200078e0215 */
[----:B------:R-:W-:-:S04]  /*0290*/  @!P4 IADD3 R21, PT, PT, R21, 0x80, RZ ;  /* 0x000000801515c810 */ /* 0x000fc80007ffe0ff */
[----:B------:R-:W-:Y:S02]  /*02a0*/  ISETP.GE.U32.AND P1, PT, R21, R2, PT ;  /* 0x000000021500720c */ /* 0x000fe40003f26070 */
[----:B------:R-:W-:Y:S02]  /*02b0*/  PRMT R6, RZ, 0x7610, R6 ;  /* 0x00007610ff067816 */ /* 0x000fe40000000006 */
[----:B------:R-:W-:Y:S01]  /*02c0*/  PRMT R7, RZ, 0x7610, R7 ;  /* 0x00007610ff077816 */ /* 0x000fe20000000007 */
[----:B0-----:R-:W-:-:S03]  /*02d0*/  @!P3 IMAD.WIDE.U32 R18, R9, 0x2, R18 ;  /* 0x000000020912b825 */ /* 0x001fc600078e0012 */
[----:B------:R-:W5:Y:S01]  /*02e0*/  @!P2 LDG.E.U16 R6, desc[UR4][R26.64] ;  /* 0x000000041a06a981 */ /* 0x000f62000c1e1500 */
[----:B------:R-:W-:-:S04]  /*02f0*/  @!P3 IMAD.WIDE.U32 R16, R9, 0x2, R16 ;  /* 0x000000020910b825 */ /* 0x000fc800078e0010 */
[----:B------:R-:W-:Y:S01]  /*0300*/  @!P1 IMAD.IADD R20, R0, 0x1, R21 ;  /* 0x0000000100149824 */ /* 0x000fe200078e0215 */
[----:B------:R0:W5:Y:S01]  /*0310*/  @!P2 LDG.E.U16 R7, desc[UR4][R22.64] ;  /* 0x000000041607a981 */ /* 0x000162000c1e1500 */
[----:B------:R-:W-:Y:S01]  /*0320*/  @!P1 VIADD R21, R21, 0x80 ;  /* 0x0000008015159836 */ /* 0x000fe20000000000 */
[----:B------:R-:W-:-:S04]  /*0330*/  PRMT R9, RZ, 0x7610, R9 ;  /* 0x00007610ff097816 */ /* 0x000fc80000000009 */
[----:B------:R-:W-:Y:S02]  /*0340*/  ISETP.GE.U32.AND P2, PT, R21, R2, PT ;  /* 0x000000021500720c */ /* 0x000fe40003f46070 */
[----:B------:R-:W-:Y:S01]  /*0350*/  PRMT R8, RZ, 0x7610, R8 ;  /* 0x00007610ff087816 */ /* 0x000fe20000000008 */
[----:B------:R3:W5:Y:S01]  /*0360*/  @!P3 LDG.E.U16 R9, desc[UR4][R16.64] ;  /* 0x000000041009b981 */ /* 0x000762000c1e1500 */
[----:B0-----:R-:W0:Y:S01]  /*0370*/  LDC.64 R22, c[0x0][0x390] ;  /* 0x0000e400ff167b82 */ /* 0x001e220000000a00 */
[----:B------:R-:W-:-:S03]  /*0380*/  @!P1 IMAD.WIDE.U32 R28, R20, 0x2, R28 ;  /* 0x00000002141c9825 */ /* 0x000fc600078e001c */
[----:B------:R4:W5:Y:S04]  /*0390*/  @!P3 LDG.E.U16 R8, desc[UR4][R18.64] ;  /* 0x000000041208b981 */ /* 0x000968000c1e1500 */
[----:B---3--:R-:W3:Y:S01]  /*03a0*/  LDC.64 R16, c[0x0][0x398] ;  /* 0x0000e600ff107b82 */ /* 0x008ee20000000a00 */
[----:B------:R-:W-:Y:S01]  /*03b0*/  @!P2 IADD3 R27, PT, PT, R0, R21, RZ ;  /* 0x00000015001ba210 */ /* 0x000fe20007ffe0ff */
[----:B--2---:R-:W-:Y:S01]  /*03c0*/  @!P1 IMAD.WIDE.U32 R24, R20, 0x2, R24 ;  /* 0x0000000214189825 */ /* 0x004fe200078e0018 */
[----:B----4-:R-:W-:Y:S02]  /*03d0*/  PRMT R18, RZ, 0x7610, R18 ;  /* 0x00007610ff127816 */ /* 0x010fe40000000012 */
[----:B------:R-:W-:Y:S01]  /*03e0*/  PRMT R19, RZ, 0x7610, R19 ;  /* 0x00007610ff137816 */ /* 0x000fe20000000013 */
[----:B------:R-:W-:-:S03]  /*03f0*/  @!P2 VIADD R21, R21, 0x80 ;  /* 0x000000801515a836 */ /* 0x000fc60000000000 */
[----:B------:R-:W5:Y:S04]  /*0400*/  @!P1 LDG.E.U16 R18, desc[UR4][R28.64] ;  /* 0x000000041c129981 */ /* 0x000f68000c1e1500 */
[----:B------:R-:W5:Y:S01]  /*0410*/  @!P1 LDG.E.U16 R19, desc[UR4][R24.64] ;  /* 0x0000000418139981 */ /* 0x000f62000c1e1500 */
[----:B------:R-:W-:Y:S01]  /*0420*/  ISETP.GE.U32.AND P1, PT, R21, R2, PT ;  /* 0x000000021500720c */ /* 0x000fe20003f26070 */
[----:B------:R-:W-:Y:S01]  /*0430*/  @!P4 IMAD.WIDE.U32 R14, R11, 0x2, R14 ;  /* 0x000000020b0ec825 */ /* 0x000fe200078e000e */
[----:B------:R-:W-:-:S03]  /*0440*/  PRMT R10, RZ, 0x7610, R10 ;  /* 0x00007610ff0a7816 */ /* 0x000fc6000000000a */
[----:B-1----:R-:W-:Y:S01]  /*0450*/  @!P4 IMAD.WIDE.U32 R12, R11, 0x2, R12 ;  /* 0x000000020b0cc825 */ /* 0x002fe200078e000c */
[----:B------:R-:W-:Y:S02]  /*0460*/  PRMT R11, RZ, 0x7610, R11 ;  /* 0x00007610ff0b7816 */ /* 0x000fe4000000000b */
[----:B------:R1:W5:Y:S01]  /*0470*/  @!P4 LDG.E.U16 R10, desc[UR4][R14.64] ;  /* 0x000000040e0ac981 */ /* 0x000362000c1e1500 */
[C---:B0-----:R-:W-:Y:S01]  /*0480*/  @!P2 IMAD.WIDE.U32 R22, R27.reuse, 0x2, R22 ;  /* 0x000000021b16a825 */ /* 0x041fe200078e0016 */
[----:B------:R-:W-:Y:S02]  /*0490*/  PRMT R20, RZ, 0x7610, R20 ;  /* 0x00007610ff147816 */ /* 0x000fe40000000014 */
[----:B------:R0:W5:Y:S01]  /*04a0*/  @!P4 LDG.E.U16 R11, desc[UR4][R12.64] ;  /* 0x000000040c0bc981 */ /* 0x000162000c1e1500 */
[----:B---3--:R-:W-:-:S03]  /*04b0*/  @!P2 IMAD.WIDE.U32 R16, R27, 0x2, R16 ;  /* 0x000000021b10a825 */ /* 0x008fc600078e0010 */
[----:B------:R2:W5:Y:S01]  /*04c0*/  @!P2 LDG.E.U16 R20, desc[UR4][R22.64] ;  /* 0x000000041614a981 */ /* 0x000562000c1e1500 */
[--C-:B------:R-:W-:Y:S01]  /*04d0*/  @!P1 IMAD.IADD R27, R0, 0x1, R21.reuse ;  /* 0x00000001001b9824 */ /* 0x100fe200078e0215 */
[----:B------:R-:W-:Y:S01]  /*04e0*/  PRMT R21, RZ, 0x7610, R21 ;  /* 0x00007610ff157816 */ /* 0x000fe20000000015 */
[----:B-1----:R-:W1:Y:S05]  /*04f0*/  LDC.64 R14, c[0x0][0x398] ;  /* 0x0000e600ff0e7b82 */ /* 0x002e6a0000000a00 */
[----:B------:R3:W5:Y:S03]  /*0500*/  @!P2 LDG.E.U16 R21, desc[UR4][R16.64] ;  /* 0x000000041015a981 */ /* 0x000766000c1e1500 */
[----:B0-----:R-:W0:Y:S08]  /*0510*/  LDC.64 R12, c[0x0][0x390] ;  /* 0x0000e400ff0c7b82 */ /* 0x001e300000000a00 */
[----:B--2---:R-:W2:Y:S08]  /*0520*/  LDC.64 R22, c[0x0][0x390] ;  /* 0x0000e400ff167b82 */ /* 0x004eb00000000a00 */
[----:B---3--:R-:W3:Y:S01]  /*0530*/  LDC.64 R16, c[0x0][0x398] ;  /* 0x0000e600ff107b82 */ /* 0x008ee20000000a00 */
[----:B-1----:R-:W-:-:S04]  /*0540*/  @!P1 IMAD.WIDE.U32 R14, R27, 0x2, R14 ;  /* 0x000000021b0e9825 */ /* 0x002fc800078e000e */
[----:B0-----:R-:W-:Y:S01]  /*0550*/  @!P1 IMAD.WIDE.U32 R12, R27, 0x2, R12 ;  /* 0x000000021b0c9825 */ /* 0x001fe200078e000c */
[----:B------:R-:W-:Y:S02]  /*0560*/  @!P0 IADD3 R27, PT, PT, R0, R3, RZ ;  /* 0x00000003001b8210 */ /* 0x000fe40007ffe0ff */
[----:B------:R-:W-:-:S03]  /*0570*/  PRMT R26, RZ, 0x7610, R26 ;  /* 0x00007610ff1a7816 */ /* 0x000fc6000000001a */
        /* <DEDUP_REMOVED lines=12> */
[----:B-----5:R-:W-:Y:S01]  /*0640*/  IMAD.U32 R27, R27, 0x10000, RZ ;  /* 0x000100001b1b7824 */ /* 0x020fe200078e00ff */
[----:B------:R-:W-:Y:S01]  /*0650*/  MOV R14, 0x7fc00000 ;  /* 0x7fc00000000e7802 */ /* 0x000fe20000000f00 */
[----:B------:R-:W-:-:S03]  /*0660*/  IMAD.U32 R13, R26, 0x10000, RZ ;  /* 0x000100001a0d7824 */ /* 0x000fc600078e00ff */
        /* <DEDUP_REMOVED lines=8> */
.L_x_5199:
[----:B------:R-:W-:Y:S05]  /*06f0*/  BSYNC.RECONVERGENT B0 ;  /* 0x0000000000007941 */ /* 0x000fea0003800200 */
.L_x_5198:
[C---:B------:R-:W-:Y:S01]  /*0700*/  VIADD R15, R3.reuse, 0x100 ;  /* 0x00000100030f7836 */ /* 0x040fe20000000000 */
[----:B------:R-:W0:Y:S01]  /*0710*/  @!P1 LDC.64 R12, c[0x0][0x388] ;  /* 0x0000e200ff0c9b82 */ /* 0x000e220000000a00 */
[----:B------:R-:W-:Y:S01]  /*0720*/  IADD3 R17, PT, PT, R3, 0x180, RZ ;  /* 0x0000018003117810 */ /* 0x000fe20007ffe0ff */
[----:B------:R-:W-:Y:S02]  /*0730*/  BSSY.RECONVERGENT B0, `(.L_x_5200) ;  /* 0x0000011000007945 */ /* 0x000fe40003800200 */
[-C--:B------:R-:W-:Y:S01]  /*0740*/  ISETP.GE.U32.AND P3, PT, R15, R2.reuse, PT ;  /* 0x000000020f00720c */ /* 0x080fe20003f66070 */
[----:B------:R-:W-:Y:S01]  /*0750*/  VIADD R15, R3, 0x80 ;  /* 0x00000080030f7836 */ /* 0x000fe20000000000 */
[----:B------:R-:W-:-:S04]  /*0760*/  ISETP.GE.U32.AND P2, PT, R17, R2, PT ;  /* 0x000000021100720c */ /* 0x000fc80003f46070 */
[----:B------:R-:W-:-:S13]  /*0770*/  ISETP.GE.U32.AND P0, PT, R15, R2, PT ;  /* 0x000000020f00720c */ /* 0x000fda0003f06070 */
[----:B------:R-:W-:Y:S05]  /*0780*/  @P0 BRA `(.L_x_5201) ;  /* 0x00000000002c0947 */ /* 0x000fea0003800000 */
[----:B-----5:R-:W-:-:S05]  /*0790*/  IMAD.U32 R16, R5, 0x10000, RZ ;  /* 0x0001000005107824 */ /* 0x020fca00078e00ff */
[C---:B------:R-:W-:Y:S02]  /*07a0*/  FSETP.GEU.FTZ.AND P4, PT, R16.reuse, RZ, PT ;  /* 0x000000ff1000720b */ /* 0x040fe40003f9e000 */
[----:B------:R-:W-:-:S04]  /*07b0*/  FSETP.GT.FTZ.AND P0, PT, R16, 1, PT ;  /* 0x3f8000001000780b */ /* 0x000fc80003f14000 */
[----:B------:R-:W-:-:S13]  /*07c0*/  PLOP3.LUT P0, PT, P4, P0, PT, 0x8f, 0xf8 ;  /* 0x0000000000f8781c */ /* 0x000fda0002701177 */
[----:B------:R-:W-:-:S04]  /*07d0*/  @!P0 FADD.FTZ R5, -R16, 1 ;  /* 0x3f80000010058421 */ /* 0x000fc80000010100 */
[----:B------:R-:W-:Y:S01]  /*07e0*/  @!P0 FMUL.FTZ R5, R16, R5 ;  /* 0x0000000510058220 */ /* 0x000fe20000410000 */
[----:B------:R-:W-:Y:S01]  /*07f0*/  IMAD.U32 R16, R4, 0x10000, RZ ;  /* 0x0001000004107824 */ /* 0x000fe200078e00ff */
[----:B------:R-:W-:-:S04]  /*0800*/  MOV R4, 0x7fc00000 ;  /* 0x7fc0000000047802 */ /* 0x000fc80000000f00 */
[----:B------:R-:W1:Y:S02]  /*0810*/  @!P0 MUFU.RCP R5, R5 ;  /* 0x0000000500058308 */ /* 0x000e640000001000 */
[----:B-1----:R-:W-:-:S05]  /*0820*/  @!P0 FMUL.FTZ R4, R16, R5 ;  /* 0x0000000510048220 */ /* 0x002fca0000410000 */
[----:B------:R-:W-:-:S07]  /*0830*/  F2FP.BF16.F32.PACK_AB R4, RZ, R4 ;  /* 0x00000004ff04723e */ /* 0x000fce00000010ff */
.L_x_5201:
[----:B------:R-:W-:Y:S05]  /*0840*/  BSYNC.RECONVERGENT B0 ;  /* 0x0000000000007941 */ /* 0x000fea0003800200 */
.L_x_5200:
[C---:B------:R-:W-:Y:S01]  /*0850*/  VIADD R17, R3.reuse, 0x280 ;  /* 0x0000028003117836 */ /* 0x040fe20000000000 */
[C---:B------:R-:W-:Y:S01]  /*0860*/  IADD3 R23, PT, PT, R3.reuse, 0x300, RZ ;  /* 0x0000030003177810 */ /* 0x040fe20007ffe0ff */
[----:B-----5:R-:W-:Y:S01]  /*0870*/  VIADD R5, R3, 0x200 ;  /* 0x0000020003057836 */ /* 0x020fe20000000000 */
[----:B------:R-:W-:Y:S02]  /*0880*/  BSSY.RECONVERGENT B0, `(.L_x_5202) ;  /* 0x0000011000007945 */ /* 0x000fe40003800200 */
[-C--:B------:R-:W-:Y:S01]  /*0890*/  ISETP.GE.U32.AND P5, PT, R17, R2.reuse, PT ;  /* 0x000000021100720c */ /* 0x080fe20003fa6070 */
[----:B------:R-:W-:Y:S01]  /*08a0*/  VIADD R17, R3, 0x380 ;  /* 0x0000038003117836 */ /* 0x000fe20000000000 */
[-C--:B------:R-:W-:Y:S02]  /*08b0*/  ISETP.GE.U32.AND P4, PT, R5, R2.reuse, PT ;  /* 0x000000020500720c */ /* 0x080fe40003f86070 */
[----:B------:R-:W-:Y:S01]  /*08c0*/  ISETP.GE.U32.AND P6, PT, R23, R2, PT ;  /* 0x000000021700720c */ /* 0x000fe20003fc6070 */
[----:B------:R-:W-:-:S12]  /*08d0*/  @P3 BRA `(.L_x_5203) ;  /* 0x00000000002c3947 */ /* 0x000fd80003800000 */
[----:B------:R-:W-:Y:S01]  /*08e0*/  IMAD.U32 R16, R7, 0x10000, RZ ;  /* 0x0001000007107824 */ /* 0x000fe200078e00ff */
[----:B------:R-:W-:-:S04]  /*08f0*/  SHF.L.U32 R6, R6, 0x10, RZ ;  /* 0x0000001006067819 */ /* 0x000fc800000006ff */
[C---:B------:R-:W-:Y:S02]  /*0900*/  FSETP.GEU.FTZ.AND P3, PT, R16.reuse, RZ, PT ;  /* 0x000000ff1000720b */ /* 0x040fe40003f7e000 */
[----:B------:R-:W-:-:S04]  /*0910*/  FSETP.GT.FTZ.AND P0, PT, R16, 1, PT ;  /* 0x3f8000001000780b */ /* 0x000fc80003f14000 */
[----:B------:R-:W-:-:S13]  /*0920*/  PLOP3.LUT P0, PT, P3, P0, PT, 0x8f, 0xf8 ;  /* 0x0000000000f8781c */ /* 0x000fda0001f01177 */
[----:B------:R-:W-:-:S04]  /*0930*/  @!P0 FADD.FTZ R5, -R16, 1 ;  /* 0x3f80000010058421 */ /* 0x000fc80000010100 */
[----:B------:R-:W-:Y:S01]  /*0940*/  @!P0 FMUL.FTZ R7, R16, R5 ;  /* 0x0000000510078220 */ /* 0x000fe20000410000 */
[----:B------:R-:W-:-:S05]  /*0950*/  IMAD.MOV.U32 R5, RZ, RZ, 0x7fc00000 ;  /* 0x7fc00000ff057424 */ /* 0x000fca00078e00ff */
[----:B------:R-:W1:Y:S02]  /*0960*/  @!P0 MUFU.RCP R7, R7 ;  /* 0x0000000700078308 */ /* 0x000e640000001000 */
[----:B-1----:R-:W-:-:S05]  /*0970*/  @!P0 FMUL.FTZ R5, R6, R7 ;  /* 0x0000000706058220 */ /* 0x002fca0000410000 */
[----:B------:R-:W-:-:S07]  /*0980*/  F2FP.BF16.F32.PACK_AB R5, RZ, R5 ;  /* 0x00000005ff05723e */ /* 0x000fce00000010ff */
.L_x_5203:
[----:B------:R-:W-:Y:S05]  /*0990*/  BSYNC.RECONVERGENT B0 ;  /* 0x0000000000007941 */ /* 0x000fea0003800200 */
.L_x_5202:
[----:B------:R-:W-:Y:S01]  /*09a0*/  @!P1 IMAD.IADD R7, R0, 0x1, R3 ;  /* 0x0000000100079824 */ /* 0x000fe200078e0203 */
[----:B------:R-:W-:Y:S01]  /*09b0*/  BSSY.RECONVERGENT B0, `(.L_x_5204) ;  /* 0x000000f000007945 */ /* 0x000fe20003800200 */
[----:B------:R-:W-:Y:S02]  /*09c0*/  ISETP.GE.U32.AND P3, PT, R17, R2, PT ;  /* 0x000000021100720c */ /* 0x000fe40003f66070 */
[----:B0-----:R-:W-:Y:S01]  /*09d0*/  @!P1 IMAD.WIDE.U32 R12, R7, 0x2, R12 ;  /* 0x00000002070c9825 */ /* 0x001fe200078e000c */
[----:B------:R-:W-:Y:S10]  /*09e0*/  @P2 BRA `(.L_x_5205) ;  /* 0x00000000002c2947 */ /* 0x000ff40003800000 */
[----:B------:R-:W-:Y:S01]  /*09f0*/  SHF.L.U32 R9, R9, 0x10, RZ ;  /* 0x0000001009097819 */ /* 0x000fe200000006ff */
        /* <DEDUP_REMOVED lines=10> */
.L_x_5205:
[----:B------:R-:W-:Y:S05]  /*0aa0*/  BSYNC.RECONVERGENT B0 ;  /* 0x0000000000007941 */ /* 0x000fea0003800200 */
.L_x_5204:
[----:B------:R-:W-:Y:S04]  /*0ab0*/  BSSY.RECONVERGENT B0, `(.L_x_5206) ;  /* 0x000000d000007945 */ /* 0x000fe80003800200 */
[----:B------:R-:W-:Y:S05]  /*0ac0*/  @P4 BRA `(.L_x_5207) ;  /* 0x00000000002c4947 */ /* 0x000fea0003800000 */
        /* <DEDUP_REMOVED lines=11> */
.L_x_5207:
[----:B------:R-:W-:Y:S05]  /*0b80*/  BSYNC.RECONVERGENT B0 ;  /* 0x0000000000007941 */ /* 0x000fea0003800200 */
.L_x_5206:
        /* <DEDUP_REMOVED lines=13> */
.L_x_5209:
[----:B------:R-:W-:Y:S05]  /*0c60*/  BSYNC.RECONVERGENT B0 ;  /* 0x0000000000007941 */ /* 0x000fea0003800200 */
.L_x_5208:
        /* <DEDUP_REMOVED lines=13> */
.L_x_5211:
[----:B------:R-:W-:Y:S05]  /*0d40*/  BSYNC.RECONVERGENT B0 ;  /* 0x0000000000007941 */ /* 0x000fea0003800200 */
.L_x_5210:
        /* <DEDUP_REMOVED lines=13> */
.L_x_5213:
[----:B------:R-:W-:Y:S05]  /*0e20*/  BSYNC.RECONVERGENT B0 ;  /* 0x0000000000007941 */ /* 0x000fea0003800200 */
.L_x_5212:
[----:B------:R0:W-:Y:S01]  /*0e30*/  @!P1 STG.E.U16 desc[UR4][R12.64], R14 ;  /* 0x0000000e0c009986 */ /* 0x0001e2000c101504 */
[----:B------:R-:W-:Y:S01]  /*0e40*/  @!P1 MOV R3, R15 ;  /* 0x0000000f00039202 */ /* 0x000fe20000000f00 */
[----:B------:R-:W-:Y:S04]  /*0e50*/  BSSY.RECONVERGENT B0, `(.L_x_5214) ;  /* 0x000002d000007945 */ /* 0x000fe80003800200 */
[----:B------:R-:W-:Y:S01]  /*0e60*/  BSSY.RELIABLE B1, `(.L_x_5215) ;  /* 0x0000025000017945 */ /* 0x000fe20003800100 */
[----:B------:R-:W-:-:S13]  /*0e70*/  ISETP.GE.U32.AND P0, PT, R3, R2, PT ;  /* 0x000000020300720c */ /* 0x000fda0003f06070 */
[----:B0-----:R-:W-:Y:S05]  /*0e80*/  @P0 BRA `(.L_x_5216) ;  /* 0x0000000000300947 */ /* 0x001fea0003800000 */
[----:B------:R-:W0:Y:S01]  /*0e90*/  LDC.64 R12, c[0x0][0x388] ;  /* 0x0000e200ff0c7b82 */ /* 0x000e220000000a00 */
[----:B------:R-:W-:Y:S02]  /*0ea0*/  IMAD.IADD R11, R0, 0x1, R3 ;  /* 0x00000001000b7824 */ /* 0x000fe400078e0203 */
        /* <DEDUP_REMOVED lines=10> */
.L_x_5216:
[----:B------:R-:W-:-:S13]  /*0f50*/  ISETP.GE.U32.AND P0, PT, R3, R2, PT ;  /* 0x000000020300720c */ /* 0x000fda0003f06070 */
[----:B------:R-:W-:Y:S05]  /*0f60*/  @P0 BRA `(.L_x_5218) ;  /* 0x0000000000300947 */ /* 0x000fea0003800000 */
[----:B0-----:R-:W0:Y:S01]  /*0f70*/  LDC.64 R4, c[0x0][0x388] ;  /* 0x0000e200ff047b82 */ /* 0x001e220000000a00 */
[----:B------:R-:W-:Y:S01]  /*0f80*/  IMAD.IADD R11, R0, 0x1, R3 ;  /* 0x00000001000b7824 */ /* 0x000fe200078e0203 */
[----:B------:R-:W-:-:S03]  /*0f90*/  IADD3 R3, PT, PT, R3, 0x80, RZ ;  /* 0x0000008003037810 */ /* 0x000fc60007ffe0ff */
[----:B0-----:R-:W-:-:S05]  /*0fa0*/  IMAD.WIDE.U32 R4, R11, 0x2, R4 ;  /* 0x000000020b047825 */ /* 0x001fca00078e0004 */
[----:B------:R1:W-:Y:S02]  /*0fb0*/  STG.E.U16 desc[UR4][R4.64], R6 ;  /* 0x0000000604007986 */ /* 0x0003e4000c101504 */
.L_x_5217:
[----:B------:R-:W-:-:S13]  /*0fc0*/  ISETP.GE.U32.AND P0, PT, R3, R2, PT ;  /* 0x000000020300720c */ /* 0x000fda0003f06070 */
[----:B------:R-:W-:Y:S05]  /*0fd0*/  @P0 BRA `(.L_x_5219) ;  /* 0x0000000000340947 */ /* 0x000fea0003800000 */
[----:B01----:R-:W0:Y:S01]  /*0fe0*/  LDC.64 R4, c[0x0][0x388] ;  /* 0x0000e200ff047b82 */ /* 0x003e220000000a00 */
[----:B------:R-:W-:Y:S02]  /*0ff0*/  IMAD.IADD R11, R0, 0x1, R3 ;  /* 0x00000001000b7824 */ /* 0x000fe400078e0203 */
[----:B------:R-:W-:Y:S02]  /*1000*/  VIADD R3, R3, 0x80 ;  /* 0x0000008003037836 */ /* 0x000fe40000000000 */
[----:B0-----:R-:W-:-:S05]  /*1010*/  IMAD.WIDE.U32 R4, R11, 0x2, R4 ;  /* 0x000000020b047825 */ /* 0x001fca00078e0004 */
[----:B------:R1:W-:Y:S02]  /*1020*/  STG.E.U16 desc[UR4][R4.64], R7 ;  /* 0x0000000704007986 */ /* 0x0003e4000c101504 */
.L_x_5218:
        /* <DEDUP_REMOVED lines=8> */
.L_x_5219:
[----:B------:R-:W-:Y:S05]  /*10b0*/  BSYNC.RELIABLE B1 ;  /* 0x0000000000017941 */ /* 0x000fea0003800100 */
.L_x_5215:
[----:B------:R-:W-:-:S13]  /*10c0*/  ISETP.GE.U32.AND P0, PT, R3, R2, PT ;  /* 0x000000020300720c */ /* 0x000fda0003f06070 */
[----:B012---:R-:W0:Y:S01]  /*10d0*/  @!P0 LDC.64 R4, c[0x0][0x388] ;  /* 0x0000e200ff048b82 */ /* 0x007e220000000a00 */
[----:B------:R-:W-:Y:S01]  /*10e0*/  @!P0 IMAD.IADD R7, R0, 0x1, R3 ;  /* 0x0000000100078824 */ /* 0x000fe200078e0203 */
[----:B------:R-:W-:-:S03]  /*10f0*/  @!P0 IADD3 R3, PT, PT, R3, 0x80, RZ ;  /* 0x0000008003038810 */ /* 0x000fc60007ffe0ff */
[----:B0-----:R-:W-:-:S05]  /*1100*/  @!P0 IMAD.WIDE.U32 R4, R7, 0x2, R4 ;  /* 0x0000000207048825 */ /* 0x001fca00078e0004 */
[----:B------:R2:W-:Y:S02]  /*1110*/  @!P0 STG.E.U16 desc[UR4][R4.64], R9 ;  /* 0x0000000904008986 */ /* 0x0005e4000c101504 */
.L_x_5220:
[----:B------:R-:W-:Y:S05]  /*1120*/  BSYNC.RECONVERGENT B0 ;  /* 0x0000000000007941 */ /* 0x000fea0003800200 */
.L_x_5214:
        /* <DEDUP_REMOVED lines=8> */
.L_x_5197:
[----:B------:R-:W0:Y:S01]  /*11b0*/  S2R R4, SR_TID.X ;  /* 0x0000000000047919 */ /* 0x000e220000002100 */
[----:B------:R-:W1:Y:S02]  /*11c0*/  LDC.64 R2, c[0x0][0x398] ;  /* 0x0000e600ff027b82 */ /* 0x000e640000000a00 */
[----:B-1----:R-:W-:-:S04]  /*11d0*/  IMAD.WIDE.U32 R2, R0, 0x2, R2 ;  /* 0x0000000200027825 */ /* 0x002fc800078e0002 */
[----:B0-----:R-:W-:Y:S02]  /*11e0*/  IMAD.WIDE.U32 R8, R4, 0x4, R2 ;  /* 0x0000000404087825 */ /* 0x001fe400078e0002 */
[----:B------:R-:W0:Y:S03]  /*11f0*/  LDC.64 R2, c[0x0][0x390] ;  /* 0x0000e400ff027b82 */ /* 0x000e260000000a00 */
[----:B------:R-:W2:Y:S04]  /*1200*/  LDG.E R7, desc[UR4][R8.64] ;  /* 0x0000000408077981 */ /* 0x000ea8000c1e1900 */
[----:B------:R-:W3:Y:S04]  /*1210*/  LDG.E R10, desc[UR4][R8.64+0x200] ;  /* 0x00020004080a7981 */ /* 0x000ee8000c1e1900 */
[----:B------:R-:W4:Y:S04]  /*1220*/  LDG.E R11, desc[UR4][R8.64+0x400] ;  /* 0x00040004080b7981 */ /* 0x000f28000c1e1900 */
[----:B------:R1:W5:Y:S01]  /*1230*/  LDG.E R12, desc[UR4][R8.64+0x600] ;  /* 0x00060004080c7981 */ /* 0x000362000c1e1900 */
[----:B0-----:R-:W-:-:S04]  /*1240*/  IMAD.WIDE.U32 R2, R0, 0x2, R2 ;  /* 0x0000000200027825 */ /* 0x001fc800078e0002 */
[----:B------:R-:W-:-:S05]  /*1250*/  IMAD.WIDE.U32 R2, R4, 0x4, R2 ;  /* 0x0000000404027825 */ /* 0x000fca00078e0002 */
[----:B------:R-:W3:Y:S04]  /*1260*/  LDG.E R6, desc[UR4][R2.64] ;  /* 0x0000000402067981 */ /* 0x000ee8000c1e1900 */
[----:B------:R-:W5:Y:S01]  /*1270*/  LDG.E R8, desc[UR4][R2.64+0x600] ;  /* 0x0006000402087981 */ /* 0x000f62000c1e1900 */
[----:B--2---:R-:W-:-:S05]  /*1280*/  PRMT R5, R7, 0x7632, R5 ;  /* 0x0000763207057816 */ /* 0x004fca0000000005 */
[----:B------:R-:W-:-:S05]  /*1290*/  IMAD.U32 R5, R5, 0x10000, RZ ;  /* 0x0001000005057824 */ /* 0x000fca00078e00ff */
[C---:B------:R-:W-:Y:S02]  /*12a0*/  FSETP.GEU.FTZ.AND P1, PT, R5.reuse, RZ, PT ;  /* 0x000000ff0500720b */ /* 0x040fe40003f3e000 */
[----:B------:R-:W-:-:S04]  /*12b0*/  FSETP.GT.FTZ.AND P0, PT, R5, 1, PT ;  /* 0x3f8000000500780b */ /* 0x000fc80003f14000 */
[----:B------:R-:W-:-:S13]  /*12c0*/  PLOP3.LUT P0, PT, P1, P0, PT, 0x8f, 0xf8 ;  /* 0x0000000000f8781c */ /* 0x000fda0000f01177 */
[----:B------:R-:W-:-:S04]  /*12d0*/  @!P0 FADD.FTZ R14, -R5, 1 ;  /* 0x3f800000050e8421 */ /* 0x000fc80000010100 */
[----:B------:R-:W-:-:S06]  /*12e0*/  @!P0 FMUL.FTZ R14, R5, R14 ;  /* 0x0000000e050e8220 */ /* 0x000fcc0000410000 */
[----:B------:R-:W0:Y:S01]  /*12f0*/  @!P0 MUFU.RCP R14, R14 ;  /* 0x0000000e000e8308 */ /* 0x000e220000001000 */
[----:B---3--:R-:W-:Y:S02]  /*1300*/  PRMT R13, R6, 0x7632, R13 ;  /* 0x00007632060d7816 */ /* 0x008fe4000000000d */
[----:B------:R-:W-:-:S03]  /*1310*/  PRMT R16, R10, 0x7632, R16 ;  /* 0x000076320a107816 */ /* 0x000fc60000000010 */
[----:B------:R-:W-:Y:S01]  /*1320*/  IMAD.U32 R13, R13, 0x10000, RZ ;  /* 0x000100000d0d7824 */ /* 0x000fe200078e00ff */
[----:B------:R-:W-:Y:S01]  /*1330*/  MOV R5, 0x7fc00000 ;  /* 0x7fc0000000057802 */ /* 0x000fe20000000f00 */
[----:B-1----:R-:W-:Y:S01]  /*1340*/  IMAD.U32 R9, R7, 0x10000, RZ ;  /* 0x0001000007097824 */ /* 0x002fe200078e00ff */
[----:B------:R-:W-:Y:S02]  /*1350*/  SHF.L.U32 R15, R10, 0x10, RZ ;  /* 0x000000100a0f7819 */ /* 0x000fe400000006ff */
[----:B------:R-:W-:Y:S01]  /*1360*/  SHF.L.U32 R16, R16, 0x10, RZ ;  /* 0x0000001010107819 */ /* 0x000fe200000006ff */
[----:B----4-:R-:W-:Y:S02]  /*1370*/  IMAD.U32 R17, R11, 0x10000, RZ ;  /* 0x000100000b117824 */ /* 0x010fe400078e00ff */
[----:B0-----:R-:W-:Y:S01]  /*1380*/  @!P0 FMUL.FTZ R5, R13, R14 ;  /* 0x0000000e0d058220 */ /* 0x001fe20000410000 */
[----:B------:R-:W-:Y:S01]  /*1390*/  PRMT R13, R11, 0x7632, R13 ;  /* 0x000076320b0d7816 */ /* 0x000fe2000000000d */
[----:B------:R-:W2:Y:S01]  /*13a0*/  LDG.E R10, desc[UR4][R2.64+0x200] ;  /* 0x00020004020a7981 */ /* 0x000ea2000c1e1900 */
[----:B------:R-:W-:-:S02]  /*13b0*/  FSETP.GEU.FTZ.AND P1, PT, R9, RZ, PT ;  /* 0x000000ff0900720b */ /* 0x000fc40003f3e000 */
[----:B------:R-:W-:Y:S01]  /*13c0*/  FSETP.GT.FTZ.AND P0, PT, R9, 1, PT ;  /* 0x3f8000000900780b */ /* 0x000fe20003f14000 */
[----:B------:R-:W-:Y:S01]  /*13d0*/  IMAD.U32 R13, R13, 0x10000, RZ ;  /* 0x000100000d0d7824 */ /* 0x000fe200078e00ff */
[C---:B------:R-:W-:Y:S02]  /*13e0*/  FSETP.GEU.FTZ.AND P5, PT, R15.reuse, RZ, PT ;  /* 0x000000ff0f00720b */ /* 0x040fe40003fbe000 */
[----:B------:R-:W-:Y:S02]  /*13f0*/  FSETP.GT.FTZ.AND P6, PT, R15, 1, PT ;  /* 0x3f8000000f00780b */ /* 0x000fe40003fd4000 */
[C---:B------:R-:W-:Y:S02]  /*1400*/  FSETP.GEU.FTZ.AND P4, PT, R16.reuse, RZ, PT ;  /* 0x000000ff1000720b */ /* 0x040fe40003f9e000 */
[----:B------:R-:W-:Y:S01]  /*1410*/  FSETP.GT.FTZ.AND P2, PT, R16, 1, PT ;  /* 0x3f8000001000780b */ /* 0x000fe20003f54000 */
[----:B-----5:R-:W-:Y:S01]  /*1420*/  IMAD.U32 R11, R12, 0x10000, RZ ;  /* 0x000100000c0b7824 */ /* 0x020fe200078e00ff */
[----:B------:R-:W-:-:S02]  /*1430*/  PLOP3.LUT P0, PT, P1, P0, PT, 0x8f, 0xf8 ;  /* 0x0000000000f8781c */ /* 0x000fc40000f01177 */
[----:B------:R-:W-:Y:S02]  /*1440*/  PLOP3.LUT P5, PT, P5, P6, PT, 0x8f, 0xf8 ;  /* 0x0000000000f8781c */ /* 0x000fe40002fad177 */
[----:B------:R-:W-:Y:S02]  /*1450*/  PLOP3.LUT P4, PT, P4, P2, PT, 0x8f, 0xf8 ;  /* 0x0000000000f8781c */ /* 0x000fe40002785177 */
[C---:B------:R-:W-:Y:S02]  /*1460*/  FSETP.GEU.FTZ.AND P3, PT, R17.reuse, RZ, PT ;  /* 0x000000ff1100720b */ /* 0x040fe40003f7e000 */
[----:B------:R-:W-:Y:S02]  /*1470*/  FSETP.GT.FTZ.AND P1, PT, R17, 1, PT ;  /* 0x3f8000001100780b */ /* 0x000fe40003f34000 */
[C---:B------:R-:W-:Y:S02]  /*1480*/  FSETP.GEU.FTZ.AND P2, PT, R13.reuse, RZ, PT ;  /* 0x000000ff0d00720b */ /* 0x040fe40003f5e000 */
[----:B------:R-:W-:-:S02]  /*1490*/  FSETP.GT.FTZ.AND P6, PT, R13, 1, PT ;  /* 0x3f8000000d00780b */ /* 0x000fc40003fd4000 */
[----:B------:R-:W-:Y:S02]  /*14a0*/  PRMT R14, R12, 0x7632, R14 ;  /* 0x000076320c0e7816 */ /* 0x000fe4000000000e */
[----:B------:R-:W-:Y:S02]  /*14b0*/  PLOP3.LUT P3, PT, P3, P1, PT, 0x8f, 0xf8 ;  /* 0x0000000000f8781c */ /* 0x000fe40001f63177 */
[----:B------:R-:W-:Y:S01]  /*14c0*/  PLOP3.LUT P2, PT, P2, P6, PT, 0x8f, 0xf8 ;  /* 0x0000000000f8781c */ /* 0x000fe2000174d177 */
[----:B------:R-:W-:Y:S01]  /*14d0*/  IMAD.U32 R14, R14, 0x10000, RZ ;  /* 0x000100000e0e7824 */ /* 0x000fe200078e00ff */
[C---:B------:R-:W-:Y:S02]  /*14e0*/  FSETP.GEU.FTZ.AND P1, PT, R11.reuse, RZ, PT ;  /* 0x000000ff0b00720b */ /* 0x040fe40003f3e000 */
[----:B------:R-:W-:Y:S02]  /*14f0*/  FSETP.GT.FTZ.AND P6, PT, R11, 1, PT ;  /* 0x3f8000000b00780b */ /* 0x000fe40003fd4000 */
[----:B------:R-:W-:-:S02]  /*1500*/  P2R R7, PR, RZ, 0x1 ;  /* 0x00000001ff077803 */ /* 0x000fc40000000000 */
[----:B------:R-:W-:Y:S02]  /*1510*/  PLOP3.LUT P1, PT, P1, P6, PT, 0x8f, 0xf8 ;  /* 0x0000000000f8781c */ /* 0x000fe40000f2d177 */
[C---:B------:R-:W-:Y:S02]  /*1520*/  FSETP.GEU.FTZ.AND P6, PT, R14.reuse, RZ, PT ;  /* 0x000000ff0e00720b */ /* 0x040fe40003fde000 */
[----:B------:R-:W-:-:S04]  /*1530*/  FSETP.GT.FTZ.AND P0, PT, R14, 1, PT ;  /* 0x3f8000000e00780b */ /* 0x000fc80003f14000 */
[----:B------:R-:W-:Y:S02]  /*1540*/  PLOP3.LUT P6, PT, P6, P0, PT, 0x8f, 0xf8 ;  /* 0x0000000000f8781c */ /* 0x000fe400037c1177 */
[----:B------:R-:W-:Y:S02]  /*1550*/  ISETP.NE.AND P0, PT, R7, RZ, PT ;  /* 0x000000ff0700720c */ /* 0x000fe40003f05270 */
[----:B------:R0:W3:Y:S01]  /*1560*/  LDG.E R7, desc[UR4][R2.64+0x400] ;  /* 0x0004000402077981 */ /* 0x0000e2000c1e1900 */
[----:B------:R-:W-:-:S04]  /*1570*/  @!P5 FADD.FTZ R18, -R15, 1 ;  /* 0x3f8000000f12d421 */ /* 0x000fc80000010100 */
[----:B------:R-:W-:Y:S01]  /*1580*/  @!P5 FMUL.FTZ R15, R15, R18 ;  /* 0x000000120f0fd220 */ /* 0x000fe20000410000 */
[----:B------:R-:W-:-:S05]  /*1590*/  @!P3 FADD.FTZ R18, -R17, 1 ;  /* 0x3f8000001112b421 */ /* 0x000fca0000010100 */
[----:B------:R-:W-:Y:S01]  /*15a0*/  @!P0 FADD.FTZ R12, -R9, 1 ;  /* 0x3f800000090c8421 */ /* 0x000fe20000010100 */
[----:B0-----:R-:W-:-:S03]  /*15b0*/  @!P4 FADD.FTZ R3, -R16, 1 ;  /* 0x3f8000001003c421 */ /* 0x001fc60000010100 */
[----:B------:R-:W-:Y:S01]  /*15c0*/  @!P0 FMUL.FTZ R12, R9, R12 ;  /* 0x0000000c090c8220 */ /* 0x000fe20000410000 */
[----:B------:R-:W-:Y:S01]  /*15d0*/  @!P3 FMUL.FTZ R9, R17, R18 ;  /* 0x000000121109b220 */ /* 0x000fe20000410000 */
[----:B------:R-:W-:Y:S01]  /*15e0*/  @!P1 FADD.FTZ R18, -R11, 1 ;  /* 0x3f8000000b129421 */ /* 0x000fe20000010100 */
[----:B------:R-:W-:-:S03]  /*15f0*/  @!P2 FADD.FTZ R2, -R13, 1 ;  /* 0x3f8000000d02a421 */ /* 0x000fc60000010100 */
[----:B------:R-:W-:Y:S01]  /*1600*/  @!P1 FMUL.FTZ R11, R11, R18 ;  /* 0x000000120b0b9220 */ /* 0x000fe20000410000 */
[----:B------:R-:W-:Y:S01]  /*1610*/  @!P4 FMUL.FTZ R18, R16, R3 ;  /* 0x000000031012c220 */ /* 0x000fe20000410000 */
[C---:B------:R-:W-:Y:S01]  /*1620*/  @!P6 FADD.FTZ R3, -R14.reuse, 1 ;  /* 0x3f8000000e03e421 */ /* 0x040fe20000010100 */
[----:B------:R-:W-:Y:S02]  /*1630*/  @!P2 FMUL.FTZ R17, R13, R2 ;  /* 0x000000020d11a220 */ /* 0x000fe40000410000 */
[----:B------:R-:W-:Y:S01]  /*1640*/  @!P4 MUFU.RCP R21, R18 ;  /* 0x000000120015c308 */ /* 0x000fe20000001000 */
[----:B------:R-:W-:Y:S02]  /*1650*/  @!P6 FMUL.FTZ R20, R14, R3 ;  /* 0x000000030e14e220 */ /* 0x000fe40000410000 */
[----:B------:R-:W0:Y:S01]  /*1660*/  LDC.64 R2, c[0x0][0x388] ;  /* 0x0000e200ff027b82 */ /* 0x000e220000000a00 */
[----:B------:R-:W-:-:S04]  /*1670*/  SHF.L.U32 R19, R6, 0x10, RZ ;  /* 0x0000001006137819 */ /* 0x000fc800000006ff */
[----:B------:R-:W1:Y:S08]  /*1680*/  @!P0 MUFU.RCP R12, R12 ;  /* 0x0000000c000c8308 */ /* 0x000e700000001000 */
[----:B------:R-:W4:Y:S01]  /*1690*/  @!P5 MUFU.RCP R15, R15 ;  /* 0x0000000f000fd308 */ /* 0x000f220000001000 */
[----:B------:R-:W-:-:S07]  /*16a0*/  IMAD.MOV.U32 R13, RZ, RZ, 0x7fc00000 ;  /* 0x7fc00000ff0d7424 */ /* 0x000fce00078e00ff */
[----:B------:R-:W-:Y:S08]  /*16b0*/  @!P3 MUFU.RCP R9, R9 ;  /* 0x000000090009b308 */ /* 0x000ff00000001000 */
[----:B------:R-:W5:Y:S08]  /*16c0*/  @!P1 MUFU.RCP R11, R11 ;  /* 0x0000000b000b9308 */ /* 0x000f700000001000 */
[----:B------:R-:W-:Y:S08]  /*16d0*/  @!P2 MUFU.RCP R17, R17 ;  /* 0x000000110011a308 */ /* 0x000ff00000001000 */
[----:B------:R3:W3:Y:S01]  /*16e0*/  @!P6 MUFU.RCP R6, R20 ;  /* 0x000000140006e308 */ /* 0x0006e20000001000 */
[----:B------:R-:W-:Y:S01]  /*16f0*/  MOV R16, 0x7fc00000 ;  /* 0x7fc0000000107802 */ /* 0x000fe20000000f00 */
[----:B------:R-:W-:-:S02]  /*1700*/  IMAD.MOV.U32 R14, RZ, RZ, 0x7fc00000 ;  /* 0x7fc00000ff0e7424 */ /* 0x000fc400078e00ff */
[----:B-1----:R-:W-:Y:S01]  /*1710*/  @!P0 FMUL.FTZ R16, R19, R12 ;  /* 0x0000000c13108220 */ /* 0x002fe20000410000 */
[----:B------:R-:W-:Y:S01]  /*1720*/  MOV R19, 0x7fc00000 ;  /* 0x7fc0000000137802 */ /* 0x000fe20000000f00 */
[----:B------:R-:W-:Y:S02]  /*1730*/  IMAD.MOV.U32 R12, RZ, RZ, 0x7fc00000 ;  /* 0x7fc00000ff0c7424 */ /* 0x000fe400078e00ff */
[----:B0-----:R-:W-:Y:S01]  /*1740*/  IMAD.WIDE.U32 R2, R0, 0x2, R2 ;  /* 0x0000000200027825 */ /* 0x001fe200078e0002 */
[----:B------:R-:W-:-:S03]  /*1750*/  F2FP.BF16.F32.PACK_AB R5, R5, R16 ;  /* 0x000000100505723e */ /* 0x000fc600000010ff */
[----:B------:R-:W-:-:S05]  /*1760*/  IMAD.WIDE.U32 R2, R4, 0x4, R2 ;  /* 0x0000000404027825 */ /* 0x000fca00078e0002 */
[----:B------:R-:W-:Y:S01]  /*1770*/  STG.E desc[UR4][R2.64], R5 ;  /* 0x0000000502007986 */ /* 0x000fe2000c101904 */
[----:B--2---:R-:W-:-:S05]  /*1780*/  PRMT R22, R10, 0x7632, R22 ;  /* 0x000076320a167816 */ /* 0x004fca0000000016 */
[----:B------:R-:W-:Y:S01]  /*1790*/  IMAD.U32 R18, R22, 0x10000, RZ ;  /* 0x0001000016127824 */ /* 0x000fe200078e00ff */
[----:B------:R-:W-:-:S03]  /*17a0*/  PRMT R22, R8, 0x7632, R22 ;  /* 0x0000763208167816 */ /* 0x000fc60000000016 */
[----:B------:R-:W-:Y:S01]  /*17b0*/  @!P4 FMUL.FTZ R13, R18, R21 ;  /* 0x00000015120dc220 */ /* 0x000fe20000410000 */
[----:B------:R-:W-:Y:S01]  /*17c0*/  IMAD.U32 R10, R10, 0x10000, RZ ;  /* 0x000100000a0a7824 */ /* 0x000fe200078e00ff */
[----:B------:R-:W-:-:S03]  /*17d0*/  SHF.L.U32 R8, R8, 0x10, RZ ;  /* 0x0000001008087819 */ /* 0x000fc600000006ff */
[----:B----4-:R-:W-:Y:S01]  /*17e0*/  @!P5 FMUL.FTZ R14, R10, R15 ;  /* 0x0000000f0a0ed220 */ /* 0x010fe20000410000 */
[----:B------:R-:W-:Y:S01]  /*17f0*/  IMAD.MOV.U32 R10, RZ, RZ, 0x7fc00000 ;  /* 0x7fc00000ff0a7424 */ /* 0x000fe200078e00ff */
[----:B------:R-:W-:Y:S01]  /*1800*/  MOV R15, 0x7fc00000 ;  /* 0x7fc00000000f7802 */ /* 0x000fe20000000f00 */
[----:B-----5:R-:W-:Y:S02]  /*1810*/  @!P1 FMUL.FTZ R10, R8, R11 ;  /* 0x0000000b080a9220 */ /* 0x020fe40000410000 */
[----:B------:R-:W-:-:S05]  /*1820*/  F2FP.BF16.F32.PACK_AB R13, R13, R14 ;  /* 0x0000000e0d0d723e */ /* 0x000fca00000010ff */
[----:B------:R-:W-:Y:S01]  /*1830*/  STG.E desc[UR4][R2.64+0x200], R13 ;  /* 0x0002000d02007986 */ /* 0x000fe2000c101904 */
[C---:B---3--:R-:W-:Y:S01]  /*1840*/  PRMT R21, R7.reuse, 0x7632, R21 ;  /* 0x0000763207157816 */ /* 0x048fe20000000015 */
[----:B------:R-:W-:Y:S02]  /*1850*/  IMAD.U32 R18, R7, 0x10000, RZ ;  /* 0x0001000007127824 */ /* 0x000fe400078e00ff */
[----:B------:R-:W-:Y:S02]  /*1860*/  IMAD.U32 R7, R22, 0x10000, RZ ;  /* 0x0001000016077824 */ /* 0x000fe400078e00ff */
[----:B------:R-:W-:Y:S02]  /*1870*/  IMAD.U32 R20, R21, 0x10000, RZ ;  /* 0x0001000015147824 */ /* 0x000fe400078e00ff */
[----:B------:R-:W-:Y:S01]  /*1880*/  @!P3 FMUL.FTZ R19, R18, R9 ;  /* 0x000000091213b220 */ /* 0x000fe20000410000 */
[----:B------:R-:W-:Y:S01]  /*1890*/  @!P6 FMUL.FTZ R15, R7, R6 ;  /* 0x00000006070fe220 */ /* 0x000fe20000410000 */
[----:B------:R-:W-:-:S04]  /*18a0*/  @!P2 FMUL.FTZ R12, R20, R17 ;  /* 0x00000011140ca220 */ /* 0x000fc80000410000 */
[----:B------:R-:W-:Y:S02]  /*18b0*/  F2FP.BF16.F32.PACK_AB R15, R15, R10 ;  /* 0x0000000a0f0f723e */ /* 0x000fe400000010ff */
[----:B------:R-:W-:-:S03]  /*18c0*/  F2FP.BF16.F32.PACK_AB R19, R12, R19 ;  /* 0x000000130c13723e */ /* 0x000fc600000010ff */
[----:B------:R-:W-:Y:S04]  /*18d0*/  STG.E desc[UR4][R2.64+0x600], R15 ;  /* 0x0006000f02007986 */ /* 0x000fe8000c101904 */
[----:B------:R-:W-:Y:S01]  /*18e0*/  STG.E desc[UR4][R2.64+0x400], R19 ;  /* 0x0004001302007986 */ /* 0x000fe2000c101904 */
[----:B------:R-:W-:Y:S05]  /*18f0*/  EXIT ;  /* 0x000000000000794d */ /* 0x000fea0003800000 */
.L_x_5221:
        /* <DEDUP_REMOVED lines=16> */
.L_x_14201:


//--------------------- .text._ZN2at6native29vectorized_elementwise_kernelILi4EZZZNS0_26logit_backward_kernel_cudaERNS_18TensorIteratorBaseERKN3c106ScalarEENKUlvE_clEvENKUlvE2_clEvEUlNS4_8BFloat16ESA_E_St5arrayIPcLm3EEEEviT0_T1_ --------------------------
	.section	.text._ZN2at6native29vectorized_elementwise_kernelILi4EZZZNS0_26logit_backward_kernel_cudaERNS_18TensorIteratorBaseERKN3c106ScalarEENKUlvE_clEvENKUlvE2_clEvEUlNS4_8BFloat16ESA_E_St5arrayIPcLm3EEEEviT0_T1_,"ax",@progbits
	.align	128
        .global         _ZN2at6native29vectorized_elementwise_kernelILi4EZZZNS0_26logit_backward_kernel_cudaERNS_18TensorIteratorBaseERKN3c106ScalarEENKUlvE_clEvENKUlvE2_clEvEUlNS4_8BFloat16ESA_E_St5arrayIPcLm3EEEEviT0_T1_
        .type           _ZN2at6native29vectorized_elementwise_kernelILi4EZZZNS0_26logit_backward_kernel_cudaERNS_18TensorIteratorBaseERKN3c106ScalarEENKUlvE_clEvENKUlvE2_clEvEUlNS4_8BFloat16ESA_E_St5arrayIPcLm3EEEEviT0_T1_,@function
        .size           _ZN2at6native29vectorized_elementwise_kernelILi4EZZZNS0_26logit_backward_kernel_cudaERNS_18TensorIteratorBaseERKN3c106ScalarEENKUlvE_clEvENKUlvE2_clEvEUlNS4_8BFloat16ESA_E_St5arrayIPcLm3EEEEviT0_T1_,(.L_x_14202 - _ZN2at6native29vectorized_elementwise_kernelILi4EZZZNS0_26logit_backward_kernel_cudaERNS_18TensorIteratorBaseERKN3c106ScalarEENKUlvE_clEvENKUlvE2_clEvEUlNS4_8BFloat16ESA_E_St5arrayIPcLm3EEEEviT0_T1_)
        .other          _ZN2at6native29vectorized_elementwise_kernelILi4EZZZNS0_26logit_backward_kernel_cudaERNS_18TensorIteratorBaseERKN3c106ScalarEENKUlvE_clEvENKUlvE2_clEvEUlNS4_8BFloat16ESA_E_St5arrayIPcLm3EEEEviT0_T1_,@"STO_CUDA_ENTRY STV_DEFAULT"
_ZN2at6native29vectorized_elementwise_kernelILi4EZZZNS0_26logit_backward_kernel_cudaERNS_18TensorIteratorBaseERKN3c106ScalarEENKUlvE_clEvENKUlvE2_clEvEUlNS4_8BFloat16ESA_E_St5arrayIPcLm3EEEEviT0_T1_:
.text._ZN2at6native29vectorized_elementwise_kernelILi4EZZZNS0_26logit_backward_kernel_cudaERNS_18TensorIteratorBaseERKN3c106ScalarEENKUlvE_clEvENKUlvE2_clEvEUlNS4_8BFloat16ESA_E_St5arrayIPcLm3EEEEviT0_T1_:
        /* <DEDUP_REMOVED lines=111> */
.L_x_5224:
[----:B------:R-:W-:Y:S05]  /*06f0*/  BSYNC.RECONVERGENT B0 ;  /* 0x0000000000007941 */ /* 0x000fea0003800200 */
.L_x_5223:
        /* <DEDUP_REMOVED lines=20> */
.L_x_5226:
[----:B------:R-:W-:Y:S05]  /*0840*/  BSYNC.RECONVERGENT B0 ;  /* 0x0000000000007941 */ /* 0x000fea0003800200 */
.L_x_5225:
        /* <DEDUP_REMOVED lines=20> */
.L_x_5228:
[----:B------:R-:W-:Y:S05]  /*0990*/  BSYNC.RECONVERGENT B0 ;  /* 0x0000000000007941 */ /* 0x000fea0003800200 */
.L_x_5227:
        /* <DEDUP_REMOVED lines=16> */
.L_x_5230:
[----:B------:R-:W-:Y:S05]  /*0aa0*/  BSYNC.RECONVERGENT B0 ;  /* 0x0000000000007941 */ /* 0x000fea0003800200 */
.L_x_5229:
        /* <DEDUP_REMOVED lines=13> */
.L_x_5232:
[----:B------:R-:W-:Y:S05]  /*0b80*/  BSYNC.RECONVERGENT B0 ;  /* 0x0000000000007941 */ /* 0x000fea0003800200 */
.L_x_5231:
        /* <DEDUP_REMOVED lines=13> */
.L_x_5234:
[----:B------:R-:W-:Y:S05]  /*0c60*/  BSYNC.RECONVERGENT B0 ;  /* 0x0000000000007941 */ /* 0x000fea0003800200 */
.L_x_5233:
        /* <DEDUP_REMOVED lines=13> */
.L_x_5236:
[----:B------:R-:W-:Y:S05]  /*0d40*/  BSYNC.RECONVERGENT B0 ;  /* 0x0000000000007941 */ /* 0x000fea0003800200 */
.L_x_5235:
        /* <DEDUP_REMOVED lines=13> */
.L_x_5238:
[----:B------:R-:W-:Y:S05]  /*0e20*/  BSYNC.RECONVERGENT B0 ;  /* 0x0000000000007941 */ /* 0x000fea0003800200 */
.L_x_5237:
        /* <DEDUP_REMOVED lines=18> */
.L_x_5241:
[----:B------:R-:W-:-:S13]  /*0f50*/  ISETP.GE.U32.AND P0, PT, R3, R2, PT ;  /* 0x000000020300720c */ /* 0x000fda0003f06070 */
[----:B------:R-:W-:Y:S05]  /*0f60*/  @P0 BRA `(.L_x_5243) ;  /* 0x0000000000300947 */ /* 0x000fea0003800000 */
[----:B0-----:R-:W0:Y:S01]  /*0f70*/  LDC.64 R4, c[0x0][0x388] ;  /* 0x0000e200ff047b82 */ /* 0x001e220000000a00 */
[----:B------:R-:W-:Y:S01]  /*0f80*/  IMAD.IADD R11, R0, 0x1, R3 ;  /* 0x00000001000b7824 */ /* 0x000fe200078e0203 */
[----:B------:R-:W-:-:S03]  /*0f90*/  IADD3 R3, PT, PT, R3, 0x80, RZ ;  /* 0x0000008003037810 */ /* 0x000fc60007ffe0ff */
[----:B0-----:R-:W-:-:S05]  /*0fa0*/  IMAD.WIDE.U32 R4, R11, 0x2, R4 ;  /* 0x000000020b047825 */ /* 0x001fca00078e0004 */
[----:B------:R1:W-:Y:S02]  /*0fb0*/  STG.E.U16 desc[UR4][R4.64], R6 ;  /* 0x0000000604007986 */ /* 0x0003e4000c101504 */
.L_x_5242:
[----:B------:R-:W-:-:S13]  /*0fc0*/  ISETP.GE.U32.AND P0, PT, R3, R2, PT ;  /* 0x000000020300720c */ /* 0x000fda0003f06070 */
[----:B------:R-:W-:Y:S05]  /*0fd0*/  @P0 BRA `(.L_x_5244) ;  /* 0x0000000000340947 */ /* 0x000fea0003800000 */
[----:B01----:R-:W0:Y:S01]  /*0fe0*/  LDC.64 R4, c[0x0][0x388] ;  /* 0x0000e200ff047b82 */ /* 0x003e220000000a00 */
[----:B------:R-:W-:Y:S02]  /*0ff0*/  IMAD.IADD R11, R0, 0x1, R3 ;  /* 0x00000001000b7824 */ /* 0x000fe400078e0203 */
[----:B------:R-:W-:Y:S02]  /*1000*/  VIADD R3, R3, 0x80 ;  /* 0x0000008003037836 */ /* 0x000fe40000000000 */
[----:B0-----:R-:W-:-:S05]  /*1010*/  IMAD.WIDE.U32 R4, R11, 0x2, R4 ;  /* 0x000000020b047825 */ /* 0x001fca00078e0004 */
[----:B------:R1:W-:Y:S02]  /*1020*/  STG.E.U16 desc[UR4][R4.64], R7 ;  /* 0x0000000704007986 */ /* 0x0003e4000c101504 */
.L_x_5243:
        /* <DEDUP_REMOVED lines=8> */
.L_x_5244:
[----:B------:R-:W-:Y:S05]  /*10b0*/  BSYNC.RELIABLE B1 ;  /* 0x0000000000017941 */ /* 0x000fea0003800100 */
.L_x_5240:
[----:B------:R-:W-:-:S13]  /*10c0*/  ISETP.GE.U32.AND P0, PT, R3, R2, PT ;  /* 0x000000020300720c */ /* 0x000fda0003f06070 */
[----:B012---:R-:W0:Y:S01]  /*10d0*/  @!P0 LDC.64 R4, c[0x0][0x388] ;  /* 0x0000e200ff048b82 */ /* 0x007e220000000a00 */
[----:B------:R-:W-:Y:S01]  /*10e0*/  @!P0 IMAD.IADD R7, R0, 0x1, R3 ;  /* 0x0000000100078824 */ /* 0x000fe200078e0203 */
[----:B------:R-:W-:-:S03]  /*10f0*/  @!P0 IADD3 R3, PT, PT, R3, 0x80, RZ ;  /* 0x0000008003038810 */ /* 0x000fc60007ffe0ff */
[----:B0-----:R-:W-:-:S05]  /*1100*/  @!P0 IMAD.WIDE.U32 R4, R7, 0x2, R4 ;  /* 0x0000000207048825 */ /* 0x001fca00078e0004 */
[----:B------:R2:W-:Y:S02]  /*1110*/  @!P0 STG.E.U16 desc[UR4][R4.64], R9 ;  /* 0x0000000904008986 */ /* 0x0005e4000c101504 */
.L_x_5245:
[----:B------:R-:W-:Y:S05]  /*1120*/  BSYNC.RECONVERGENT B0 ;  /* 0x0000000000007941 */ /* 0x000fea0003800200 */
.L_x_5239:
        /* <DEDUP_REMOVED lines=8> */
.L_x_5222:
[----:B------:R-:W0:Y:S01]  /*11b0*/  S2R R8, SR_TID.X ;  /* 0x0000000000087919 */ /* 0x000e220000002100 */
[----:B------:R-:W1:Y:S08]  /*11c0*/  LDC.64 R2, c[0x0][0x398] ;  /* 0x0000e600ff027b82 */ /* 0x000e700000000a00 */
[----:B------:R-:W2:Y:S01]  /*11d0*/  LDC.64 R4, c[0x0][0x390] ;  /* 0x0000e400ff047b82 */ /* 0x000ea20000000a00 */
[----:B-1----:R-:W-:-:S04]  /*11e0*/  IMAD.WIDE.U32 R2, R0, 0x2, R2 ;  /* 0x0000000200027825 */ /* 0x002fc800078e0002 */
[----:B0-----:R-:W-:-:S05]  /*11f0*/  IMAD.WIDE.U32 R12, R8, 0x8, R2 ;  /* 0x00000008080c7825 */ /* 0x001fca00078e0002 */
[----:B------:R-:W3:Y:S01]  /*1200*/  LDG.E.64 R10, desc[UR4][R12.64] ;  /* 0x000000040c0a7981 */ /* 0x000ee2000c1e1b00 */
[----:B--2---:R-:W-:-:S03]  /*1210*/  IMAD.WIDE.U32 R4, R0, 0x2, R4 ;  /* 0x0000000200047825 */ /* 0x004fc600078e0004 */
[----:B------:R0:W2:Y:S01]  /*1220*/  LDG.E.64 R6, desc[UR4][R12.64+0x400] ;  /* 0x000400040c067981 */ /* 0x0000a2000c1e1b00 */
[----:B------:R-:W-:-:S05]  /*1230*/  IMAD.WIDE.U32 R4, R8, 0x8, R4 ;  /* 0x0000000808047825 */ /* 0x000fca00078e0004 */
[----:B------:R-:W4:Y:S04]  /*1240*/  LDG.E.64 R2, desc[UR4][R4.64] ;  /* 0x0000000404027981 */ /* 0x000f28000c1e1b00 */
[----:B------:R-:W5:Y:S01]  /*1250*/  LDG.E.64 R4, desc[UR4][R4.64+0x400] ;  /* 0x0004000404047981 */ /* 0x000f62000c1e1b00 */
[----:B---3--:R-:W-:-:S05]  /*1260*/  IMAD.U32 R9, R10, 0x10000, RZ ;  /* 0x000100000a097824 */ /* 0x008fca00078e00ff */
[C---:B------:R-:W-:Y:S02]  /*1270*/  FSETP.GEU.FTZ.AND P1, PT, R9.reuse, RZ, PT ;  /* 0x000000ff0900720b */ /* 0x040fe40003f3e000 */
[----:B------:R-:W-:-:S04]  /*1280*/  FSETP.GT.FTZ.AND P0, PT, R9, 1, PT ;  /* 0x3f8000000900780b */ /* 0x000fc80003f14000 */
[----:B------:R-:W-:-:S13]  /*1290*/  PLOP3.LUT P0, PT, P1, P0, PT, 0x8f, 0xf8 ;  /* 0x0000000000f8781c */ /* 0x000fda0000f01177 */
[----:B------:R-:W-:-:S04]  /*12a0*/  @!P0 FADD.FTZ R14, -R9, 1 ;  /* 0x3f800000090e8421 */ /* 0x000fc80000010100 */
[----:B------:R-:W-:-:S06]  /*12b0*/  @!P0 FMUL.FTZ R15, R9, R14 ;  /* 0x0000000e090f8220 */ /* 0x000fcc0000410000 */
[----:B------:R-:W1:Y:S01]  /*12c0*/  @!P0 MUFU.RCP R15, R15 ;  /* 0x0000000f000f8308 */ /* 0x000e620000001000 */
[----:B----4-:R-:W-:Y:S01]  /*12d0*/  IMAD.U32 R14, R2, 0x10000, RZ ;  /* 0x00010000020e7824 */ /* 0x010fe200078e00ff */
[----:B------:R-:W-:Y:S02]  /*12e0*/  PRMT R16, R10, 0x7632, R16 ;  /* 0x000076320a107816 */ /* 0x000fe40000000010 */
[C---:B------:R-:W-:Y:S02]  /*12f0*/  PRMT R2, R11.reuse, 0x7632, R2 ;  /* 0x000076320b027816 */ /* 0x040fe40000000002 */
[----:B------:R-:W-:Y:S01]  /*1300*/  MOV R9, 0x7fc00000 ;  /* 0x7fc0000000097802 */ /* 0x000fe20000000f00 */
[----:B0-----:R-:W-:Y:S02]  /*1310*/  IMAD.U32 R12, R11, 0x10000, RZ ;  /* 0x000100000b0c7824 */ /* 0x001fe400078e00ff */
[----:B------:R-:W-:Y:S01]  /*1320*/  IMAD.U32 R16, R16, 0x10000, RZ ;  /* 0x0001000010107824 */ /* 0x000fe200078e00ff */
[----:B--2---:R-:W-:-:S02]  /*1330*/  SHF.L.U32 R11, R6, 0x10, RZ ;  /* 0x00000010060b7819 */ /* 0x004fc400000006ff */
[----:B------:R-:W-:Y:S01]  /*1340*/  FSETP.GEU.FTZ.AND P1, PT, R12, RZ, PT ;  /* 0x000000ff0c00720b */ /* 0x000fe20003f3e000 */
[----:B-1----:R-:W-:Y:S01]  /*1350*/  @!P0 FMUL.FTZ R9, R14, R15 ;  /* 0x0000000f0e098220 */ /* 0x002fe20000410000 */
[----:B------:R-:W-:Y:S02]  /*1360*/  PRMT R14, R6, 0x7632, R14 ;  /* 0x00007632060e7816 */ /* 0x000fe4000000000e */
[----:B------:R-:W-:Y:S02]  /*1370*/  SHF.L.U32 R15, R2, 0x10, RZ ;  /* 0x00000010020f7819 */ /* 0x000fe400000006ff */
[----:B------:R-:W-:Y:S01]  /*1380*/  FSETP.GT.FTZ.AND P0, PT, R12, 1, PT ;  /* 0x3f8000000c00780b */ /* 0x000fe20003f14000 */
[----:B------:R-:W-:Y:S01]  /*1390*/  IMAD.U32 R14, R14, 0x10000, RZ ;  /* 0x000100000e0e7824 */ /* 0x000fe200078e00ff */
[C---:B------:R-:W-:Y:S02]  /*13a0*/  FSETP.GEU.FTZ.AND P2, PT, R16.reuse, RZ, PT ;  /* 0x000000ff1000720b */ /* 0x040fe40003f5e000 */
[----:B------:R-:W-:-:S02]  /*13b0*/  FSETP.GT.FTZ.AND P5, PT, R16, 1, PT ;  /* 0x3f8000001000780b */ /* 0x000fc40003fb4000 */
[C---:B------:R-:W-:Y:S02]  /*13c0*/  FSETP.GEU.FTZ.AND P4, PT, R15.reuse, RZ, PT ;  /* 0x000000ff0f00720b */ /* 0x040fe40003f9e000 */
[----:B------:R-:W-:Y:S01]  /*13d0*/  FSETP.GT.FTZ.AND P6, PT, R15, 1, PT ;  /* 0x3f8000000f00780b */ /* 0x000fe20003fd4000 */
[----:B------:R-:W-:Y:S01]  /*13e0*/  IMAD.U32 R17, R7, 0x10000, RZ ;  /* 0x0001000007117824 */ /* 0x000fe200078e00ff */
[----:B------:R-:W-:Y:S02]  /*13f0*/  PLOP3.LUT P5, PT, P2, P5, PT, 0x8f, 0xf8 ;  /* 0x0000000000f8781c */ /* 0x000fe400017ab177 */
[----:B------:R-:W-:Y:S02]  /*1400*/  PLOP3.LUT P0, PT, P1, P0, PT, 0x8f, 0xf8 ;  /* 0x0000000000f8781c */ /* 0x000fe40000f01177 */
[----:B------:R-:W-:Y:S02]  /*1410*/  PLOP3.LUT P4, PT, P4, P6, PT, 0x8f, 0xf8 ;  /* 0x0000000000f8781c */ /* 0x000fe4000278d177 */
[----:B------:R-:W-:-:S02]  /*1420*/  FSETP.GEU.FTZ.AND P3, PT, R11, RZ, PT ;  /* 0x000000ff0b00720b */ /* 0x000fc40003f7e000 */
[----:B------:R-:W-:Y:S02]  /*1430*/  FSETP.GT.FTZ.AND P2, PT, R11, 1, PT ;  /* 0x3f8000000b00780b */ /* 0x000fe40003f54000 */
[C---:B------:R-:W-:Y:S02]  /*1440*/  FSETP.GEU.FTZ.AND P1, PT, R14.reuse, RZ, PT ;  /* 0x000000ff0e00720b */ /* 0x040fe40003f3e000 */
[----:B------:R-:W-:Y:S02]  /*1450*/  FSETP.GT.FTZ.AND P6, PT, R14, 1, PT ;  /* 0x3f8000000e00780b */ /* 0x000fe40003fd4000 */
[----:B------:R-:W-:Y:S02]  /*1460*/  PRMT R10, R7, 0x7632, R10 ;  /* 0x00007632070a7816 */ /* 0x000fe4000000000a */
[----:B------:R-:W-:Y:S02]  /*1470*/  PLOP3.LUT P3, PT, P3, P2, PT, 0x8f, 0xf8 ;  /* 0x0000000000f8781c */ /* 0x000fe40001f65177 */
[----:B------:R-:W-:Y:S01]  /*1480*/  PLOP3.LUT P1, PT, P1, P6, PT, 0x8f, 0xf8 ;  /* 0x0000000000f8781c */ /* 0x000fe20000f2d177 */
[----:B------:R-:W-:Y:S01]  /*1490*/  IMAD.U32 R10, R10, 0x10000, RZ ;  /* 0x000100000a0a7824 */ /* 0x000fe200078e00ff */
[----:B------:R-:W-:-:S02]  /*14a0*/  FSETP.GEU.FTZ.AND P2, PT, R17, RZ, PT ;  /* 0x000000ff1100720b */ /* 0x000fc40003f5e000 */
[----:B------:R-:W-:Y:S02]  /*14b0*/  FSETP.GT.FTZ.AND P6, PT, R17, 1, PT ;  /* 0x3f8000001100780b */ /* 0x000fe40003fd4000 */
[----:B------:R-:W-:Y:S02]  /*14c0*/  P2R R6, PR, RZ, 0x20 ;  /* 0x00000020ff067803 */ /* 0x000fe40000000000 */
[----:B------:R-:W-:Y:S02]  /*14d0*/  PLOP3.LUT P2, PT, P2, P6, PT, 0x8f, 0xf8 ;  /* 0x0000000000f8781c */ /* 0x000fe4000174d177 */
[C---:B------:R-:W-:Y:S02]  /*14e0*/  FSETP.GEU.FTZ.AND P6, PT, R10.reuse, RZ, PT ;  /* 0x000000ff0a00720b */ /* 0x040fe40003fde000 */
[----:B------:R-:W-:Y:S01]  /*14f0*/  FSETP.GT.FTZ.AND P5, PT, R10, 1, PT ;  /* 0x3f8000000a00780b */ /* 0x000fe20003fb4000 */
        /* <DEDUP_REMOVED lines=20> */
[----:B------:R-:W-:Y:S01]  /*1640*/  IMAD.MOV.U32 R15, RZ, RZ, 0x7fc00000 ;  /* 0x7fc00000ff0f7424 */ /* 0x000fe200078e00ff */
[----:B------:R-:W-:Y:S01]  /*1650*/  PRMT R17, R2, 0x7632, R17 ;  /* 0x0000763202117816 */ /* 0x000fe20000000011 */
[----:B0-----:R-:W-:-:S03]  /*1660*/  @!P0 FMUL.FTZ R15, R20, R13 ;  /* 0x0000000d140f8220 */ /* 0x001fc60000410000 */
[----:B------:R-:W-:Y:S08]  /*1670*/  @!P3 MUFU.RCP R12, R12 ;  /* 0x0000000c000cb308 */ /* 0x000ff00000001000 */
[----:B------:R-:W-:Y:S08]  /*1680*/  @!P2 MUFU.RCP R11, R11 ;  /* 0x0000000b000ba308 */ /* 0x000ff00000001000 */
[----:B------:R-:W0:Y:S08]  /*1690*/  @!P4 MUFU.RCP R16, R16 ;  /* 0x000000100010c308 */ /* 0x000e300000001000 */
[----:B------:R3:W4:Y:S08]  /*16a0*/  @!P1 MUFU.RCP R2, R19 ;  /* 0x0000001300029308 */ /* 0x0007300000001000 */
[----:B------:R4:W4:Y:S01]  /*16b0*/  @!P6 MUFU.RCP R20, R21 ;  /* 0x000000150014e308 */ /* 0x0009220000001000 */
[----:B------:R-:W-:-:S02]  /*16c0*/  PRMT R3, R3, 0x7632, R3 ;  /* 0x0000763203037816 */ /* 0x000fc40000000003 */
[C---:B-----5:R-:W-:Y:S02]  /*16d0*/  PRMT R22, R4.reuse, 0x7632, R22 ;  /* 0x0000763204167816 */ /* 0x060fe40000000016 */
[C---:B---3--:R-:W-:Y:S01]  /*16e0*/  PRMT R19, R5.reuse, 0x7632, R19 ;  /* 0x0000763205137816 */ /* 0x048fe20000000013 */
[----:B------:R-:W-:Y:S01]  /*16f0*/  IMAD.U32 R10, R5, 0x10000, RZ ;  /* 0x00010000050a7824 */ /* 0x000fe200078e00ff */
[----:B------:R-:W-:Y:S01]  /*1700*/  SHF.L.U32 R17, R17, 0x10, RZ ;  /* 0x0000001011117819 */ /* 0x000fe200000006ff */
[----:B------:R-:W-:Y:S01]  /*1710*/  IMAD.U32 R13, R4, 0x10000, RZ ;  /* 0x00010000040d7824 */ /* 0x000fe200078e00ff */
[----:B------:R-:W-:Y:S01]  /*1720*/  SHF.L.U32 R3, R3, 0x10, RZ ;  /* 0x0000001003037819 */ /* 0x000fe200000006ff */
[----:B------:R-:W-:Y:S01]  /*1730*/  IMAD.U32 R19, R19, 0x10000, RZ ;  /* 0x0001000013137824 */ /* 0x000fe200078e00ff */
[----:B------:R-:W-:Y:S01]  /*1740*/  SHF.L.U32 R5, R22, 0x10, RZ ;  /* 0x0000001016057819 */ /* 0x000fe200000006ff */
[----:B-1----:R-:W-:Y:S01]  /*1750*/  IMAD.WIDE.U32 R6, R0, 0x2, R6 ;  /* 0x0000000200067825 */ /* 0x002fe200078e0006 */
[----:B------:R-:W-:-:S03]  /*1760*/  MOV R14, 0x7fc00000 ;  /* 0x7fc00000000e7802 */ /* 0x000fc60000000f00 */
[----:B--2---:R-:W-:Y:S01]  /*1770*/  @!P5 FMUL.FTZ R14, R17, R18 ;  /* 0x00000012110ed220 */ /* 0x004fe20000410000 */
[----:B------:R-:W-:Y:S01]  /*1780*/  MOV R0, 0x7fc00000 ;  /* 0x7fc0000000007802 */ /* 0x000fe20000000f00 */
[----:B------:R-:W-:Y:S02]  /*1790*/  IMAD.MOV.U32 R4, RZ, RZ, 0x7fc00000 ;  /* 0x7fc00000ff047424 */ /* 0x000fe400078e00ff */
[----:B0-----:R-:W-:Y:S01]  /*17a0*/  @!P4 FMUL.FTZ R0, R3, R16 ;  /* 0x000000100300c220 */ /* 0x001fe20000410000 */
[----:B------:R-:W-:Y:S02]  /*17b0*/  IMAD.MOV.U32 R17, RZ, RZ, 0x7fc00000 ;  /* 0x7fc00000ff117424 */ /* 0x000fe400078e00ff */
[----:B------:R-:W-:Y:S01]  /*17c0*/  @!P3 FMUL.FTZ R4, R13, R12 ;  /* 0x0000000c0d04b220 */ /* 0x000fe20000410000 */
[----:B------:R-:W-:Y:S02]  /*17d0*/  IMAD.MOV.U32 R18, RZ, RZ, 0x7fc00000 ;  /* 0x7fc00000ff127424 */ /* 0x000fe400078e00ff */
[----:B------:R-:W-:Y:S01]  /*17e0*/  @!P2 FMUL.FTZ R18, R10, R11 ;  /* 0x0000000b0a12a220 */ /* 0x000fe20000410000 */
[----:B----4-:R-:W-:-:S02]  /*17f0*/  IMAD.MOV.U32 R21, RZ, RZ, 0x7fc00000 ;  /* 0x7fc00000ff157424 */ /* 0x010fc400078e00ff */
[----:B------:R-:W-:Y:S01]  /*1800*/  @!P1 FMUL.FTZ R17, R5, R2 ;  /* 0x0000000205119220 */ /* 0x000fe20000410000 */
        /* <DEDUP_REMOVED lines=9> */
.L_x_5246:
        /* <DEDUP_REMOVED lines=14> */
.L_x_14202:


//--------------------- .text._ZN2at6native29vectorized_elementwise_kernelILi8EZZZNS0_26logit_backward_kernel_cudaERNS_18TensorIteratorBaseERKN3c106ScalarEENKUlvE_clEvENKUlvE2_clEvEUlNS4_8BFloat16ESA_E_St5arrayIPcLm3EEEEviT0_T1_ --------------------------
	.section	.text._ZN2at6native29vectorized_elementwise_kernelILi8EZZZNS0_26logit_backward_kernel_cudaERNS_18TensorIteratorBaseERKN3c106ScalarEENKUlvE_clEvENKUlvE2_clEvEUlNS4_8BFloat16ESA_E_St5arrayIPcLm3EEEEviT0_T1_,"ax",@progbits
	.align	128
        .global         _ZN2at6native29vectorized_elementwise_kernelILi8EZZZNS0_26logit_backward_kernel_cudaERNS_18TensorIteratorBaseERKN3c106ScalarEENKUlvE_clEvENKUlvE2_clEvEUlNS4_8BFloat16ESA_E_St5arrayIPcLm3EEEEviT0_T1_
        .type           _ZN2at6native29vectorized_elementwise_kernelILi8EZZZNS0_26logit_backward_kernel_cudaERNS_18TensorIteratorBaseERKN3c106ScalarEENKUlvE_clEvENKUlvE2_clEvEUlNS4_8BFloat16ESA_E_St5arrayIPcLm3EEEEviT0_T1_,@function
        .size           _ZN2at6native29vectorized_elementwise_kernelILi8EZZZNS0_26logit_backward_kernel_cudaERNS_18TensorIteratorBaseERKN3c106ScalarEENKUlvE_clEvENKUlvE2_clEvEUlNS4_8BFloat16ESA_E_St5arrayIPcLm3EEEEviT0_T1_,(.L_x_14203 - _ZN2at6native29vectorized_elementwise_kernelILi8EZZZNS0_26logit_backward_kernel_cudaERNS_18TensorIteratorBaseERKN3c106ScalarEENKUlvE_clEvENKUlvE2_clEvEUlNS4_8BFloat16ESA_E_St5arrayIPcLm3EEEEviT0_T1_)
        .other          _ZN2at6native29vectorized_elementwise_kernelILi8EZZZNS0_26logit_backward_kernel_cudaERNS_18TensorIteratorBaseERKN3c106ScalarEENKUlvE_clEvENKUlvE2_clEvEUlNS4_8BFloat16ESA_E_St5arrayIPcLm3EEEEviT0_T1_,@"STO_CUDA_ENTRY STV_DEFAULT"
_ZN2at6native29vectorized_elementwise_kernelILi8EZZZNS0_26logit_backward_kernel_cudaERNS_18TensorIteratorBaseERKN3c106ScalarEENKUlvE_clEvENKUlvE2_clEvEUlNS4_8BFloat16ESA_E_St5arrayIPcLm3EEEEviT0_T1_:
.text._ZN2at6native29vectorized_elementwise_kernelILi8EZZZNS0_26logit_backward_kernel_cudaERNS_18TensorIteratorBaseERKN3c106ScalarEENKUlvE_clEvENKUlvE2_clEvEUlNS4_8BFloat16ESA_E_St5arrayIPcLm3EEEEviT0_T1_:
[----:B------:R-:W-:Y:S01]  /*0000*/  LDC R1, c[0x0][0x37c] ;  /* 0x0000df00ff017b82 */ /* 0x000fe20000000800 */
[----:B------:R-:W-:Y:S05]  /*0010*/  EXIT ;  /* 0x000000000000794d */ /* 0x000fea0003800000 */
.L_x_5247:
        /* <DEDUP_REMOVED lines=14> */
.L_x_14203:


//--------------------- .text._ZN2at6native18elementwise_kernelILi128ELi4EZNS0_15gpu_kernel_implIZZZNS0_26logit_backward_kernel_cudaERNS_18TensorIteratorBaseERKN3c106ScalarEENKUlvE_clEvENKUlvE1_clEvEUlNS5_4HalfESB_E0_EEvS4_RKT_EUliE_EEviT1_ --------------------------
	.section	.text._ZN2at6native18elementwise_kernelILi128ELi4EZNS0_15gpu_kernel_implIZZZNS0_26logit_backward_kernel_cudaERNS_18TensorIteratorBaseERKN3c106ScalarEENKUlvE_clEvENKUlvE1_clEvEUlNS5_4HalfESB_E0_EEvS4_RKT_EUliE_EEviT1_,"ax",@progbits
	.align	128
        .global         _ZN2at6native18elementwise_kernelILi128ELi4EZNS0_15gpu_kernel_implIZZZNS0_26logit_backward_kernel_cudaERNS_18TensorIteratorBaseERKN3c106ScalarEENKUlvE_clEvENKUlvE1_clEvEUlNS5_4HalfESB_E0_EEvS4_RKT_EUliE_EEviT1_
        .type           _ZN2at6native18elementwise_kernelILi128ELi4EZNS0_15gpu_kernel_implIZZZNS0_26logit_backward_kernel_cudaERNS_18TensorIteratorBaseERKN3c106ScalarEENKUlvE_clEvENKUlvE1_clEvEUlNS5_4HalfESB_E0_EEvS4_RKT_EUliE_EEviT1_,@function
        .size           _ZN2at6native18elementwise_kernelILi128ELi4EZNS0_15gpu_kernel_implIZZZNS0_26logit_backward_kernel_cudaERNS_18TensorIteratorBaseERKN3c106ScalarEENKUlvE_clEvENKUlvE1_clEvEUlNS5_4HalfESB_E0_EEvS4_RKT_EUliE_EEviT1_,(.L_x_14204 - _ZN2at6native18elementwise_kernelILi128ELi4EZNS0_15gpu_kernel_implIZZZNS0_26logit_backward_kernel_cudaERNS_18TensorIteratorBaseERKN3c106ScalarEENKUlvE_clEvENKUlvE1_clEvEUlNS5_4HalfESB_E0_EEvS4_RKT_EUliE_EEviT1_)
        .other          _ZN2at6native18elementwise_kernelILi128ELi4EZNS0_15gpu_kernel_implIZZZNS0_26logit_backward_kernel_cudaERNS_18TensorIteratorBaseERKN3c106ScalarEENKUlvE_clEvENKUlvE1_clEvEUlNS5_4HalfESB_E0_EEvS4_RKT_EUliE_EEviT1_,@"STO_CUDA_ENTRY STV_DEFAULT"
_ZN2at6native18elementwise_kernelILi128ELi4EZNS0_15gpu_kernel_implIZZZNS0_26logit_backward_kernel_cudaERNS_18TensorIteratorBaseERKN3c106ScalarEENKUlvE_clEvENKUlvE1_clEvEUlNS5_4HalfESB_E0_EEvS4_RKT_EUliE_EEviT1_:
.text._ZN2at6native18elementwise_kernelILi128ELi4EZNS0_15gpu_kernel_implIZZZNS0_26logit_backward_kernel_cudaERNS_18TensorIteratorBaseERKN3c106ScalarEENKUlvE_clEvENKUlvE1_clEvEUlNS5_4HalfESB_E0_EEvS4_RKT_EUliE_EEviT1_:
        /* <DEDUP_REMOVED lines=372> */
.L_x_5250:
        /* <DEDUP_REMOVED lines=19> */
.L_x_5254:
[----:B------:R-:W2:Y:S02]  /*1870*/  LDG.E.U8 R2, desc[UR36][R2.64] ;  /* 0x0000002402027981 */ /* 0x000ea4000c1e1100 */
[----:B--2---:R-:W-:-:S04]  /*1880*/  I2FP.F32.U32 R0, R2 ;  /* 0x0000000200007245 */ /* 0x004fc80000201000 */
[----:B------:R-:W-:-:S04]  /*1890*/  F2FP.F16.F32.PACK_AB R0, RZ, R0 ;  /* 0x00000000ff00723e */ /* 0x000fc800000000ff */
[----:B------:R-:W-:Y:S01]  /*18a0*/  PRMT R19, R0, 0x7610, R19 ;  /* 0x0000761000137816 */ /* 0x000fe20000000013 */
[----:B------:R-:W-:Y:S06]  /*18b0*/  BRA `(.L_x_5256) ;  /* 0x0000000c00d47947 */ /* 0x000fec0003800000 */
.L_x_5253:
        /* <DEDUP_REMOVED lines=11> */
.L_x_5258:
[----:B------:R-:W2:Y:S02]  /*1970*/  LDG.E R2, desc[UR36][R2.64] ;  /* 0x0000002402027981 */ /* 0x000ea4000c1e1900 */
[----:B--2---:R-:W-:-:S04]  /*1980*/  I2FP.F32.S32 R0, R2 ;  /* 0x0000000200007245 */ /* 0x004fc80000201400 */
[----:B------:R-:W-:-:S04]  /*1990*/  F2FP.F16.F32.PACK_AB R0, RZ, R0 ;  /* 0x00000000ff00723e */ /* 0x000fc800000000ff */
[----:B------:R-:W-:Y:S01]  /*19a0*/  PRMT R19, R0, 0x7610, R19 ;  /* 0x0000761000137816 */ /* 0x000fe20000000013 */
[----:B------:R-:W-:Y:S06]  /*19b0*/  BRA `(.L_x_5256) ;  /* 0x0000000c00947947 */ /* 0x000fec0003800000 */
.L_x_5257:
[----:B------:R-:W2:Y:S02]  /*19c0*/  LDG.E.U16 R2, desc[UR36][R2.64] ;  /* 0x0000002402027981 */ /* 0x000ea4000c1e1500 */
[----:B--2---:R-:W0:Y:S02]  /*19d0*/  I2F.S16 R0, R2 ;  /* 0x0000000200007306 */ /* 0x004e240000101400 */
[----:B0-----:R-:W-:-:S04]  /*19e0*/  F2FP.F16.F32.PACK_AB R0, RZ, R0 ;  /* 0x00000000ff00723e */ /* 0x001fc800000000ff */
[----:B------:R-:W-:Y:S01]  /*19f0*/  PRMT R19, R0, 0x7610, R19 ;  /* 0x0000761000137816 */ /* 0x000fe20000000013 */
[----:B------:R-:W-:Y:S06]  /*1a00*/  BRA `(.L_x_5256) ;  /* 0x0000000c00807947 */ /* 0x000fec0003800000 */
.L_x_5252:
        /* <DEDUP_REMOVED lines=9> */
.L_x_5260:
[----:B------:R0:W5:Y:S01]  /*1aa0*/  LDG.E.U16 R19, desc[UR36][R2.64] ;  /* 0x0000002402137981 */ /* 0x000162000c1e1500 */
[----:B------:R-:W-:Y:S05]  /*1ab0*/  BRA `(.L_x_5256) ;  /* 0x0000000c00547947 */ /* 0x000fea0003800000 */
.L_x_5259:
        /* <DEDUP_REMOVED lines=9> */
.L_x_5262:
[----:B------:R1:W5:Y:S01]  /*1b50*/  LDG.E.U16 R19, desc[UR36][R2.64] ;  /* 0x0000002402137981 */ /* 0x000362000c1e1500 */
[----:B------:R-:W-:Y:S05]  /*1b60*/  BRA `(.L_x_5256) ;  /* 0x0000000c00287947 */ /* 0x000fea0003800000 */
.L_x_5261:
        /* <DEDUP_REMOVED lines=13> */
.L_x_5251:
        /* <DEDUP_REMOVED lines=14> */
.L_x_5265:
        /* <DEDUP_REMOVED lines=13> */
.L_x_5264:
        /* <DEDUP_REMOVED lines=27> */
.L_x_5267:
        /* <DEDUP_REMOVED lines=14> */
.L_x_5266:
[----:B------:R-:W2:Y:S02]  /*2080*/  LDG.E.U16 R0, desc[UR36][R2.64] ;  /* 0x0000002402007981 */ /* 0x000ea4000c1e1500 */
[----:B--2---:R-:W-:-:S05]  /*2090*/  IMAD.U32 R0, R0, 0x10000, RZ ;  /* 0x0001000000007824 */ /* 0x004fca00078e00ff */
[----:B------:R-:W-:-:S04]  /*20a0*/  F2FP.F16.F32.PACK_AB R0, RZ, R0 ;  /* 0x00000000ff00723e */ /* 0x000fc800000000ff */
[----:B------:R-:W-:Y:S01]  /*20b0*/  PRMT R19, R0, 0x7610, R19 ;  /* 0x0000761000137816 */ /* 0x000fe20000000013 */
[----:B------:R-:W-:Y:S06]  /*20c0*/  BRA `(.L_x_5256) ;  /* 0x0000000400d07947 */ /* 0x000fec0003800000 */
.L_x_5263:
        /* <DEDUP_REMOVED lines=13> */
.L_x_5270:
        /* <DEDUP_REMOVED lines=21> */
.L_x_5274:
[----:B------:R-:W-:Y:S05]  /*22f0*/  BSYNC.RECONVERGENT B1 ;  /* 0x0000000000017941 */ /* 0x000fea0003800200 */
.L_x_5273:
[----:B------:R-:W-:Y:S01]  /*2300*/  IMAD.SHL.U32 R0, R0, 0x100000, RZ ;  /* 0x0010000000007824 */ /* 0x000fe200078e00ff */
[----:B------:R-:W-:-:S04]  /*2310*/  LEA R2, R2, 0x3b800000, 0x17 ;  /* 0x3b80000002027811 */ /* 0x000fc800078eb8ff */
[----:B------:R-:W-:-:S07]  /*2320*/  LOP3.LUT R0, R2, R0, R7, 0xfe, !PT ;  /* 0x0000000002007212 */ /* 0x000fce00078efe07 */
.L_x_5272:
[----:B------:R-:W-:Y:S05]  /*2330*/  BSYNC.RECONVERGENT B0 ;  /* 0x0000000000007941 */ /* 0x000fea0003800200 */
.L_x_5271:
[----:B------:R-:W-:-:S04]  /*2340*/  F2FP.F16.F32.PACK_AB R0, RZ, R0 ;  /* 0x00000000ff00723e */ /* 0x000fc800000000ff */
[----:B------:R-:W-:Y:S01]  /*2350*/  PRMT R19, R0, 0x7610, R19 ;  /* 0x0000761000137816 */ /* 0x000fe20000000013 */
[----:B------:R-:W-:Y:S06]  /*2360*/  BRA `(.L_x_5256) ;  /* 0x0000000400287947 */ /* 0x000fec0003800000 */
.L_x_5269:
        /* <DEDUP_REMOVED lines=21> */
.L_x_5278:
[----:B------:R-:W-:Y:S05]  /*24c0*/  BSYNC.RECONVERGENT B1 ;  /* 0x0000000000017941 */ /* 0x000fea0003800200 */
.L_x_5277:
[----:B------:R-:W-:Y:S01]  /*24d0*/  IMAD.SHL.U32 R0, R0, 0x200000, RZ ;  /* 0x0020000000007824 */ /* 0x000fe200078e00ff */
[----:B------:R-:W-:-:S04]  /*24e0*/  LEA R2, R2, 0x37800000, 0x17 ;  /* 0x3780000002027811 */ /* 0x000fc800078eb8ff */
[----:B------:R-:W-:-:S07]  /*24f0*/  LOP3.LUT R0, R2, R0, R7, 0xfe, !PT ;  /* 0x0000000002007212 */ /* 0x000fce00078efe07 */
.L_x_5276:
[----:B------:R-:W-:Y:S05]  /*2500*/  BSYNC.RECONVERGENT B0 ;  /* 0x0000000000007941 */ /* 0x000fea0003800200 */
.L_x_5275:
[----:B------:R-:W-:-:S04]  /*2510*/  F2FP.F16.F32.PACK_AB R0, RZ, R0 ;  /* 0x00000000ff00723e */ /* 0x000fc800000000ff */
[----:B------:R-:W-:Y:S01]  /*2520*/  PRMT R19, R0, 0x7610, R19 ;  /* 0x0000761000137816 */ /* 0x000fe20000000013 */
[----:B------:R-:W-:Y:S06]  /*2530*/  BRA `(.L_x_5256) ;  /* 0x0000000000b47947 */ /* 0x000fec0003800000 */
.L_x_5268:
[----:B------:R-:W-:-:S09]  /*2540*/  UISETP.NE.AND UP0, UPT, UR4, 0x1c, UPT ;  /* 0x0000001c0400788c */ /* 0x000fd2000bf05270 */
[----:B------:R-:W-:Y:S05]  /*2550*/  BRA.U !UP0, `(.L_x_5279) ;  /* 0x00000001089c7547 */ /* 0x000fea000b800000 */
[----:B------:R-:W-:-:S09]  /*2560*/  UISETP.NE.AND UP0, UPT, UR4, 0x1d, UPT ;  /* 0x0000001d0400788c */ /* 0x000fd2000bf05270 */
[----:B------:R-:W-:Y:S05]  /*2570*/  BRA.U !UP0, `(.L_x_5280) ;  /* 0x0000000108807547 */ /* 0x000fea000b800000 */
[----:B------:R-:W-:-:S09]  /*2580*/  UISETP.NE.AND UP0, UPT, UR4, 0x2c, UPT ;  /* 0x0000002c0400788c */ /* 0x000fd2000bf05270 */
[----:B------:R-:W-:Y:S05]  /*2590*/  BRA.U !UP0, `(.L_x_5281) ;  /* 0x0000000108487547 */ /* 0x000fea000b800000 */
.L_x_5255:
        /* <DEDUP_REMOVED lines=16> */
.L_x_5282:
[----:B------:R-:W-:Y:S01]  /*26a0*/  PRMT R19, RZ, 0x7610, R19 ;  /* 0x00007610ff137816 */ /* 0x000fe20000000013 */
[----:B------:R-:W-:Y:S06]  /*26b0*/  BRA `(.L_x_5256) ;  /* 0x0000000000547947 */ /* 0x000fec0003800000 */
.L_x_5281:
        /* <DEDUP_REMOVED lines=8> */
.L_x_5284:
[----:B------:R-:W-:Y:S05]  /*2740*/  BSYNC.RECONVERGENT B0 ;  /* 0x0000000000007941 */ /* 0x000fea0003800200 */
.L_x_5283:
[----:B------:R-:W-:-:S04]  /*2750*/  F2FP.F16.F32.PACK_AB R0, RZ, R0 ;  /* 0x00000000ff00723e */ /* 0x000fc800000000ff */
[----:B------:R-:W-:Y:S01]  /*2760*/  PRMT R19, R0, 0x7610, R19 ;  /* 0x0000761000137816 */ /* 0x000fe20000000013 */
[----:B------:R-:W-:Y:S06]  /*2770*/  BRA `(.L_x_5256) ;  /* 0x0000000000247947 */ /* 0x000fec0003800000 */
.L_x_5280:
[----:B------:R-:W2:Y:S02]  /*2780*/  LDG.E.64 R2, desc[UR36][R2.64] ;  /* 0x0000002402027981 */ /* 0x000ea4000c1e1b00 */
[----:B--2---:R-:W0:Y:S02]  /*2790*/  I2F.U64 R0, R2 ;  /* 0x0000000200007312 */ /* 0x004e240000301000 */
[----:B0-----:R-:W-:-:S04]  /*27a0*/  F2FP.F16.F32.PACK_AB R0, RZ, R0 ;  /* 0x00000000ff00723e */ /* 0x001fc800000000ff */
[----:B------:R-:W-:Y:S01]  /*27b0*/  PRMT R19, R0, 0x7610, R19 ;  /* 0x0000761000137816 */ /* 0x000fe20000000013 */
[----:B------:R-:W-:Y:S06]  /*27c0*/  BRA `(.L_x_5256) ;  /* 0x0000000000107947 */ /* 0x000fec0003800000 */
.L_x_5279:
[----:B------:R-:W2:Y:S02]  /*27d0*/  LDG.E R2, desc[UR36][R2.64] ;  /* 0x0000002402027981 */ /* 0x000ea4000c1e1900 */
[----:B--2---:R-:W-:-:S04]  /*27e0*/  I2FP.F32.U32 R0, R2 ;  /* 0x0000000200007245 */ /* 0x004fc80000201000 */
[----:B------:R-:W-:-:S04]  /*27f0*/  F2FP.F16.F32.PACK_AB R0, RZ, R0 ;  /* 0x00000000ff00723e */ /* 0x000fc800000000ff */
[----:B------:R-:W-:-:S07]  /*2800*/  PRMT R19, R0, 0x7610, R19 ;  /* 0x0000761000137816 */ /* 0x000fce0000000013 */
.L_x_5256:
        /* <DEDUP_REMOVED lines=18> */
.L_x_5288:
[----:B------:R-:W2:Y:S02]  /*2930*/  LDG.E.U8 R2, desc[UR36][R2.64] ;  /* 0x0000002402027981 */ /* 0x000ea4000c1e1100 */
[----:B--2---:R-:W-:-:S04]  /*2940*/  I2FP.F32.U32 R0, R2 ;  /* 0x0000000200007245 */ /* 0x004fc80000201000 */
[----:B------:R-:W-:Y:S01]  /*2950*/  F2FP.F16.F32.PACK_AB R0, RZ, R0 ;  /* 0x00000000ff00723e */ /* 0x000fe200000000ff */
[----:B------:R-:W-:Y:S06]  /*2960*/  BRA `(.L_x_5290) ;  /* 0x0000000c009c7947 */ /* 0x000fec0003800000 */
.L_x_5287:
        /* <DEDUP_REMOVED lines=10> */
.L_x_5292:
[----:B------:R-:W2:Y:S02]  /*2a10*/  LDG.E R2, desc[UR36][R2.64] ;  /* 0x0000002402027981 */ /* 0x000ea4000c1e1900 */
[----:B--2---:R-:W-:-:S04]  /*2a20*/  I2FP.F32.S32 R0, R2 ;  /* 0x0000000200007245 */ /* 0x004fc80000201400 */
[----:B------:R-:W-:Y:S01]  /*2a30*/  F2FP.F16.F32.PACK_AB R0, RZ, R0 ;  /* 0x00000000ff00723e */ /* 0x000fe200000000ff */
[----:B------:R-:W-:Y:S06]  /*2a40*/  BRA `(.L_x_5290) ;  /* 0x0000000c00647947 */ /* 0x000fec0003800000 */
.L_x_5291:
[----:B------:R-:W2:Y:S02]  /*2a50*/  LDG.E.U16 R2, desc[UR36][R2.64] ;  /* 0x0000002402027981 */ /* 0x000ea4000c1e1500 */
[----:B--2---:R-:W0:Y:S02]  /*2a60*/  I2F.S16 R0, R2 ;  /* 0x0000000200007306 */ /* 0x004e240000101400 */
[----:B0-----:R-:W-:Y:S01]  /*2a70*/  F2FP.F16.F32.PACK_AB R0, RZ, R0 ;  /* 0x00000000ff00723e */ /* 0x001fe200000000ff */
[----:B------:R-:W-:Y:S06]  /*2a80*/  BRA `(.L_x_5290) ;  /* 0x0000000c00547947 */ /* 0x000fec0003800000 */
.L_x_5286:
        /* <DEDUP_REMOVED lines=9> */
.L_x_5294:
[----:B------:R1:W5:Y:S01]  /*2b20*/  LDG.E.U16 R0, desc[UR36][R2.64] ;  /* 0x0000002402007981 */ /* 0x000362000c1e1500 */
[----:B------:R-:W-:Y:S05]  /*2b30*/  BRA `(.L_x_5290) ;  /* 0x0000000c00287947 */ /* 0x000fea0003800000 */
.L_x_5293:
        /* <DEDUP_REMOVED lines=9> */
.L_x_5296:
[----:B------:R0:W5:Y:S01]  /*2bd0*/  LDG.E.U16 R0, desc[UR36][R2.64] ;  /* 0x0000002402007981 */ /* 0x000162000c1e1500 */
[----:B------:R-:W-:Y:S05]  /*2be0*/  BRA `(.L_x_5290) ;  /* 0x0000000800fc7947 */ /* 0x000fea0003800000 */
.L_x_5295:
        /* <DEDUP_REMOVED lines=12> */
.L_x_5285:
        /* <DEDUP_REMOVED lines=13> */
.L_x_5299:
        /* <DEDUP_REMOVED lines=12> */
.L_x_5298:
        /* <DEDUP_REMOVED lines=27> */
.L_x_5301:
[----:B------:R-:W2:Y:S02]  /*2ff0*/  LDG.E.U8 R2, desc[UR36][R2.64] ;  /* 0x0000002402027981 */ /* 0x000ea4000c1e1100 */
[C---:B--2---:R-:W-:Y:S01]  /*3000*/  IMAD.SHL.U32 R4, R2.reuse, 0x2000000, RZ ;  /* 0x0200000002047824 */ /* 0x044fe200078e00ff */
[----:B------:R-:W-:-:S04]  /*3010*/  SHF.L.U32 R5, R2, 0x8, RZ ;  /* 0x0000000802057819 */ /* 0x000fc800000006ff */
        /* <DEDUP_REMOVED lines=10> */
.L_x_5300:
[----:B------:R-:W2:Y:S02]  /*30c0*/  LDG.E.U16 R0, desc[UR36][R2.64] ;  /* 0x0000002402007981 */ /* 0x000ea4000c1e1500 */
[----:B--2---:R-:W-:-:S05]  /*30d0*/  IMAD.U32 R0, R0, 0x10000, RZ ;  /* 0x0001000000007824 */ /* 0x004fca00078e00ff */
[----:B------:R-:W-:Y:S01]  /*30e0*/  F2FP.F16.F32.PACK_AB R0, RZ, R0 ;  /* 0x00000000ff00723e */ /* 0x000fe200000000ff */
[----:B------:R-:W-:Y:S06]  /*30f0*/  BRA `(.L_x_5290) ;  /* 0x0000000400b87947 */ /* 0x000fec0003800000 */
.L_x_5297:
        /* <DEDUP_REMOVED lines=12> */
.L_x_5304:
        /* <DEDUP_REMOVED lines=21> */
.L_x_5308:
[----:B------:R-:W-:Y:S05]  /*3310*/  BSYNC.RECONVERGENT B1 ;  /* 0x0000000000017941 */ /* 0x000fea0003800200 */
.L_x_5307:
[----:B------:R-:W-:Y:S02]  /*3320*/  SHF.L.U32 R0, R0, 0x14, RZ ;  /* 0x0000001400007819 */ /* 0x000fe400000006ff */
[----:B------:R-:W-:-:S04]  /*3330*/  LEA R2, R2, 0x3b800000, 0x17 ;  /* 0x3b80000002027811 */ /* 0x000fc800078eb8ff */
[----:B------:R-:W-:-:S07]  /*3340*/  LOP3.LUT R0, R2, R0, R7, 0xfe, !PT ;  /* 0x0000000002007212 */ /* 0x000fce00078efe07 */
.L_x_5306:
[----:B------:R-:W-:Y:S05]  /*3350*/  BSYNC.RECONVERGENT B0 ;  /* 0x0000000000007941 */ /* 0x000fea0003800200 */
.L_x_5305:
[----:B------:R-:W-:Y:S01]  /*3360*/  F2FP.F16.F32.PACK_AB R0, RZ, R0 ;  /* 0x00000000ff00723e */ /* 0x000fe200000000ff */
[----:B------:R-:W-:Y:S06]  /*3370*/  BRA `(.L_x_5290) ;  /* 0x0000000400187947 */ /* 0x000fec0003800000 */
.L_x_5303:
        /* <DEDUP_REMOVED lines=21> */
.L_x_5312:
[----:B------:R-:W-:Y:S05]  /*34d0*/  BSYNC.RECONVERGENT B1 ;  /* 0x0000000000017941 */ /* 0x000fea0003800200 */
.L_x_5311:
[----:B------:R-:W-:Y:S01]  /*34e0*/  IMAD.SHL.U32 R0, R0, 0x200000, RZ ;  /* 0x0020000000007824 */ /* 0x000fe200078e00ff */
[----:B------:R-:W-:-:S04]  /*34f0*/  LEA R2, R2, 0x37800000, 0x17 ;  /* 0x3780000002027811 */ /* 0x000fc800078eb8ff */
[----:B------:R-:W-:-:S07]  /*3500*/  LOP3.LUT R0, R2, R0, R7, 0xfe, !PT ;  /* 0x0000000002007212 */ /* 0x000fce00078efe07 */
.L_x_5310:
[----:B------:R-:W-:Y:S05]  /*3510*/  BSYNC.RECONVERGENT B0 ;  /* 0x0000000000007941 */ /* 0x000fea0003800200 */
.L_x_5309:
[----:B------:R-:W-:Y:S01]  /*3520*/  F2FP.F16.F32.PACK_AB R0, RZ, R0 ;  /* 0x00000000ff00723e */ /* 0x000fe200000000ff */
[----:B------:R-:W-:Y:S06]  /*3530*/  BRA `(.L_x_5290) ;  /* 0x0000000000a87947 */ /* 0x000fec0003800000 */
.L_x_5302:
[----:B------:R-:W-:-:S09]  /*3540*/  UISETP.NE.AND UP0, UPT, UR4, 0x1c, UPT ;  /* 0x0000001c0400788c */ /* 0x000fd2000bf05270 */
[----:B------:R-:W-:Y:S05]  /*3550*/  BRA.U !UP0, `(.L_x_5313) ;  /* 0x0000000108947547 */ /* 0x000fea000b800000 */
[----:B------:R-:W-:-:S09]  /*3560*/  UISETP.NE.AND UP0, UPT, UR4, 0x1d, UPT ;  /* 0x0000001d0400788c */ /* 0x000fd2000bf05270 */
[----:B------:R-:W-:Y:S05]  /*3570*/  BRA.U !UP0, `(.L_x_5314) ;  /* 0x00000001087c7547 */ /* 0x000fea000b800000 */
[----:B------:R-:W-:-:S09]  /*3580*/  UISETP.NE.AND UP0, UPT, UR4, 0x2c, UPT ;  /* 0x0000002c0400788c */ /* 0x000fd2000bf05270 */
[----:B------:R-:W-:Y:S05]  /*3590*/  BRA.U !UP0, `(.L_x_5315) ;  /* 0x0000000108487547 */ /* 0x000fea000b800000 */
.L_x_5289:
        /* <DEDUP_REMOVED lines=16> */
.L_x_5316:
[----:B------:R-:W-:Y:S01]  /*36a0*/  PRMT R0, RZ, 0x7610, R0 ;  /* 0x00007610ff007816 */ /* 0x000fe20000000000 */
[----:B------:R-:W-:Y:S06]  /*36b0*/  BRA `(.L_x_5290) ;  /* 0x0000000000487947 */ /* 0x000fec0003800000 */
.L_x_5315:
        /* <DEDUP_REMOVED lines=8> */
.L_x_5318:
[----:B------:R-:W-:Y:S05]  /*3740*/  BSYNC.RECONVERGENT B0 ;  /* 0x0000000000007941 */ /* 0x000fea0003800200 */
.L_x_5317:
[----:B------:R-:W-:Y:S01]  /*3750*/  F2FP.F16.F32.PACK_AB R0, RZ, R0 ;  /* 0x00000000ff00723e */ /* 0x000fe200000000ff */
[----:B------:R-:W-:Y:S06]  /*3760*/  BRA `(.L_x_5290) ;  /* 0x00000000001c7947 */ /* 0x000fec0003800000 */
.L_x_5314:
[----:B------:R-:W2:Y:S02]  /*3770*/  LDG.E.64 R2, desc[UR36][R2.64] ;  /* 0x0000002402027981 */ /* 0x000ea4000c1e1b00 */
[----:B--2---:R-:W0:Y:S02]  /*3780*/  I2F.U64 R0, R2 ;  /* 0x0000000200007312 */ /* 0x004e240000301000 */
[----:B0-----:R-:W-:Y:S01]  /*3790*/  F2FP.F16.F32.PACK_AB R0, RZ, R0 ;  /* 0x00000000ff00723e */ /* 0x001fe200000000ff */
[----:B------:R-:W-:Y:S06]  /*37a0*/  BRA `(.L_x_5290) ;  /* 0x00000000000c7947 */ /* 0x000fec0003800000 */
.L_x_5313:
[----:B------:R-:W2:Y:S02]  /*37b0*/  LDG.E R2, desc[UR36][R2.64] ;  /* 0x0000002402027981 */ /* 0x000ea4000c1e1900 */
[----:B--2---:R-:W-:-:S04]  /*37c0*/  I2FP.F32.U32 R0, R2 ;  /* 0x0000000200007245 */ /* 0x004fc80000201000 */
[----:B------:R-:W-:-:S07]  /*37d0*/  F2FP.F16.F32.PACK_AB R0, RZ, R0 ;  /* 0x00000000ff00723e */ /* 0x000fce00000000ff */
.L_x_5290:
[----:B------:R-:W2:Y:S01]  /*37e0*/  LDCU.64 UR4, c[0x0][0x600] ;  /* 0x0000c000ff0477ac */ /* 0x000ea20008000a00 */
[----:B01---5:R-:W-:Y:S02]  /*37f0*/  HADD2.F32 R3, -RZ, R0.H0_H0 ;  /* 0x20000000ff037230 */ /* 0x023fe40000004100 */
[----:B------:R-:W-:Y:S01]  /*3800*/  HADD2.F32 R19, -RZ, R19.H0_H0 ;  /* 0x20000013ff137230 */ /* 0x000fe20000004100 */
[----:B------:R-:W0:Y:S02]  /*3810*/  LDCU.64 UR6, c[0x0][0x5e8] ;  /* 0x0000bd00ff0677ac */ /* 0x000e240008000a00 */
[C---:B--2---:R-:W-:Y:S01]  /*3820*/  FSETP.GEU.FTZ.AND P1, PT, R3.reuse, UR4, PT ;  /* 0x0000000403007c0b */ /* 0x044fe2000bf3e000 */
[----:B------:R-:W-:Y:S01]  /*3830*/  ULOP3.LUT UR4, UR40, 0xff, URZ, 0xc0, !UPT ;  /* 0x000000ff28047892 */ /* 0x000fe2000f8ec0ff */
[----:B------:R-:W-:-:S03]  /*3840*/  FSETP.GT.FTZ.AND P0, PT, R3, UR5, PT ;  /* 0x0000000503007c0b */ /* 0x000fc6000bf14000 */
[----:B------:R-:W-:Y:S01]  /*3850*/  UISETP.GT.AND UP0, UPT, UR4, 0x9, UPT ;  /* 0x000000090400788c */ /* 0x000fe2000bf04270 */
[----:B------:R-:W-:Y:S02]  /*3860*/  PLOP3.LUT P0, PT, P1, P0, PT, 0x8f, 0xf8 ;  /* 0x0000000000f8781c */ /* 0x000fe40000f01177 */
[----:B0-----:R-:W-:-:S11]  /*3870*/  IADD3 R2, P1, PT, R16, UR6, RZ ;  /* 0x0000000610027c10 */ /* 0x001fd6000ff3e0ff */
[----:B------:R-:W-:-:S04]  /*3880*/  @!P0 FADD.FTZ R0, -R3, 1 ;  /* 0x3f80000003008421 */ /* 0x000fc80000010100 */
[----:B------:R-:W-:Y:S01]  /*3890*/  @!P0 FMUL.FTZ R4, R3, R0 ;  /* 0x0000000003048220 */ /* 0x000fe20000410000 */
[----:B------:R-:W-:Y:S01]  /*38a0*/  MOV R0, RZ ;  /* 0x000000ff00007202 */ /* 0x000fe20000000f00 */
[----:B------:R-:W-:-:S04]  /*38b0*/  IMAD.X R3, RZ, RZ, UR7, P1 ;  /* 0x00000007ff037e24 */ /* 0x000fc800088e06ff */
[----:B------:R-:W0:Y:S02]  /*38c0*/  @!P0 MUFU.RCP R4, R4 ;  /* 0x0000000400048308 */ /* 0x000e240000001000 */
[----:B0-----:R-:W-:-:S05]  /*38d0*/  @!P0 FMUL.FTZ R0, R19, R4 ;  /* 0x0000000413008220 */ /* 0x001fca0000410000 */
        /* <DEDUP_REMOVED lines=14> */
.L_x_5322:
[----:B------:R-:W-:-:S06]  /*39c0*/  HADD2.F32 R5, -RZ, R0.H0_H0 ;  /* 0x20000000ff057230 */ /* 0x000fcc0000004100 */
[----:B------:R-:W0:Y:S02]  /*39d0*/  F2I.S64.TRUNC R4, R5 ;  /* 0x0000000500047311 */ /* 0x000e24000020d900 */
[----:B0-----:R1:W-:Y:S01]  /*39e0*/  STG.E.U8 desc[UR36][R2.64], R4 ;  /* 0x0000000402007986 */ /* 0x0013e2000c101124 */
[----:B------:R-:W-:Y:S05]  /*39f0*/  BRA `(.L_x_5324) ;  /* 0x0000000c00707947 */ /* 0x000fea0003800000 */
.L_x_5321:
        /* <DEDUP_REMOVED lines=10> */
.L_x_5326:
[----:B------:R-:W-:-:S04]  /*3aa0*/  HADD2.F32 R0, -RZ, R0.H0_H0 ;  /* 0x20000000ff007230 */ /* 0x000fc80000004100 */
[----:B------:R-:W0:Y:S02]  /*3ab0*/  F2I.FTZ.TRUNC.NTZ R5, R0 ;  /* 0x0000000000057305 */ /* 0x000e24000021f100 */
[----:B0-----:R3:W-:Y:S01]  /*3ac0*/  STG.E desc[UR36][R2.64], R5 ;  /* 0x0000000502007986 */ /* 0x0017e2000c101924 */
[----:B------:R-:W-:Y:S05]  /*3ad0*/  BRA `(.L_x_5324) ;  /* 0x0000000c00387947 */ /* 0x000fea0003800000 */
.L_x_5325:
[----:B------:R-:W-:-:S04]  /*3ae0*/  HADD2.F32 R0, -RZ, R0.H0_H0 ;  /* 0x20000000ff007230 */ /* 0x000fc80000004100 */
[----:B------:R-:W0:Y:S02]  /*3af0*/  F2I.FTZ.TRUNC.NTZ R5, R0 ;  /* 0x0000000000057305 */ /* 0x000e24000021f100 */
[----:B0-----:R2:W-:Y:S01]  /*3b00*/  STG.E.U16 desc[UR36][R2.64], R5 ;  /* 0x0000000502007986 */ /* 0x0015e2000c101524 */
[----:B------:R-:W-:Y:S05]  /*3b10*/  BRA `(.L_x_5324) ;  /* 0x0000000c00287947 */ /* 0x000fea0003800000 */
.L_x_5320:
        /* <DEDUP_REMOVED lines=9> */
.L_x_5328:
[----:B------:R0:W-:Y:S01]  /*3bb0*/  STG.E.U16 desc[UR36][R2.64], R0 ;  /* 0x0000000002007986 */ /* 0x0001e2000c101524 */
[----:B------:R-:W-:Y:S05]  /*3bc0*/  BRA `(.L_x_5324) ;  /* 0x0000000800fc7947 */ /* 0x000fea0003800000 */
.L_x_5327:
        /* <DEDUP_REMOVED lines=10> */
.L_x_5330:
[----:B------:R-:W-:-:S05]  /*3c70*/  HADD2.F32 R0, -RZ, R0.H0_H0 ;  /* 0x20000000ff007230 */ /* 0x000fca0000004100 */
[----:B------:R-:W-:-:S04]  /*3c80*/  F2FP.F16.F32.PACK_AB R0, RZ, R0 ;  /* 0x00000000ff00723e */ /* 0x000fc800000000ff */
[----:B------:R-:W-:-:S05]  /*3c90*/  PRMT R0, R0, 0x5410, RZ ;  /* 0x0000541000007816 */ /* 0x000fca00000000ff */
[----:B------:R0:W-:Y:S01]  /*3ca0*/  STG.E desc[UR36][R2.64], R0 ;  /* 0x0000000002007986 */ /* 0x0001e2000c101924 */
[----:B------:R-:W-:Y:S05]  /*3cb0*/  BRA `(.L_x_5324) ;  /* 0x0000000800c07947 */ /* 0x000fea0003800000 */
.L_x_5329:
[----:B------:R-:W-:-:S05]  /*3cc0*/  HADD2.F32 R4, -RZ, R0.H0_H0 ;  /* 0x20000000ff047230 */ /* 0x000fca0000004100 */
[----:B------:R-:W-:-:S06]  /*3cd0*/  FMUL.FTZ R4, R4, 1 ;  /* 0x3f80000004047820 */ /* 0x000fcc0000410000 */
[----:B------:R-:W0:Y:S02]  /*3ce0*/  F2F.F64.F32 R4, R4 ;  /* 0x0000000400047310 */ /* 0x000e240000201800 */
[----:B0-----:R0:W-:Y:S01]  /*3cf0*/  STG.E.64 desc[UR36][R2.64], R4 ;  /* 0x0000000402007986 */ /* 0x0011e2000c101b24 */
[----:B------:R-:W-:Y:S05]  /*3d00*/  BRA `(.L_x_5324) ;  /* 0x0000000800ac7947 */ /* 0x000fea0003800000 */
.L_x_5319:
        /* <DEDUP_REMOVED lines=13> */
.L_x_5333:
[----:B------:R-:W-:Y:S01]  /*3de0*/  HADD2.F32 R0, -RZ, R0.H0_H0 ;  /* 0x20000000ff007230 */ /* 0x000fe20000004100 */
[----:B------:R-:W-:-:S04]  /*3df0*/  CS2R R6, SRZ ;  /* 0x0000000000067805 */ /* 0x000fc8000001ff00 */
[----:B------:R-:W-:-:S04]  /*3e00*/  FMUL.FTZ R0, R0, 1 ;  /* 0x3f80000000007820 */ /* 0x000fc80000410000 */
[----:B------:R-:W0:Y:S02]  /*3e10*/  F2F.F64.F32 R4, R0 ;  /* 0x0000000000047310 */ /* 0x000e240000201800 */
[----:B0-----:R0:W-:Y:S01]  /*3e20*/  STG.E.128 desc[UR36][R2.64], R4 ;  /* 0x0000000402007986 */ /* 0x0011e2000c101d24 */
[----:B------:R-:W-:Y:S05]  /*3e30*/  BRA `(.L_x_5324) ;  /* 0x0000000800607947 */ /* 0x000fea0003800000 */
.L_x_5332:
        /* <DEDUP_REMOVED lines=19> */
.L_x_5337:
[----:B------:R-:W-:Y:S05]  /*3f70*/  BSYNC.RECONVERGENT B0 ;  /* 0x0000000000007941 */ /* 0x000fea0003800200 */
.L_x_5336:
[----:B------:R-:W-:-:S05]  /*3f80*/  LOP3.LUT R5, R0, 0x80, R5, 0xf8, !PT ;  /* 0x0000008000057812 */ /* 0x000fca00078ef805 */
[----:B------:R0:W-:Y:S01]  /*3f90*/  STG.E.U8 desc[UR36][R2.64], R5 ;  /* 0x0000000502007986 */ /* 0x0001e2000c101124 */
[----:B------:R-:W-:Y:S05]  /*3fa0*/  BRA `(.L_x_5324) ;  /* 0x0000000800047947 */ /* 0x000fea0003800000 */
.L_x_5335:
        /* <DEDUP_REMOVED lines=15> */
.L_x_5339:
[----:B------:R-:W-:Y:S05]  /*40a0*/  BSYNC.RECONVERGENT B0 ;  /* 0x0000000000007941 */ /* 0x000fea0003800200 */
.L_x_5338:
[----:B------:R-:W-:-:S05]  /*40b0*/  LOP3.LUT R5, R0, 0x80, R5, 0xf8, !PT ;  /* 0x0000008000057812 */ /* 0x000fca00078ef805 */
[----:B------:R0:W-:Y:S01]  /*40c0*/  STG.E.U8 desc[UR36][R2.64], R5 ;  /* 0x0000000502007986 */ /* 0x0001e2000c101124 */
[----:B------:R-:W-:Y:S05]  /*40d0*/  BRA `(.L_x_5324) ;  /* 0x0000000400b87947 */ /* 0x000fea0003800000 */
.L_x_5334:
[----:B------:R-:W-:-:S05]  /*40e0*/  HADD2.F32 R0, -RZ, R0.H0_H0 ;  /* 0x20000000ff007230 */ /* 0x000fca0000004100 */
[----:B------:R-:W-:-:S05]  /*40f0*/  F2FP.BF16.F32.PACK_AB R0, RZ, R0 ;  /* 0x00000000ff00723e */ /* 0x000fca00000010ff */
[----:B------:R0:W-:Y:S01]  /*4100*/  STG.E.U16 desc[UR36][R2.64], R0 ;  /* 0x0000000002007986 */ /* 0x0001e2000c101524 */
[----:B------:R-:W-:Y:S05]  /*4110*/  BRA `(.L_x_5324) ;  /* 0x0000000400a87947 */ /* 0x000fea0003800000 */
.L_x_5331:
        /* <DEDUP_REMOVED lines=12> */
.L_x_5342:
        /* <DEDUP_REMOVED lines=13> */
.L_x_5345:
[----:B------:R-:W-:-:S04]  /*42b0*/  SHF.R.U32.HI R0, RZ, 0x14, R5 ;  /* 0x00000014ff007819 */ /* 0x000fc80000011605 */
[----:B------:R-:W-:-:S04]  /*42c0*/  LOP3.LUT R0, R0, 0x1, RZ, 0xc0, !PT ;  /* 0x0000000100007812 */ /* 0x000fc800078ec0ff */
[----:B------:R-:W-:-:S04]  /*42d0*/  IADD3 R0, PT, PT, R5, 0x487ffff, R0 ;  /* 0x0487ffff05007810 */ /* 0x000fc80007ffe000 */
[----:B------:R-:W-:-:S04]  /*42e0*/  SHF.R.U32.HI R0, RZ, 0x14, R0 ;  /* 0x00000014ff007819 */ /* 0x000fc80000011600 */
[----:B------:R-:W-:-:S07]  /*42f0*/  LOP3.LUT R4, R0, 0xff, RZ, 0xc0, !PT ;  /* 0x000000ff00047812 */ /* 0x000fce00078ec0ff */
.L_x_5346:
[----:B------:R-:W-:-:S04]  /*4300*/  SHF.R.U32.HI R5, RZ, 0x18, R5 ;  /* 0x00000018ff057819 */ /* 0x000fc80000011605 */
[----:B------:R-:W-:-:S04]  /*4310*/  LOP3.LUT R4, R4, 0x80, R5, 0xf8, !PT ;  /* 0x0000008004047812 */ /* 0x000fc800078ef805 */
[----:B------:R-:W-:-:S07]  /*4320*/  PRMT R0, R4, 0x7610, R0 ;  /* 0x0000761004007816 */ /* 0x000fce0000000000 */
.L_x_5344:
[----:B------:R-:W-:Y:S05]  /*4330*/  BSYNC.RECONVERGENT B0 ;  /* 0x0000000000007941 */ /* 0x000fea0003800200 */
.L_x_5343:
[----:B------:R0:W-:Y:S01]  /*4340*/  STG.E.U8 desc[UR36][R2.64], R0 ;  /* 0x0000000002007986 */ /* 0x0001e2000c101124 */
[----:B------:R-:W-:Y:S05]  /*4350*/  BRA `(.L_x_5324) ;  /* 0x0000000400187947 */ /* 0x000fea0003800000 */
.L_x_5341:
        /* <DEDUP_REMOVED lines=13> */
.L_x_5349:
[----:B------:R-:W-:-:S04]  /*4430*/  SHF.R.U32.HI R0, RZ, 0x15, R5 ;  /* 0x00000015ff007819 */ /* 0x000fc80000011605 */
[----:B------:R-:W-:-:S04]  /*4440*/  LOP3.LUT R0, R0, 0x1, RZ, 0xc0, !PT ;  /* 0x0000000100007812 */ /* 0x000fc800078ec0ff */
[----:B------:R-:W-:-:S04]  /*4450*/  IADD3 R0, PT, PT, R5, 0x88fffff, R0 ;  /* 0x088fffff05007810 */ /* 0x000fc80007ffe000 */
[----:B------:R-:W-:-:S04]  /*4460*/  SHF.R.U32.HI R0, RZ, 0x15, R0 ;  /* 0x00000015ff007819 */ /* 0x000fc80000011600 */
[----:B------:R-:W-:-:S07]  /*4470*/  LOP3.LUT R4, R0, 0xff, RZ, 0xc0, !PT ;  /* 0x000000ff00047812 */ /* 0x000fce00078ec0ff */
.L_x_5350:
[----:B------:R-:W-:-:S04]  /*4480*/  SHF.R.U32.HI R5, RZ, 0x18, R5 ;  /* 0x00000018ff057819 */ /* 0x000fc80000011605 */
[----:B------:R-:W-:-:S04]  /*4490*/  LOP3.LUT R4, R4, 0x80, R5, 0xf8, !PT ;  /* 0x0000008004047812 */ /* 0x000fc800078ef805 */
[----:B------:R-:W-:-:S07]  /*44a0*/  PRMT R0, R4, 0x7610, R0 ;  /* 0x0000761004007816 */ /* 0x000fce0000000000 */
.L_x_5348:
[----:B------:R-:W-:Y:S05]  /*44b0*/  BSYNC.RECONVERGENT B0 ;  /* 0x0000000000007941 */ /* 0x000fea0003800200 */
.L_x_5347:
[----:B------:R0:W-:Y:S01]  /*44c0*/  STG.E.U8 desc[UR36][R2.64], R0 ;  /* 0x0000000002007986 */ /* 0x0001e2000c101124 */
[----:B------:R-:W-:Y:S05]  /*44d0*/  BRA `(.L_x_5324) ;  /* 0x0000000000b87947 */ /* 0x000fea0003800000 */
.L_x_5340:
[----:B------:R-:W-:-:S09]  /*44e0*/  UISETP.NE.AND UP0, UPT, UR4, 0x1c, UPT ;  /* 0x0000001c0400788c */ /* 0x000fd2000bf05270 */
[----:B------:R-:W-:Y:S05]  /*44f0*/  BRA.U !UP0, `(.L_x_5351) ;  /* 0x0000000108a47547 */ /* 0x000fea000b800000 */
[----:B------:R-:W-:-:S09]  /*4500*/  UISETP.NE.AND UP0, UPT, UR4, 0x1d, UPT ;  /* 0x0000001d0400788c */ /* 0x000fd2000bf05270 */
[----:B------:R-:W-:Y:S05]  /*4510*/  BRA.U !UP0, `(.L_x_5352) ;  /* 0x00000001088c7547 */ /* 0x000fea000b800000 */
[----:B------:R-:W-:-:S09]  /*4520*/  UISETP.NE.AND UP0, UPT, UR4, 0x2c, UPT ;  /* 0x0000002c0400788c */ /* 0x000fd2000bf05270 */
[----:B------:R-:W-:Y:S05]  /*4530*/  BRA.U !UP0, `(.L_x_5353) ;  /* 0x0000000108447547 */ /* 0x000fea000b800000 */
.L_x_5323:
        /* <DEDUP_REMOVED lines=9> */
[----:B------:R-:W-:-:S02]  /*45d0*/  IMAD.U32 R5, RZ, RZ, UR7 ;  /* 0x00000007ff057e24 */ /* 0x000fc4000f8e00ff */
[----:B---3--:R-:W-:Y:S01]  /*45e0*/  IMAD.U32 R6, RZ, RZ, UR8 ;  /* 0x00000008ff067e24 */ /* 0x008fe2000f8e00ff */
[----:B------:R-:W-:Y:S01]  /*45f0*/  MOV R7, UR9 ;  /* 0x0000000900077c02 */ /* 0x000fe20008000f00 */
[----:B----4-:R-:W-:Y:S02]  /*4600*/  IMAD.U32 R10, RZ, RZ, UR4 ;  /* 0x00000004ff0a7e24 */ /* 0x010fe4000f8e00ff */
[----:B-1----:R-:W-:-:S07]  /*4610*/  IMAD.U32 R11, RZ, RZ, UR5 ;  /* 0x00000005ff0b7e24 */ /* 0x002fce000f8e00ff */
[----:B------:R-:W-:-:S07]  /*4620*/  LEPC R20, `(.L_x_5354) ;  /* 0x000000001014794e */ /* 0x000fce0000000000 */
[----:B--2---:R-:W-:Y:S05]  /*4630*/  CALL.ABS.NOINC R2 ;  /* 0x0000000002007343 */ /* 0x004fea0003c00000 */
.L_x_5354:
[----:B------:R-:W-:Y:S05]  /*4640*/  BRA `(.L_x_5324) ;  /* 0x00000000005c7947 */ /* 0x000fea0003800000 */
.L_x_5353:
        /* <DEDUP_REMOVED lines=16> */
.L_x_5352:
[----:B------:R-:W-:-:S06]  /*4750*/  HADD2.F32 R4, -RZ, R0.H0_H0 ;  /* 0x20000000ff047230 */ /* 0x000fcc0000004100 */
[----:B------:R-:W0:Y:S02]  /*4760*/  F2I.U64.TRUNC R4, R4 ;  /* 0x0000000400047311 */ /* 0x000e24000020d800 */
[----:B0-----:R0:W-:Y:S01]  /*4770*/  STG.E.64 desc[UR36][R2.64], R4 ;  /* 0x0000000402007986 */ /* 0x0011e2000c101b24 */
[----:B------:R-:W-:Y:S05]  /*4780*/  BRA `(.L_x_5324) ;  /* 0x00000000000c7947 */ /* 0x000fea0003800000 */
.L_x_5351:
[----:B------:R-:W-:-:S04]  /*4790*/  HADD2.F32 R0, -RZ, R0.H0_H0 ;  /* 0x20000000ff007230 */ /* 0x000fc80000004100 */
[----:B------:R-:W0:Y:S02]  /*47a0*/  F2I.FTZ.U32.TRUNC.NTZ R5, R0 ;  /* 0x0000000000057305 */ /* 0x000e24000021f000 */
[----:B0-----:R0:W-:Y:S02]  /*47b0*/  STG.E desc[UR36][R2.64], R5 ;  /* 0x0000000502007986 */ /* 0x0011e4000c101924 */
.L_x_5324:
[----:B------:R-:W-:-:S07]  /*47c0*/  IADD3 R17, PT, PT, R17, 0x80, RZ ;  /* 0x0000008011117810 */ /* 0x000fce0007ffe0ff */
.L_x_5249:
[----:B------:R-:W-:Y:S05]  /*47d0*/  BSYNC.RECONVERGENT B6 ;  /* 0x0000000000067941 */ /* 0x000fea0003800200 */
.L_x_5248:
[----:B------:R-:W5:Y:S01]  /*47e0*/  LDCU UR4, c[0x0][0x380] ;  /* 0x00007000ff0477ac */ /* 0x000f620008000800 */
[----:B------:R-:W-:Y:S01]  /*47f0*/  BSSY.RECONVERGENT B6, `(.L_x_5355) ;  /* 0x000046d000067945 */ /* 0x000fe20003800200 */
[----:B-----5:R-:W-:-:S13]  /*4800*/  ISETP.GE.AND P0, PT, R17, UR4, PT ;  /* 0x0000000411007c0c */ /* 0x020fda000bf06270 */
[----:B------:R-:W-:Y:S05]  /*4810*/  @P0 BRA `(.L_x_5356) ;  /* 0x0000004400a80947 */ /* 0x000fea0003800000 */
[----:B------:R-:W5:Y:S01]  /*4820*/  LDCU UR4, c[0x0][0x388] ;  /* 0x00007100ff0477ac */ /* 0x000f620008000800 */
[----:B------:R-:W-:Y:S02]  /*4830*/  IMAD.MOV.U32 R18, RZ, RZ, RZ ;  /* 0x000000ffff127224 */ /* 0x000fe400078e00ff */
        /* <DEDUP_REMOVED lines=352> */
.L_x_5357:
        /* <DEDUP_REMOVED lines=19> */
.L_x_5361:
[----:B------:R-:W2:Y:S02]  /*5f70*/  LDG.E.U8 R2, desc[UR36][R2.64] ;  /* 0x0000002402027981 */ /* 0x000ea4000c1e1100 */
[----:B--2---:R-:W-:-:S04]  /*5f80*/  I2FP.F32.U32 R0, R2 ;  /* 0x0000000200007245 */ /* 0x004fc80000201000 */
[----:B------:R-:W-:-:S04]  /*5f90*/  F2FP.F16.F32.PACK_AB R0, RZ, R0 ;  /* 0x00000000ff00723e */ /* 0x000fc800000000ff */
[----:B------:R-:W-:Y:S01]  /*5fa0*/  PRMT R19, R0, 0x7610, R19 ;  /* 0x0000761000137816 */ /* 0x000fe20000000013 */
[----:B------:R-:W-:Y:S06]  /*5fb0*/  BRA `(.L_x_5363) ;  /* 0x0000000c00d47947 */ /* 0x000fec0003800000 */
.L_x_5360:
        /* <DEDUP_REMOVED lines=11> */
.L_x_5365:
[----:B------:R-:W2:Y:S02]  /*6070*/  LDG.E R2, desc[UR36][R2.64] ;  /* 0x0000002402027981 */ /* 0x000ea4000c1e1900 */
[----:B--2---:R-:W-:-:S04]  /*6080*/  I2FP.F32.S32 R0, R2 ;  /* 0x0000000200007245 */ /* 0x004fc80000201400 */
[----:B------:R-:W-:-:S04]  /*6090*/  F2FP.F16.F32.PACK_AB R0, RZ, R0 ;  /* 0x00000000ff00723e */ /* 0x000fc800000000ff */
[----:B------:R-:W-:Y:S01]  /*60a0*/  PRMT R19, R0, 0x7610, R19 ;  /* 0x0000761000137816 */ /* 0x000fe20000000013 */
[----:B------:R-:W-:Y:S06]  /*60b0*/  BRA `(.L_x_5363) ;  /* 0x0000000c00947947 */ /* 0x000fec0003800000 */
.L_x_5364:
[----:B------:R-:W2:Y:S02]  /*60c0*/  LDG.E.U16 R2, desc[UR36][R2.64] ;  /* 0x0000002402027981 */ /* 0x000ea4000c1e1500 */
[----:B--2---:R-:W0:Y:S02]  /*60d0*/  I2F.S16 R0, R2 ;  /* 0x0000000200007306 */ /* 0x004e240000101400 */
[----:B0-----:R-:W-:-:S04]  /*60e0*/  F2FP.F16.F32.PACK_AB R0, RZ, R0 ;  /* 0x00000000ff00723e */ /* 0x001fc800000000ff */
[----:B------:R-:W-:Y:S01]  /*60f0*/  PRMT R19, R0, 0x7610, R19 ;  /* 0x0000761000137816 */ /* 0x000fe20000000013 */
[----:B------:R-:W-:Y:S06]  /*6100*/  BRA `(.L_x_5363) ;  /* 0x0000000c00807947 */ /* 0x000fec0003800000 */
.L_x_5359:
        /* <DEDUP_REMOVED lines=9> */
.L_x_5367:
[----:B------:R1:W5:Y:S01]  /*61a0*/  LDG.E.U16 R19, desc[UR36][R2.64] ;  /* 0x0000002402137981 */ /* 0x000362000c1e1500 */
[----:B------:R-:W-:Y:S05]  /*61b0*/  BRA `(.L_x_5363) ;  /* 0x0000000c00547947 */ /* 0x000fea0003800000 */
.L_x_5366:
        /* <DEDUP_REMOVED lines=9> */
.L_x_5369:
[----:B------:R0:W5:Y:S01]  /*6250*/  LDG.E.U16 R19, desc[UR36][R2.64] ;  /* 0x0000002402137981 */ /* 0x000162000c1e1500 */
[----:B------:R-:W-:Y:S05]  /*6260*/  BRA `(.L_x_5363) ;  /* 0x0000000c00287947 */ /* 0x000fea0003800000 */
.L_x_5368:
        /* <DEDUP_REMOVED lines=13> */
.L_x_5358:
        /* <DEDUP_REMOVED lines=14> */
.L_x_5372:
        /* <DEDUP_REMOVED lines=13> */
.L_x_5371:
        /* <DEDUP_REMOVED lines=27> */
.L_x_5374:
        /* <DEDUP_REMOVED lines=14> */
.L_x_5373:
[----:B------:R-:W2:Y:S02]  /*6780*/  LDG.E.U16 R0, desc[UR36][R2.64] ;  /* 0x0000002402007981 */ /* 0x000ea4000c1e1500 */
[----:B--2---:R-:W-:-:S05]  /*6790*/  IMAD.U32 R0, R0, 0x10000, RZ ;  /* 0x0001000000007824 */ /* 0x004fca00078e00ff */
[----:B------:R-:W-:-:S04]  /*67a0*/  F2FP.F16.F32.PACK_AB R0, RZ, R0 ;  /* 0x00000000ff00723e */ /* 0x000fc800000000ff */
[----:B------:R-:W-:Y:S01]  /*67b0*/  PRMT R19, R0, 0x7610, R19 ;  /* 0x0000761000137816 */ /* 0x000fe20000000013 */
[----:B------:R-:W-:Y:S06]  /*67c0*/  BRA `(.L_x_5363) ;  /* 0x0000000400d07947 */ /* 0x000fec0003800000 */
.L_x_5370:
        /* <DEDUP_REMOVED lines=13> */
.L_x_5377:
        /* <DEDUP_REMOVED lines=21> */
.L_x_5381:
[----:B------:R-:W-:Y:S05]  /*69f0*/  BSYNC.RECONVERGENT B1 ;  /* 0x0000000000017941 */ /* 0x000fea0003800200 */
.L_x_5380:
[----:B------:R-:W-:Y:S01]  /*6a00*/  IMAD.SHL.U32 R0, R0, 0x100000, RZ ;  /* 0x0010000000007824 */ /* 0x000fe200078e00ff */
[----:B------:R-:W-:-:S04]  /*6a10*/  LEA R2, R2, 0x3b800000, 0x17 ;  /* 0x3b80000002027811 */ /* 0x000fc800078eb8ff */
[----:B------:R-:W-:-:S07]  /*6a20*/  LOP3.LUT R0, R2, R0, R7, 0xfe, !PT ;  /* 0x0000000002007212 */ /* 0x000fce00078efe07 */
.L_x_5379:
[----:B------:R-:W-:Y:S05]  /*6a30*/  BSYNC.RECONVERGENT B0 ;  /* 0x0000000000007941 */ /* 0x000fea0003800200 */
.L_x_5378:
[----:B------:R-:W-:-:S04]  /*6a40*/  F2FP.F16.F32.PACK_AB R0, RZ, R0 ;  /* 0x00000000ff00723e */ /* 0x000fc800000000ff */
[----:B------:R-:W-:Y:S01]  /*6a50*/  PRMT R19, R0, 0x7610, R19 ;  /* 0x0000761000137816 */ /* 0x000fe20000000013 */
[----:B------:R-:W-:Y:S06]  /*6a60*/  BRA `(.L_x_5363) ;  /* 0x0000000400287947 */ /* 0x000fec0003800000 */
.L_x_5376:
        /* <DEDUP_REMOVED lines=21> */
.L_x_5385:
[----:B------:R-:W-:Y:S05]  /*6bc0*/  BSYNC.RECONVERGENT B1 ;  /* 0x0000000000017941 */ /* 0x000fea0003800200 */
.L_x_5384:
[----:B------:R-:W-:Y:S01]  /*6bd0*/  IMAD.SHL.U32 R0, R0, 0x200000, RZ ;  /* 0x0020000000007824 */ /* 0x000fe200078e00ff */
[----:B------:R-:W-:-:S04]  /*6be0*/  LEA R2, R2, 0x37800000, 0x17 ;  /* 0x3780000002027811 */ /* 0x000fc800078eb8ff */
[----:B------:R-:W-:-:S07]  /*6bf0*/  LOP3.LUT R0, R2, R0, R7, 0xfe, !PT ;  /* 0x0000000002007212 */ /* 0x000fce00078efe07 */
.L_x_5383:
[----:B------:R-:W-:Y:S05]  /*6c00*/  BSYNC.RECONVERGENT B0 ;  /* 0x0000000000007941 */ /* 0x000fea0003800200 */
.L_x_5382:
[----:B------:R-:W-:-:S04]  /*6c10*/  F2FP.F16.F32.PACK_AB R0, RZ, R0 ;  /* 0x00000000ff00723e */ /* 0x000fc800000000ff */
[----:B------:R-:W-:Y:S01]  /*6c20*/  PRMT R19, R0, 0x7610, R19 ;  /* 0x0000761000137816 */ /* 0x000fe20000000013 */
[----:B------:R-:W-:Y:S06]  /*6c30*/  BRA `(.L_x_5363) ;  /* 0x0000000000b47947 */ /* 0x000fec0003800000 */
.L_x_5375:
        /* <DEDUP_REMOVED lines=14> */
.L_x_5389:
[----:B------:R-:W-:Y:S05]  /*6d20*/  BSYNC.RECONVERGENT B0 ;  /* 0x0000000000007941 */ /* 0x000fea0003800200 */
.L_x_5388:
[----:B------:R-:W-:-:S04]  /*6d30*/  F2FP.F16.F32.PACK_AB R0, RZ, R0 ;  /* 0x00000000ff00723e */ /* 0x000fc800000000ff */
[----:B------:R-:W-:Y:S01]  /*6d40*/  PRMT R19, R0, 0x7610, R19 ;  /* 0x0000761000137816 */ /* 0x000fe20000000013 */
[----:B------:R-:W-:Y:S06]  /*6d50*/  BRA `(.L_x_5363) ;  /* 0x00000000006c7947 */ /* 0x000fec0003800000 */
.L_x_5362:
        /* <DEDUP_REMOVED lines=16> */
.L_x_5390:
[----:B------:R-:W-:Y:S01]  /*6e60*/  PRMT R19, RZ, 0x7610, R19 ;  /* 0x00007610ff137816 */ /* 0x000fe20000000013 */
[----:B------:R-:W-:Y:S06]  /*6e70*/  BRA `(.L_x_5363) ;  /* 0x0000000000247947 */ /* 0x000fec0003800000 */
.L_x_5387:
[----:B------:R-:W2:Y:S02]  /*6e80*/  LDG.E.64 R2, desc[UR36][R2.64] ;  /* 0x0000002402027981 */ /* 0x000ea4000c1e1b00 */
[----:B--2---:R-:W0:Y:S02]  /*6e90*/  I2F.U64 R0, R2 ;  /* 0x0000000200007312 */ /* 0x004e240000301000 */
[----:B0-----:R-:W-:-:S04]  /*6ea0*/  F2FP.F16.F32.PACK_AB R0, RZ, R0 ;  /* 0x00000000ff00723e */ /* 0x001fc800000000ff */
[----:B------:R-:W-:Y:S01]  /*6eb0*/  PRMT R19, R0, 0x7610, R19 ;  /* 0x0000761000137816 */ /* 0x000fe20000000013 */
[----:B------:R-:W-:Y:S06]  /*6ec0*/  BRA `(.L_x_5363) ;  /* 0x0000000000107947 */ /* 0x000fec0003800000 */
.L_x_5386:
[----:B------:R-:W2:Y:S02]  /*6ed0*/  LDG.E R2, desc[UR36][R2.64] ;  /* 0x0000002402027981 */ /* 0x000ea4000c1e1900 */
[----:B--2---:R-:W-:-:S04]  /*6ee0*/  I2FP.F32.U32 R0, R2 ;  /* 0x0000000200007245 */ /* 0x004fc80000201000 */
[----:B------:R-:W-:-:S04]  /*6ef0*/  F2FP.F16.F32.PACK_AB R0, RZ, R0 ;  /* 0x00000000ff00723e */ /* 0x000fc800000000ff */
[----:B------:R-:W-:-:S07]  /*6f00*/  PRMT R19, R0, 0x7610, R19 ;  /* 0x0000761000137816 */ /* 0x000fce0000000013 */
.L_x_5363:
        /* <DEDUP_REMOVED lines=18> */
.L_x_5394:
[----:B------:R-:W2:Y:S02]  /*7030*/  LDG.E.U8 R2, desc[UR36][R2.64] ;  /* 0x0000002402027981 */ /* 0x000ea4000c1e1100 */
[----:B--2---:R-:W-:-:S04]  /*7040*/  I2FP.F32.U32 R0, R2 ;  /* 0x0000000200007245 */ /* 0x004fc80000201000 */
[----:B------:R-:W-:Y:S01]  /*7050*/  F2FP.F16.F32.PACK_AB R0, RZ, R0 ;  /* 0x00000000ff00723e */ /* 0x000fe200000000ff */
[----:B------:R-:W-:Y:S06]  /*7060*/  BRA `(.L_x_5396) ;  /* 0x0000000c009c7947 */ /* 0x000fec0003800000 */
.L_x_5393:
        /* <DEDUP_REMOVED lines=10> */
.L_x_5398:
[----:B------:R-:W2:Y:S02]  /*7110*/  LDG.E R2, desc[UR36][R2.64] ;  /* 0x0000002402027981 */ /* 0x000ea4000c1e1900 */
[----:B--2---:R-:W-:-:S04]  /*7120*/  I2FP.F32.S32 R0, R2 ;  /* 0x0000000200007245 */ /* 0x004fc80000201400 */
[----:B------:R-:W-:Y:S01]  /*7130*/  F2FP.F16.F32.PACK_AB R0, RZ, R0 ;  /* 0x00000000ff00723e */ /* 0x000fe200000000ff */
[----:B------:R-:W-:Y:S06]  /*7140*/  BRA `(.L_x_5396) ;  /* 0x0000000c00647947 */ /* 0x000fec0003800000 */
.L_x_5397:
[----:B------:R-:W2:Y:S02]  /*7150*/  LDG.E.U16 R2, desc[UR36][R2.64] ;  /* 0x0000002402027981 */ /* 0x000ea4000c1e1500 */
[----:B--2---:R-:W0:Y:S02]  /*7160*/  I2F.S16 R0, R2 ;  /* 0x0000000200007306 */ /* 0x004e240000101400 */
[----:B0-----:R-:W-:Y:S01]  /*7170*/  F2FP.F16.F32.PACK_AB R0, RZ, R0 ;  /* 0x00000000ff00723e */ /* 0x001fe200000000ff */
[----:B------:R-:W-:Y:S06]  /*7180*/  BRA `(.L_x_5396) ;  /* 0x0000000c00547947 */ /* 0x000fec0003800000 */
.L_x_5392:
        /* <DEDUP_REMOVED lines=9> */
.L_x_5400:
[----:B------:R0:W5:Y:S01]  /*7220*/  LDG.E.U16 R0, desc[UR36][R2.64] ;  /* 0x0000002402007981 */ /* 0x000162000c1e1500 */
[----:B------:R-:W-:Y:S05]  /*7230*/  BRA `(.L_x_5396) ;  /* 0x0000000c00287947 */ /* 0x000fea0003800000 */
.L_x_5399:
        /* <DEDUP_REMOVED lines=9> */
.L_x_5402:
[----:B------:R1:W5:Y:S01]  /*72d0*/  LDG.E.U16 R0, desc[UR36][R2.64] ;  /* 0x0000002402007981 */ /* 0x000362000c1e1500 */
[----:B------:R-:W-:Y:S05]  /*72e0*/  BRA `(.L_x_5396) ;  /* 0x0000000800fc7947 */ /* 0x000fea0003800000 */
.L_x_5401:
        /* <DEDUP_REMOVED lines=12> */
.L_x_5391:
        /* <DEDUP_REMOVED lines=13> */
.L_x_5405:
        /* <DEDUP_REMOVED lines=12> */
.L_x_5404:
        /* <DEDUP_REMOVED lines=27> */
.L_x_5407:
        /* <DEDUP_REMOVED lines=13> */
.L_x_5406:
[----:B------:R-:W2:Y:S02]  /*77c0*/  LDG.E.U16 R0, desc[UR36][R2.64] ;  /* 0x0000002402007981 */ /* 0x000ea4000c1e1500 */
[----:B--2---:R-:W-:-:S05]  /*77d0*/  IMAD.U32 R0, R0, 0x10000, RZ ;  /* 0x0001000000007824 */ /* 0x004fca00078e00ff */
[----:B------:R-:W-:Y:S01]  /*77e0*/  F2FP.F16.F32.PACK_AB R0, RZ, R0 ;  /* 0x00000000ff00723e */ /* 0x000fe200000000ff */
[----:B------:R-:W-:Y:S06]  /*77f0*/  BRA `(.L_x_5396) ;  /* 0x0000000400b87947 */ /* 0x000fec0003800000 */
.L_x_5403:
        /* <DEDUP_REMOVED lines=12> */
.L_x_5410:
        /* <DEDUP_REMOVED lines=21> */
.L_x_5414:
[----:B------:R-:W-:Y:S05]  /*7a10*/  BSYNC.RECONVERGENT B1 ;  /* 0x0000000000017941 */ /* 0x000fea0003800200 */
.L_x_5413:
[----:B------:R-:W-:Y:S01]  /*7a20*/  IMAD.SHL.U32 R0, R0, 0x100000, RZ ;  /* 0x0010000000007824 */ /* 0x000fe200078e00ff */
[----:B------:R-:W-:-:S04]  /*7a30*/  LEA R2, R2, 0x3b800000, 0x17 ;  /* 0x3b80000002027811 */ /* 0x000fc800078eb8ff */
[----:B------:R-:W-:-:S07]  /*7a40*/  LOP3.LUT R0, R2, R0, R7, 0xfe, !PT ;  /* 0x0000000002007212 */ /* 0x000fce00078efe07 */
.L_x_5412:
[----:B------:R-:W-:Y:S05]  /*7a50*/  BSYNC.RECONVERGENT B0 ;  /* 0x0000000000007941 */ /* 0x000fea0003800200 */
.L_x_5411:
[----:B------:R-:W-:Y:S01]  /*7a60*/  F2FP.F16.F32.PACK_AB R0, RZ, R0 ;  /* 0x00000000ff00723e */ /* 0x000fe200000000ff */
[----:B------:R-:W-:Y:S06]  /*7a70*/  BRA `(.L_x_5396) ;  /* 0x0000000400187947 */ /* 0x000fec0003800000 */
.L_x_5409:
        /* <DEDUP_REMOVED lines=21> */
.L_x_5418:
[----:B------:R-:W-:Y:S05]  /*7bd0*/  BSYNC.RECONVERGENT B1 ;  /* 0x0000000000017941 */ /* 0x000fea0003800200 */
.L_x_5417:
[----:B------:R-:W-:Y:S01]  /*7be0*/  IMAD.SHL.U32 R0, R0, 0x200000, RZ ;  /* 0x0020000000007824 */ /* 0x000fe200078e00ff */
[----:B------:R-:W-:-:S04]  /*7bf0*/  LEA R2, R2, 0x37800000, 0x17 ;  /* 0x3780000002027811 */ /* 0x000fc800078eb8ff */
[----:B------:R-:W-:-:S07]  /*7c00*/  LOP3.LUT R0, R2, R0, R7, 0xfe, !PT ;  /* 0x0000000002007212 */ /* 0x000fce00078efe07 */
.L_x_5416:
[----:B------:R-:W-:Y:S05]  /*7c10*/  BSYNC.RECONVERGENT B0 ;  /* 0x0000000000007941 */ /* 0x000fea0003800200 */
.L_x_5415:
[----:B------:R-:W-:Y:S01]  /*7c20*/  F2FP.F16.F32.PACK_AB R0, RZ, R0 ;  /* 0x00000000ff00723e */ /* 0x000fe200000000ff */
[----:B------:R-:W-:Y:S06]  /*7c30*/  BRA `(.L_x_5396) ;  /* 0x0000000000a87947 */ /* 0x000fec0003800000 */
.L_x_5408:
        /* <DEDUP_REMOVED lines=14> */
.L_x_5422:
[----:B------:R-:W-:Y:S05]  /*7d20*/  BSYNC.RECONVERGENT B0 ;  /* 0x0000000000007941 */ /* 0x000fea0003800200 */
.L_x_5421:
[----:B------:R-:W-:Y:S01]  /*7d30*/  F2FP.F16.F32.PACK_AB R0, RZ, R0 ;  /* 0x00000000ff00723e */ /* 0x000fe200000000ff */
[----:B------:R-:W-:Y:S06]  /*7d40*/  BRA `(.L_x_5396) ;  /* 0x0000000000647947 */ /* 0x000fec0003800000 */
.L_x_5395:
        /* <DEDUP_REMOVED lines=16> */
.L_x_5423:
[----:B------:R-:W-:Y:S01]  /*7e50*/  PRMT R0, RZ, 0x7610, R0 ;  /* 0x00007610ff007816 */ /* 0x000fe20000000000 */
[----:B------:R-:W-:Y:S06]  /*7e60*/  BRA `(.L_x_5396) ;  /* 0x00000000001c7947 */ /* 0x000fec0003800000 */
.L_x_5420:
[----:B------:R-:W2:Y:S02]  /*7e70*/  LDG.E.64 R2, desc[UR36][R2.64] ;  /* 0x0000002402027981 */ /* 0x000ea4000c1e1b00 */
[----:B--2---:R-:W0:Y:S02]  /*7e80*/  I2F.U64 R0, R2 ;  /* 0x0000000200007312 */ /* 0x004e240000301000 */
[----:B0-----:R-:W-:Y:S01]  /*7e90*/  F2FP.F16.F32.PACK_AB R0, RZ, R0 ;  /* 0x00000000ff00723e */ /* 0x001fe200000000ff */
[----:B------:R-:W-:Y:S06]  /*7ea0*/  BRA `(.L_x_5396) ;  /* 0x00000000000c7947 */ /* 0x000fec0003800000 */
.L_x_5419:
[----:B------:R-:W2:Y:S02]  /*7eb0*/  LDG.E R2, desc[UR36][R2.64] ;  /* 0x0000002402027981 */ /* 0x000ea4000c1e1900 */
[----:B--2---:R-:W-:-:S04]  /*7ec0*/  I2FP.F32.U32 R0, R2 ;  /* 0x0000000200007245 */ /* 0x004fc80000201000 */
[----:B------:R-:W-:-:S07]  /*7ed0*/  F2FP.F16.F32.PACK_AB R0, RZ, R0 ;  /* 0x00000000ff00723e */ /* 0x000fce00000000ff */
.L_x_5396:
[----:B------:R-:W2:Y:S01]  /*7ee0*/  LDCU.64 UR4, c[0x0][0x600] ;  /* 0x0000c000ff0477ac */ /* 0x000ea20008000a00 */
[----:B01---5:R-:W-:Y:S02]  /*7ef0*/  HADD2.F32 R3, -RZ, R0.H0_H0 ;  /* 0x20000000ff037230 */ /* 0x023fe40000004100 */
[----:B------:R-:W-:Y:S01]  /*7f00*/  HADD2.F32 R19, -RZ, R19.H0_H0 ;  /* 0x20000013ff137230 */ /* 0x000fe20000004100 */
[----:B------:R-:W-:-:S04]  /*7f10*/  ULOP3.LUT UR6, UR40, 0xff, URZ, 0xc0, !UPT ;  /* 0x000000ff28067892 */ /* 0x000fc8000f8ec0ff */
[----:B------:R-:W-:Y:S01]  /*7f20*/  UISETP.GT.AND UP0, UPT, UR6, 0x9, UPT ;  /* 0x000000090600788c */ /* 0x000fe2000bf04270 */
[C---:B--2---:R-:W-:Y:S02]  /*7f30*/  FSETP.GEU.FTZ.AND P1, PT, R3.reuse, UR4, PT ;  /* 0x0000000403007c0b */ /* 0x044fe4000bf3e000 */
[----:B------:R-:W-:Y:S01]  /*7f40*/  FSETP.GT.FTZ.AND P0, PT, R3, UR5, PT ;  /* 0x0000000503007c0b */ /* 0x000fe2000bf14000 */
[----:B------:R-:W0:Y:S03]  /*7f50*/  LDCU.64 UR4, c[0x0][0x5e8] ;  /* 0x0000bd00ff0477ac */ /* 0x000e260008000a00 */
[----:B------:R-:W-:-:S13]  /*7f60*/  PLOP3.LUT P0, PT, P1, P0, PT, 0x8f, 0xf8 ;  /* 0x0000000000f8781c */ /* 0x000fda0000f01177 */
[----:B------:R-:W-:Y:S01]  /*7f70*/  @!P0 FADD.FTZ R0, -R3, 1 ;  /* 0x3f80000003008421 */ /* 0x000fe20000010100 */
[----:B0-----:R-:W-:-:S03]  /*7f80*/  IADD3 R2, P1, PT, R16, UR4, RZ ;  /* 0x0000000410027c10 */ /* 0x001fc6000ff3e0ff */
        /* <DEDUP_REMOVED lines=19> */
.L_x_5427:
[----:B------:R-:W-:-:S06]  /*80c0*/  HADD2.F32 R5, -RZ, R0.H0_H0 ;  /* 0x20000000ff057230 */ /* 0x000fcc0000004100 */
[----:B------:R-:W0:Y:S02]  /*80d0*/  F2I.S64.TRUNC R4, R5 ;  /* 0x0000000500047311 */ /* 0x000e24000020d900 */
[----:B0-----:R0:W-:Y:S01]  /*80e0*/  STG.E.U8 desc[UR36][R2.64], R4 ;  /* 0x0000000402007986 */ /* 0x0011e2000c101124 */
[----:B------:R-:W-:Y:S05]  /*80f0*/  BRA `(.L_x_5429) ;  /* 0x0000000c006c7947 */ /* 0x000fea0003800000 */
.L_x_5426:
        /* <DEDUP_REMOVED lines=10> */
.L_x_5431:
[----:B------:R-:W-:-:S04]  /*81a0*/  HADD2.F32 R0, -RZ, R0.H0_H0 ;  /* 0x20000000ff007230 */ /* 0x000fc80000004100 */
[----:B------:R-:W0:Y:S02]  /*81b0*/  F2I.FTZ.TRUNC.NTZ R5, R0 ;  /* 0x0000000000057305 */ /* 0x000e24000021f100 */
[----:B0-----:R0:W-:Y:S01]  /*81c0*/  STG.E desc[UR36][R2.64], R5 ;  /* 0x0000000502007986 */ /* 0x0011e2000c101924 */
[----:B------:R-:W-:Y:S05]  /*81d0*/  BRA `(.L_x_5429) ;  /* 0x0000000c00347947 */ /* 0x000fea0003800000 */
.L_x_5430:
[----:B------:R-:W-:-:S04]  /*81e0*/  HADD2.F32 R0, -RZ, R0.H0_H0 ;  /* 0x20000000ff007230 */ /* 0x000fc80000004100 */
[----:B------:R-:W0:Y:S02]  /*81f0*/  F2I.FTZ.TRUNC.NTZ R5, R0 ;  /* 0x0000000000057305 */ /* 0x000e24000021f100 */
[----:B0-----:R0:W-:Y:S01]  /*8200*/  STG.E.U16 desc[UR36][R2.64], R5 ;  /* 0x0000000502007986 */ /* 0x0011e2000c101524 */
[----:B------:R-:W-:Y:S05]  /*8210*/  BRA `(.L_x_5429) ;  /* 0x0000000c00247947 */ /* 0x000fea0003800000 */
.L_x_5425:
        /* <DEDUP_REMOVED lines=9> */
.L_x_5433:
[----:B------:R0:W-:Y:S01]  /*82b0*/  STG.E.U16 desc[UR36][R2.64], R0 ;  /* 0x0000000002007986 */ /* 0x0001e2000c101524 */
[----:B------:R-:W-:Y:S05]  /*82c0*/  BRA `(.L_x_5429) ;  /* 0x0000000800f87947 */ /* 0x000fea0003800000 */
.L_x_5432:
        /* <DEDUP_REMOVED lines=10> */
.L_x_5435:
[----:B------:R-:W-:-:S05]  /*8370*/  HADD2.F32 R0, -RZ, R0.H0_H0 ;  /* 0x20000000ff007230 */ /* 0x000fca0000004100 */
[----:B------:R-:W-:-:S04]  /*8380*/  F2FP.F16.F32.PACK_AB R0, RZ, R0 ;  /* 0x00000000ff00723e */ /* 0x000fc800000000ff */
[----:B------:R-:W-:-:S05]  /*8390*/  PRMT R0, R0, 0x5410, RZ ;  /* 0x0000541000007816 */ /* 0x000fca00000000ff */
[----:B------:R0:W-:Y:S01]  /*83a0*/  STG.E desc[UR36][R2.64], R0 ;  /* 0x0000000002007986 */ /* 0x0001e2000c101924 */
[----:B------:R-:W-:Y:S05]  /*83b0*/  BRA `(.L_x_5429) ;  /* 0x0000000800bc7947 */ /* 0x000fea0003800000 */
.L_x_5434:
[----:B------:R-:W-:-:S05]  /*83c0*/  HADD2.F32 R4, -RZ, R0.H0_H0 ;  /* 0x20000000ff047230 */ /* 0x000fca0000004100 */
[----:B------:R-:W-:-:S06]  /*83d0*/  FMUL.FTZ R4, R4, 1 ;  /* 0x3f80000004047820 */ /* 0x000fcc0000410000 */
[----:B------:R-:W0:Y:S02]  /*83e0*/  F2F.F64.F32 R4, R4 ;  /* 0x0000000400047310 */ /* 0x000e240000201800 */
[----:B0-----:R0:W-:Y:S01]  /*83f0*/  STG.E.64 desc[UR36][R2.64], R4 ;  /* 0x0000000402007986 */ /* 0x0011e2000c101b24 */
[----:B------:R-:W-:Y:S05]  /*8400*/  BRA `(.L_x_5429) ;  /* 0x0000000800a87947 */ /* 0x000fea0003800000 */
.L_x_5424:
        /* <DEDUP_REMOVED lines=14> */
.L_x_5439:
        /* <DEDUP_REMOVED lines=18> */
.L_x_5442:
[----:B------:R-:W-:-:S04]  /*8610*/  SHF.R.U32.HI R5, RZ, 0x18, R5 ;  /* 0x00000018ff057819 */ /* 0x000fc80000011605 */
[----:B------:R-:W-:-:S07]  /*8620*/  LOP3.LUT R0, R0, 0x80, R5, 0xf8, !PT ;  /* 0x0000008000007812 */ /* 0x000fce00078ef805 */
.L_x_5441:
[----:B------:R-:W-:Y:S05]  /*8630*/  BSYNC.RECONVERGENT B0 ;  /* 0x0000000000007941 */ /* 0x000fea0003800200 */
.L_x_5440:
[----:B------:R3:W-:Y:S01]  /*8640*/  STG.E.U8 desc[UR36][R2.64], R0 ;  /* 0x0000000002007986 */ /* 0x0007e2000c101124 */
[----:B------:R-:W-:Y:S05]  /*8650*/  BRA `(.L_x_5429) ;  /* 0x0000000800147947 */ /* 0x000fea0003800000 */
.L_x_5438:
[----:B------:R-:W-:Y:S01]  /*8660*/  HADD2.F32 R5, -RZ, R0.H0_H0 ;  /* 0x20000000ff057230 */ /* 0x000fe20000004100 */
[----:B------:R-:W-:Y:S01]  /*8670*/  BSSY.RECONVERGENT B0, `(.L_x_5443) ;  /* 0x0000013000007945 */ /* 0x000fe20003800200 */
[----:B------:R-:W-:-:S03]  /*8680*/  HFMA2 R0, -RZ, RZ, 0, 7.62939453125e-06 ;  /* 0x00000080ff007431 */ /* 0x000fc600000001ff */
        /* <DEDUP_REMOVED lines=15> */
.L_x_5445:
[----:B------:R-:W-:-:S04]  /*8780*/  SHF.R.U32.HI R5, RZ, 0x18, R5 ;  /* 0x00000018ff057819 */ /* 0x000fc80000011605 */
[----:B------:R-:W-:-:S07]  /*8790*/  LOP3.LUT R0, R0, 0x80, R5, 0xf8, !PT ;  /* 0x0000008000007812 */ /* 0x000fce00078ef805 */
.L_x_5444:
[----:B------:R-:W-:Y:S05]  /*87a0*/  BSYNC.RECONVERGENT B0 ;  /* 0x0000000000007941 */ /* 0x000fea0003800200 */
.L_x_5443:
[----:B------:R0:W-:Y:S01]  /*87b0*/  STG.E.U8 desc[UR36][R2.64], R0 ;  /* 0x0000000002007986 */ /* 0x0001e2000c101124 */
[----:B------:R-:W-:Y:S05]  /*87c0*/  BRA `(.L_x_5429) ;  /* 0x0000000400b87947 */ /* 0x000fea0003800000 */
.L_x_5437:
        /* <DEDUP_REMOVED lines=22> */
.L_x_5447:
[----:B------:R-:W-:-:S06]  /*8930*/  HADD2.F32 R4, -RZ, R0.H0_H0 ;  /* 0x20000000ff047230 */ /* 0x000fcc0000004100 */
[----:B------:R-:W0:Y:S02]  /*8940*/  F2I.U64.TRUNC R4, R4 ;  /* 0x0000000400047311 */ /* 0x000e24000020d800 */
[----:B0-----:R1:W-:Y:S01]  /*8950*/  STG.E.64 desc[UR36][R2.64], R4 ;  /* 0x0000000402007986 */ /* 0x0013e2000c101b24 */
[----:B------:R-:W-:Y:S05]  /*8960*/  BRA `(.L_x_5429) ;  /* 0x0000000400507947 */ /* 0x000fea0003800000 */
.L_x_5446:
[----:B------:R-:W-:-:S04]  /*8970*/  HADD2.F32 R0, -RZ, R0.H0_H0 ;  /* 0x20000000ff007230 */ /* 0x000fc80000004100 */
[----:B------:R-:W0:Y:S02]  /*8980*/  F2I.FTZ.U32.TRUNC.NTZ R5, R0 ;  /* 0x0000000000057305 */ /* 0x000e24000021f000 */
[----:B0-----:R0:W-:Y:S01]  /*8990*/  STG.E desc[UR36][R2.64], R5 ;  /* 0x0000000502007986 */ /* 0x0011e2000c101924 */
[----:B------:R-:W-:Y:S05]  /*89a0*/  BRA `(.L_x_5429) ;  /* 0x0000000400407947 */ /* 0x000fea0003800000 */
.L_x_5436:
        /* <DEDUP_REMOVED lines=11> */
.L_x_5449:
[----:B------:R-:W-:Y:S01]  /*8a60*/  HADD2.F32 R0, -RZ, R0.H0_H0 ;  /* 0x20000000ff007230 */ /* 0x000fe20000004100 */
[----:B------:R-:W-:-:S04]  /*8a70*/  CS2R R6, SRZ ;  /* 0x0000000000067805 */ /* 0x000fc8000001ff00 */
[----:B------:R-:W-:-:S04]  /*8a80*/  FMUL.FTZ R0, R0, 1 ;  /* 0x3f80000000007820 */ /* 0x000fc80000410000 */
[----:B------:R-:W0:Y:S02]  /*8a90*/  F2F.F64.F32 R4, R0 ;  /* 0x0000000000047310 */ /* 0x000e240000201800 */
[----:B0-----:R0:W-:Y:S01]  /*8aa0*/  STG.E.128 desc[UR36][R2.64], R4 ;  /* 0x0000000402007986 */ /* 0x0011e2000c101d24 */
[----:B------:R-:W-:Y:S05]  /*8ab0*/  BRA `(.L_x_5429) ;  /* 0x0000000000fc7947 */ /* 0x000fea0003800000 */
.L_x_5448:
[----:B------:R-:W-:-:S09]  /*8ac0*/  UISETP.NE.AND UP0, UPT, UR6, 0xf, UPT ;  /* 0x0000000f0600788c */ /* 0x000fd2000bf05270 */
[----:B------:R-:W-:Y:S05]  /*8ad0*/  BRA.U !UP0, `(.L_x_5450) ;  /* 0x0000000108e87547 */ /* 0x000fea000b800000 */
[----:B------:R-:W-:-:S09]  /*8ae0*/  UISETP.NE.AND UP0, UPT, UR6, 0x17, UPT ;  /* 0x000000170600788c */ /* 0x000fd2000bf05270 */
[----:B------:R-:W-:Y:S05]  /*8af0*/  BRA.U !UP0, `(.L_x_5451) ;  /* 0x0000000108907547 */ /* 0x000fea000b800000 */
[----:B------:R-:W-:-:S09]  /*8b00*/  UISETP.NE.AND UP0, UPT, UR6, 0x18, UPT ;  /* 0x000000180600788c */ /* 0x000fd2000bf05270 */
[----:B------:R-:W-:Y:S05]  /*8b10*/  BRA.U !UP0, `(.L_x_5452) ;  /* 0x0000000108447547 */ /* 0x000fea000b800000 */
.L_x_5428:
        /* <DEDUP_REMOVED lines=16> */
.L_x_5453:
[----:B------:R-:W-:Y:S05]  /*8c20*/  BRA `(.L_x_5429) ;  /* 0x0000000000a07947 */ /* 0x000fea0003800000 */
.L_x_5452:
[----:B------:R-:W-:Y:S01]  /*8c30*/  HADD2.F32 R7, -RZ, R0.H0_H0 ;  /* 0x20000000ff077230 */ /* 0x000fe20000004100 */
        /* <DEDUP_REMOVED lines=12> */
.L_x_5455:
[----:B------:R-:W-:Y:S05]  /*8d00*/  BSYNC.RECONVERGENT B0 ;  /* 0x0000000000007941 */ /* 0x000fea0003800200 */
.L_x_5454:
[----:B------:R-:W-:-:S05]  /*8d10*/  LOP3.LUT R5, R0, 0x80, R5, 0xf8, !PT ;  /* 0x0000008000057812 */ /* 0x000fca00078ef805 */
[----:B------:R0:W-:Y:S01]  /*8d20*/  STG.E.U8 desc[UR36][R2.64], R5 ;  /* 0x0000000502007986 */ /* 0x0001e2000c101124 */
[----:B------:R-:W-:Y:S05]  /*8d30*/  BRA `(.L_x_5429) ;  /* 0x00000000005c7947 */ /* 0x000fea0003800000 */
.L_x_5451:
        /* <DEDUP_REMOVED lines=12> */
.L_x_5457:
[----:B------:R-:W-:Y:S01]  /*8e00*/  IMAD.MOV.U32 R0, RZ, RZ, 0x7f ;  /* 0x0000007fff007424 */ /* 0x000fe200078e00ff */
[----:B------:R-:W-:-:S04]  /*8e10*/  ISETP.GT.U32.AND P0, PT, R4, 0x7f800000, PT ;  /* 0x7f8000000400780c */ /* 0x000fc80003f04070 */
[----:B------:R-:W-:-:S09]  /*8e20*/  SEL R0, R0, 0x7c, P0 ;  /* 0x0000007c00007807 */ /* 0x000fd20000000000 */
.L_x_5458:
[----:B------:R-:W-:Y:S05]  /*8e30*/  BSYNC.RECONVERGENT B0 ;  /* 0x0000000000007941 */ /* 0x000fea0003800200 */
.L_x_5456:
[----:B------:R-:W-:-:S04]  /*8e40*/  SHF.R.U32.HI R5, RZ, 0x18, R5 ;  /* 0x00000018ff057819 */ /* 0x000fc80000011605 */
[----:B------:R-:W-:-:S05]  /*8e50*/  LOP3.LUT R5, R0, 0x80, R5, 0xf8, !PT ;  /* 0x0000008000057812 */ /* 0x000fca00078ef805 */
[----:B------:R0:W-:Y:S01]  /*8e60*/  STG.E.U8 desc[UR36][R2.64], R5 ;  /* 0x0000000502007986 */ /* 0x0001e2000c101124 */
[----:B------:R-:W-:Y:S05]  /*8e70*/  BRA `(.L_x_5429) ;  /* 0x00000000000c7947 */ /* 0x000fea0003800000 */
.L_x_5450:
[----:B------:R-:W-:-:S05]  /*8e80*/  HADD2.F32 R0, -RZ, R0.H0_H0 ;  /* 0x20000000ff007230 */ /* 0x000fca0000004100 */
[----:B------:R-:W-:-:S05]  /*8e90*/  F2FP.BF16.F32.PACK_AB R0, RZ, R0 ;  /* 0x00000000ff00723e */ /* 0x000fca00000010ff */
[----:B------:R0:W-:Y:S02]  /*8ea0*/  STG.E.U16 desc[UR36][R2.64], R0 ;  /* 0x0000000002007986 */ /* 0x0001e4000c101524 */
.L_x_5429:
[----:B------:R-:W-:-:S07]  /*8eb0*/  VIADD R17, R17, 0x80 ;  /* 0x0000008011117836 */ /* 0x000fce0000000000 */
.L_x_5356:
[----:B------:R-:W-:Y:S05]  /*8ec0*/  BSYNC.RECONVERGENT B6 ;  /* 0x0000000000067941 */ /* 0x000fea0003800200 */
.L_x_5355:
[----:B------:R-:W5:Y:S01]  /*8ed0*/  LDCU UR4, c[0x0][0x380] ;  /* 0x00007000ff0477ac */ /* 0x000f620008000800 */
[----:B------:R-:W-:Y:S01]  /*8ee0*/  BSSY.RECONVERGENT B6, `(.L_x_5459) ;  /* 0x000046d000067945 */ /* 0x000fe20003800200 */
[----:B-----5:R-:W-:-:S13]  /*8ef0*/  ISETP.GE.AND P0, PT, R17, UR4, PT ;  /* 0x0000000411007c0c */ /* 0x020fda000bf06270 */
[----:B------:R-:W-:Y:S05]  /*8f00*/  @P0 BRA `(.L_x_5460) ;  /* 0x0000004400a80947 */ /* 0x000fea0003800000 */
[----:B------:R-:W5:Y:S01]  /*8f10*/  LDCU UR4, c[0x0][0x388] ;  /* 0x00007100ff0477ac */ /* 0x000f620008000800 */
[----:B------:R-:W-:Y:S01]  /*8f20*/  IMAD.MOV.U32 R18, RZ, RZ, RZ ;  /* 0x000000ffff127224 */ /* 0x000fe200078e00ff */
[----:B------:R-:W-:Y:S01]  /*8f30*/  MOV R16, RZ ;  /* 0x000000ff00107202 */ /* 0x000fe20000000f00 */
[----:B0--3--:R-:W-:Y:S01]  /*8f40*/  IMAD.MOV.U32 R0, RZ, RZ, RZ ;  /* 0x000000ffff007224 */ /* 0x009fe200078e00ff */
        /* <DEDUP_REMOVED lines=350> */
.L_x_5461:
        /* <DEDUP_REMOVED lines=19> */
.L_x_5465:
[----:B------:R-:W2:Y:S02]  /*a660*/  LDG.E.U8 R2, desc[UR36][R2.64] ;  /* 0x0000002402027981 */ /* 0x000ea4000c1e1100 */
[----:B--2---:R-:W-:-:S04]  /*a670*/  I2FP.F32.U32 R0, R2 ;  /* 0x0000000200007245 */ /* 0x004fc80000201000 */
[----:B------:R-:W-:-:S04]  /*a680*/  F2FP.F16.F32.PACK_AB R0, RZ, R0 ;  /* 0x00000000ff00723e */ /* 0x000fc800000000ff */
[----:B------:R-:W-:Y:S01]  /*a690*/  PRMT R19, R0, 0x7610, R19 ;  /* 0x0000761000137816 */ /* 0x000fe20000000013 */
[----:B------:R-:W-:Y:S06]  /*a6a0*/  BRA `(.L_x_5467) ;  /* 0x0000000c00d47947 */ /* 0x000fec0003800000 */
.L_x_5464:
        /* <DEDUP_REMOVED lines=11> */
.L_x_5469:
[----:B------:R-:W2:Y:S02]  /*a760*/  LDG.E R2, desc[UR36][R2.64] ;  /* 0x0000002402027981 */ /* 0x000ea4000c1e1900 */
[----:B--2---:R-:W-:-:S04]  /*a770*/  I2FP.F32.S32 R0, R2 ;  /* 0x0000000200007245 */ /* 0x004fc80000201400 */
[----:B------:R-:W-:-:S04]  /*a780*/  F2FP.F16.F32.PACK_AB R0, RZ, R0 ;  /* 0x00000000ff00723e */ /* 0x000fc800000000ff */
[----:B------:R-:W-:Y:S01]  /*a790*/  PRMT R19, R0, 0x7610, R19 ;  /* 0x0000761000137816 */ /* 0x000fe20000000013 */
[----:B------:R-:W-:Y:S06]  /*a7a0*/  BRA `(.L_x_5467) ;  /* 0x0000000c00947947 */ /* 0x000fec0003800000 */
.L_x_5468:
[----:B------:R-:W2:Y:S02]  /*a7b0*/  LDG.E.U16 R2, desc[UR36][R2.64] ;  /* 0x0000002402027981 */ /* 0x000ea4000c1e1500 */
[----:B--2---:R-:W0:Y:S02]  /*a7c0*/  I2F.S16 R0, R2 ;  /* 0x0000000200007306 */ /* 0x004e240000101400 */
[----:B0-----:R-:W-:-:S04]  /*a7d0*/  F2FP.F16.F32.PACK_AB R0, RZ, R0 ;  /* 0x00000000ff00723e */ /* 0x001fc800000000ff */
[----:B------:R-:W-:Y:S01]  /*a7e0*/  PRMT R19, R0, 0x7610, R19 ;  /* 0x0000761000137816 */ /* 0x000fe20000000013 */
[----:B------:R-:W-:Y:S06]  /*a7f0*/  BRA `(.L_x_5467) ;  /* 0x0000000c00807947 */ /* 0x000fec0003800000 */
.L_x_5463:
        /* <DEDUP_REMOVED lines=9> */
.L_x_5471:
[----:B------:R1:W5:Y:S01]  /*a890*/  LDG.E.U16 R19, desc[UR36][R2.64] ;  /* 0x0000002402137981 */ /* 0x000362000c1e1500 */
[----:B------:R-:W-:Y:S05]  /*a8a0*/  BRA `(.L_x_5467) ;  /* 0x0000000c00547947 */ /* 0x000fea0003800000 */
.L_x_5470:
        /* <DEDUP_REMOVED lines=9> */
.L_x_5473:
[----:B------:R0:W5:Y:S01]  /*a940*/  LDG.E.U16 R19, desc[UR36][R2.64] ;  /* 0x0000002402137981 */ /* 0x000162000c1e1500 */
[----:B------:R-:W-:Y:S05]  /*a950*/  BRA `(.L_x_5467) ;  /* 0x0000000c00287947 */ /* 0x000fea0003800000 */
.L_x_5472:
        /* <DEDUP_REMOVED lines=13> */
.L_x_5462:
        /* <DEDUP_REMOVED lines=14> */
.L_x_5476:
        /* <DEDUP_REMOVED lines=13> */
.L_x_5475:
        /* <DEDUP_REMOVED lines=27> */
.L_x_5478:
        /* <DEDUP_REMOVED lines=14> */
.L_x_5477:
[----:B------:R-:W2:Y:S02]  /*ae70*/  LDG.E.U16 R0, desc[UR36][R2.64] ;  /* 0x0000002402007981 */ /* 0x000ea4000c1e1500 */
[----:B--2---:R-:W-:-:S05]  /*ae80*/  IMAD.U32 R0, R0, 0x10000, RZ ;  /* 0x0001000000007824 */ /* 0x004fca00078e00ff */
[----:B------:R-:W-:-:S04]  /*ae90*/  F2FP.F16.F32.PACK_AB R0, RZ, R0 ;  /* 0x00000000ff00723e */ /* 0x000fc800000000ff */
[----:B------:R-:W-:Y:S01]  /*aea0*/  PRMT R19, R0, 0x7610, R19 ;  /* 0x0000761000137816 */ /* 0x000fe20000000013 */
[----:B------:R-:W-:Y:S06]  /*aeb0*/  BRA `(.L_x_5467) ;  /* 0x0000000400d07947 */ /* 0x000fec0003800000 */
.L_x_5474:
        /* <DEDUP_REMOVED lines=13> */
.L_x_5481:
        /* <DEDUP_REMOVED lines=21> */
.L_x_5485:
[----:B------:R-:W-:Y:S05]  /*b0e0*/  BSYNC.RECONVERGENT B1 ;  /* 0x0000000000017941 */ /* 0x000fea0003800200 */
.L_x_5484:
[----:B------:R-:W-:Y:S01]  /*b0f0*/  IMAD.SHL.U32 R0, R0, 0x100000, RZ ;  /* 0x0010000000007824 */ /* 0x000fe200078e00ff */
[----:B------:R-:W-:-:S04]  /*b100*/  LEA R2, R2, 0x3b800000, 0x17 ;  /* 0x3b80000002027811 */ /* 0x000fc800078eb8ff */
[----:B------:R-:W-:-:S07]  /*b110*/  LOP3.LUT R0, R2, R0, R7, 0xfe, !PT ;  /* 0x0000000002007212 */ /* 0x000fce00078efe07 */
.L_x_5483:
[----:B------:R-:W-:Y:S05]  /*b120*/  BSYNC.RECONVERGENT B0 ;  /* 0x0000000000007941 */ /* 0x000fea0003800200 */
.L_x_5482:
[----:B------:R-:W-:-:S04]  /*b130*/  F2FP.F16.F32.PACK_AB R0, RZ, R0 ;  /* 0x00000000ff00723e */ /* 0x000fc800000000ff */
[----:B------:R-:W-:Y:S01]  /*b140*/  PRMT R19, R0, 0x7610, R19 ;  /* 0x0000761000137816 */ /* 0x000fe20000000013 */
[----:B------:R-:W-:Y:S06]  /*b150*/  BRA `(.L_x_5467) ;  /* 0x0000000400287947 */ /* 0x000fec0003800000 */
.L_x_5480:
        /* <DEDUP_REMOVED lines=21> */
.L_x_5489:
[----:B------:R-:W-:Y:S05]  /*b2b0*/  BSYNC.RECONVERGENT B1 ;  /* 0x0000000000017941 */ /* 0x000fea0003800200 */
.L_x_5488:
[----:B------:R-:W-:Y:S01]  /*b2c0*/  IMAD.SHL.U32 R0, R0, 0x200000, RZ ;  /* 0x0020000000007824 */ /* 0x000fe200078e00ff */
[----:B------:R-:W-:-:S04]  /*b2d0*/  LEA R2, R2, 0x37800000, 0x17 ;  /* 0x3780000002027811 */ /* 0x000fc800078eb8ff */
[----:B------:R-:W-:-:S07]  /*b2e0*/  LOP3.LUT R0, R2, R0, R7, 0xfe, !PT ;  /* 0x0000000002007212 */ /* 0x000fce00078efe07 */
.L_x_5487:
[----:B------:R-:W-:Y:S05]  /*b2f0*/  BSYNC.RECONVERGENT B0 ;  /* 0x0000000000007941 */ /* 0x000fea0003800200 */
.L_x_5486:
[----:B------:R-:W-:-:S04]  /*b300*/  F2FP.F16.F32.PACK_AB R0, RZ, R0 ;  /* 0x00000000ff00723e */ /* 0x000fc800000000ff */
[----:B------:R-:W-:Y:S01]  /*b310*/  PRMT R19, R0, 0x7610, R19 ;  /* 0x0000761000137816 */ /* 0x000fe20000000013 */
[----:B------:R-:W-:Y:S06]  /*b320*/  BRA `(.L_x_5467) ;  /* 0x0000000000b47947 */ /* 0x000fec0003800000 */
.L_x_5479:
        /* <DEDUP_REMOVED lines=14> */
.L_x_5493:
[----:B------:R-:W-:Y:S05]  /*b410*/  BSYNC.RECONVERGENT B0 ;  /* 0x0000000000007941 */ /* 0x000fea0003800200 */
.L_x_5492:
[----:B------:R-:W-:-:S04]  /*b420*/  F2FP.F16.F32.PACK_AB R0, RZ, R0 ;  /* 0x00000000ff00723e */ /* 0x000fc800000000ff */
[----:B------:R-:W-:Y:S01]  /*b430*/  PRMT R19, R0, 0x7610, R19 ;  /* 0x0000761000137816 */ /* 0x000fe20000000013 */
[----:B------:R-:W-:Y:S06]  /*b440*/  BRA `(.L_x_5467) ;  /* 0x00000000006c7947 */ /* 0x000fec0003800000 */
.L_x_5466:
        /* <DEDUP_REMOVED lines=16> */
.L_x_5494:
[----:B------:R-:W-:Y:S01]  /*b550*/  PRMT R19, RZ, 0x7610, R19 ;  /* 0x00007610ff137816 */ /* 0x000fe20000000013 */
[----:B------:R-:W-:Y:S06]  /*b560*/  BRA `(.L_x_5467) ;  /* 0x0000000000247947 */ /* 0x000fec0003800000 */
.L_x_5491:
[----:B------:R-:W2:Y:S02]  /*b570*/  LDG.E.64 R2, desc[UR36][R2.64] ;  /* 0x0000002402027981 */ /* 0x000ea4000c1e1b00 */
[----:B--2---:R-:W0:Y:S02]  /*b580*/  I2F.U64 R0, R2 ;  /* 0x0000000200007312 */ /* 0x004e240000301000 */
[----:B0-----:R-:W-:-:S04]  /*b590*/  F2FP.F16.F32.PACK_AB R0, RZ, R0 ;  /* 0x00000000ff00723e */ /* 0x001fc800000000ff */
[----:B------:R-:W-:Y:S01]  /*b5a0*/  PRMT R19, R0, 0x7610, R19 ;  /* 0x0000761000137816 */ /* 0x000fe20000000013 */
[----:B------:R-:W-:Y:S06]  /*b5b0*/  BRA `(.L_x_5467) ;  /* 0x0000000000107947 */ /* 0x000fec0003800000 */
.L_x_5490:
[----:B------:R-:W2:Y:S02]  /*b5c0*/  LDG.E R2, desc[UR36][R2.64] ;  /* 0x0000002402027981 */ /* 0x000ea4000c1e1900 */
[----:B--2---:R-:W-:-:S04]  /*b5d0*/  I2FP.F32.U32 R0, R2 ;  /* 0x0000000200007245 */ /* 0x004fc80000201000 */
[----:B------:R-:W-:-:S04]  /*b5e0*/  F2FP.F16.F32.PACK_AB R0, RZ, R0 ;  /* 0x00000000ff00723e */ /* 0x000fc800000000ff */
[----:B------:R-:W-:-:S07]  /*b5f0*/  PRMT R19, R0, 0x7610, R19 ;  /* 0x0000761000137816 */ /* 0x000fce0000000013 */
.L_x_5467:
        /* <DEDUP_REMOVED lines=18> */
.L_x_5498:
[----:B------:R-:W2:Y:S02]  /*b720*/  LDG.E.U8 R2, desc[UR36][R2.64] ;  /* 0x0000002402027981 */ /* 0x000ea4000c1e1100 */
[----:B--2---:R-:W-:-:S04]  /*b730*/  I2FP.F32.U32 R0, R2 ;  /* 0x0000000200007245 */ /* 0x004fc80000201000 */
[----:B------:R-:W-:Y:S01]  /*b740*/  F2FP.F16.F32.PACK_AB R0, RZ, R0 ;  /* 0x00000000ff00723e */ /* 0x000fe200000000ff */
[----:B------:R-:W-:Y:S06]  /*b750*/  BRA `(.L_x_5500) ;  /* 0x0000000c009c7947 */ /* 0x000fec0003800000 */
.L_x_5497:
        /* <DEDUP_REMOVED lines=10> */
.L_x_5502:
[----:B------:R-:W2:Y:S02]  /*b800*/  LDG.E R2, desc[UR36][R2.64] ;  /* 0x0000002402027981 */ /* 0x000ea4000c1e1900 */
[----:B--2---:R-:W-:-:S04]  /*b810*/  I2FP.F32.S32 R0, R2 ;  /* 0x0000000200007245 */ /* 0x004fc80000201400 */
[----:B------:R-:W-:Y:S01]  /*b820*/  F2FP.F16.F32.PACK_AB R0, RZ, R0 ;  /* 0x00000000ff00723e */ /* 0x000fe200000000ff */
[----:B------:R-:W-:Y:S06]  /*b830*/  BRA `(.L_x_5500) ;  /* 0x0000000c00647947 */ /* 0x000fec0003800000 */
.L_x_5501:
[----:B------:R-:W2:Y:S02]  /*b840*/  LDG.E.U16 R2, desc[UR36][R2.64] ;  /* 0x0000002402027981 */ /* 0x000ea4000c1e1500 */
[----:B--2---:R-:W0:Y:S02]  /*b850*/  I2F.S16 R0, R2 ;  /* 0x0000000200007306 */ /* 0x004e240000101400 */
[----:B0-----:R-:W-:Y:S01]  /*b860*/  F2FP.F16.F32.PACK_AB R0, RZ, R0 ;  /* 0x00000000ff00723e */ /* 0x001fe200000000ff */
[----:B------:R-:W-:Y:S06]  /*b870*/  BRA `(.L_x_5500) ;  /* 0x0000000c00547947 */ /* 0x000fec0003800000 */
.L_x_5496:
        /* <DEDUP_REMOVED lines=9> */
.L_x_5504:
[----:B------:R0:W5:Y:S01]  /*b910*/  LDG.E.U16 R0, desc[UR36][R2.64] ;  /* 0x0000002402007981 */ /* 0x000162000c1e1500 */
[----:B------:R-:W-:Y:S05]  /*b920*/  BRA `(.L_x_5500) ;  /* 0x0000000c00287947 */ /* 0x000fea0003800000 */
.L_x_5503:
        /* <DEDUP_REMOVED lines=9> */
.L_x_5506:
[----:B------:R1:W5:Y:S01]  /*b9c0*/  LDG.E.U16 R0, desc[UR36][R2.64] ;  /* 0x0000002402007981 */ /* 0x000362000c1e1500 */
[----:B------:R-:W-:Y:S05]  /*b9d0*/  BRA `(.L_x_5500) ;  /* 0x0000000800fc7947 */ /* 0x000fea0003800000 */
.L_x_5505:
        /* <DEDUP_REMOVED lines=12> */
.L_x_5495:
        /* <DEDUP_REMOVED lines=13> */
.L_x_5509:
        /* <DEDUP_REMOVED lines=12> */
.L_x_5508:
        /* <DEDUP_REMOVED lines=27> */
.L_x_5511:
        /* <DEDUP_REMOVED lines=13> */
.L_x_5510:
[----:B------:R-:W2:Y:S02]  /*beb0*/  LDG.E.U16 R0, desc[UR36][R2.64] ;  /* 0x0000002402007981 */ /* 0x000ea4000c1e1500 */
[----:B--2---:R-:W-:-:S05]  /*bec0*/  IMAD.U32 R0, R0, 0x10000, RZ ;  /* 0x0001000000007824 */ /* 0x004fca00078e00ff */
[----:B------:R-:W-:Y:S01]  /*bed0*/  F2FP.F16.F32.PACK_AB R0, RZ, R0 ;  /* 0x00000000ff00723e */ /* 0x000fe200000000ff */
[----:B------:R-:W-:Y:S06]  /*bee0*/  BRA `(.L_x_5500) ;  /* 0x0000000400b87947 */ /* 0x000fec0003800000 */
.L_x_5507:
        /* <DEDUP_REMOVED lines=12> */
.L_x_5514:
        /* <DEDUP_REMOVED lines=21> */
.L_x_5518:
[----:B------:R-:W-:Y:S05]  /*c100*/  BSYNC.RECONVERGENT B1 ;  /* 0x0000000000017941 */ /* 0x000fea0003800200 */
.L_x_5517:
[----:B------:R-:W-:Y:S01]  /*c110*/  IMAD.SHL.U32 R0, R0, 0x100000, RZ ;  /* 0x0010000000007824 */ /* 0x000fe200078e00ff */
[----:B------:R-:W-:-:S04]  /*c120*/  LEA R2, R2, 0x3b800000, 0x17 ;  /* 0x3b80000002027811 */ /* 0x000fc800078eb8ff */
[----:B------:R-:W-:-:S07]  /*c130*/  LOP3.LUT R0, R2, R0, R7, 0xfe, !PT ;  /* 0x0000000002007212 */ /* 0x000fce00078efe07 */
.L_x_5516:
[----:B------:R-:W-:Y:S05]  /*c140*/  BSYNC.RECONVERGENT B0 ;  /* 0x0000000000007941 */ /* 0x000fea0003800200 */
.L_x_5515:
[----:B------:R-:W-:Y:S01]  /*c150*/  F2FP.F16.F32.PACK_AB R0, RZ, R0 ;  /* 0x00000000ff00723e */ /* 0x000fe200000000ff */
[----:B------:R-:W-:Y:S06]  /*c160*/  BRA `(.L_x_5500) ;  /* 0x0000000400187947 */ /* 0x000fec0003800000 */
.L_x_5513:
        /* <DEDUP_REMOVED lines=21> */
.L_x_5522:
[----:B------:R-:W-:Y:S05]  /*c2c0*/  BSYNC.RECONVERGENT B1 ;  /* 0x0000000000017941 */ /* 0x000fea0003800200 */
.L_x_5521:
[----:B------:R-:W-:Y:S01]  /*c2d0*/  IMAD.SHL.U32 R0, R0, 0x200000, RZ ;  /* 0x0020000000007824 */ /* 0x000fe200078e00ff */
[----:B------:R-:W-:-:S04]  /*c2e0*/  LEA R2, R2, 0x37800000, 0x17 ;  /* 0x3780000002027811 */ /* 0x000fc800078eb8ff */
[----:B------:R-:W-:-:S07]  /*c2f0*/  LOP3.LUT R0, R2, R0, R7, 0xfe, !PT ;  /* 0x0000000002007212 */ /* 0x000fce00078efe07 */
.L_x_5520:
[----:B------:R-:W-:Y:S05]  /*c300*/  BSYNC.RECONVERGENT B0 ;  /* 0x0000000000007941 */ /* 0x000fea0003800200 */
.L_x_5519:
[----:B------:R-:W-:Y:S01]  /*c310*/  F2FP.F16.F32.PACK_AB R0, RZ, R0 ;  /* 0x00000000ff00723e */ /* 0x000fe200000000ff */
[----:B------:R-:W-:Y:S06]  /*c320*/  BRA `(.L_x_5500) ;  /* 0x0000000000a87947 */ /* 0x000fec0003800000 */
.L_x_5512:
        /* <DEDUP_REMOVED lines=14> */
.L_x_5526:
[----:B------:R-:W-:Y:S05]  /*c410*/  BSYNC.RECONVERGENT B0 ;  /* 0x0000000000007941 */ /* 0x000fea0003800200 */
.L_x_5525:
[----:B------:R-:W-:Y:S01]  /*c420*/  F2FP.F16.F32.PACK_AB R0, RZ, R0 ;  /* 0x00000000ff00723e */ /* 0x000fe200000000ff */
[----:B------:R-:W-:Y:S06]  /*c430*/  BRA `(.L_x_5500) ;  /* 0x0000000000647947 */ /* 0x000fec0003800000 */
.L_x_5499:
        /* <DEDUP_REMOVED lines=16> */
.L_x_5527:
[----:B------:R-:W-:Y:S01]  /*c540*/  PRMT R0, RZ, 0x7610, R0 ;  /* 0x00007610ff007816 */ /* 0x000fe20000000000 */
[----:B------:R-:W-:Y:S06]  /*c550*/  BRA `(.L_x_5500) ;  /* 0x00000000001c7947 */ /* 0x000fec0003800000 */
.L_x_5524:
[----:B------:R-:W2:Y:S02]  /*c560*/  LDG.E.64 R2, desc[UR36][R2.64] ;  /* 0x0000002402027981 */ /* 0x000ea4000c1e1b00 */
[----:B--2---:R-:W0:Y:S02]  /*c570*/  I2F.U64 R0, R2 ;  /* 0x0000000200007312 */ /* 0x004e240000301000 */
[----:B0-----:R-:W-:Y:S01]  /*c580*/  F2FP.F16.F32.PACK_AB R0, RZ, R0 ;  /* 0x00000000ff00723e */ /* 0x001fe200000000ff */
[----:B------:R-:W-:Y:S06]  /*c590*/  BRA `(.L_x_5500) ;  /* 0x00000000000c7947 */ /* 0x000fec0003800000 */
.L_x_5523:
[----:B------:R-:W2:Y:S02]  /*c5a0*/  LDG.E R2, desc[UR36][R2.64] ;  /* 0x0000002402027981 */ /* 0x000ea4000c1e1900 */
[----:B--2---:R-:W-:-:S04]  /*c5b0*/  I2FP.F32.U32 R0, R2 ;  /* 0x0000000200007245 */ /* 0x004fc80000201000 */
[----:B------:R-:W-:-:S07]  /*c5c0*/  F2FP.F16.F32.PACK_AB R0, RZ, R0 ;  /* 0x00000000ff00723e */ /* 0x000fce00000000ff */
.L_x_5500:
        /* <DEDUP_REMOVED lines=12> */
[----:B------:R-:W-:Y:S02]  /*c690*/  IMAD.MOV.U32 R0, RZ, RZ, RZ ;  /* 0x000000ffff007224 */ /* 0x000fe400078e00ff */
[----:B------:R-:W-:-:S03]  /*c6a0*/  IMAD.X R3, RZ, RZ, UR5, P1 ;  /* 0x00000005ff037e24 */ /* 0x000fc600088e06ff */
        /* <DEDUP_REMOVED lines=16> */
.L_x_5531:
[----:B------:R-:W-:-:S06]  /*c7b0*/  HADD2.F32 R5, -RZ, R0.H0_H0 ;  /* 0x20000000ff057230 */ /* 0x000fcc0000004100 */
[----:B------:R-:W0:Y:S02]  /*c7c0*/  F2I.S64.TRUNC R4, R5 ;  /* 0x0000000500047311 */ /* 0x000e24000020d900 */
[----:B0-----:R0:W-:Y:S01]  /*c7d0*/  STG.E.U8 desc[UR36][R2.64], R4 ;  /* 0x0000000402007986 */ /* 0x0011e2000c101124 */
[----:B------:R-:W-:Y:S05]  /*c7e0*/  BRA `(.L_x_5533) ;  /* 0x0000000c006c7947 */ /* 0x000fea0003800000 */
.L_x_5530:
        /* <DEDUP_REMOVED lines=10> */
.L_x_5535:
[----:B------:R-:W-:-:S04]  /*c890*/  HADD2.F32 R0, -RZ, R0.H0_H0 ;  /* 0x20000000ff007230 */ /* 0x000fc80000004100 */
[----:B------:R-:W0:Y:S02]  /*c8a0*/  F2I.FTZ.TRUNC.NTZ R5, R0 ;  /* 0x0000000000057305 */ /* 0x000e24000021f100 */
[----:B0-----:R0:W-:Y:S01]  /*c8b0*/  STG.E desc[UR36][R2.64], R5 ;  /* 0x0000000502007986 */ /* 0x0011e2000c101924 */
[----:B------:R-:W-:Y:S05]  /*c8c0*/  BRA `(.L_x_5533) ;  /* 0x0000000c00347947 */ /* 0x000fea0003800000 */
.L_x_5534:
[----:B------:R-:W-:-:S04]  /*c8d0*/  HADD2.F32 R0, -RZ, R0.H0_H0 ;  /* 0x20000000ff007230 */ /* 0x000fc80000004100 */
[----:B------:R-:W0:Y:S02]  /*c8e0*/  F2I.FTZ.TRUNC.NTZ R5, R0 ;  /* 0x0000000000057305 */ /* 0x000e24000021f100 */
[----:B0-----:R0:W-:Y:S01]  /*c8f0*/  STG.E.U16 desc[UR36][R2.64], R5 ;  /* 0x0000000502007986 */ /* 0x0011e2000c101524 */
[----:B------:R-:W-:Y:S05]  /*c900*/  BRA `(.L_x_5533) ;  /* 0x0000000c00247947 */ /* 0x000fea0003800000 */
.L_x_5529:
        /* <DEDUP_REMOVED lines=9> */
.L_x_5537:
[----:B------:R0:W-:Y:S01]  /*c9a0*/  STG.E.U16 desc[UR36][R2.64], R0 ;  /* 0x0000000002007986 */ /* 0x0001e2000c101524 */
[----:B------:R-:W-:Y:S05]  /*c9b0*/  BRA `(.L_x_5533) ;  /* 0x0000000800f87947 */ /* 0x000fea0003800000 */
.L_x_5536:
        /* <DEDUP_REMOVED lines=10> */
.L_x_5539:
[----:B------:R-:W-:-:S05]  /*ca60*/  HADD2.F32 R0, -RZ, R0.H0_H0 ;  /* 0x20000000ff007230 */ /* 0x000fca0000004100 */
[----:B------:R-:W-:-:S04]  /*ca70*/  F2FP.F16.F32.PACK_AB R0, RZ, R0 ;  /* 0x00000000ff00723e */ /* 0x000fc800000000ff */
[----:B------:R-:W-:-:S05]  /*ca80*/  PRMT R0, R0, 0x5410, RZ ;  /* 0x0000541000007816 */ /* 0x000fca00000000ff */
[----:B------:R0:W-:Y:S01]  /*ca90*/  STG.E desc[UR36][R2.64], R0 ;  /* 0x0000000002007986 */ /* 0x0001e2000c101924 */
[----:B------:R-:W-:Y:S05]  /*caa0*/  BRA `(.L_x_5533) ;  /* 0x0000000800bc7947 */ /* 0x000fea0003800000 */
.L_x_5538:
[----:B------:R-:W-:-:S05]  /*cab0*/  HADD2.F32 R4, -RZ, R0.H0_H0 ;  /* 0x20000000ff047230 */ /* 0x000fca0000004100 */
[----:B------:R-:W-:-:S06]  /*cac0*/  FMUL.FTZ R4, R4, 1 ;  /* 0x3f80000004047820 */ /* 0x000fcc0000410000 */
[----:B------:R-:W0:Y:S02]  /*cad0*/  F2F.F64.F32 R4, R4 ;  /* 0x0000000400047310 */ /* 0x000e240000201800 */
[----:B0-----:R0:W-:Y:S01]  /*cae0*/  STG.E.64 desc[UR36][R2.64], R4 ;  /* 0x0000000402007986 */ /* 0x0011e2000c101b24 */
[----:B------:R-:W-:Y:S05]  /*caf0*/  BRA `(.L_x_5533) ;  /* 0x0000000800a87947 */ /* 0x000fea0003800000 */
.L_x_5528:
        /* <DEDUP_REMOVED lines=14> */
.L_x_5543:
[----:B------:R-:W-:Y:S01]  /*cbe0*/  HADD2.F32 R5, -RZ, R0.H0_H0 ;  /* 0x20000000ff057230 */ /* 0x000fe20000004100 */
        /* <DEDUP_REMOVED lines=17> */
.L_x_5546:
[----:B------:R-:W-:-:S04]  /*cd00*/  SHF.R.U32.HI R5, RZ, 0x18, R5 ;  /* 0x00000018ff057819 */ /* 0x000fc80000011605 */
[----:B------:R-:W-:-:S07]  /*cd10*/  LOP3.LUT R0, R0, 0x80, R5, 0xf8, !PT ;  /* 0x0000008000007812 */ /* 0x000fce00078ef805 */
.L_x_5545:
[----:B------:R-:W-:Y:S05]  /*cd20*/  BSYNC.RECONVERGENT B0 ;  /* 0x0000000000007941 */ /* 0x000fea0003800200 */
.L_x_5544:
[----:B------:R0:W-:Y:S01]  /*cd30*/  STG.E.U8 desc[UR36][R2.64], R0 ;  /* 0x0000000002007986 */ /* 0x0001e2000c101124 */
[----:B------:R-:W-:Y:S05]  /*cd40*/  BRA `(.L_x_5533) ;  /* 0x0000000800147947 */ /* 0x000fea0003800000 */
.L_x_5542:
        /* <DEDUP_REMOVED lines=18> */
.L_x_5549:
[----:B------:R-:W-:-:S04]  /*ce70*/  SHF.R.U32.HI R5, RZ, 0x18, R5 ;  /* 0x00000018ff057819 */ /* 0x000fc80000011605 */
[----:B------:R-:W-:-:S07]  /*ce80*/  LOP3.LUT R0, R0, 0x80, R5, 0xf8, !PT ;  /* 0x0000008000007812 */ /* 0x000fce00078ef805 */
.L_x_5548:
[----:B------:R-:W-:Y:S05]  /*ce90*/  BSYNC.RECONVERGENT B0 ;  /* 0x0000000000007941 */ /* 0x000fea0003800200 */
.L_x_5547:
[----:B------:R0:W-:Y:S01]  /*cea0*/  STG.E.U8 desc[UR36][R2.64], R0 ;  /* 0x0000000002007986 */ /* 0x0001e2000c101124 */
[----:B------:R-:W-:Y:S05]  /*ceb0*/  BRA `(.L_x_5533) ;  /* 0x0000000400b87947 */ /* 0x000fea0003800000 */
.L_x_5541:
        /* <DEDUP_REMOVED lines=22> */
.L_x_5551:
[----:B------:R-:W-:-:S06]  /*d020*/  HADD2.F32 R4, -RZ, R0.H0_H0 ;  /* 0x20000000ff047230 */ /* 0x000fcc0000004100 */
[----:B------:R-:W0:Y:S02]  /*d030*/  F2I.U64.TRUNC R4, R4 ;  /* 0x0000000400047311 */ /* 0x000e24000020d800 */
[----:B0-----:R0:W-:Y:S01]  /*d040*/  STG.E.64 desc[UR36][R2.64], R4 ;  /* 0x0000000402007986 */ /* 0x0011e2000c101b24 */
[----:B------:R-:W-:Y:S05]  /*d050*/  BRA `(.L_x_5533) ;  /* 0x0000000400507947 */ /* 0x000fea0003800000 */
.L_x_5550:
[----:B------:R-:W-:-:S04]  /*d060*/  HADD2.F32 R0, -RZ, R0.H0_H0 ;  /* 0x20000000ff007230 */ /* 0x000fc80000004100 */
[----:B------:R-:W0:Y:S02]  /*d070*/  F2I.FTZ.U32.TRUNC.NTZ R5, R0 ;  /* 0x0000000000057305 */ /* 0x000e24000021f000 */
[----:B0-----:R0:W-:Y:S01]  /*d080*/  STG.E desc[UR36][R2.64], R5 ;  /* 0x0000000502007986 */ /* 0x0011e2000c101924 */
[----:B------:R-:W-:Y:S05]  /*d090*/  BRA `(.L_x_5533) ;  /* 0x0000000400407947 */ /* 0x000fea0003800000 */
.L_x_5540:
        /* <DEDUP_REMOVED lines=11> */
.L_x_5553:
[----:B------:R-:W-:Y:S01]  /*d150*/  HADD2.F32 R0, -RZ, R0.H0_H0 ;  /* 0x20000000ff007230 */ /* 0x000fe20000004100 */
[----:B------:R-:W-:-:S04]  /*d160*/  CS2R R6, SRZ ;  /* 0x0000000000067805 */ /* 0x000fc8000001ff00 */
[----:B------:R-:W-:-:S04]  /*d170*/  FMUL.FTZ R0, R0, 1 ;  /* 0x3f80000000007820 */ /* 0x000fc80000410000 */
[----:B------:R-:W0:Y:S02]  /*d180*/  F2F.F64.F32 R4, R0 ;  /* 0x0000000000047310 */ /* 0x000e240000201800 */
[----:B0-----:R0:W-:Y:S01]  /*d190*/  STG.E.128 desc[UR36][R2.64], R4 ;  /* 0x0000000402007986 */ /* 0x0011e2000c101d24 */
[----:B------:R-:W-:Y:S05]  /*d1a0*/  BRA `(.L_x_5533) ;  /* 0x0000000000fc7947 */ /* 0x000fea0003800000 */
.L_x_5552:
[----:B------:R-:W-:-:S09]  /*d1b0*/  UISETP.NE.AND UP0, UPT, UR6, 0xf, UPT ;  /* 0x0000000f0600788c */ /* 0x000fd2000bf05270 */
[----:B------:R-:W-:Y:S05]  /*d1c0*/  BRA.U !UP0, `(.L_x_5554) ;  /* 0x0000000108e87547 */ /* 0x000fea000b800000 */
[----:B------:R-:W-:-:S09]  /*d1d0*/  UISETP.NE.AND UP0, UPT, UR6, 0x17, UPT ;  /* 0x000000170600788c */ /* 0x000fd2000bf05270 */
[----:B------:R-:W-:Y:S05]  /*d1e0*/  BRA.U !UP0, `(.L_x_5555) ;  /* 0x0000000108907547 */ /* 0x000fea000b800000 */
[----:B------:R-:W-:-:S09]  /*d1f0*/  UISETP.NE.AND UP0, UPT, UR6, 0x18, UPT ;  /* 0x000000180600788c */ /* 0x000fd2000bf05270 */
[----:B------:R-:W-:Y:S05]  /*d200*/  BRA.U !UP0, `(.L_x_5556) ;  /* 0x0000000108447547 */ /* 0x000fea000b800000 */
.L_x_5532:
[----:B------:R-:W-:Y:S01]  /*d210*/  MOV R0, 0x0 ;  /* 0x0000000000007802 */ /* 0x000fe20000000f00 */
[----:B------:R-:W0:Y:S01]  /*d220*/  LDCU.64 UR4, c[0x4][0x128] ;  /* 0x01002500ff0477ac */ /* 0x000e220008000a00 */
[----:B------:R-:W-:Y:S02]  /*d230*/  HFMA2 R12, -RZ, RZ, 0, 5.9604644775390625e-08 ;  /* 0x00000001ff0c7431 */ /* 0x000fe400000001ff */
[----:B------:R-:W-:Y:S01]  /*d240*/  IMAD.MOV.U32 R8, RZ, RZ, 0x65 ;  /* 0x00000065ff087424 */ /* 0x000fe200078e00ff */
[----:B------:R1:W2:Y:S01]  /*d250*/  LDC.64 R2, c[0x4][R0] ;  /* 0x0100000000027b82 */ /* 0x0002a20000000a00 */
[----:B------:R-:W3:Y:S01]  /*d260*/  LDCU.64 UR6, c[0x4][0x130] ;  /* 0x01002600ff0677ac */ /* 0x000ee20008000a00 */
[----:B------:R-:W-:Y:S01]  /*d270*/  IMAD.MOV.U32 R13, RZ, RZ, RZ ;  /* 0x000000ffff0d7224 */ /* 0x000fe200078e00ff */
[----:B------:R-:W4:Y:S01]  /*d280*/  LDCU.64 UR8, c[0x4][0x30] ;  /* 0x01000600ff0877ac */ /* 0x000f220008000a00 */
[----:B0-----:R-:W-:Y:S02]  /*d290*/  IMAD.U32 R4, RZ, RZ, UR4 ;  /* 0x00000004ff047e24 */ /* 0x001fe4000f8e00ff */
[----:B------:R-:W-:Y:S01]  /*d2a0*/  IMAD.U32 R5, RZ, RZ, UR5 ;  /* 0x00000005ff057e24 */ /* 0x000fe2000f8e00ff */
[----:B---3--:R-:W-:Y:S01]  /*d2b0*/  MOV R6, UR6 ;  /* 0x0000000600067c02 */ /* 0x008fe20008000f00 */
[----:B------:R-:W-:-:S02]  /*d2c0*/  IMAD.U32 R7, RZ, RZ, UR7 ;  /* 0x00000007ff077e24 */ /* 0x000fc4000f8e00ff */
[----:B----4-:R-:W-:Y:S02]  /*d2d0*/  IMAD.U32 R10, RZ, RZ, UR8 ;  /* 0x00000008ff0a7e24 */ /* 0x010fe4000f8e00ff */
[----:B-1----:R-:W-:-:S07]  /*d2e0*/  IMAD.U32 R11, RZ, RZ, UR9 ;  /* 0x00000009ff0b7e24 */ /* 0x002fce000f8e00ff */
[----:B------:R-:W-:-:S07]  /*d2f0*/  LEPC R20, `(.L_x_5557) ;  /* 0x000000001014794e */ /* 0x000fce0000000000 */
[----:B--2---:R-:W-:Y:S05]  /*d300*/  CALL.ABS.NOINC R2 ;  /* 0x0000000002007343 */ /* 0x004fea0003c00000 */
.L_x_5557:
[----:B------:R-:W-:Y:S05]  /*d310*/  BRA `(.L_x_5533) ;  /* 0x0000000000a07947 */ /* 0x000fea0003800000 */
.L_x_5556:
        /* <DEDUP_REMOVED lines=13> */
.L_x_5559:
[----:B------:R-:W-:Y:S05]  /*d3f0*/  BSYNC.RECONVERGENT B0 ;  /* 0x0000000000007941 */ /* 0x000fea0003800200 */
.L_x_5558:
[----:B------:R-:W-:-:S05]  /*d400*/  LOP3.LUT R5, R0, 0x80, R5, 0xf8, !PT ;  /* 0x0000008000057812 */ /* 0x000fca00078ef805 */
[----:B------:R3:W-:Y:S01]  /*d410*/  STG.E.U8 desc[UR36][R2.64], R5 ;  /* 0x0000000502007986 */ /* 0x0007e2000c101124 */
[----:B------:R-:W-:Y:S05]  /*d420*/  BRA `(.L_x_5533) ;  /* 0x00000000005c7947 */ /* 0x000fea0003800000 */
.L_x_5555:
        /* <DEDUP_REMOVED lines=12> */
.L_x_5561:
[----:B------:R-:W-:Y:S01]  /*d4f0*/  IMAD.MOV.U32 R0, RZ, RZ, 0x7f ;  /* 0x0000007fff007424 */ /* 0x000fe200078e00ff */
[----:B------:R-:W-:-:S04]  /*d500*/  ISETP.GT.U32.AND P0, PT, R4, 0x7f800000, PT ;  /* 0x7f8000000400780c */ /* 0x000fc80003f04070 */
[----:B------:R-:W-:-:S09]  /*d510*/  SEL R0, R0, 0x7c, P0 ;  /* 0x0000007c00007807 */ /* 0x000fd20000000000 */
.L_x_5562:
[----:B------:R-:W-:Y:S05]  /*d520*/  BSYNC.RECONVERGENT B0 ;  /* 0x0000000000007941 */ /* 0x000fea0003800200 */
.L_x_5560:
[----:B------:R-:W-:-:S04]  /*d530*/  SHF.R.U32.HI R5, RZ, 0x18, R5 ;  /* 0x00000018ff057819 */ /* 0x000fc80000011605 */
[----:B------:R-:W-:-:S05]  /*d540*/  LOP3.LUT R5, R0, 0x80, R5, 0xf8, !PT ;  /* 0x0000008000057812 */ /* 0x000fca00078ef805 */
[----:B------:R2:W-:Y:S01]  /*d550*/  STG.E.U8 desc[UR36][R2.64], R5 ;  /* 0x0000000502007986 */ /* 0x0005e2000c101124 */
[----:B------:R-:W-:Y:S05]  /*d560*/  BRA `(.L_x_5533) ;  /* 0x00000000000c7947 */ /* 0x000fea0003800000 */
.L_x_5554:
[----:B------:R-:W-:-:S05]  /*d570*/  HADD2.F32 R0, -RZ, R0.H0_H0 ;  /* 0x20000000ff007230 */ /* 0x000fca0000004100 */
[----:B------:R-:W-:-:S05]  /*d580*/  F2FP.BF16.F32.PACK_AB R0, RZ, R0 ;  /* 0x00000000ff00723e */ /* 0x000fca00000010ff */
[----:B------:R4:W-:Y:S02]  /*d590*/  STG.E.U16 desc[UR36][R2.64], R0 ;  /* 0x0000000002007986 */ /* 0x0009e4000c101524 */
.L_x_5533:
[----:B------:R-:W-:-:S07]  /*d5a0*/  VIADD R17, R17, 0x80 ;  /* 0x0000008011117836 */ /* 0x000fce0000000000 */
.L_x_5460:
[----:B------:R-:W-:Y:S05]  /*d5b0*/  BSYNC.RECONVERGENT B6 ;  /* 0x0000000000067941 */ /* 0x000fea0003800200 */
.L_x_5459:
[----:B------:R-:W5:Y:S02]  /*d5c0*/  LDCU UR4, c[0x0][0x380] ;  /* 0x00007000ff0477ac */ /* 0x000f640008000800 */
[----:B-----5:R-:W-:-:S13]  /*d5d0*/  ISETP.GE.AND P0, PT, R17, UR4, PT ;  /* 0x0000000411007c0c */ /* 0x020fda000bf06270 */
[----:B------:R-:W-:Y:S05]  /*d5e0*/  @P0 EXIT ;  /* 0x000000000000094d */ /* 0x000fea0003800000 */
[----:B------:R-:W5:Y:S01]  /*d5f0*/  LDCU UR4, c[0x0][0x388] ;  /* 0x00007100ff0477ac */ /* 0x000f620008000800 */
[----:B------:R-:W-:Y:S01]  /*d600*/  MOV R18, RZ ;  /* 0x000000ff00127202 */ /* 0x000fe20000000f00 */
[----:B0--34-:R-:W-:Y:S02]  /*d610*/  IMAD.MOV.U32 R0, RZ, RZ, RZ ;  /* 0x000000ffff007224 */ /* 0x019fe400078e00ff */
        /* <DEDUP_REMOVED lines=351> */
.L_x_5563:
[----:B------:R-:W0:Y:S01]  /*ec10*/  LDCU.64 UR6, c[0x0][0x5e8] ;  /* 0x0000bd00ff0677ac */ /* 0x000e220008000a00 */
[----:B------:R-:W1:Y:S01]  /*ec20*/  LDCU.64 UR8, c[0x0][0x5f0] ;  /* 0x0000be00ff0877ac */ /* 0x000e620008000a00 */
[----:B------:R-:W-:-:S04]  /*ec30*/  UPRMT UR4, UR40, 0x7771, URZ ;  /* 0x0000777128047896 */ /* 0x000fc800080000ff */
[----:B------:R-:W-:Y:S01]  /*ec40*/  UISETP.GT.AND UP0, UPT, UR4, 0x9, UPT ;  /* 0x000000090400788c */ /* 0x000fe2000bf04270 */
[----:B0-----:R-:W-:Y:S02]  /*ec50*/  IADD3 R16, P0, PT, R16, UR6, RZ ;  /* 0x0000000610107c10 */ /* 0x001fe4000ff1e0ff */
[----:B-12---:R-:W-:-:S03]  /*ec60*/  IADD3 R2, P1, PT, R0, UR8, RZ ;  /* 0x0000000800027c10 */ /* 0x006fc6000ff3e0ff */
        /* <DEDUP_REMOVED lines=16> */
.L_x_5567:
[----:B------:R-:W2:Y:S02]  /*ed70*/  LDG.E.U8 R2, desc[UR36][R2.64] ;  /* 0x0000002402027981 */ /* 0x000ea4000c1e1100 */
[----:B--2---:R-:W-:-:S04]  /*ed80*/  I2FP.F32.U32 R0, R2 ;  /* 0x0000000200007245 */ /* 0x004fc80000201000 */
[----:B------:R-:W-:-:S04]  /*ed90*/  F2FP.F16.F32.PACK_AB R0, RZ, R0 ;  /* 0x00000000ff00723e */ /* 0x000fc800000000ff */
[----:B------:R-:W-:Y:S01]  /*eda0*/  PRMT R19, R0, 0x7610, R19 ;  /* 0x0000761000137816 */ /* 0x000fe20000000013 */
[----:B------:R-:W-:Y:S06]  /*edb0*/  BRA `(.L_x_5569) ;  /* 0x0000000c00d47947 */ /* 0x000fec0003800000 */
.L_x_5566:
        /* <DEDUP_REMOVED lines=11> */
.L_x_5571:
[----:B------:R-:W2:Y:S02]  /*ee70*/  LDG.E R2, desc[UR36][R2.64] ;  /* 0x0000002402027981 */ /* 0x000ea4000c1e1900 */
[----:B--2---:R-:W-:-:S04]  /*ee80*/  I2FP.F32.S32 R0, R2 ;  /* 0x0000000200007245 */ /* 0x004fc80000201400 */
[----:B------:R-:W-:-:S04]  /*ee90*/  F2FP.F16.F32.PACK_AB R0, RZ, R0 ;  /* 0x00000000ff00723e */ /* 0x000fc800000000ff */
[----:B------:R-:W-:Y:S01]  /*eea0*/  PRMT R19, R0, 0x7610, R19 ;  /* 0x0000761000137816 */ /* 0x000fe20000000013 */
[----:B------:R-:W-:Y:S06]  /*eeb0*/  BRA `(.L_x_5569) ;  /* 0x0000000c00947947 */ /* 0x000fec0003800000 */
.L_x_5570:
[----:B------:R-:W2:Y:S02]  /*eec0*/  LDG.E.U16 R2, desc[UR36][R2.64] ;  /* 0x0000002402027981 */ /* 0x000ea4000c1e1500 */
[----:B--2---:R-:W0:Y:S02]  /*eed0*/  I2F.S16 R0, R2 ;  /* 0x0000000200007306 */ /* 0x004e240000101400 */
[----:B0-----:R-:W-:-:S04]  /*eee0*/  F2FP.F16.F32.PACK_AB R0, RZ, R0 ;  /* 0x00000000ff00723e */ /* 0x001fc800000000ff */
[----:B------:R-:W-:Y:S01]  /*eef0*/  PRMT R19, R0, 0x7610, R19 ;  /* 0x0000761000137816 */ /* 0x000fe20000000013 */
[----:B------:R-:W-:Y:S06]  /*ef00*/  BRA `(.L_x_5569) ;  /* 0x0000000c00807947 */ /* 0x000fec0003800000 */
.L_x_5565:
        /* <DEDUP_REMOVED lines=9> */
.L_x_5573:
[----:B------:R0:W5:Y:S01]  /*efa0*/  LDG.E.U16 R19, desc[UR36][R2.64] ;  /* 0x0000002402137981 */ /* 0x000162000c1e1500 */
[----:B------:R-:W-:Y:S05]  /*efb0*/  BRA `(.L_x_5569) ;  /* 0x0000000c00547947 */ /* 0x000fea0003800000 */
.L_x_5572:
        /* <DEDUP_REMOVED lines=9> */
.L_x_5575:
[----:B------:R1:W5:Y:S01]  /*f050*/  LDG.E.U16 R19, desc[UR36][R2.64] ;  /* 0x0000002402137981 */ /* 0x000362000c1e1500 */
[----:B------:R-:W-:Y:S05]  /*f060*/  BRA `(.L_x_5569) ;  /* 0x0000000c00287947 */ /* 0x000fea0003800000 */
.L_x_5574:
        /* <DEDUP_REMOVED lines=13> */
.L_x_5564:
        /* <DEDUP_REMOVED lines=14> */
.L_x_5578:
        /* <DEDUP_REMOVED lines=13> */
.L_x_5577:
        /* <DEDUP_REMOVED lines=27> */
.L_x_5580:
        /* <DEDUP_REMOVED lines=14> */
.L_x_5579:
[----:B------:R-:W2:Y:S02]  /*f580*/  LDG.E.U16 R0, desc[UR36][R2.64] ;  /* 0x0000002402007981 */ /* 0x000ea4000c1e1500 */
[----:B--2---:R-:W-:-:S05]  /*f590*/  IMAD.U32 R0, R0, 0x10000, RZ ;  /* 0x0001000000007824 */ /* 0x004fca00078e00ff */
[----:B------:R-:W-:-:S04]  /*f5a0*/  F2FP.F16.F32.PACK_AB R0, RZ, R0 ;  /* 0x00000000ff00723e */ /* 0x000fc800000000ff */
[----:B------:R-:W-:Y:S01]  /*f5b0*/  PRMT R19, R0, 0x7610, R19 ;  /* 0x0000761000137816 */ /* 0x000fe20000000013 */
[----:B------:R-:W-:Y:S06]  /*f5c0*/  BRA `(.L_x_5569) ;  /* 0x0000000400d07947 */ /* 0x000fec0003800000 */
.L_x_5576:
        /* <DEDUP_REMOVED lines=13> */
.L_x_5583:
        /* <DEDUP_REMOVED lines=21> */
.L_x_5587:
[----:B------:R-:W-:Y:S05]  /*f7f0*/  BSYNC.RECONVERGENT B1 ;  /* 0x0000000000017941 */ /* 0x000fea0003800200 */
.L_x_5586:
[----:B------:R-:W-:Y:S01]  /*f800*/  IMAD.SHL.U32 R0, R0, 0x100000, RZ ;  /* 0x0010000000007824 */ /* 0x000fe200078e00ff */
[----:B------:R-:W-:-:S04]  /*f810*/  LEA R2, R2, 0x3b800000, 0x17 ;  /* 0x3b80000002027811 */ /* 0x000fc800078eb8ff */
[----:B------:R-:W-:-:S07]  /*f820*/  LOP3.LUT R0, R2, R0, R7, 0xfe, !PT ;  /* 0x0000000002007212 */ /* 0x000fce00078efe07 */
.L_x_5585:
[----:B------:R-:W-:Y:S05]  /*f830*/  BSYNC.RECONVERGENT B0 ;  /* 0x0000000000007941 */ /* 0x000fea0003800200 */
.L_x_5584:
[----:B------:R-:W-:-:S04]  /*f840*/  F2FP.F16.F32.PACK_AB R0, RZ, R0 ;  /* 0x00000000ff00723e */ /* 0x000fc800000000ff */
[----:B------:R-:W-:Y:S01]  /*f850*/  PRMT R19, R0, 0x7610, R19 ;  /* 0x0000761000137816 */ /* 0x000fe20000000013 */
[----:B------:R-:W-:Y:S06]  /*f860*/  BRA `(.L_x_5569) ;  /* 0x0000000400287947 */ /* 0x000fec0003800000 */
.L_x_5582:
        /* <DEDUP_REMOVED lines=21> */
.L_x_5591:
[----:B------:R-:W-:Y:S05]  /*f9c0*/  BSYNC.RECONVERGENT B1 ;  /* 0x0000000000017941 */ /* 0x000fea0003800200 */
.L_x_5590:
[----:B------:R-:W-:Y:S01]  /*f9d0*/  IMAD.SHL.U32 R0, R0, 0x200000, RZ ;  /* 0x0020000000007824 */ /* 0x000fe200078e00ff */
[----:B------:R-:W-:-:S04]  /*f9e0*/  LEA R2, R2, 0x37800000, 0x17 ;  /* 0x3780000002027811 */ /* 0x000fc800078eb8ff */
[----:B------:R-:W-:-:S07]  /*f9f0*/  LOP3.LUT R0, R2, R0, R7, 0xfe, !PT ;  /* 0x0000000002007212 */ /* 0x000fce00078efe07 */
.L_x_5589:
[----:B------:R-:W-:Y:S05]  /*fa00*/  BSYNC.RECONVERGENT B0 ;  /* 0x0000000000007941 */ /* 0x000fea0003800200 */
.L_x_5588:
[----:B------:R-:W-:-:S04]  /*fa10*/  F2FP.F16.F32.PACK_AB R0, RZ, R0 ;  /* 0x00000000ff00723e */ /* 0x000fc800000000ff */
[----:B------:R-:W-:Y:S01]  /*fa20*/  PRMT R19, R0, 0x7610, R19 ;  /* 0x0000761000137816 */ /* 0x000fe20000000013 */
[----:B------:R-:W-:Y:S06]  /*fa30*/  BRA `(.L_x_5569) ;  /* 0x0000000000b47947 */ /* 0x000fec0003800000 */
.L_x_5581:
        /* <DEDUP_REMOVED lines=14> */
.L_x_5595:
[----:B------:R-:W-:Y:S05]  /*fb20*/  BSYNC.RECONVERGENT B0 ;  /* 0x0000000000007941 */ /* 0x000fea0003800200 */
.L_x_5594:
[----:B------:R-:W-:-:S04]  /*fb30*/  F2FP.F16.F32.PACK_AB R0, RZ, R0 ;  /* 0x00000000ff00723e */ /* 0x000fc800000000ff */
[----:B------:R-:W-:Y:S01]  /*fb40*/  PRMT R19, R0, 0x7610, R19 ;  /* 0x0000761000137816 */ /* 0x000fe20000000013 */
[----:B------:R-:W-:Y:S06]  /*fb50*/  BRA `(.L_x_5569) ;  /* 0x00000000006c7947 */ /* 0x000fec0003800000 */
.L_x_5568:
        /* <DEDUP_REMOVED lines=16> */
.L_x_5596:
[----:B------:R-:W-:Y:S01]  /*fc60*/  PRMT R19, RZ, 0x7610, R19 ;  /* 0x00007610ff137816 */ /* 0x000fe20000000013 */
[----:B------:R-:W-:Y:S06]  /*fc70*/  BRA `(.L_x_5569) ;  /* 0x0000000000247947 */ /* 0x000fec0003800000 */
.L_x_5593:
[----:B------:R-:W2:Y:S02]  /*fc80*/  LDG.E.64 R2, desc[UR36][R2.64] ;  /* 0x0000002402027981 */ /* 0x000ea4000c1e1b00 */
[----:B--2---:R-:W0:Y:S02]  /*fc90*/  I2F.U64 R0, R2 ;  /* 0x0000000200007312 */ /* 0x004e240000301000 */
[----:B0-----:R-:W-:-:S04]  /*fca0*/  F2FP.F16.F32.PACK_AB R0, RZ, R0 ;  /* 0x00000000ff00723e */ /* 0x001fc800000000ff */
[----:B------:R-:W-:Y:S01]  /*fcb0*/  PRMT R19, R0, 0x7610, R19 ;  /* 0x0000761000137816 */ /* 0x000fe20000000013 */
[----:B------:R-:W-:Y:S06]  /*fcc0*/  BRA `(.L_x_5569) ;  /* 0x0000000000107947 */ /* 0x000fec0003800000 */
.L_x_5592:
[----:B------:R-:W2:Y:S02]  /*fcd0*/  LDG.E R2, desc[UR36][R2.64] ;  /* 0x0000002402027981 */ /* 0x000ea4000c1e1900 */
[----:B--2---:R-:W-:-:S04]  /*fce0*/  I2FP.F32.U32 R0, R2 ;  /* 0x0000000200007245 */ /* 0x004fc80000201000 */
[----:B------:R-:W-:-:S04]  /*fcf0*/  F2FP.F16.F32.PACK_AB R0, RZ, R0 ;  /* 0x00000000ff00723e */ /* 0x000fc800000000ff */
[----:B------:R-:W-:-:S07]  /*fd00*/  PRMT R19, R0, 0x7610, R19 ;  /* 0x0000761000137816 */ /* 0x000fce0000000013 */
.L_x_5569:
        /* <DEDUP_REMOVED lines=18> */
.L_x_5600:
[----:B------:R-:W2:Y:S02]  /*fe30*/  LDG.E.U8 R2, desc[UR36][R2.64] ;  /* 0x0000002402027981 */ /* 0x000ea4000c1e1100 */
[----:B--2---:R-:W-:-:S04]  /*fe40*/  I2FP.F32.U32 R0, R2 ;  /* 0x0000000200007245 */ /* 0x004fc80000201000 */
[----:B------:R-:W-:Y:S01]  /*fe50*/  F2FP.F16.F32.PACK_AB R0, RZ, R0 ;  /* 0x00000000ff00723e */ /* 0x000fe200000000ff */
[----:B------:R-:W-:Y:S06]  /*fe60*/  BRA `(.L_x_5602) ;  /* 0x0000000c009c7947 */ /* 0x000fec0003800000 */
.L_x_5599:
        /* <DEDUP_REMOVED lines=10> */
.L_x_5604:
[----:B------:R-:W2:Y:S02]  /*ff10*/  LDG.E R2, desc[UR36][R2.64] ;  /* 0x0000002402027981 */ /* 0x000ea4000c1e1900 */
[----:B--2---:R-:W-:-:S04]  /*ff20*/  I2FP.F32.S32 R0, R2 ;  /* 0x0000000200007245 */ /* 0x004fc80000201400 */
[----:B------:R-:W-:Y:S01]  /*ff30*/  F2FP.F16.F32.PACK_AB R0, RZ, R0 ;  /* 0x00000000ff00723e */ /* 0x000fe200000000ff */
[----:B------:R-:W-:Y:S06]  /*ff40*/  BRA `(.L_x_5602) ;  /* 0x0000000c00647947 */ /* 0x000fec0003800000 */
.L_x_5603:
[----:B------:R-:W2:Y:S02]  /*ff50*/  LDG.E.U16 R2, desc[UR36][R2.64] ;  /* 0x0000002402027981 */ /* 0x000ea4000c1e1500 */
[----:B--2---:R-:W0:Y:S02]  /*ff60*/  I2F.S16 R0, R2 ;  /* 0x0000000200007306 */ /* 0x004e240000101400 */
[----:B0-----:R-:W-:Y:S01]  /*ff70*/  F2FP.F16.F32.PACK_AB R0, RZ, R0 ;  /* 0x00000000ff00723e */ /* 0x001fe200000000ff */
[----:B------:R-:W-:Y:S06]  /*ff80*/  BRA `(.L_x_5602) ;  /* 0x0000000c00547947 */ /* 0x000fec0003800000 */
.L_x_5598:
        /* <DEDUP_REMOVED lines=9> */
.L_x_5606:
[----:B------:R1:W5:Y:S01]  /*10020*/  LDG.E.U16 R0, desc[UR36][R2.64] ;  /* 0x0000002402007981 */ /* 0x000362000c1e1500 */
[----:B------:R-:W-:Y:S05]  /*10030*/  BRA `(.L_x_5602) ;  /* 0x0000000c00287947 */ /* 0x000fea0003800000 */
.L_x_5605:
        /* <DEDUP_REMOVED lines=9> */
.L_x_5608:
[----:B------:R0:W5:Y:S01]  /*100d0*/  LDG.E.U16 R0, desc[UR36][R2.64] ;  /* 0x0000002402007981 */ /* 0x000162000c1e1500 */
[----:B------:R-:W-:Y:S05]  /*100e0*/  BRA `(.L_x_5602) ;  /* 0x0000000800fc7947 */ /* 0x000fea0003800000 */
.L_x_5607:
        /* <DEDUP_REMOVED lines=12> */
.L_x_5597:
        /* <DEDUP_REMOVED lines=13> */
.L_x_5611:
        /* <DEDUP_REMOVED lines=12> */
.L_x_5610:
        /* <DEDUP_REMOVED lines=27> */
.L_x_5613:
        /* <DEDUP_REMOVED lines=13> */
.L_x_5612:
[----:B------:R-:W2:Y:S02]  /*105c0*/  LDG.E.U16 R0, desc[UR36][R2.64] ;  /* 0x0000002402007981 */ /* 0x000ea4000c1e1500 */
[----:B--2---:R-:W-:-:S05]  /*105d0*/  IMAD.U32 R0, R0, 0x10000, RZ ;  /* 0x0001000000007824 */ /* 0x004fca00078e00ff */
[----:B------:R-:W-:Y:S01]  /*105e0*/  F2FP.F16.F32.PACK_AB R0, RZ, R0 ;  /* 0x00000000ff00723e */ /* 0x000fe200000000ff */
[----:B------:R-:W-:Y:S06]  /*105f0*/  BRA `(.L_x_5602) ;  /* 0x0000000400b87947 */ /* 0x000fec0003800000 */
.L_x_5609:
        /* <DEDUP_REMOVED lines=12> */
.L_x_5616:
        /* <DEDUP_REMOVED lines=21> */
.L_x_5620:
[----:B------:R-:W-:Y:S05]  /*10810*/  BSYNC.RECONVERGENT B1 ;  /* 0x0000000000017941 */ /* 0x000fea0003800200 */
.L_x_5619:
[----:B------:R-:W-:Y:S01]  /*10820*/  IMAD.SHL.U32 R0, R0, 0x100000, RZ ;  /* 0x0010000000007824 */ /* 0x000fe200078e00ff */
[----:B------:R-:W-:-:S04]  /*10830*/  LEA R2, R2, 0x3b800000, 0x17 ;  /* 0x3b80000002027811 */ /* 0x000fc800078eb8ff */
[----:B------:R-:W-:-:S07]  /*10840*/  LOP3.LUT R0, R2, R0, R7, 0xfe, !PT ;  /* 0x0000000002007212 */ /* 0x000fce00078efe07 */
.L_x_5618:
[----:B------:R-:W-:Y:S05]  /*10850*/  BSYNC.RECONVERGENT B0 ;  /* 0x0000000000007941 */ /* 0x000fea0003800200 */
.L_x_5617:
[----:B------:R-:W-:Y:S01]  /*10860*/  F2FP.F16.F32.PACK_AB R0, RZ, R0 ;  /* 0x00000000ff00723e */ /* 0x000fe200000000ff */
[----:B------:R-:W-:Y:S06]  /*10870*/  BRA `(.L_x_5602) ;  /* 0x0000000400187947 */ /* 0x000fec0003800000 */
.L_x_5615:
        /* <DEDUP_REMOVED lines=21> */
.L_x_5624:
[----:B------:R-:W-:Y:S05]  /*109d0*/  BSYNC.RECONVERGENT B1 ;  /* 0x0000000000017941 */ /* 0x000fea0003800200 */
.L_x_5623:
[----:B------:R-:W-:Y:S01]  /*109e0*/  IMAD.SHL.U32 R0, R0, 0x200000, RZ ;  /* 0x0020000000007824 */ /* 0x000fe200078e00ff */
[----:B------:R-:W-:-:S04]  /*109f0*/  LEA R2, R2, 0x37800000, 0x17 ;  /* 0x3780000002027811 */ /* 0x000fc800078eb8ff */
[----:B------:R-:W-:-:S07]  /*10a00*/  LOP3.LUT R0, R2, R0, R7, 0xfe, !PT ;  /* 0x0000000002007212 */ /* 0x000fce00078efe07 */
.L_x_5622:
[----:B------:R-:W-:Y:S05]  /*10a10*/  BSYNC.RECONVERGENT B0 ;  /* 0x0000000000007941 */ /* 0x000fea0003800200 */
.L_x_5621:
[----:B------:R-:W-:Y:S01]  /*10a20*/  F2FP.F16.F32.PACK_AB R0, RZ, R0 ;  /* 0x00000000ff00723e */ /* 0x000fe200000000ff */
[----:B------:R-:W-:Y:S06]  /*10a30*/  BRA `(.L_x_5602) ;  /* 0x0000000000a87947 */ /* 0x000fec0003800000 */
.L_x_5614:
        /* <DEDUP_REMOVED lines=14> */
.L_x_5628:
[----:B------:R-:W-:Y:S05]  /*10b20*/  BSYNC.RECONVERGENT B0 ;  /* 0x0000000000007941 */ /* 0x000fea0003800200 */
.L_x_5627:
[----:B------:R-:W-:Y:S01]  /*10b30*/  F2FP.F16.F32.PACK_AB R0, RZ, R0 ;  /* 0x00000000ff00723e */ /* 0x000fe200000000ff */
[----:B------:R-:W-:Y:S06]  /*10b40*/  BRA `(.L_x_5602) ;  /* 0x0000000000647947 */ /* 0x000fec0003800000 */
.L_x_5601:
        /* <DEDUP_REMOVED lines=16> */
.L_x_5629:
[----:B------:R-:W-:Y:S01]  /*10c50*/  PRMT R0, RZ, 0x7610, R0 ;  /* 0x00007610ff007816 */ /* 0x000fe20000000000 */
[----:B------:R-:W-:Y:S06]  /*10c60*/  BRA `(.L_x_5602) ;  /* 0x00000000001c7947 */ /* 0x000fec0003800000 */
.L_x_5626:
[----:B------:R-:W2:Y:S02]  /*10c70*/  LDG.E.64 R2, desc[UR36][R2.64] ;  /* 0x0000002402027981 */ /* 0x000ea4000c1e1b00 */
[----:B--2---:R-:W0:Y:S02]  /*10c80*/  I2F.U64 R0, R2 ;  /* 0x0000000200007312 */ /* 0x004e240000301000 */
[----:B0-----:R-:W-:Y:S01]  /*10c90*/  F2FP.F16.F32.PACK_AB R0, RZ, R0 ;  /* 0x00000000ff00723e */ /* 0x001fe200000000ff */
[----:B------:R-:W-:Y:S06]  /*10ca0*/  BRA `(.L_x_5602) ;  /* 0x00000000000c7947 */ /* 0x000fec0003800000 */
.L_x_5625:
[----:B------:R-:W2:Y:S02]  /*10cb0*/  LDG.E R2, desc[UR36][R2.64] ;  /* 0x0000002402027981 */ /* 0x000ea4000c1e1900 */
[----:B--2---:R-:W-:-:S04]  /*10cc0*/  I2FP.F32.U32 R0, R2 ;  /* 0x0000000200007245 */ /* 0x004fc80000201000 */
[----:B------:R-:W-:-:S07]  /*10cd0*/  F2FP.F16.F32.PACK_AB R0, RZ, R0 ;  /* 0x00000000ff00723e */ /* 0x000fce00000000ff */
.L_x_5602:
[----:B------:R-:W2:Y:S01]  /*10ce0*/  LDCU.64 UR4, c[0x0][0x600] ;  /* 0x0000c000ff0477ac */ /* 0x000ea20008000a00 */
[----:B01---5:R-:W-:Y:S02]  /*10cf0*/  HADD2.F32 R3, -RZ, R0.H0_H0 ;  /* 0x20000000ff037230 */ /* 0x023fe40000004100 */
[----:B------:R-:W-:-:S03]  /*10d00*/  HADD2.F32 R19, -RZ, R19.H0_H0 ;  /* 0x20000013ff137230 */ /* 0x000fc60000004100 */
[C---:B--2---:R-:W-:Y:S01]  /*10d10*/  FSETP.GEU.FTZ.AND P1, PT, R3.reuse, UR4, PT ;  /* 0x0000000403007c0b */ /* 0x044fe2000bf3e000 */
        /* <DEDUP_REMOVED lines=21> */
[----:B0-----:R-:W-:Y:S01]  /*10e70*/  STG.E.U8 desc[UR36][R16.64], R3 ;  /* 0x0000000310007986 */ /* 0x001fe2000c101124 */
[----:B------:R-:W-:Y:S05]  /*10e80*/  EXIT ;  /* 0x000000000000794d */ /* 0x000fea0003800000 */
.L_x_5633:
[----:B------:R-:W-:-:S06]  /*10e90*/  HADD2.F32 R3, -RZ, R0.H0_H0 ;  /* 0x20000000ff037230 */ /* 0x000fcc0000004100 */
[----:B------:R-:W0:Y:S02]  /*10ea0*/  F2I.S64.TRUNC R2, R3 ;  /* 0x0000000300027311 */ /* 0x000e24000020d900 */
[----:B0-----:R-:W-:Y:S01]  /*10eb0*/  STG.E.U8 desc[UR36][R16.64], R2 ;  /* 0x0000000210007986 */ /* 0x001fe2000c101124 */
[----:B------:R-:W-:Y:S05]  /*10ec0*/  EXIT ;  /* 0x000000000000794d */ /* 0x000fea0003800000 */
.L_x_5632:
        /* <DEDUP_REMOVED lines=8> */
[----:B0-----:R-:W-:Y:S01]  /*10f50*/  STG.E.64 desc[UR36][R16.64], R2 ;  /* 0x0000000210007986 */ /* 0x001fe2000c101b24 */
[----:B------:R-:W-:Y:S05]  /*10f60*/  EXIT ;  /* 0x000000000000794d */ /* 0x000fea0003800000 */
.L_x_5636:
[----:B------:R-:W-:-:S04]  /*10f70*/  HADD2.F32 R0, -RZ, R0.H0_H0 ;  /* 0x20000000ff007230 */ /* 0x000fc80000004100 */
[----:B------:R-:W0:Y:S02]  /*10f80*/  F2I.FTZ.TRUNC.NTZ R3, R0 ;  /* 0x0000000000037305 */ /* 0x000e24000021f100 */
[----:B0-----:R-:W-:Y:S01]  /*10f90*/  STG.E desc[UR36][R16.64], R3 ;  /* 0x0000000310007986 */ /* 0x001fe2000c101924 */
[----:B------:R-:W-:Y:S05]  /*10fa0*/  EXIT ;  /* 0x000000000000794d */ /* 0x000fea0003800000 */
.L_x_5635:
[----:B------:R-:W-:-:S04]  /*10fb0*/  HADD2.F32 R0, -RZ, R0.H0_H0 ;  /* 0x20000000ff007230 */ /* 0x000fc80000004100 */
[----:B------:R-:W0:Y:S02]  /*10fc0*/  F2I.FTZ.TRUNC.NTZ R3, R0 ;  /* 0x0000000000037305 */ /* 0x000e24000021f100 */
[----:B0-----:R-:W-:Y:S01]  /*10fd0*/  STG.E.U16 desc[UR36][R16.64], R3 ;  /* 0x0000000310007986 */ /* 0x001fe2000c101524 */
[----:B------:R-:W-:Y:S05]  /*10fe0*/  EXIT ;  /* 0x000000000000794d */ /* 0x000fea0003800000 */
.L_x_5631:
[----:B------:R-:W-:-:S09]  /*10ff0*/  UISETP.GT.AND UP0, UPT, UR4, 0x6, UPT ;  /* 0x000000060400788c */ /* 0x000fd2000bf04270 */
[----:B------:R-:W-:Y:S05]  /*11000*/  BRA.U UP0, `(.L_x_5637) ;  /* 0x0000000100247547 */ /* 0x000fea000b800000 */
[----:B------:R-:W-:-:S09]  /*11010*/  UISETP.NE.AND UP0, UPT, UR4, 0x5, UPT ;  /* 0x000000050400788c */ /* 0x000fd2000bf05270 */
[----:B------:R-:W-:Y:S05]  /*11020*/  BRA.U !UP0, `(.L_x_5638) ;  /* 0x0000000108147547 */ /* 0x000fea000b800000 */
[----:B------:R-:W-:-:S09]  /*11030*/  UISETP.NE.AND UP0, UPT, UR4, 0x6, UPT ;  /* 0x000000060400788c */ /* 0x000fd2000bf05270 */
[----:B------:R-:W-:Y:S05]  /*11040*/  BRA.U UP0, `(.L_x_5634) ;  /* 0x0000000900287547 */ /* 0x000fea000b800000 */
[----:B------:R-:W-:-:S05]  /*11050*/  HADD2.F32 R3, -RZ, R0.H0_H0 ;  /* 0x20000000ff037230 */ /* 0x000fca0000004100 */
[----:B------:R-:W-:Y:S01]  /*11060*/  STG.E desc[UR36][R16.64], R3 ;  /* 0x0000000310007986 */ /* 0x000fe2000c101924 */
[----:B------:R-:W-:Y:S05]  /*11070*/  EXIT ;  /* 0x000000000000794d */ /* 0x000fea0003800000 */
.L_x_5638:
[----:B------:R-:W-:Y:S01]  /*11080*/  STG.E.U16 desc[UR36][R16.64], R0 ;  /* 0x0000000010007986 */ /* 0x000fe2000c101524 */
[----:B------:R-:W-:Y:S05]  /*11090*/  EXIT ;  /* 0x000000000000794d */ /* 0x000fea0003800000 */
.L_x_5637:
        /* <DEDUP_REMOVED lines=8> */
[----:B------:R-:W-:Y:S01]  /*11120*/  STG.E.64 desc[UR36][R16.64], R2 ;  /* 0x0000000210007986 */ /* 0x000fe2000c101b24 */
[----:B------:R-:W-:Y:S05]  /*11130*/  EXIT ;  /* 0x000000000000794d */ /* 0x000fea0003800000 */
.L_x_5640:
[----:B------:R-:W-:-:S05]  /*11140*/  HADD2.F32 R0, -RZ, R0.H0_H0 ;  /* 0x20000000ff007230 */ /* 0x000fca0000004100 */
[----:B------:R-:W-:-:S04]  /*11150*/  F2FP.F16.F32.PACK_AB R0, RZ, R0 ;  /* 0x00000000ff00723e */ /* 0x000fc800000000ff */
[----:B------:R-:W-:-:S05]  /*11160*/  PRMT R0, R0, 0x5410, RZ ;  /* 0x0000541000007816 */ /* 0x000fca00000000ff */
[----:B------:R-:W-:Y:S01]  /*11170*/  STG.E desc[UR36][R16.64], R0 ;  /* 0x0000000010007986 */ /* 0x000fe2000c101924 */
[----:B------:R-:W-:Y:S05]  /*11180*/  EXIT ;  /* 0x000000000000794d */ /* 0x000fea0003800000 */
.L_x_5639:
[----:B------:R-:W-:-:S05]  /*11190*/  HADD2.F32 R2, -RZ, R0.H0_H0 ;  /* 0x20000000ff027230 */ /* 0x000fca0000004100 */
[----:B------:R-:W-:-:S06]  /*111a0*/  FMUL.FTZ R2, R2, 1 ;  /* 0x3f80000002027820 */ /* 0x000fcc0000410000 */
[----:B------:R-:W0:Y:S02]  /*111b0*/  F2F.F64.F32 R2, R2 ;  /* 0x0000000200027310 */ /* 0x000e240000201800 */
[----:B0-----:R-:W-:Y:S01]  /*111c0*/  STG.E.64 desc[UR36][R16.64], R2 ;  /* 0x0000000210007986 */ /* 0x001fe2000c101b24 */
[----:B------:R-:W-:Y:S05]  /*111d0*/  EXIT ;  /* 0x000000000000794d */ /* 0x000fea0003800000 */
.L_x_5630:
        /* <DEDUP_REMOVED lines=12> */
[----:B0-----:R-:W-:Y:S01]  /*112a0*/  STG.E.U16 desc[UR36][R16.64], R3 ;  /* 0x0000000310007986 */ /* 0x001fe2000c101524 */
[----:B------:R-:W-:Y:S05]  /*112b0*/  EXIT ;  /* 0x000000000000794d */ /* 0x000fea0003800000 */
.L_x_5644:
        /* <DEDUP_REMOVED lines=17> */
.L_x_5647:
[----:B------:R-:W-:-:S04]  /*113d0*/  SHF.R.U32.HI R3, RZ, 0x18, R3 ;  /* 0x00000018ff037819 */ /* 0x000fc80000011603 */
[----:B------:R-:W-:-:S04]  /*113e0*/  LOP3.LUT R0, R0, 0x80, R3, 0xf8, !PT ;  /* 0x0000008000007812 */ /* 0x000fc800078ef803 */
[----:B------:R-:W-:-:S07]  /*113f0*/  PRMT R8, R0, 0x7610, R8 ;  /* 0x0000761000087816 */ /* 0x000fce0000000008 */
.L_x_5646:
[----:B------:R-:W-:Y:S05]  /*11400*/  BSYNC.RECONVERGENT B0 ;  /* 0x0000000000007941 */ /* 0x000fea0003800200 */
.L_x_5645:
[----:B------:R-:W-:Y:S01]  /*11410*/  STG.E.U8 desc[UR36][R16.64], R8 ;  /* 0x0000000810007986 */ /* 0x000fe2000c101124 */
[----:B------:R-:W-:Y:S05]  /*11420*/  EXIT ;  /* 0x000000000000794d */ /* 0x000fea0003800000 */
.L_x_5643:
        /* <DEDUP_REMOVED lines=17> */
.L_x_5650:
[----:B------:R-:W-:-:S04]  /*11540*/  SHF.R.U32.HI R3, RZ, 0x18, R3 ;  /* 0x00000018ff037819 */ /* 0x000fc80000011603 */
[----:B------:R-:W-:-:S04]  /*11550*/  LOP3.LUT R0, R0, 0x80, R3, 0xf8, !PT ;  /* 0x0000008000007812 */ /* 0x000fc800078ef803 */
[----:B------:R-:W-:-:S07]  /*11560*/  PRMT R8, R0, 0x7610, R8 ;  /* 0x0000761000087816 */ /* 0x000fce0000000008 */
.L_x_5649:
[----:B------:R-:W-:Y:S05]  /*11570*/  BSYNC.RECONVERGENT B0 ;  /* 0x0000000000007941 */ /* 0x000fea0003800200 */
.L_x_5648:
[----:B------:R-:W-:Y:S01]  /*11580*/  STG.E.U8 desc[UR36][R16.64], R8 ;  /* 0x0000000810007986 */ /* 0x000fe2000c101124 */
[----:B------:R-:W-:Y:S05]  /*11590*/  EXIT ;  /* 0x000000000000794d */ /* 0x000fea0003800000 */
.L_x_5642:
        /* <DEDUP_REMOVED lines=20> */
[----:B------:R-:W-:Y:S01]  /*116e0*/  STG.E.U8 desc[UR36][R16.64], R3 ;  /* 0x0000000310007986 */ /* 0x000fe2000c101124 */
[----:B------:R-:W-:Y:S05]  /*116f0*/  EXIT ;  /* 0x000000000000794d */ /* 0x000fea0003800000 */
.L_x_5652:
[----:B------:R-:W-:-:S06]  /*11700*/  HADD2.F32 R2, -RZ, R0.H0_H0 ;  /* 0x20000000ff027230 */ /* 0x000fcc0000004100 */
[----:B------:R-:W0:Y:S02]  /*11710*/  F2I.U64.TRUNC R2, R2 ;  /* 0x0000000200027311 */ /* 0x000e24000020d800 */
[----:B0-----:R-:W-:Y:S01]  /*11720*/  STG.E.64 desc[UR36][R16.64], R2 ;  /* 0x0000000210007986 */ /* 0x001fe2000c101b24 */
[----:B------:R-:W-:Y:S05]  /*11730*/  EXIT ;  /* 0x000000000000794d */ /* 0x000fea0003800000 */
.L_x_5651:
[----:B------:R-:W-:-:S04]  /*11740*/  HADD2.F32 R0, -RZ, R0.H0_H0 ;  /* 0x20000000ff007230 */ /* 0x000fc80000004100 */
[----:B------:R-:W0:Y:S02]  /*11750*/  F2I.FTZ.U32.TRUNC.NTZ R3, R0 ;  /* 0x0000000000037305 */ /* 0x000e24000021f000 */
[----:B0-----:R-:W-:Y:S01]  /*11760*/  STG.E desc[UR36][R16.64], R3 ;  /* 0x0000000310007986 */ /* 0x001fe2000c101924 */
[----:B------:R-:W-:Y:S05]  /*11770*/  EXIT ;  /* 0x000000000000794d */ /* 0x000fea0003800000 */
.L_x_5641:
        /* <DEDUP_REMOVED lines=9> */
[----:B------:R-:W-:Y:S01]  /*11810*/  STG.E.U8 desc[UR36][R16.64], R3 ;  /* 0x0000000310007986 */ /* 0x000fe2000c101124 */
[----:B------:R-:W-:Y:S05]  /*11820*/  EXIT ;  /* 0x000000000000794d */ /* 0x000fea0003800000 */
.L_x_5654:
[----:B------:R-:W-:Y:S01]  /*11830*/  HADD2.F32 R0, -RZ, R0.H0_H0 ;  /* 0x20000000ff007230 */ /* 0x000fe20000004100 */
[----:B------:R-:W-:-:S04]  /*11840*/  CS2R R6, SRZ ;  /* 0x0000000000067805 */ /* 0x000fc8000001ff00 */
[----:B------:R-:W-:-:S04]  /*11850*/  FMUL.FTZ R0, R0, 1 ;  /* 0x3f80000000007820 */ /* 0x000fc80000410000 */
[----:B------:R-:W0:Y:S02]  /*11860*/  F2F.F64.F32 R4, R0 ;  /* 0x0000000000047310 */ /* 0x000e240000201800 */
[----:B0-----:R-:W-:Y:S01]  /*11870*/  STG.E.128 desc[UR36][R16.64], R4 ;  /* 0x0000000410007986 */ /* 0x001fe2000c101d24 */
[----:B------:R-:W-:Y:S05]  /*11880*/  EXIT ;  /* 0x000000000000794d */ /* 0x000fea0003800000 */
.L_x_5653:
[----:B------:R-:W-:-:S09]  /*11890*/  UISETP.NE.AND UP0, UPT, UR4, 0xf, UPT ;  /* 0x0000000f0400788c */ /* 0x000fd2000bf05270 */
[----:B------:R-:W-:Y:S05]  /*118a0*/  BRA.U !UP0, `(.L_x_5655) ;  /* 0x0000000108e87547 */ /* 0x000fea000b800000 */
[----:B------:R-:W-:-:S09]  /*118b0*/  UISETP.NE.AND UP0, UPT, UR4, 0x17, UPT ;  /* 0x000000170400788c */ /* 0x000fd2000bf05270 */
[----:B------:R-:W-:Y:S05]  /*118c0*/  BRA.U !UP0, `(.L_x_5656) ;  /* 0x0000000108907547 */ /* 0x000fea000b800000 */
[----:B------:R-:W-:-:S09]  /*118d0*/  UISETP.NE.AND UP0, UPT, UR4, 0x18, UPT ;  /* 0x000000180400788c */ /* 0x000fd2000bf05270 */
[----:B------:R-:W-:Y:S05]  /*118e0*/  BRA.U !UP0, `(.L_x_5657) ;  /* 0x0000000108447547 */ /* 0x000fea000b800000 */
.L_x_5634:
        /* <DEDUP_REMOVED lines=16> */
.L_x_5658:
[----:B------:R-:W-:Y:S05]  /*119f0*/  EXIT ;  /* 0x000000000000794d */ /* 0x000fea0003800000 */
.L_x_5657:
        /* <DEDUP_REMOVED lines=13> */
.L_x_5660:
[----:B------:R-:W-:Y:S05]  /*11ad0*/  BSYNC.RECONVERGENT B0 ;  /* 0x0000000000007941 */ /* 0x000fea0003800200 */
.L_x_5659:
[----:B------:R-:W-:-:S05]  /*11ae0*/  LOP3.LUT R3, R0, 0x80, R3, 0xf8, !PT ;  /* 0x0000008000037812 */ /* 0x000fca00078ef803 */
[----:B------:R-:W-:Y:S01]  /*11af0*/  STG.E.U8 desc[UR36][R16.64], R3 ;  /* 0x0000000310007986 */ /* 0x000fe2000c101124 */
[----:B------:R-:W-:Y:S05]  /*11b00*/  EXIT ;  /* 0x000000000000794d */ /* 0x000fea0003800000 */
.L_x_5656:
        /* <DEDUP_REMOVED lines=12> */
.L_x_5662:
[----:B------:R-:W-:Y:S01]  /*11bd0*/  IMAD.MOV.U32 R0, RZ, RZ, 0x7f ;  /* 0x0000007fff007424 */ /* 0x000fe200078e00ff */
[----:B------:R-:W-:-:S04]  /*11be0*/  ISETP.GT.U32.AND P0, PT, R2, 0x7f800000, PT ;  /* 0x7f8000000200780c */ /* 0x000fc80003f04070 */
[----:B------:R-:W-:-:S09]  /*11bf0*/  SEL R0, R0, 0x7c, P0 ;  /* 0x0000007c00007807 */ /* 0x000fd20000000000 */
.L_x_5663:
[----:B------:R-:W-:Y:S05]  /*11c00*/  BSYNC.RECONVERGENT B0 ;  /* 0x0000000000007941 */ /* 0x000fea0003800200 */
.L_x_5661:
[----:B------:R-:W-:-:S04]  /*11c10*/  SHF.R.U32.HI R3, RZ, 0x18, R3 ;  /* 0x00000018ff037819 */ /* 0x000fc80000011603 */
[----:B------:R-:W-:-:S05]  /*11c20*/  LOP3.LUT R3, R0, 0x80, R3, 0xf8, !PT ;  /* 0x0000008000037812 */ /* 0x000fca00078ef803 */
[----:B------:R-:W-:Y:S01]  /*11c30*/  STG.E.U8 desc[UR36][R16.64], R3 ;  /* 0x0000000310007986 */ /* 0x000fe2000c101124 */
[----:B------:R-:W-:Y:S05]  /*11c40*/  EXIT ;  /* 0x000000000000794d */ /* 0x000fea0003800000 */
.L_x_5655:
[----:B------:R-:W-:-:S05]  /*11c50*/  HADD2.F32 R0, -RZ, R0.H0_H0 ;  /* 0x20000000ff007230 */ /* 0x000fca0000004100 */
[----:B------:R-:W-:-:S05]  /*11c60*/  F2FP.BF16.F32.PACK_AB R0, RZ, R0 ;  /* 0x00000000ff00723e */ /* 0x000fca00000010ff */
[----:B------:R-:W-:Y:S01]  /*11c70*/  STG.E.U16 desc[UR36][R16.64], R0 ;  /* 0x0000000010007986 */ /* 0x000fe2000c101524 */
[----:B------:R-:W-:Y:S05]  /*11c80*/  EXIT ;  /* 0x000000000000794d */ /* 0x000fea0003800000 */
.L_x_5664:
        /* <DEDUP_REMOVED lines=15> */
.L_x_14204:


//--------------------- .text._ZN2at6native27unrolled_elementwise_kernelIZZZNS0_26logit_backward_kernel_cudaERNS_18TensorIteratorBaseERKN3c106ScalarEENKUlvE_clEvENKUlvE1_clEvEUlNS4_4HalfESA_E0_St5arrayIPcLm3EELi4E23TrivialOffsetCalculatorILi2EjESF_ILi1EjENS0_6memory12LoadWithCastILi2EEENSI_13StoreWithCastILi1EEEEEviT_T0_T2_T3_T4_T5_ --------------------------
	.section	.text._ZN2at6native27unrolled_elementwise_kernelIZZZNS0_26logit_backward_kernel_cudaERNS_18TensorIteratorBaseERKN3c106ScalarEENKUlvE_clEvENKUlvE1_clEvEUlNS4_4HalfESA_E0_St5arrayIPcLm3EELi4E23TrivialOffsetCalculatorILi2EjESF_ILi1EjENS0_6memory12LoadWithCastILi2EEENSI_13StoreWithCastILi1EEEEEviT_T0_T2_T3_T4_T5_,"ax",@progbits
	.align	128
        .global         _ZN2at6native27unrolled_elementwise_kernelIZZZNS0_26logit_backward_kernel_cudaERNS_18TensorIteratorBaseERKN3c106ScalarEENKUlvE_clEvENKUlvE1_clEvEUlNS4_4HalfESA_E0_St5arrayIPcLm3EELi4E23TrivialOffsetCalculatorILi2EjESF_ILi1EjENS0_6memory12LoadWithCastILi2EEENSI_13StoreWithCastILi1EEEEEviT_T0_T2_T3_T4_T5_
        .type           _ZN2at6native27unrolled_elementwise_kernelIZZZNS0_26logit_backward_kernel_cudaERNS_18TensorIteratorBaseERKN3c106ScalarEENKUlvE_clEvENKUlvE1_clEvEUlNS4_4HalfESA_E0_St5arrayIPcLm3EELi4E23TrivialOffsetCalculatorILi2EjESF_ILi1EjENS0_6memory12LoadWithCastILi2EEENSI_13StoreWithCastILi1EEEEEviT_T0_T2_T3_T4_T5_,@function
        .size           _ZN2at6native27unrolled_elementwise_kernelIZZZNS0_26logit_backward_kernel_cudaERNS_18TensorIteratorBaseERKN3c106ScalarEENKUlvE_clEvENKUlvE1_clEvEUlNS4_4HalfESA_E0_St5arrayIPcLm3EELi4E23TrivialOffsetCalculatorILi2EjESF_ILi1EjENS0_6memory12LoadWithCastILi2EEENSI_13StoreWithCastILi1EEEEEviT_T0_T2_T3_T4_T5_,(.L_x_14205 - _ZN2at6native27unrolled_elementwise_kernelIZZZNS0_26logit_backward_kernel_cudaERNS_18TensorIteratorBaseERKN3c106ScalarEENKUlvE_clEvENKUlvE1_clEvEUlNS4_4HalfESA_E0_St5arrayIPcLm3EELi4E23TrivialOffsetCalculatorILi2EjESF_ILi1EjENS0_6memory12LoadWithCastILi2EEENSI_13StoreWithCastILi1EEEEEviT_T0_T2_T3_T4_T5_)
        .other          _ZN2at6native27unrolled_elementwise_kernelIZZZNS0_26logit_backward_kernel_cudaERNS_18TensorIteratorBaseERKN3c106ScalarEENKUlvE_clEvENKUlvE1_clEvEUlNS4_4HalfESA_E0_St5arrayIPcLm3EELi4E23TrivialOffsetCalculatorILi2EjESF_ILi1EjENS0_6memory12LoadWithCastILi2EEENSI_13StoreWithCastILi1EEEEEviT_T0_T2_T3_T4_T5_,@"STO_CUDA_ENTRY STV_DEFAULT"
_ZN2at6native27unrolled_elementwise_kernelIZZZNS0_26logit_backward_kernel_cudaERNS_18TensorIteratorBaseERKN3c106ScalarEENKUlvE_clEvENKUlvE1_clEvEUlNS4_4HalfESA_E0_St5arrayIPcLm3EELi4E23TrivialOffsetCalculatorILi2EjESF_ILi1EjENS0_6memory12LoadWithCastILi2EEENSI_13StoreWithCastILi1EEEEEviT_T0_T2_T3_T4_T5_:
.text._ZN2at6native27unrolled_elementwise_kernelIZZZNS0_26logit_backward_kernel_cudaERNS_18TensorIteratorBaseERKN3c106ScalarEENKUlvE_clEvENKUlvE1_clEvEUlNS4_4HalfESA_E0_St5arrayIPcLm3EELi4E23TrivialOffsetCalculatorILi2EjESF_ILi1EjENS0_6memory12LoadWithCastILi2EEENSI_13StoreWithCastILi1EEEEEviT_T0_T2_T3_T4_T5_:
        /* <DEDUP_REMOVED lines=36> */
.L_x_5670:
[----:B------:R-:W2:Y:S02]  /*0240*/  LDG.E.U8 R4, desc[UR36][R4.64] ;  /* 0x0000002404047981 */ /* 0x000ea4000c1e1100 */
[----:B--2---:R-:W-:-:S04]  /*0250*/  I2FP.F32.U32 R0, R4 ;  /* 0x0000000400007245 */ /* 0x004fc80000201000 */
[----:B------:R-:W-:-:S04]  /*0260*/  F2FP.F16.F32.PACK_AB R0, RZ, R0 ;  /* 0x00000000ff00723e */ /* 0x000fc800000000ff */
[----:B------:R-:W-:Y:S01]  /*0270*/  PRMT R16, R0, 0x7610, R16 ;  /* 0x0000761000107816 */ /* 0x000fe20000000010 */
[----:B------:R-:W-:Y:S06]  /*0280*/  BRA `(.L_x_5672) ;  /* 0x0000000c00d87947 */ /* 0x000fec0003800000 */
.L_x_5669:
        /* <DEDUP_REMOVED lines=11> */
.L_x_5674:
[----:B------:R-:W2:Y:S02]  /*0340*/  LDG.E R4, desc[UR36][R4.64] ;  /* 0x0000002404047981 */ /* 0x000ea4000c1e1900 */
[----:B--2---:R-:W-:-:S04]  /*0350*/  I2FP.F32.S32 R0, R4 ;  /* 0x0000000400007245 */ /* 0x004fc80000201400 */
[----:B------:R-:W-:-:S04]  /*0360*/  F2FP.F16.F32.PACK_AB R0, RZ, R0 ;  /* 0x00000000ff00723e */ /* 0x000fc800000000ff */
[----:B------:R-:W-:Y:S01]  /*0370*/  PRMT R16, R0, 0x7610, R16 ;  /* 0x0000761000107816 */ /* 0x000fe20000000010 */
[----:B------:R-:W-:Y:S06]  /*0380*/  BRA `(.L_x_5672) ;  /* 0x0000000c00987947 */ /* 0x000fec0003800000 */
.L_x_5673:
[----:B------:R-:W2:Y:S02]  /*0390*/  LDG.E.U16 R4, desc[UR36][R4.64] ;  /* 0x0000002404047981 */ /* 0x000ea4000c1e1500 */
[----:B--2---:R-:W0:Y:S02]  /*03a0*/  I2F.S16 R0, R4 ;  /* 0x0000000400007306 */ /* 0x004e240000101400 */
[----:B0-----:R-:W-:-:S04]  /*03b0*/  F2FP.F16.F32.PACK_AB R0, RZ, R0 ;  /* 0x00000000ff00723e */ /* 0x001fc800000000ff */
[----:B------:R-:W-:Y:S01]  /*03c0*/  PRMT R16, R0, 0x7610, R16 ;  /* 0x0000761000107816 */ /* 0x000fe20000000010 */
[----:B------:R-:W-:Y:S06]  /*03d0*/  BRA `(.L_x_5672) ;  /* 0x0000000c00847947 */ /* 0x000fec0003800000 */
.L_x_5668:
        /* <DEDUP_REMOVED lines=9> */
.L_x_5676:
[----:B------:R1:W5:Y:S01]  /*0470*/  LDG.E.U16 R16, desc[UR36][R4.64] ;  /* 0x0000002404107981 */ /* 0x000362000c1e1500 */
[----:B------:R-:W-:Y:S05]  /*0480*/  BRA `(.L_x_5672) ;  /* 0x0000000c00587947 */ /* 0x000fea0003800000 */
.L_x_5675:
        /* <DEDUP_REMOVED lines=9> */
.L_x_5678:
[----:B------:R0:W5:Y:S01]  /*0520*/  LDG.E.U16 R16, desc[UR36][R4.64] ;  /* 0x0000002404107981 */ /* 0x000162000c1e1500 */
[----:B------:R-:W-:Y:S05]  /*0530*/  BRA `(.L_x_5672) ;  /* 0x0000000c002c7947 */ /* 0x000fea0003800000 */
.L_x_5677:
        /* <DEDUP_REMOVED lines=13> */
.L_x_5667:
        /* <DEDUP_REMOVED lines=14> */
.L_x_5681:
        /* <DEDUP_REMOVED lines=13> */
.L_x_5680:
        /* <DEDUP_REMOVED lines=27> */
.L_x_5683:
        /* <DEDUP_REMOVED lines=15> */
.L_x_5682:
[----:B------:R-:W2:Y:S02]  /*0a60*/  LDG.E.U16 R0, desc[UR36][R4.64] ;  /* 0x0000002404007981 */ /* 0x000ea4000c1e1500 */
[----:B--2---:R-:W-:-:S05]  /*0a70*/  IMAD.U32 R0, R0, 0x10000, RZ ;  /* 0x0001000000007824 */ /* 0x004fca00078e00ff */
[----:B------:R-:W-:-:S04]  /*0a80*/  F2FP.F16.F32.PACK_AB R0, RZ, R0 ;  /* 0x00000000ff00723e */ /* 0x000fc800000000ff */
[----:B------:R-:W-:Y:S01]  /*0a90*/  PRMT R16, R0, 0x7610, R16 ;  /* 0x0000761000107816 */ /* 0x000fe20000000010 */
[----:B------:R-:W-:Y:S06]  /*0aa0*/  BRA `(.L_x_5672) ;  /* 0x0000000400d07947 */ /* 0x000fec0003800000 */
.L_x_5679:
        /* <DEDUP_REMOVED lines=13> */
.L_x_5686:
        /* <DEDUP_REMOVED lines=21> */
.L_x_5690:
[----:B------:R-:W-:Y:S05]  /*0cd0*/  BSYNC.RECONVERGENT B1 ;  /* 0x0000000000017941 */ /* 0x000fea0003800200 */
.L_x_5689:
[----:B------:R-:W-:Y:S01]  /*0ce0*/  IMAD.SHL.U32 R0, R0, 0x100000, RZ ;  /* 0x0010000000007824 */ /* 0x000fe200078e00ff */
[----:B------:R-:W-:-:S04]  /*0cf0*/  LEA R3, R3, 0x3b800000, 0x17 ;  /* 0x3b80000003037811 */ /* 0x000fc800078eb8ff */
[----:B------:R-:W-:-:S07]  /*0d00*/  LOP3.LUT R0, R3, R0, R7, 0xfe, !PT ;  /* 0x0000000003007212 */ /* 0x000fce00078efe07 */
.L_x_5688:
[----:B------:R-:W-:Y:S05]  /*0d10*/  BSYNC.RECONVERGENT B0 ;  /* 0x0000000000007941 */ /* 0x000fea0003800200 */
.L_x_5687:
[----:B------:R-:W-:-:S04]  /*0d20*/  F2FP.F16.F32.PACK_AB R0, RZ, R0 ;  /* 0x00000000ff00723e */ /* 0x000fc800000000ff */
[----:B------:R-:W-:Y:S01]  /*0d30*/  PRMT R16, R0, 0x7610, R16 ;  /* 0x0000761000107816 */ /* 0x000fe20000000010 */
[----:B------:R-:W-:Y:S06]  /*0d40*/  BRA `(.L_x_5672) ;  /* 0x0000000400287947 */ /* 0x000fec0003800000 */
.L_x_5685:
        /* <DEDUP_REMOVED lines=21> */
.L_x_5694:
[----:B------:R-:W-:Y:S05]  /*0ea0*/  BSYNC.RECONVERGENT B1 ;  /* 0x0000000000017941 */ /* 0x000fea0003800200 */
.L_x_5693:
[----:B------:R-:W-:Y:S01]  /*0eb0*/  IMAD.SHL.U32 R0, R0, 0x200000, RZ ;  /* 0x0020000000007824 */ /* 0x000fe200078e00ff */
[----:B------:R-:W-:-:S04]  /*0ec0*/  LEA R3, R3, 0x37800000, 0x17 ;  /* 0x3780000003037811 */ /* 0x000fc800078eb8ff */
[----:B------:R-:W-:-:S07]  /*0ed0*/  LOP3.LUT R0, R3, R0, R7, 0xfe, !PT ;  /* 0x0000000003007212 */ /* 0x000fce00078efe07 */
.L_x_5692:
[----:B------:R-:W-:Y:S05]  /*0ee0*/  BSYNC.RECONVERGENT B0 ;  /* 0x0000000000007941 */ /* 0x000fea0003800200 */
.L_x_5691:
[----:B------:R-:W-:-:S04]  /*0ef0*/  F2FP.F16.F32.PACK_AB R0, RZ, R0 ;  /* 0x00000000ff00723e */ /* 0x000fc800000000ff */
[----:B------:R-:W-:Y:S01]  /*0f00*/  PRMT R16, R0, 0x7610, R16 ;  /* 0x0000761000107816 */ /* 0x000fe20000000010 */
[----:B------:R-:W-:Y:S06]  /*0f10*/  BRA `(.L_x_5672) ;  /* 0x0000000000b47947 */ /* 0x000fec0003800000 */
.L_x_5684:
[----:B------:R-:W-:-:S09]  /*0f20*/  UISETP.NE.AND UP0, UPT, UR4, 0x1c, UPT ;  /* 0x0000001c0400788c */ /* 0x000fd2000bf05270 */
[----:B------:R-:W-:Y:S05]  /*0f30*/  BRA.U !UP0, `(.L_x_5695) ;  /* 0x00000001089c7547 */ /* 0x000fea000b800000 */
[----:B------:R-:W-:-:S09]  /*0f40*/  UISETP.NE.AND UP0, UPT, UR4, 0x1d, UPT ;  /* 0x0000001d0400788c */ /* 0x000fd2000bf05270 */
[----:B------:R-:W-:Y:S05]  /*0f50*/  BRA.U !UP0, `(.L_x_5696) ;  /* 0x0000000108807547 */ /* 0x000fea000b800000 */
[----:B------:R-:W-:-:S09]  /*0f60*/  UISETP.NE.AND UP0, UPT, UR4, 0x2c, UPT ;  /* 0x0000002c0400788c */ /* 0x000fd2000bf05270 */
[----:B------:R-:W-:Y:S05]  /*0f70*/  BRA.U !UP0, `(.L_x_5697) ;  /* 0x0000000108487547 */ /* 0x000fea000b800000 */
.L_x_5671:
        /* <DEDUP_REMOVED lines=16> */
.L_x_5698:
[----:B------:R-:W-:Y:S01]  /*1080*/  PRMT R16, RZ, 0x7610, R16 ;  /* 0x00007610ff107816 */ /* 0x000fe20000000010 */
[----:B------:R-:W-:Y:S06]  /*1090*/  BRA `(.L_x_5672) ;  /* 0x0000000000547947 */ /* 0x000fec0003800000 */
.L_x_5697:
        /* <DEDUP_REMOVED lines=8> */
.L_x_5700:
[----:B------:R-:W-:Y:S05]  /*1120*/  BSYNC.RECONVERGENT B0 ;  /* 0x0000000000007941 */ /* 0x000fea0003800200 */
.L_x_5699:
[----:B------:R-:W-:-:S04]  /*1130*/  F2FP.F16.F32.PACK_AB R0, RZ, R0 ;  /* 0x00000000ff00723e */ /* 0x000fc800000000ff */
[----:B------:R-:W-:Y:S01]  /*1140*/  PRMT R16, R0, 0x7610, R16 ;  /* 0x0000761000107816 */ /* 0x000fe20000000010 */
[----:B------:R-:W-:Y:S06]  /*1150*/  BRA `(.L_x_5672) ;  /* 0x0000000000247947 */ /* 0x000fec0003800000 */
.L_x_5696:
[----:B------:R-:W2:Y:S02]  /*1160*/  LDG.E.64 R4, desc[UR36][R4.64] ;  /* 0x0000002404047981 */ /* 0x000ea4000c1e1b00 */
[----:B--2---:R-:W0:Y:S02]  /*1170*/  I2F.U64 R0, R4 ;  /* 0x0000000400007312 */ /* 0x004e240000301000 */
[----:B0-----:R-:W-:-:S04]  /*1180*/  F2FP.F16.F32.PACK_AB R0, RZ, R0 ;  /* 0x00000000ff00723e */ /* 0x001fc800000000ff */
[----:B------:R-:W-:Y:S01]  /*1190*/  PRMT R16, R0, 0x7610, R16 ;  /* 0x0000761000107816 */ /* 0x000fe20000000010 */
[----:B------:R-:W-:Y:S06]  /*11a0*/  BRA `(.L_x_5672) ;  /* 0x0000000000107947 */ /* 0x000fec0003800000 */
.L_x_5695:
[----:B------:R-:W2:Y:S02]  /*11b0*/  LDG.E R4, desc[UR36][R4.64] ;  /* 0x0000002404047981 */ /* 0x000ea4000c1e1900 */
[----:B--2---:R-:W-:-:S04]  /*11c0*/  I2FP.F32.U32 R0, R4 ;  /* 0x0000000400007245 */ /* 0x004fc80000201000 */
[----:B------:R-:W-:-:S04]  /*11d0*/  F2FP.F16.F32.PACK_AB R0, RZ, R0 ;  /* 0x00000000ff00723e */ /* 0x000fc800000000ff */
[----:B------:R-:W-:-:S07]  /*11e0*/  PRMT R16, R0, 0x7610, R16 ;  /* 0x0000761000107816 */ /* 0x000fce0000000010 */
.L_x_5672:
        /* <DEDUP_REMOVED lines=21> */
.L_x_5704:
[----:B------:R-:W2:Y:S02]  /*1340*/  LDG.E.U8 R4, desc[UR36][R4.64] ;  /* 0x0000002404047981 */ /* 0x000ea4000c1e1100 */
[----:B--2---:R-:W-:-:S04]  /*1350*/  I2FP.F32.U32 R0, R4 ;  /* 0x0000000400007245 */ /* 0x004fc80000201000 */
[----:B------:R-:W-:-:S04]  /*1360*/  F2FP.F16.F32.PACK_AB R0, RZ, R0 ;  /* 0x00000000ff00723e */ /* 0x000fc800000000ff */
[----:B------:R-:W-:Y:S01]  /*1370*/  PRMT R17, R0, 0x7610, R17 ;  /* 0x0000761000117816 */ /* 0x000fe20000000011 */
[----:B------:R-:W-:Y:S06]  /*1380*/  BRA `(.L_x_5706) ;  /* 0x0000000c00d87947 */ /* 0x000fec0003800000 */
.L_x_5703:
        /* <DEDUP_REMOVED lines=11> */
.L_x_5708:
[----:B------:R-:W2:Y:S02]  /*1440*/  LDG.E R4, desc[UR36][R4.64] ;  /* 0x0000002404047981 */ /* 0x000ea4000c1e1900 */
[----:B--2---:R-:W-:-:S04]  /*1450*/  I2FP.F32.S32 R0, R4 ;  /* 0x0000000400007245 */ /* 0x004fc80000201400 */
[----:B------:R-:W-:-:S04]  /*1460*/  F2FP.F16.F32.PACK_AB R0, RZ, R0 ;  /* 0x00000000ff00723e */ /* 0x000fc800000000ff */
[----:B------:R-:W-:Y:S01]  /*1470*/  PRMT R17, R0, 0x7610, R17 ;  /* 0x0000761000117816 */ /* 0x000fe20000000011 */
[----:B------:R-:W-:Y:S06]  /*1480*/  BRA `(.L_x_5706) ;  /* 0x0000000c00987947 */ /* 0x000fec0003800000 */
.L_x_5707:
[----:B------:R-:W2:Y:S02]  /*1490*/  LDG.E.U16 R4, desc[UR36][R4.64] ;  /* 0x0000002404047981 */ /* 0x000ea4000c1e1500 */
[----:B--2---:R-:W0:Y:S02]  /*14a0*/  I2F.S16 R0, R4 ;  /* 0x0000000400007306 */ /* 0x004e240000101400 */
[----:B0-----:R-:W-:-:S04]  /*14b0*/  F2FP.F16.F32.PACK_AB R0, RZ, R0 ;  /* 0x00000000ff00723e */ /* 0x001fc800000000ff */
[----:B------:R-:W-:Y:S01]  /*14c0*/  PRMT R17, R0, 0x7610, R17 ;  /* 0x0000761000117816 */ /* 0x000fe20000000011 */
[----:B------:R-:W-:Y:S06]  /*14d0*/  BRA `(.L_x_5706) ;  /* 0x0000000c00847947 */ /* 0x000fec0003800000 */
.L_x_5702:
        /* <DEDUP_REMOVED lines=9> */
.L_x_5710:
[----:B------:R1:W5:Y:S01]  /*1570*/  LDG.E.U16 R17, desc[UR36][R4.64] ;  /* 0x0000002404117981 */ /* 0x000362000c1e1500 */
[----:B------:R-:W-:Y:S05]  /*1580*/  BRA `(.L_x_5706) ;  /* 0x0000000c00587947 */ /* 0x000fea0003800000 */
.L_x_5709:
        /* <DEDUP_REMOVED lines=9> */
.L_x_5712:
[----:B------:R0:W5:Y:S01]  /*1620*/  LDG.E.U16 R17, desc[UR36][R4.64] ;  /* 0x0000002404117981 */ /* 0x000162000c1e1500 */
[----:B------:R-:W-:Y:S05]  /*1630*/  BRA `(.L_x_5706) ;  /* 0x0000000c002c7947 */ /* 0x000fea0003800000 */
.L_x_5711:
        /* <DEDUP_REMOVED lines=13> */
.L_x_5701:
        /* <DEDUP_REMOVED lines=14> */
.L_x_5715:
        /* <DEDUP_REMOVED lines=13> */
.L_x_5714:
        /* <DEDUP_REMOVED lines=27> */
.L_x_5717:
        /* <DEDUP_REMOVED lines=15> */
.L_x_5716:
[----:B------:R-:W2:Y:S02]  /*1b60*/  LDG.E.U16 R0, desc[UR36][R4.64] ;  /* 0x0000002404007981 */ /* 0x000ea4000c1e1500 */
[----:B--2---:R-:W-:-:S05]  /*1b70*/  IMAD.U32 R0, R0, 0x10000, RZ ;  /* 0x0001000000007824 */ /* 0x004fca00078e00ff */
[----:B------:R-:W-:-:S04]  /*1b80*/  F2FP.F16.F32.PACK_AB R0, RZ, R0 ;  /* 0x00000000ff00723e */ /* 0x000fc800000000ff */
[----:B------:R-:W-:Y:S01]  /*1b90*/  PRMT R17, R0, 0x7610, R17 ;  /* 0x0000761000117816 */ /* 0x000fe20000000011 */
[----:B------:R-:W-:Y:S06]  /*1ba0*/  BRA `(.L_x_5706) ;  /* 0x0000000400d07947 */ /* 0x000fec0003800000 */
.L_x_5713:
        /* <DEDUP_REMOVED lines=13> */
.L_x_5720:
        /* <DEDUP_REMOVED lines=21> */
.L_x_5724:
[----:B------:R-:W-:Y:S05]  /*1dd0*/  BSYNC.RECONVERGENT B1 ;  /* 0x0000000000017941 */ /* 0x000fea0003800200 */
.L_x_5723:
[----:B------:R-:W-:Y:S01]  /*1de0*/  IMAD.SHL.U32 R0, R0, 0x100000, RZ ;  /* 0x0010000000007824 */ /* 0x000fe200078e00ff */
[----:B------:R-:W-:-:S04]  /*1df0*/  LEA R3, R3, 0x3b800000, 0x17 ;  /* 0x3b80000003037811 */ /* 0x000fc800078eb8ff */
[----:B------:R-:W-:-:S07]  /*1e00*/  LOP3.LUT R0, R3, R0, R7, 0xfe, !PT ;  /* 0x0000000003007212 */ /* 0x000fce00078efe07 */
.L_x_5722:
[----:B------:R-:W-:Y:S05]  /*1e10*/  BSYNC.RECONVERGENT B0 ;  /* 0x0000000000007941 */ /* 0x000fea0003800200 */
.L_x_5721:
[----:B------:R-:W-:-:S04]  /*1e20*/  F2FP.F16.F32.PACK_AB R0, RZ, R0 ;  /* 0x00000000ff00723e */ /* 0x000fc800000000ff */
[----:B------:R-:W-:Y:S01]  /*1e30*/  PRMT R17, R0, 0x7610, R17 ;  /* 0x0000761000117816 */ /* 0x000fe20000000011 */
[----:B------:R-:W-:Y:S06]  /*1e40*/  BRA `(.L_x_5706) ;  /* 0x0000000400287947 */ /* 0x000fec0003800000 */
.L_x_5719:
        /* <DEDUP_REMOVED lines=21> */
.L_x_5728:
[----:B------:R-:W-:Y:S05]  /*1fa0*/  BSYNC.RECONVERGENT B1 ;  /* 0x0000000000017941 */ /* 0x000fea0003800200 */
.L_x_5727:
[----:B------:R-:W-:Y:S01]  /*1fb0*/  IMAD.SHL.U32 R0, R0, 0x200000, RZ ;  /* 0x0020000000007824 */ /* 0x000fe200078e00ff */
[----:B------:R-:W-:-:S04]  /*1fc0*/  LEA R3, R3, 0x37800000, 0x17 ;  /* 0x3780000003037811 */ /* 0x000fc800078eb8ff */
[----:B------:R-:W-:-:S07]  /*1fd0*/  LOP3.LUT R0, R3, R0, R7, 0xfe, !PT ;  /* 0x0000000003007212 */ /* 0x000fce00078efe07 */
.L_x_5726:
[----:B------:R-:W-:Y:S05]  /*1fe0*/  BSYNC.RECONVERGENT B0 ;  /* 0x0000000000007941 */ /* 0x000fea0003800200 */
.L_x_5725:
[----:B------:R-:W-:-:S04]  /*1ff0*/  F2FP.F16.F32.PACK_AB R0, RZ, R0 ;  /* 0x00000000ff00723e */ /* 0x000fc800000000ff */
[----:B------:R-:W-:Y:S01]  /*2000*/  PRMT R17, R0, 0x7610, R17 ;  /* 0x0000761000117816 */ /* 0x000fe20000000011 */
[----:B------:R-:W-:Y:S06]  /*2010*/  BRA `(.L_x_5706) ;  /* 0x0000000000b47947 */ /* 0x000fec0003800000 */
.L_x_5718:
[----:B------:R-:W-:-:S09]  /*2020*/  UISETP.NE.AND UP0, UPT, UR4, 0x1c, UPT ;  /* 0x0000001c0400788c */ /* 0x000fd2000bf05270 */
[----:B------:R-:W-:Y:S05]  /*2030*/  BRA.U !UP0, `(.L_x_5729) ;  /* 0x00000001089c7547 */ /* 0x000fea000b800000 */
[----:B------:R-:W-:-:S09]  /*2040*/  UISETP.NE.AND UP0, UPT, UR4, 0x1d, UPT ;  /* 0x0000001d0400788c */ /* 0x000fd2000bf05270 */
[----:B------:R-:W-:Y:S05]  /*2050*/  BRA.U !UP0, `(.L_x_5730) ;  /* 0x0000000108807547 */ /* 0x000fea000b800000 */
[----:B------:R-:W-:-:S09]  /*2060*/  UISETP.NE.AND UP0, UPT, UR4, 0x2c, UPT ;  /* 0x0000002c0400788c */ /* 0x000fd2000bf05270 */
[----:B------:R-:W-:Y:S05]  /*2070*/  BRA.U !UP0, `(.L_x_5731) ;  /* 0x0000000108487547 */ /* 0x000fea000b800000 */
.L_x_5705:
        /* <DEDUP_REMOVED lines=16> */
.L_x_5732:
[----:B------:R-:W-:Y:S01]  /*2180*/  PRMT R17, RZ, 0x7610, R17 ;  /* 0x00007610ff117816 */ /* 0x000fe20000000011 */
[----:B------:R-:W-:Y:S06]  /*2190*/  BRA `(.L_x_5706) ;  /* 0x0000000000547947 */ /* 0x000fec0003800000 */
.L_x_5731:
        /* <DEDUP_REMOVED lines=8> */
.L_x_5734:
[----:B------:R-:W-:Y:S05]  /*2220*/  BSYNC.RECONVERGENT B0 ;  /* 0x0000000000007941 */ /* 0x000fea0003800200 */
.L_x_5733:
[----:B------:R-:W-:-:S04]  /*2230*/  F2FP.F16.F32.PACK_AB R0, RZ, R0 ;  /* 0x00000000ff00723e */ /* 0x000fc800000000ff */
[----:B------:R-:W-:Y:S01]  /*2240*/  PRMT R17, R0, 0x7610, R17 ;  /* 0x0000761000117816 */ /* 0x000fe20000000011 */
[----:B------:R-:W-:Y:S06]  /*2250*/  BRA `(.L_x_5706) ;  /* 0x0000000000247947 */ /* 0x000fec0003800000 */
.L_x_5730:
[----:B------:R-:W2:Y:S02]  /*2260*/  LDG.E.64 R4, desc[UR36][R4.64] ;  /* 0x0000002404047981 */ /* 0x000ea4000c1e1b00 */
[----:B--2---:R-:W0:Y:S02]  /*2270*/  I2F.U64 R0, R4 ;  /* 0x0000000400007312 */ /* 0x004e240000301000 */
[----:B0-----:R-:W-:-:S04]  /*2280*/  F2FP.F16.F32.PACK_AB R0, RZ, R0 ;  /* 0x00000000ff00723e */ /* 0x001fc800000000ff */
[----:B------:R-:W-:Y:S01]  /*2290*/  PRMT R17, R0, 0x7610, R17 ;  /* 0x0000761000117816 */ /* 0x000fe20000000011 */
[----:B------:R-:W-:Y:S06]  /*22a0*/  BRA `(.L_x_5706) ;  /* 0x0000000000107947 */ /* 0x000fec0003800000 */
.L_x_5729:
[----:B------:R-:W2:Y:S02]  /*22b0*/  LDG.E R4, desc[UR36][R4.64] ;  /* 0x0000002404047981 */ /* 0x000ea4000c1e1900 */
[----:B--2---:R-:W-:-:S04]  /*22c0*/  I2FP.F32.U32 R0, R4 ;  /* 0x0000000400007245 */ /* 0x004fc80000201000 */
[----:B------:R-:W-:-:S04]  /*22d0*/  F2FP.F16.F32.PACK_AB R0, RZ, R0 ;  /* 0x00000000ff00723e */ /* 0x000fc800000000ff */
[----:B------:R-:W-:-:S07]  /*22e0*/  PRMT R17, R0, 0x7610, R17 ;  /* 0x0000761000117816 */ /* 0x000fce0000000011 */
.L_x_5706:
[----:B------:R-:W-:-:S07]  /*22f0*/  VIADD R27, R19, 0x80 ;  /* 0x00000080131b7836 */ /* 0x000fce0000000000 */
.L_x_5666:
[----:B------:R-:W-:Y:S05]  /*2300*/  BSYNC.RECONVERGENT B6 ;  /* 0x0000000000067941 */ /* 0x000fea0003800200 */
.L_x_5665:
        /* <DEDUP_REMOVED lines=27> */
.L_x_5740:
[----:B------:R-:W2:Y:S02]  /*24c0*/  LDG.E.U8 R4, desc[UR36][R4.64] ;  /* 0x0000002404047981 */ /* 0x000ea4000c1e1100 */
[----:B--2---:R-:W-:-:S04]  /*24d0*/  I2FP.F32.U32 R0, R4 ;  /* 0x0000000400007245 */ /* 0x004fc80000201000 */
[----:B------:R-:W-:-:S04]  /*24e0*/  F2FP.F16.F32.PACK_AB R0, RZ, R0 ;  /* 0x00000000ff00723e */ /* 0x000fc800000000ff */
[----:B------:R-:W-:Y:S01]  /*24f0*/  PRMT R18, R0, 0x7610, R18 ;  /* 0x0000761000127816 */ /* 0x000fe20000000012 */
[----:B------:R-:W-:Y:S06]  /*2500*/  BRA `(.L_x_5742) ;  /* 0x0000000c00d87947 */ /* 0x000fec0003800000 */
.L_x_5739:
        /* <DEDUP_REMOVED lines=11> */
.L_x_5744:
[----:B------:R-:W2:Y:S02]  /*25c0*/  LDG.E R4, desc[UR36][R4.64] ;  /* 0x0000002404047981 */ /* 0x000ea4000c1e1900 */
[----:B--2---:R-:W-:-:S04]  /*25d0*/  I2FP.F32.S32 R0, R4 ;  /* 0x0000000400007245 */ /* 0x004fc80000201400 */
[----:B------:R-:W-:-:S04]  /*25e0*/  F2FP.F16.F32.PACK_AB R0, RZ, R0 ;  /* 0x00000000ff00723e */ /* 0x000fc800000000ff */
[----:B------:R-:W-:Y:S01]  /*25f0*/  PRMT R18, R0, 0x7610, R18 ;  /* 0x0000761000127816 */ /* 0x000fe20000000012 */
[----:B------:R-:W-:Y:S06]  /*2600*/  BRA `(.L_x_5742) ;  /* 0x0000000c00987947 */ /* 0x000fec0003800000 */
.L_x_5743:
[----:B------:R-:W2:Y:S02]  /*2610*/  LDG.E.U16 R4, desc[UR36][R4.64] ;  /* 0x0000002404047981 */ /* 0x000ea4000c1e1500 */
[----:B--2---:R-:W0:Y:S02]  /*2620*/  I2F.S16 R0, R4 ;  /* 0x0000000400007306 */ /* 0x004e240000101400 */
[----:B0-----:R-:W-:-:S04]  /*2630*/  F2FP.F16.F32.PACK_AB R0, RZ, R0 ;  /* 0x00000000ff00723e */ /* 0x001fc800000000ff */
[----:B------:R-:W-:Y:S01]  /*2640*/  PRMT R18, R0, 0x7610, R18 ;  /* 0x0000761000127816 */ /* 0x000fe20000000012 */
[----:B------:R-:W-:Y:S06]  /*2650*/  BRA `(.L_x_5742) ;  /* 0x0000000c00847947 */ /* 0x000fec0003800000 */
.L_x_5738:
        /* <DEDUP_REMOVED lines=9> */
.L_x_5746:
[----:B------:R1:W5:Y:S01]  /*26f0*/  LDG.E.U16 R18, desc[UR36][R4.64] ;  /* 0x0000002404127981 */ /* 0x000362000c1e1500 */
[----:B------:R-:W-:Y:S05]  /*2700*/  BRA `(.L_x_5742) ;  /* 0x0000000c00587947 */ /* 0x000fea0003800000 */
.L_x_5745:
        /* <DEDUP_REMOVED lines=9> */
.L_x_5748:
[----:B------:R0:W5:Y:S01]  /*27a0*/  LDG.E.U16 R18, desc[UR36][R4.64] ;  /* 0x0000002404127981 */ /* 0x000162000c1e1500 */
[----:B------:R-:W-:Y:S05]  /*27b0*/  BRA `(.L_x_5742) ;  /* 0x0000000c002c7947 */ /* 0x000fea0003800000 */
.L_x_5747:
        /* <DEDUP_REMOVED lines=13> */
.L_x_5737:
        /* <DEDUP_REMOVED lines=14> */
.L_x_5751:
        /* <DEDUP_REMOVED lines=13> */
.L_x_5750:
        /* <DEDUP_REMOVED lines=27> */
.L_x_5753:
        /* <DEDUP_REMOVED lines=15> */
.L_x_5752:
[----:B------:R-:W2:Y:S02]  /*2ce0*/  LDG.E.U16 R0, desc[UR36][R4.64] ;  /* 0x0000002404007981 */ /* 0x000ea4000c1e1500 */
[----:B--2---:R-:W-:-:S05]  /*2cf0*/  IMAD.U32 R0, R0, 0x10000, RZ ;  /* 0x0001000000007824 */ /* 0x004fca00078e00ff */
[----:B------:R-:W-:-:S04]  /*2d00*/  F2FP.F16.F32.PACK_AB R0, RZ, R0 ;  /* 0x00000000ff00723e */ /* 0x000fc800000000ff */
[----:B------:R-:W-:Y:S01]  /*2d10*/  PRMT R18, R0, 0x7610, R18 ;  /* 0x0000761000127816 */ /* 0x000fe20000000012 */
[----:B------:R-:W-:Y:S06]  /*2d20*/  BRA `(.L_x_5742) ;  /* 0x0000000400d07947 */ /* 0x000fec0003800000 */
.L_x_5749:
        /* <DEDUP_REMOVED lines=13> */
.L_x_5756:
        /* <DEDUP_REMOVED lines=21> */
.L_x_5760:
[----:B------:R-:W-:Y:S05]  /*2f50*/  BSYNC.RECONVERGENT B1 ;  /* 0x0000000000017941 */ /* 0x000fea0003800200 */
.L_x_5759:
[----:B------:R-:W-:Y:S01]  /*2f60*/  IMAD.SHL.U32 R0, R0, 0x100000, RZ ;  /* 0x0010000000007824 */ /* 0x000fe200078e00ff */
[----:B------:R-:W-:-:S04]  /*2f70*/  LEA R3, R3, 0x3b800000, 0x17 ;  /* 0x3b80000003037811 */ /* 0x000fc800078eb8ff */
[----:B------:R-:W-:-:S07]  /*2f80*/  LOP3.LUT R0, R3, R0, R7, 0xfe, !PT ;  /* 0x0000000003007212 */ /* 0x000fce00078efe07 */
.L_x_5758:
[----:B------:R-:W-:Y:S05]  /*2f90*/  BSYNC.RECONVERGENT B0 ;  /* 0x0000000000007941 */ /* 0x000fea0003800200 */
.L_x_5757:
[----:B------:R-:W-:-:S04]  /*2fa0*/  F2FP.F16.F32.PACK_AB R0, RZ, R0 ;  /* 0x00000000ff00723e */ /* 0x000fc800000000ff */
[----:B------:R-:W-:Y:S01]  /*2fb0*/  PRMT R18, R0, 0x7610, R18 ;  /* 0x0000761000127816 */ /* 0x000fe20000000012 */
[----:B------:R-:W-:Y:S06]  /*2fc0*/  BRA `(.L_x_5742) ;  /* 0x0000000400287947 */ /* 0x000fec0003800000 */
.L_x_5755:
        /* <DEDUP_REMOVED lines=21> */
.L_x_5764:
[----:B------:R-:W-:Y:S05]  /*3120*/  BSYNC.RECONVERGENT B1 ;  /* 0x0000000000017941 */ /* 0x000fea0003800200 */
.L_x_5763:
[----:B------:R-:W-:Y:S01]  /*3130*/  IMAD.SHL.U32 R0, R0, 0x200000, RZ ;  /* 0x0020000000007824 */ /* 0x000fe200078e00ff */
[----:B------:R-:W-:-:S04]  /*3140*/  LEA R3, R3, 0x37800000, 0x17 ;  /* 0x3780000003037811 */ /* 0x000fc800078eb8ff */
[----:B------:R-:W-:-:S07]  /*3150*/  LOP3.LUT R0, R3, R0, R7, 0xfe, !PT ;  /* 0x0000000003007212 */ /* 0x000fce00078efe07 */
.L_x_5762:
[----:B------:R-:W-:Y:S05]  /*3160*/  BSYNC.RECONVERGENT B0 ;  /* 0x0000000000007941 */ /* 0x000fea0003800200 */
.L_x_5761:
[----:B------:R-:W-:-:S04]  /*3170*/  F2FP.F16.F32.PACK_AB R0, RZ, R0 ;  /* 0x00000000ff00723e */ /* 0x000fc800000000ff */
[----:B------:R-:W-:Y:S01]  /*3180*/  PRMT R18, R0, 0x7610, R18 ;  /* 0x0000761000127816 */ /* 0x000fe20000000012 */
[----:B------:R-:W-:Y:S06]  /*3190*/  BRA `(.L_x_5742) ;  /* 0x0000000000b47947 */ /* 0x000fec0003800000 */
.L_x_5754:
        /* <DEDUP_REMOVED lines=14> */
.L_x_5768:
[----:B------:R-:W-:Y:S05]  /*3280*/  BSYNC.RECONVERGENT B0 ;  /* 0x0000000000007941 */ /* 0x000fea0003800200 */
.L_x_5767:
[----:B------:R-:W-:-:S04]  /*3290*/  F2FP.F16.F32.PACK_AB R0, RZ, R0 ;  /* 0x00000000ff00723e */ /* 0x000fc800000000ff */
[----:B------:R-:W-:Y:S01]  /*32a0*/  PRMT R18, R0, 0x7610, R18 ;  /* 0x0000761000127816 */ /* 0x000fe20000000012 */
[----:B------:R-:W-:Y:S06]  /*32b0*/  BRA `(.L_x_5742) ;  /* 0x00000000006c7947 */ /* 0x000fec0003800000 */
.L_x_5741:
        /* <DEDUP_REMOVED lines=16> */
.L_x_5769:
[----:B------:R-:W-:Y:S01]  /*33c0*/  PRMT R18, RZ, 0x7610, R18 ;  /* 0x00007610ff127816 */ /* 0x000fe20000000012 */
[----:B------:R-:W-:Y:S06]  /*33d0*/  BRA `(.L_x_5742) ;  /* 0x0000000000247947 */ /* 0x000fec0003800000 */
.L_x_5766:
[----:B------:R-:W2:Y:S02]  /*33e0*/  LDG.E.64 R4, desc[UR36][R4.64] ;  /* 0x0000002404047981 */ /* 0x000ea4000c1e1b00 */
[----:B--2---:R-:W0:Y:S02]  /*33f0*/  I2F.U64 R0, R4 ;  /* 0x0000000400007312 */ /* 0x004e240000301000 */
[----:B0-----:R-:W-:-:S04]  /*3400*/  F2FP.F16.F32.PACK_AB R0, RZ, R0 ;  /* 0x00000000ff00723e */ /* 0x001fc800000000ff */
[----:B------:R-:W-:Y:S01]  /*3410*/  PRMT R18, R0, 0x7610, R18 ;  /* 0x0000761000127816 */ /* 0x000fe20000000012 */
[----:B------:R-:W-:Y:S06]  /*3420*/  BRA `(.L_x_5742) ;  /* 0x0000000000107947 */ /* 0x000fec0003800000 */
.L_x_5765:
[----:B------:R-:W2:Y:S02]  /*3430*/  LDG.E R4, desc[UR36][R4.64] ;  /* 0x0000002404047981 */ /* 0x000ea4000c1e1900 */
[----:B--2---:R-:W-:-:S04]  /*3440*/  I2FP.F32.U32 R0, R4 ;  /* 0x0000000400007245 */ /* 0x004fc80000201000 */
[----:B------:R-:W-:-:S04]  /*3450*/  F2FP.F16.F32.PACK_AB R0, RZ, R0 ;  /* 0x00000000ff00723e */ /* 0x000fc800000000ff */
[----:B------:R-:W-:-:S07]  /*3460*/  PRMT R18, R0, 0x7610, R18 ;  /* 0x0000761000127816 */ /* 0x000fce0000000012 */
.L_x_5742:
        /* <DEDUP_REMOVED lines=21> */
.L_x_5773:
[----:B------:R-:W2:Y:S02]  /*35c0*/  LDG.E.U8 R4, desc[UR36][R4.64] ;  /* 0x0000002404047981 */ /* 0x000ea4000c1e1100 */
[----:B--2---:R-:W-:-:S04]  /*35d0*/  I2FP.F32.U32 R0, R4 ;  /* 0x0000000400007245 */ /* 0x004fc80000201000 */
[----:B------:R-:W-:-:S04]  /*35e0*/  F2FP.F16.F32.PACK_AB R0, RZ, R0 ;  /* 0x00000000ff00723e */ /* 0x000fc800000000ff */
[----:B------:R-:W-:Y:S01]  /*35f0*/  PRMT R22, R0, 0x7610, R22 ;  /* 0x0000761000167816 */ /* 0x000fe20000000016 */
[----:B------:R-:W-:Y:S06]  /*3600*/  BRA `(.L_x_5775) ;  /* 0x0000000c00d87947 */ /* 0x000fec0003800000 */
.L_x_5772:
        /* <DEDUP_REMOVED lines=11> */
.L_x_5777:
[----:B------:R-:W2:Y:S02]  /*36c0*/  LDG.E R4, desc[UR36][R4.64] ;  /* 0x0000002404047981 */ /* 0x000ea4000c1e1900 */
[----:B--2---:R-:W-:-:S04]  /*36d0*/  I2FP.F32.S32 R0, R4 ;  /* 0x0000000400007245 */ /* 0x004fc80000201400 */
[----:B------:R-:W-:-:S04]  /*36e0*/  F2FP.F16.F32.PACK_AB R0, RZ, R0 ;  /* 0x00000000ff00723e */ /* 0x000fc800000000ff */
[----:B------:R-:W-:Y:S01]  /*36f0*/  PRMT R22, R0, 0x7610, R22 ;  /* 0x0000761000167816 */ /* 0x000fe20000000016 */
[----:B------:R-:W-:Y:S06]  /*3700*/  BRA `(.L_x_5775) ;  /* 0x0000000c00987947 */ /* 0x000fec0003800000 */
.L_x_5776:
[----:B------:R-:W2:Y:S02]  /*3710*/  LDG.E.U16 R4, desc[UR36][R4.64] ;  /* 0x0000002404047981 */ /* 0x000ea4000c1e1500 */
[----:B--2---:R-:W0:Y:S02]  /*3720*/  I2F.S16 R0, R4 ;  /* 0x0000000400007306 */ /* 0x004e240000101400 */
[----:B0-----:R-:W-:-:S04]  /*3730*/  F2FP.F16.F32.PACK_AB R0, RZ, R0 ;  /* 0x00000000ff00723e */ /* 0x001fc800000000ff */
[----:B------:R-:W-:Y:S01]  /*3740*/  PRMT R22, R0, 0x7610, R22 ;  /* 0x0000761000167816 */ /* 0x000fe20000000016 */
[----:B------:R-:W-:Y:S06]  /*3750*/  BRA `(.L_x_5775) ;  /* 0x0000000c00847947 */ /* 0x000fec0003800000 */
.L_x_5771:
        /* <DEDUP_REMOVED lines=9> */
.L_x_5779:
[----:B------:R1:W5:Y:S01]  /*37f0*/  LDG.E.U16 R22, desc[UR36][R4.64] ;  /* 0x0000002404167981 */ /* 0x000362000c1e1500 */
[----:B------:R-:W-:Y:S05]  /*3800*/  BRA `(.L_x_5775) ;  /* 0x0000000c00587947 */ /* 0x000fea0003800000 */
.L_x_5778:
        /* <DEDUP_REMOVED lines=9> */
.L_x_5781:
[----:B------:R0:W5:Y:S01]  /*38a0*/  LDG.E.U16 R22, desc[UR36][R4.64] ;  /* 0x0000002404167981 */ /* 0x000162000c1e1500 */
[----:B------:R-:W-:Y:S05]  /*38b0*/  BRA `(.L_x_5775) ;  /* 0x0000000c002c7947 */ /* 0x000fea0003800000 */
.L_x_5780:
        /* <DEDUP_REMOVED lines=13> */
.L_x_5770:
        /* <DEDUP_REMOVED lines=14> */
.L_x_5784:
        /* <DEDUP_REMOVED lines=13> */
.L_x_5783:
        /* <DEDUP_REMOVED lines=27> */
.L_x_5786:
        /* <DEDUP_REMOVED lines=15> */
.L_x_5785:
[----:B------:R-:W2:Y:S02]  /*3de0*/  LDG.E.U16 R0, desc[UR36][R4.64] ;  /* 0x0000002404007981 */ /* 0x000ea4000c1e1500 */
[----:B--2---:R-:W-:-:S05]  /*3df0*/  IMAD.U32 R0, R0, 0x10000, RZ ;  /* 0x0001000000007824 */ /* 0x004fca00078e00ff */
[----:B------:R-:W-:-:S04]  /*3e00*/  F2FP.F16.F32.PACK_AB R0, RZ, R0 ;  /* 0x00000000ff00723e */ /* 0x000fc800000000ff */
[----:B------:R-:W-:Y:S01]  /*3e10*/  PRMT R22, R0, 0x7610, R22 ;  /* 0x0000761000167816 */ /* 0x000fe20000000016 */
[----:B------:R-:W-:Y:S06]  /*3e20*/  BRA `(.L_x_5775) ;  /* 0x0000000400d07947 */ /* 0x000fec0003800000 */
.L_x_5782:
        /* <DEDUP_REMOVED lines=13> */
.L_x_5789:
        /* <DEDUP_REMOVED lines=21> */
.L_x_5793:
[----:B------:R-:W-:Y:S05]  /*4050*/  BSYNC.RECONVERGENT B1 ;  /* 0x0000000000017941 */ /* 0x000fea0003800200 */
.L_x_5792:
[----:B------:R-:W-:Y:S01]  /*4060*/  IMAD.SHL.U32 R0, R0, 0x100000, RZ ;  /* 0x0010000000007824 */ /* 0x000fe200078e00ff */
[----:B------:R-:W-:-:S04]  /*4070*/  LEA R3, R3, 0x3b800000, 0x17 ;  /* 0x3b80000003037811 */ /* 0x000fc800078eb8ff */
[----:B------:R-:W-:-:S07]  /*4080*/  LOP3.LUT R0, R3, R0, R7, 0xfe, !PT ;  /* 0x0000000003007212 */ /* 0x000fce00078efe07 */
.L_x_5791:
[----:B------:R-:W-:Y:S05]  /*4090*/  BSYNC.RECONVERGENT B0 ;  /* 0x0000000000007941 */ /* 0x000fea0003800200 */
.L_x_5790:
[----:B------:R-:W-:-:S04]  /*40a0*/  F2FP.F16.F32.PACK_AB R0, RZ, R0 ;  /* 0x00000000ff00723e */ /* 0x000fc800000000ff */
[----:B------:R-:W-:Y:S01]  /*40b0*/  PRMT R22, R0, 0x7610, R22 ;  /* 0x0000761000167816 */ /* 0x000fe20000000016 */
[----:B------:R-:W-:Y:S06]  /*40c0*/  BRA `(.L_x_5775) ;  /* 0x0000000400287947 */ /* 0x000fec0003800000 */
.L_x_5788:
        /* <DEDUP_REMOVED lines=21> */
.L_x_5797:
[----:B------:R-:W-:Y:S05]  /*4220*/  BSYNC.RECONVERGENT B1 ;  /* 0x0000000000017941 */ /* 0x000fea0003800200 */
.L_x_5796:
[----:B------:R-:W-:Y:S01]  /*4230*/  IMAD.SHL.U32 R0, R0, 0x200000, RZ ;  /* 0x0020000000007824 */ /* 0x000fe200078e00ff */
[----:B------:R-:W-:-:S04]  /*4240*/  LEA R3, R3, 0x37800000, 0x17 ;  /* 0x3780000003037811 */ /* 0x000fc800078eb8ff */
[----:B------:R-:W-:-:S07]  /*4250*/  LOP3.LUT R0, R3, R0, R7, 0xfe, !PT ;  /* 0x0000000003007212 */ /* 0x000fce00078efe07 */
.L_x_5795:
[----:B------:R-:W-:Y:S05]  /*4260*/  BSYNC.RECONVERGENT B0 ;  /* 0x0000000000007941 */ /* 0x000fea0003800200 */
.L_x_5794:
[----:B------:R-:W-:-:S04]  /*4270*/  F2FP.F16.F32.PACK_AB R0, RZ, R0 ;  /* 0x00000000ff00723e */ /* 0x000fc800000000ff */
[----:B------:R-:W-:Y:S01]  /*4280*/  PRMT R22, R0, 0x7610, R22 ;  /* 0x0000761000167816 */ /* 0x000fe20000000016 */
[----:B------:R-:W-:Y:S06]  /*4290*/  BRA `(.L_x_5775) ;  /* 0x0000000000b47947 */ /* 0x000fec0003800000 */
.L_x_5787:
        /* <DEDUP_REMOVED lines=14> */
.L_x_5801:
[----:B------:R-:W-:Y:S05]  /*4380*/  BSYNC.RECONVERGENT B0 ;  /* 0x0000000000007941 */ /* 0x000fea0003800200 */
.L_x_5800:
[----:B------:R-:W-:-:S04]  /*4390*/  F2FP.F16.F32.PACK_AB R0, RZ, R0 ;  /* 0x00000000ff00723e */ /* 0x000fc800000000ff */
[----:B------:R-:W-:Y:S01]  /*43a0*/  PRMT R22, R0, 0x7610, R22 ;  /* 0x0000761000167816 */ /* 0x000fe20000000016 */
[----:B------:R-:W-:Y:S06]  /*43b0*/  BRA `(.L_x_5775) ;  /* 0x00000000006c7947 */ /* 0x000fec0003800000 */
.L_x_5774:
        /* <DEDUP_REMOVED lines=16> */
.L_x_5802:
[----:B------:R-:W-:Y:S01]  /*44c0*/  PRMT R22, RZ, 0x7610, R22 ;  /* 0x00007610ff167816 */ /* 0x000fe20000000016 */
[----:B------:R-:W-:Y:S06]  /*44d0*/  BRA `(.L_x_5775) ;  /* 0x0000000000247947 */ /* 0x000fec0003800000 */
.L_x_5799:
[----:B------:R-:W2:Y:S02]  /*44e0*/  LDG.E.64 R4, desc[UR36][R4.64] ;  /* 0x0000002404047981 */ /* 0x000ea4000c1e1b00 */
[----:B--2---:R-:W0:Y:S02]  /*44f0*/  I2F.U64 R0, R4 ;  /* 0x0000000400007312 */ /* 0x004e240000301000 */
[----:B0-----:R-:W-:-:S04]  /*4500*/  F2FP.F16.F32.PACK_AB R0, RZ, R0 ;  /* 0x00000000ff00723e */ /* 0x001fc800000000ff */
[----:B------:R-:W-:Y:S01]  /*4510*/  PRMT R22, R0, 0x7610, R22 ;  /* 0x0000761000167816 */ /* 0x000fe20000000016 */
[----:B------:R-:W-:Y:S06]  /*4520*/  BRA `(.L_x_5775) ;  /* 0x0000000000107947 */ /* 0x000fec0003800000 */
.L_x_5798:
[----:B------:R-:W2:Y:S02]  /*4530*/  LDG.E R4, desc[UR36][R4.64] ;  /* 0x0000002404047981 */ /* 0x000ea4000c1e1900 */
[----:B--2---:R-:W-:-:S04]  /*4540*/  I2FP.F32.U32 R0, R4 ;  /* 0x0000000400007245 */ /* 0x004fc80000201000 */
[----:B------:R-:W-:-:S04]  /*4550*/  F2FP.F16.F32.PACK_AB R0, RZ, R0 ;  /* 0x00000000ff00723e */ /* 0x000fc800000000ff */
[----:B------:R-:W-:-:S07]  /*4560*/  PRMT R22, R0, 0x7610, R22 ;  /* 0x0000761000167816 */ /* 0x000fce0000000016 */
.L_x_5775:
[----:B------:R-:W-:-:S07]  /*4570*/  VIADD R27, R27, 0x80 ;  /* 0x000000801b1b7836 */ /* 0x000fce0000000000 */
.L_x_5736:
[----:B------:R-:W-:Y:S05]  /*4580*/  BSYNC.RECONVERGENT B6 ;  /* 0x0000000000067941 */ /* 0x000fea0003800200 */
.L_x_5735:
        /* <DEDUP_REMOVED lines=27> */
.L_x_5808:
[----:B------:R-:W2:Y:S02]  /*4740*/  LDG.E.U8 R4, desc[UR36][R4.64] ;  /* 0x0000002404047981 */ /* 0x000ea4000c1e1100 */
[----:B--2---:R-:W-:-:S04]  /*4750*/  I2FP.F32.U32 R0, R4 ;  /* 0x0000000400007245 */ /* 0x004fc80000201000 */
[----:B------:R-:W-:-:S04]  /*4760*/  F2FP.F16.F32.PACK_AB R0, RZ, R0 ;  /* 0x00000000ff00723e */ /* 0x000fc800000000ff */
[----:B------:R-:W-:Y:S01]  /*4770*/  PRMT R23, R0, 0x7610, R23 ;  /* 0x0000761000177816 */ /* 0x000fe20000000017 */
[----:B------:R-:W-:Y:S06]  /*4780*/  BRA `(.L_x_5810) ;  /* 0x0000000c00d87947 */ /* 0x000fec0003800000 */
.L_x_5807:
        /* <DEDUP_REMOVED lines=11> */
.L_x_5812:
[----:B------:R-:W2:Y:S02]  /*4840*/  LDG.E R4, desc[UR36][R4.64] ;  /* 0x0000002404047981 */ /* 0x000ea4000c1e1900 */
[----:B--2---:R-:W-:-:S04]  /*4850*/  I2FP.F32.S32 R0, R4 ;  /* 0x0000000400007245 */ /* 0x004fc80000201400 */
[----:B------:R-:W-:-:S04]  /*4860*/  F2FP.F16.F32.PACK_AB R0, RZ, R0 ;  /* 0x00000000ff00723e */ /* 0x000fc800000000ff */
[----:B------:R-:W-:Y:S01]  /*4870*/  PRMT R23, R0, 0x7610, R23 ;  /* 0x0000761000177816 */ /* 0x000fe20000000017 */
[----:B------:R-:W-:Y:S06]  /*4880*/  BRA `(.L_x_5810) ;  /* 0x0000000c00987947 */ /* 0x000fec0003800000 */
.L_x_5811:
[----:B------:R-:W2:Y:S02]  /*4890*/  LDG.E.U16 R4, desc[UR36][R4.64] ;  /* 0x0000002404047981 */ /* 0x000ea4000c1e1500 */
[----:B--2---:R-:W0:Y:S02]  /*48a0*/  I2F.S16 R0, R4 ;  /* 0x0000000400007306 */ /* 0x004e240000101400 */
[----:B0-----:R-:W-:-:S04]  /*48b0*/  F2FP.F16.F32.PACK_AB R0, RZ, R0 ;  /* 0x00000000ff00723e */ /* 0x001fc800000000ff */
[----:B------:R-:W-:Y:S01]  /*48c0*/  PRMT R23, R0, 0x7610, R23 ;  /* 0x0000761000177816 */ /* 0x000fe20000000017 */
[----:B------:R-:W-:Y:S06]  /*48d0*/  BRA `(.L_x_5810) ;  /* 0x0000000c00847947 */ /* 0x000fec0003800000 */
.L_x_5806:
        /* <DEDUP_REMOVED lines=9> */
.L_x_5814:
[----:B------:R1:W5:Y:S01]  /*4970*/  LDG.E.U16 R23, desc[UR36][R4.64] ;  /* 0x0000002404177981 */ /* 0x000362000c1e1500 */
[----:B------:R-:W-:Y:S05]  /*4980*/  BRA `(.L_x_5810) ;  /* 0x0000000c00587947 */ /* 0x000fea0003800000 */
.L_x_5813:
        /* <DEDUP_REMOVED lines=9> */
.L_x_5816:
[----:B------:R0:W5:Y:S01]  /*4a20*/  LDG.E.U16 R23, desc[UR36][R4.64] ;  /* 0x0000002404177981 */ /* 0x000162000c1e1500 */
[----:B------:R-:W-:Y:S05]  /*4a30*/  BRA `(.L_x_5810) ;  /* 0x0000000c002c7947 */ /* 0x000fea0003800000 */
.L_x_5815:
        /* <DEDUP_REMOVED lines=13> */
.L_x_5805:
        /* <DEDUP_REMOVED lines=14> */
.L_x_5819:
        /* <DEDUP_REMOVED lines=13> */
.L_x_5818:
        /* <DEDUP_REMOVED lines=27> */
.L_x_5821:
        /* <DEDUP_REMOVED lines=15> */
.L_x_5820:
[----:B------:R-:W2:Y:S02]  /*4f60*/  LDG.E.U16 R0, desc[UR36][R4.64] ;  /* 0x0000002404007981 */ /* 0x000ea4000c1e1500 */
[----:B--2---:R-:W-:-:S05]  /*4f70*/  IMAD.U32 R0, R0, 0x10000, RZ ;  /* 0x0001000000007824 */ /* 0x004fca00078e00ff */
[----:B------:R-:W-:-:S04]  /*4f80*/  F2FP.F16.F32.PACK_AB R0, RZ, R0 ;  /* 0x00000000ff00723e */ /* 0x000fc800000000ff */
[----:B------:R-:W-:Y:S01]  /*4f90*/  PRMT R23, R0, 0x7610, R23 ;  /* 0x0000761000177816 */ /* 0x000fe20000000017 */
[----:B------:R-:W-:Y:S06]  /*4fa0*/  BRA `(.L_x_5810) ;  /* 0x0000000400d07947 */ /* 0x000fec0003800000 */
.L_x_5817:
        /* <DEDUP_REMOVED lines=13> */
.L_x_5824:
        /* <DEDUP_REMOVED lines=21> */
.L_x_5828:
[----:B------:R-:W-:Y:S05]  /*51d0*/  BSYNC.RECONVERGENT B1 ;  /* 0x0000000000017941 */ /* 0x000fea0003800200 */
.L_x_5827:
[----:B------:R-:W-:Y:S01]  /*51e0*/  IMAD.SHL.U32 R0, R0, 0x100000, RZ ;  /* 0x0010000000007824 */ /* 0x000fe200078e00ff */
[----:B------:R-:W-:-:S04]  /*51f0*/  LEA R3, R3, 0x3b800000, 0x17 ;  /* 0x3b80000003037811 */ /* 0x000fc800078eb8ff */
[----:B------:R-:W-:-:S07]  /*5200*/  LOP3.LUT R0, R3, R0, R7, 0xfe, !PT ;  /* 0x0000000003007212 */ /* 0x000fce00078efe07 */
.L_x_5826:
[----:B------:R-:W-:Y:S05]  /*5210*/  BSYNC.RECONVERGENT B0 ;  /* 0x0000000000007941 */ /* 0x000fea0003800200 */
.L_x_5825:
[----:B------:R-:W-:-:S04]  /*5220*/  F2FP.F16.F32.PACK_AB R0, RZ, R0 ;  /* 0x00000000ff00723e */ /* 0x000fc800000000ff */
[----:B------:R-:W-:Y:S01]  /*5230*/  PRMT R23, R0, 0x7610, R23 ;  /* 0x0000761000177816 */ /* 0x000fe20000000017 */
[----:B------:R-:W-:Y:S06]  /*5240*/  BRA `(.L_x_5810) ;  /* 0x0000000400287947 */ /* 0x000fec0003800000 */
.L_x_5823:
        /* <DEDUP_REMOVED lines=21> */
.L_x_5832:
[----:B------:R-:W-:Y:S05]  /*53a0*/  BSYNC.RECONVERGENT B1 ;  /* 0x0000000000017941 */ /* 0x000fea0003800200 */
.L_x_5831:
[----:B------:R-:W-:Y:S01]  /*53b0*/  IMAD.SHL.U32 R0, R0, 0x200000, RZ ;  /* 0x0020000000007824 */ /* 0x000fe200078e00ff */
[----:B------:R-:W-:-:S04]  /*53c0*/  LEA R3, R3, 0x37800000, 0x17 ;  /* 0x3780000003037811 */ /* 0x000fc800078eb8ff */
[----:B------:R-:W-:-:S07]  /*53d0*/  LOP3.LUT R0, R3, R0, R7, 0xfe, !PT ;  /* 0x0000000003007212 */ /* 0x000fce00078efe07 */
.L_x_5830:
[----:B------:R-:W-:Y:S05]  /*53e0*/  BSYNC.RECONVERGENT B0 ;  /* 0x0000000000007941 */ /* 0x000fea0003800200 */
.L_x_5829:
[----:B------:R-:W-:-:S04]  /*53f0*/  F2FP.F16.F32.PACK_AB R0, RZ, R0 ;  /* 0x00000000ff00723e */ /* 0x000fc800000000ff */
[----:B------:R-:W-:Y:S01]  /*5400*/  PRMT R23, R0, 0x7610, R23 ;  /* 0x0000761000177816 */ /* 0x000fe20000000017 */
[----:B------:R-:W-:Y:S06]  /*5410*/  BRA `(.L_x_5810) ;  /* 0x0000000000b47947 */ /* 0x000fec0003800000 */
.L_x_5822:
        /* <DEDUP_REMOVED lines=14> */
.L_x_5836:
[----:B------:R-:W-:Y:S05]  /*5500*/  BSYNC.RECONVERGENT B0 ;  /* 0x0000000000007941 */ /* 0x000fea0003800200 */
.L_x_5835:
[----:B------:R-:W-:-:S04]  /*5510*/  F2FP.F16.F32.PACK_AB R0, RZ, R0 ;  /* 0x00000000ff00723e */ /* 0x000fc800000000ff */
[----:B------:R-:W-:Y:S01]  /*5520*/  PRMT R23, R0, 0x7610, R23 ;  /* 0x0000761000177816 */ /* 0x000fe20000000017 */
[----:B------:R-:W-:Y:S06]  /*5530*/  BRA `(.L_x_5810) ;  /* 0x00000000006c7947 */ /* 0x000fec0003800000 */
.L_x_5809:
        /* <DEDUP_REMOVED lines=16> */
.L_x_5837:
[----:B------:R-:W-:Y:S01]  /*5640*/  PRMT R23, RZ, 0x7610, R23 ;  /* 0x00007610ff177816 */ /* 0x000fe20000000017 */
[----:B------:R-:W-:Y:S06]  /*5650*/  BRA `(.L_x_5810) ;  /* 0x0000000000247947 */ /* 0x000fec0003800000 */
.L_x_5834:
[----:B------:R-:W2:Y:S02]  /*5660*/  LDG.E.64 R4, desc[UR36][R4.64] ;  /* 0x0000002404047981 */ /* 0x000ea4000c1e1b00 */
[----:B--2---:R-:W0:Y:S02]  /*5670*/  I2F.U64 R0, R4 ;  /* 0x0000000400007312 */ /* 0x004e240000301000 */
[----:B0-----:R-:W-:-:S04]  /*5680*/  F2FP.F16.F32.PACK_AB R0, RZ, R0 ;  /* 0x00000000ff00723e */ /* 0x001fc800000000ff */
[----:B------:R-:W-:Y:S01]  /*5690*/  PRMT R23, R0, 0x7610, R23 ;  /* 0x0000761000177816 */ /* 0x000fe20000000017 */
[----:B------:R-:W-:Y:S06]  /*56a0*/  BRA `(.L_x_5810) ;  /* 0x0000000000107947 */ /* 0x000fec0003800000 */
.L_x_5833:
[----:B------:R-:W2:Y:S02]  /*56b0*/  LDG.E R4, desc[UR36][R4.64] ;  /* 0x0000002404047981 */ /* 0x000ea4000c1e1900 */
[----:B--2---:R-:W-:-:S04]  /*56c0*/  I2FP.F32.U32 R0, R4 ;  /* 0x0000000400007245 */ /* 0x004fc80000201000 */
[----:B------:R-:W-:-:S04]  /*56d0*/  F2FP.F16.F32.PACK_AB R0, RZ, R0 ;  /* 0x00000000ff00723e */ /* 0x000fc800000000ff */
[----:B------:R-:W-:-:S07]  /*56e0*/  PRMT R23, R0, 0x7610, R23 ;  /* 0x0000761000177816 */ /* 0x000fce0000000017 */
.L_x_5810:
        /* <DEDUP_REMOVED lines=22> */
.L_x_5841:
[----:B------:R-:W2:Y:S02]  /*5850*/  LDG.E.U8 R4, desc[UR36][R4.64] ;  /* 0x0000002404047981 */ /* 0x000ea4000c1e1100 */
[----:B--2---:R-:W-:-:S04]  /*5860*/  I2FP.F32.U32 R0, R4 ;  /* 0x0000000400007245 */ /* 0x004fc80000201000 */
[----:B------:R-:W-:-:S04]  /*5870*/  F2FP.F16.F32.PACK_AB R0, RZ, R0 ;  /* 0x00000000ff00723e */ /* 0x000fc800000000ff */
[----:B------:R-:W-:Y:S01]  /*5880*/  PRMT R24, R0, 0x7610, R24 ;  /* 0x0000761000187816 */ /* 0x000fe20000000018 */
[----:B------:R-:W-:Y:S06]  /*5890*/  BRA `(.L_x_5843) ;  /* 0x0000000c00d87947 */ /* 0x000fec0003800000 */
.L_x_5840:
        /* <DEDUP_REMOVED lines=11> */
.L_x_5845:
[----:B------:R-:W2:Y:S02]  /*5950*/  LDG.E R4, desc[UR36][R4.64] ;  /* 0x0000002404047981 */ /* 0x000ea4000c1e1900 */
[----:B--2---:R-:W-:-:S04]  /*5960*/  I2FP.F32.S32 R0, R4 ;  /* 0x0000000400007245 */ /* 0x004fc80000201400 */
[----:B------:R-:W-:-:S04]  /*5970*/  F2FP.F16.F32.PACK_AB R0, RZ, R0 ;  /* 0x00000000ff00723e */ /* 0x000fc800000000ff */
[----:B------:R-:W-:Y:S01]  /*5980*/  PRMT R24, R0, 0x7610, R24 ;  /* 0x0000761000187816 */ /* 0x000fe20000000018 */
[----:B------:R-:W-:Y:S06]  /*5990*/  BRA `(.L_x_5843) ;  /* 0x0000000c00987947 */ /* 0x000fec0003800000 */
.L_x_5844:
[----:B------:R-:W2:Y:S02]  /*59a0*/  LDG.E.U16 R4, desc[UR36][R4.64] ;  /* 0x0000002404047981 */ /* 0x000ea4000c1e1500 */
[----:B--2---:R-:W0:Y:S02]  /*59b0*/  I2F.S16 R0, R4 ;  /* 0x0000000400007306 */ /* 0x004e240000101400 */
[----:B0-----:R-:W-:-:S04]  /*59c0*/  F2FP.F16.F32.PACK_AB R0, RZ, R0 ;  /* 0x00000000ff00723e */ /* 0x001fc800000000ff */
[----:B------:R-:W-:Y:S01]  /*59d0*/  PRMT R24, R0, 0x7610, R24 ;  /* 0x0000761000187816 */ /* 0x000fe20000000018 */
[----:B------:R-:W-:Y:S06]  /*59e0*/  BRA `(.L_x_5843) ;  /* 0x0000000c00847947 */ /* 0x000fec0003800000 */
.L_x_5839:
        /* <DEDUP_REMOVED lines=9> */
.L_x_5847:
[----:B------:R1:W5:Y:S01]  /*5a80*/  LDG.E.U16 R24, desc[UR36][R4.64] ;  /* 0x0000002404187981 */ /* 0x000362000c1e1500 */
[----:B------:R-:W-:Y:S05]  /*5a90*/  BRA `(.L_x_5843) ;  /* 0x0000000c00587947 */ /* 0x000fea0003800000 */
.L_x_5846:
        /* <DEDUP_REMOVED lines=9> */
.L_x_5849:
[----:B------:R0:W5:Y:S01]  /*5b30*/  LDG.E.U16 R24, desc[UR36][R4.64] ;  /* 0x0000002404187981 */ /* 0x000162000c1e1500 */
[----:B------:R-:W-:Y:S05]  /*5b40*/  BRA `(.L_x_5843) ;  /* 0x0000000c002c7947 */ /* 0x000fea0003800000 */
.L_x_5848:
        /* <DEDUP_REMOVED lines=13> */
.L_x_5838:
        /* <DEDUP_REMOVED lines=14> */
.L_x_5852:
        /* <DEDUP_REMOVED lines=13> */
.L_x_5851:
        /* <DEDUP_REMOVED lines=27> */
.L_x_5854:
        /* <DEDUP_REMOVED lines=15> */
.L_x_5853:
[----:B------:R-:W2:Y:S02]  /*6070*/  LDG.E.U16 R0, desc[UR36][R4.64] ;  /* 0x0000002404007981 */ /* 0x000ea4000c1e1500 */
[----:B--2---:R-:W-:-:S05]  /*6080*/  IMAD.U32 R0, R0, 0x10000, RZ ;  /* 0x0001000000007824 */ /* 0x004fca00078e00ff */
[----:B------:R-:W-:-:S04]  /*6090*/  F2FP.F16.F32.PACK_AB R0, RZ, R0 ;  /* 0x00000000ff00723e */ /* 0x000fc800000000ff */
[----:B------:R-:W-:Y:S01]  /*60a0*/  PRMT R24, R0, 0x7610, R24 ;  /* 0x0000761000187816 */ /* 0x000fe20000000018 */
[----:B------:R-:W-:Y:S06]  /*60b0*/  BRA `(.L_x_5843) ;  /* 0x0000000400d07947 */ /* 0x000fec0003800000 */
.L_x_5850:
        /* <DEDUP_REMOVED lines=13> */
.L_x_5857:
        /* <DEDUP_REMOVED lines=21> */
.L_x_5861:
[----:B------:R-:W-:Y:S05]  /*62e0*/  BSYNC.RECONVERGENT B1 ;  /* 0x0000000000017941 */ /* 0x000fea0003800200 */
.L_x_5860:
[----:B------:R-:W-:Y:S01]  /*62f0*/  IMAD.SHL.U32 R0, R0, 0x100000, RZ ;  /* 0x0010000000007824 */ /* 0x000fe200078e00ff */
[----:B------:R-:W-:-:S04]  /*6300*/  LEA R3, R3, 0x3b800000, 0x17 ;  /* 0x3b80000003037811 */ /* 0x000fc800078eb8ff */
[----:B------:R-:W-:-:S07]  /*6310*/  LOP3.LUT R0, R3, R0, R7, 0xfe, !PT ;  /* 0x0000000003007212 */ /* 0x000fce00078efe07 */
.L_x_5859:
[----:B------:R-:W-:Y:S05]  /*6320*/  BSYNC.RECONVERGENT B0 ;  /* 0x0000000000007941 */ /* 0x000fea0003800200 */
.L_x_5858:
[----:B------:R-:W-:-:S04]  /*6330*/  F2FP.F16.F32.PACK_AB R0, RZ, R0 ;  /* 0x00000000ff00723e */ /* 0x000fc800000000ff */
[----:B------:R-:W-:Y:S01]  /*6340*/  PRMT R24, R0, 0x7610, R24 ;  /* 0x0000761000187816 */ /* 0x000fe20000000018 */
[----:B------:R-:W-:Y:S06]  /*6350*/  BRA `(.L_x_5843) ;  /* 0x0000000400287947 */ /* 0x000fec0003800000 */
.L_x_5856:
        /* <DEDUP_REMOVED lines=21> */
.L_x_5865:
[----:B------:R-:W-:Y:S05]  /*64b0*/  BSYNC.RECONVERGENT B1 ;  /* 0x0000000000017941 */ /* 0x000fea0003800200 */
.L_x_5864:
[----:B------:R-:W-:Y:S01]  /*64c0*/  IMAD.SHL.U32 R0, R0, 0x200000, RZ ;  /* 0x0020000000007824 */ /* 0x000fe200078e00ff */
[----:B------:R-:W-:-:S04]  /*64d0*/  LEA R3, R3, 0x37800000, 0x17 ;  /* 0x3780000003037811 */ /* 0x000fc800078eb8ff */
[----:B------:R-:W-:-:S07]  /*64e0*/  LOP3.LUT R0, R3, R0, R7, 0xfe, !PT ;  /* 0x0000000003007212 */ /* 0x000fce00078efe07 */
.L_x_5863:
[----:B------:R-:W-:Y:S05]  /*64f0*/  BSYNC.RECONVERGENT B0 ;  /* 0x0000000000007941 */ /* 0x000fea0003800200 */
.L_x_5862:
[----:B------:R-:W-:-:S04]  /*6500*/  F2FP.F16.F32.PACK_AB R0, RZ, R0 ;  /* 0x00000000ff00723e */ /* 0x000fc800000000ff */
[----:B------:R-:W-:Y:S01]  /*6510*/  PRMT R24, R0, 0x7610, R24 ;  /* 0x0000761000187816 */ /* 0x000fe20000000018 */
[----:B------:R-:W-:Y:S06]  /*6520*/  BRA `(.L_x_5843) ;  /* 0x0000000000b47947 */ /* 0x000fec0003800000 */
.L_x_5855:
        /* <DEDUP_REMOVED lines=14> */
.L_x_5869:
[----:B------:R-:W-:Y:S05]  /*6610*/  BSYNC.RECONVERGENT B0 ;  /* 0x0000000000007941 */ /* 0x000fea0003800200 */
.L_x_5868:
[----:B------:R-:W-:-:S04]  /*6620*/  F2FP.F16.F32.PACK_AB R0, RZ, R0 ;  /* 0x00000000ff00723e */ /* 0x000fc800000000ff */
[----:B------:R-:W-:Y:S01]  /*6630*/  PRMT R24, R0, 0x7610, R24 ;  /* 0x0000761000187816 */ /* 0x000fe20000000018 */
[----:B------:R-:W-:Y:S06]  /*6640*/  BRA `(.L_x_5843) ;  /* 0x00000000006c7947 */ /* 0x000fec0003800000 */
.L_x_5842:
        /* <DEDUP_REMOVED lines=16> */
.L_x_5870:
[----:B------:R-:W-:Y:S01]  /*6750*/  PRMT R24, RZ, 0x7610, R24 ;  /* 0x00007610ff187816 */ /* 0x000fe20000000018 */
[----:B------:R-:W-:Y:S06]  /*6760*/  BRA `(.L_x_5843) ;  /* 0x0000000000247947 */ /* 0x000fec0003800000 */
.L_x_5867:
[----:B------:R-:W2:Y:S02]  /*6770*/  LDG.E.64 R4, desc[UR36][R4.64] ;  /* 0x0000002404047981 */ /* 0x000ea4000c1e1b00 */
[----:B--2---:R-:W0:Y:S02]  /*6780*/  I2F.U64 R0, R4 ;  /* 0x0000000400007312 */ /* 0x004e240000301000 */
[----:B0-----:R-:W-:-:S04]  /*6790*/  F2FP.F16.F32.PACK_AB R0, RZ, R0 ;  /* 0x00000000ff00723e */ /* 0x001fc800000000ff */
[----:B------:R-:W-:Y:S01]  /*67a0*/  PRMT R24, R0, 0x7610, R24 ;  /* 0x0000761000187816 */ /* 0x000fe20000000018 */
[----:B------:R-:W-:Y:S06]  /*67b0*/  BRA `(.L_x_5843) ;  /* 0x0000000000107947 */ /* 0x000fec0003800000 */
.L_x_5866:
[----:B------:R-:W2:Y:S02]  /*67c0*/  LDG.E R4, desc[UR36][R4.64] ;  /* 0x0000002404047981 */ /* 0x000ea4000c1e1900 */
[----:B--2---:R-:W-:-:S04]  /*67d0*/  I2FP.F32.U32 R0, R4 ;  /* 0x0000000400007245 */ /* 0x004fc80000201000 */
[----:B------:R-:W-:-:S04]  /*67e0*/  F2FP.F16.F32.PACK_AB R0, RZ, R0 ;  /* 0x00000000ff00723e */ /* 0x000fc800000000ff */
[----:B------:R-:W-:-:S07]  /*67f0*/  PRMT R24, R0, 0x7610, R24 ;  /* 0x0000761000187816 */ /* 0x000fce0000000018 */
.L_x_5843:
[----:B------:R-:W-:-:S07]  /*6800*/  VIADD R27, R27, 0x80 ;  /* 0x000000801b1b7836 */ /* 0x000fce0000000000 */
.L_x_5804:
[----:B------:R-:W-:Y:S05]  /*6810*/  BSYNC.RECONVERGENT B6 ;  /* 0x0000000000067941 */ /* 0x000fea0003800200 */
.L_x_5803:
        /* <DEDUP_REMOVED lines=27> */
.L_x_5876:
[----:B------:R-:W2:Y:S02]  /*69d0*/  LDG.E.U8 R4, desc[UR36][R4.64] ;  /* 0x0000002404047981 */ /* 0x000ea4000c1e1100 */
[----:B--2---:R-:W-:-:S04]  /*69e0*/  I2FP.F32.U32 R0, R4 ;  /* 0x0000000400007245 */ /* 0x004fc80000201000 */
[----:B------:R-:W-:-:S04]  /*69f0*/  F2FP.F16.F32.PACK_AB R0, RZ, R0 ;  /* 0x00000000ff00723e */ /* 0x000fc800000000ff */
[----:B------:R-:W-:Y:S01]  /*6a00*/  PRMT R25, R0, 0x7610, R25 ;  /* 0x0000761000197816 */ /* 0x000fe20000000019 */
[----:B------:R-:W-:Y:S06]  /*6a10*/  BRA `(.L_x_5878) ;  /* 0x0000000c00d87947 */ /* 0x000fec0003800000 */
.L_x_5875:
        /* <DEDUP_REMOVED lines=11> */
.L_x_5880:
[----:B------:R-:W2:Y:S02]  /*6ad0*/  LDG.E R4, desc[UR36][R4.64] ;  /* 0x0000002404047981 */ /* 0x000ea4000c1e1900 */
[----:B--2---:R-:W-:-:S04]  /*6ae0*/  I2FP.F32.S32 R0, R4 ;  /* 0x0000000400007245 */ /* 0x004fc80000201400 */
[----:B------:R-:W-:-:S04]  /*6af0*/  F2FP.F16.F32.PACK_AB R0, RZ, R0 ;  /* 0x00000000ff00723e */ /* 0x000fc800000000ff */
[----:B------:R-:W-:Y:S01]  /*6b00*/  PRMT R25, R0, 0x7610, R25 ;  /* 0x0000761000197816 */ /* 0x000fe20000000019 */
[----:B------:R-:W-:Y:S06]  /*6b10*/  BRA `(.L_x_5878) ;  /* 0x0000000c00987947 */ /* 0x000fec0003800000 */
.L_x_5879:
[----:B------:R-:W2:Y:S02]  /*6b20*/  LDG.E.U16 R4, desc[UR36][R4.64] ;  /* 0x0000002404047981 */ /* 0x000ea4000c1e1500 */
[----:B--2---:R-:W0:Y:S02]  /*6b30*/  I2F.S16 R0, R4 ;  /* 0x0000000400007306 */ /* 0x004e240000101400 */
[----:B0-----:R-:W-:-:S04]  /*6b40*/  F2FP.F16.F32.PACK_AB R0, RZ, R0 ;  /* 0x00000000ff00723e */ /* 0x001fc800000000ff */
[----:B------:R-:W-:Y:S01]  /*6b50*/  PRMT R25, R0, 0x7610, R25 ;  /* 0x0000761000197816 */ /* 0x000fe20000000019 */
[----:B------:R-:W-:Y:S06]  /*6b60*/  BRA `(.L_x_5878) ;  /* 0x0000000c00847947 */ /* 0x000fec0003800000 */
.L_x_5874:
        /* <DEDUP_REMOVED lines=9> */
.L_x_5882:
[----:B------:R0:W5:Y:S01]  /*6c00*/  LDG.E.U16 R25, desc[UR36][R4.64] ;  /* 0x0000002404197981 */ /* 0x000162000c1e1500 */
[----:B------:R-:W-:Y:S05]  /*6c10*/  BRA `(.L_x_5878) ;  /* 0x0000000c00587947 */ /* 0x000fea0003800000 */
.L_x_5881:
        /* <DEDUP_REMOVED lines=9> */
.L_x_5884:
[----:B------:R1:W5:Y:S01]  /*6cb0*/  LDG.E.U16 R25, desc[UR36][R4.64] ;  /* 0x0000002404197981 */ /* 0x000362000c1e1500 */
[----:B------:R-:W-:Y:S05]  /*6cc0*/  BRA `(.L_x_5878) ;  /* 0x0000000c002c7947 */ /* 0x000fea0003800000 */
.L_x_5883:
        /* <DEDUP_REMOVED lines=13> */
.L_x_5873:
        /* <DEDUP_REMOVED lines=14> */
.L_x_5887:
        /* <DEDUP_REMOVED lines=13> */
.L_x_5886:
        /* <DEDUP_REMOVED lines=27> */
.L_x_5889:
        /* <DEDUP_REMOVED lines=15> */
.L_x_5888:
[----:B------:R-:W2:Y:S02]  /*71f0*/  LDG.E.U16 R0, desc[UR36][R4.64] ;  /* 0x0000002404007981 */ /* 0x000ea4000c1e1500 */
[----:B--2---:R-:W-:-:S05]  /*7200*/  IMAD.U32 R0, R0, 0x10000, RZ ;  /* 0x0001000000007824 */ /* 0x004fca00078e00ff */
[----:B------:R-:W-:-:S04]  /*7210*/  F2FP.F16.F32.PACK_AB R0, RZ, R0 ;  /* 0x00000000ff00723e */ /* 0x000fc800000000ff */
[----:B------:R-:W-:Y:S01]  /*7220*/  PRMT R25, R0, 0x7610, R25 ;  /* 0x0000761000197816 */ /* 0x000fe20000000019 */
[----:B------:R-:W-:Y:S06]  /*7230*/  BRA `(.L_x_5878) ;  /* 0x0000000400d07947 */ /* 0x000fec0003800000 */
.L_x_5885:
        /* <DEDUP_REMOVED lines=13> */
.L_x_5892:
        /* <DEDUP_REMOVED lines=21> */
.L_x_5896:
[----:B------:R-:W-:Y:S05]  /*7460*/  BSYNC.RECONVERGENT B1 ;  /* 0x0000000000017941 */ /* 0x000fea0003800200 */
.L_x_5895:
[----:B------:R-:W-:Y:S01]  /*7470*/  IMAD.SHL.U32 R0, R0, 0x100000, RZ ;  /* 0x0010000000007824 */ /* 0x000fe200078e00ff */
[----:B------:R-:W-:-:S04]  /*7480*/  LEA R3, R3, 0x3b800000, 0x17 ;  /* 0x3b80000003037811 */ /* 0x000fc800078eb8ff */
[----:B------:R-:W-:-:S07]  /*7490*/  LOP3.LUT R0, R3, R0, R7, 0xfe, !PT ;  /* 0x0000000003007212 */ /* 0x000fce00078efe07 */
.L_x_5894:
[----:B------:R-:W-:Y:S05]  /*74a0*/  BSYNC.RECONVERGENT B0 ;  /* 0x0000000000007941 */ /* 0x000fea0003800200 */
.L_x_5893:
[----:B------:R-:W-:-:S04]  /*74b0*/  F2FP.F16.F32.PACK_AB R0, RZ, R0 ;  /* 0x00000000ff00723e */ /* 0x000fc800000000ff */
[----:B------:R-:W-:Y:S01]  /*74c0*/  PRMT R25, R0, 0x7610, R25 ;  /* 0x0000761000197816 */ /* 0x000fe20000000019 */
[----:B------:R-:W-:Y:S06]  /*74d0*/  BRA `(.L_x_5878) ;  /* 0x0000000400287947 */ /* 0x000fec0003800000 */
.L_x_5891:
        /* <DEDUP_REMOVED lines=21> */
.L_x_5900:
[----:B------:R-:W-:Y:S05]  /*7630*/  BSYNC.RECONVERGENT B1 ;  /* 0x0000000000017941 */ /* 0x000fea0003800200 */
.L_x_5899:
[----:B------:R-:W-:Y:S01]  /*7640*/  IMAD.SHL.U32 R0, R0, 0x200000, RZ ;  /* 0x0020000000007824 */ /* 0x000fe200078e00ff */
[----:B------:R-:W-:-:S04]  /*7650*/  LEA R3, R3, 0x37800000, 0x17 ;  /* 0x3780000003037811 */ /* 0x000fc800078eb8ff */
[----:B------:R-:W-:-:S07]  /*7660*/  LOP3.LUT R0, R3, R0, R7, 0xfe, !PT ;  /* 0x0000000003007212 */ /* 0x000fce00078efe07 */
.L_x_5898:
[----:B------:R-:W-:Y:S05]  /*7670*/  BSYNC.RECONVERGENT B0 ;  /* 0x0000000000007941 */ /* 0x000fea0003800200 */
.L_x_5897:
[----:B------:R-:W-:-:S04]  /*7680*/  F2FP.F16.F32.PACK_AB R0, RZ, R0 ;  /* 0x00000000ff00723e */ /* 0x000fc800000000ff */
[----:B------:R-:W-:Y:S01]  /*7690*/  PRMT R25, R0, 0x7610, R25 ;  /* 0x0000761000197816 */ /* 0x000fe20000000019 */
[----:B------:R-:W-:Y:S06]  /*76a0*/  BRA `(.L_x_5878) ;  /* 0x0000000000b47947 */ /* 0x000fec0003800000 */
.L_x_5890:
        /* <DEDUP_REMOVED lines=14> */
.L_x_5904:
[----:B------:R-:W-:Y:S05]  /*7790*/  BSYNC.RECONVERGENT B0 ;  /* 0x0000000000007941 */ /* 0x000fea0003800200 */
.L_x_5903:
[----:B------:R-:W-:-:S04]  /*77a0*/  F2FP.F16.F32.PACK_AB R0, RZ, R0 ;  /* 0x00000000ff00723e */ /* 0x000fc800000000ff */
[----:B------:R-:W-:Y:S01]  /*77b0*/  PRMT R25, R0, 0x7610, R25 ;  /* 0x0000761000197816 */ /* 0x000fe20000000019 */
[----:B------:R-:W-:Y:S06]  /*77c0*/  BRA `(.L_x_5878) ;  /* 0x00000000006c7947 */ /* 0x000fec0003800000 */
.L_x_5877:
        /* <DEDUP_REMOVED lines=16> */
.L_x_5905:
[----:B------:R-:W-:Y:S01]  /*78d0*/  PRMT R25, RZ, 0x7610, R25 ;  /* 0x00007610ff197816 */ /* 0x000fe20000000019 */
[----:B------:R-:W-:Y:S06]  /*78e0*/  BRA `(.L_x_5878) ;  /* 0x0000000000247947 */ /* 0x000fec0003800000 */
.L_x_5902:
[----:B------:R-:W2:Y:S02]  /*78f0*/  LDG.E.64 R4, desc[UR36][R4.64] ;  /* 0x0000002404047981 */ /* 0x000ea4000c1e1b00 */
[----:B--2---:R-:W0:Y:S02]  /*7900*/  I2F.U64 R0, R4 ;  /* 0x0000000400007312 */ /* 0x004e240000301000 */
[----:B0-----:R-:W-:-:S04]  /*7910*/  F2FP.F16.F32.PACK_AB R0, RZ, R0 ;  /* 0x00000000ff00723e */ /* 0x001fc800000000ff */
[----:B------:R-:W-:Y:S01]  /*7920*/  PRMT R25, R0, 0x7610, R25 ;  /* 0x0000761000197816 */ /* 0x000fe20000000019 */
[----:B------:R-:W-:Y:S06]  /*7930*/  BRA `(.L_x_5878) ;  /* 0x0000000000107947 */ /* 0x000fec0003800000 */
.L_x_5901:
[----:B------:R-:W2:Y:S02]  /*7940*/  LDG.E R4, desc[UR36][R4.64] ;  /* 0x0000002404047981 */ /* 0x000ea4000c1e1900 */
[----:B--2---:R-:W-:-:S04]  /*7950*/  I2FP.F32.U32 R0, R4 ;  /* 0x0000000400007245 */ /* 0x004fc80000201000 */
[----:B------:R-:W-:-:S04]  /*7960*/  F2FP.F16.F32.PACK_AB R0, RZ, R0 ;  /* 0x00000000ff00723e */ /* 0x000fc800000000ff */
[----:B------:R-:W-:-:S07]  /*7970*/  PRMT R25, R0, 0x7610, R25 ;  /* 0x0000761000197816 */ /* 0x000fce0000000019 */
.L_x_5878:
        /* <DEDUP_REMOVED lines=21> */
.L_x_5909:
[----:B------:R-:W2:Y:S02]  /*7ad0*/  LDG.E.U8 R4, desc[UR36][R4.64] ;  /* 0x0000002404047981 */ /* 0x000ea4000c1e1100 */
[----:B--2---:R-:W-:-:S04]  /*7ae0*/  I2FP.F32.U32 R0, R4 ;  /* 0x0000000400007245 */ /* 0x004fc80000201000 */
[----:B------:R-:W-:Y:S01]  /*7af0*/  F2FP.F16.F32.PACK_AB R0, RZ, R0 ;  /* 0x00000000ff00723e */ /* 0x000fe200000000ff */
[----:B------:R-:W-:Y:S06]  /*7b00*/  BRA `(.L_x_5872) ;  /* 0x0000000c00a07947 */ /* 0x000fec0003800000 */
.L_x_5908:
        /* <DEDUP_REMOVED lines=10> */
.L_x_5912:
[----:B------:R-:W2:Y:S02]  /*7bb0*/  LDG.E R4, desc[UR36][R4.64] ;  /* 0x0000002404047981 */ /* 0x000ea4000c1e1900 */
[----:B--2---:R-:W-:-:S04]  /*7bc0*/  I2FP.F32.S32 R0, R4 ;  /* 0x0000000400007245 */ /* 0x004fc80000201400 */
[----:B------:R-:W-:Y:S01]  /*7bd0*/  F2FP.F16.F32.PACK_AB R0, RZ, R0 ;  /* 0x00000000ff00723e */ /* 0x000fe200000000ff */
[----:B------:R-:W-:Y:S06]  /*7be0*/  BRA `(.L_x_5872) ;  /* 0x0000000c00687947 */ /* 0x000fec0003800000 */
.L_x_5911:
[----:B------:R-:W2:Y:S02]  /*7bf0*/  LDG.E.U16 R4, desc[UR36][R4.64] ;  /* 0x0000002404047981 */ /* 0x000ea4000c1e1500 */
[----:B--2---:R-:W0:Y:S02]  /*7c00*/  I2F.S16 R0, R4 ;  /* 0x0000000400007306 */ /* 0x004e240000101400 */
[----:B0-----:R-:W-:Y:S01]  /*7c10*/  F2FP.F16.F32.PACK_AB R0, RZ, R0 ;  /* 0x00000000ff00723e */ /* 0x001fe200000000ff */
[----:B------:R-:W-:Y:S06]  /*7c20*/  BRA `(.L_x_5872) ;  /* 0x0000000c00587947 */ /* 0x000fec0003800000 */
.L_x_5907:
        /* <DEDUP_REMOVED lines=9> */
.L_x_5914:
[----:B------:R2:W5:Y:S01]  /*7cc0*/  LDG.E.U16 R0, desc[UR36][R4.64] ;  /* 0x0000002404007981 */ /* 0x000562000c1e1500 */
[----:B------:R-:W-:Y:S05]  /*7cd0*/  BRA `(.L_x_5872) ;  /* 0x0000000c002c7947 */ /* 0x000fea0003800000 */
.L_x_5913:
        /* <DEDUP_REMOVED lines=9> */
.L_x_5916:
[----:B------:R3:W5:Y:S01]  /*7d70*/  LDG.E.U16 R0, desc[UR36][R4.64] ;  /* 0x0000002404007981 */ /* 0x000762000c1e1500 */
[----:B------:R-:W-:Y:S05]  /*7d80*/  BRA `(.L_x_5872) ;  /* 0x0000000c00007947 */ /* 0x000fea0003800000 */
.L_x_5915:
        /* <DEDUP_REMOVED lines=12> */
.L_x_5906:
        /* <DEDUP_REMOVED lines=13> */
.L_x_5919:
        /* <DEDUP_REMOVED lines=12> */
.L_x_5918:
        /* <DEDUP_REMOVED lines=27> */
.L_x_5921:
        /* <DEDUP_REMOVED lines=14> */
.L_x_5920:
[----:B------:R-:W2:Y:S02]  /*8270*/  LDG.E.U16 R0, desc[UR36][R4.64] ;  /* 0x0000002404007981 */ /* 0x000ea4000c1e1500 */
[----:B--2---:R-:W-:-:S05]  /*8280*/  IMAD.U32 R0, R0, 0x10000, RZ ;  /* 0x0001000000007824 */ /* 0x004fca00078e00ff */
[----:B------:R-:W-:Y:S01]  /*8290*/  F2FP.F16.F32.PACK_AB R0, RZ, R0 ;  /* 0x00000000ff00723e */ /* 0x000fe200000000ff */
[----:B------:R-:W-:Y:S06]  /*82a0*/  BRA `(.L_x_5872) ;  /* 0x0000000400b87947 */ /* 0x000fec0003800000 */
.L_x_5917:
        /* <DEDUP_REMOVED lines=12> */
.L_x_5924:
        /* <DEDUP_REMOVED lines=21> */
.L_x_5928:
[----:B------:R-:W-:Y:S05]  /*84c0*/  BSYNC.RECONVERGENT B1 ;  /* 0x0000000000017941 */ /* 0x000fea0003800200 */
.L_x_5927:
[----:B------:R-:W-:Y:S01]  /*84d0*/  IMAD.SHL.U32 R0, R0, 0x100000, RZ ;  /* 0x0010000000007824 */ /* 0x000fe200078e00ff */
[----:B------:R-:W-:-:S04]  /*84e0*/  LEA R3, R3, 0x3b800000, 0x17 ;  /* 0x3b80000003037811 */ /* 0x000fc800078eb8ff */
[----:B------:R-:W-:-:S07]  /*84f0*/  LOP3.LUT R0, R3, R0, R7, 0xfe, !PT ;  /* 0x0000000003007212 */ /* 0x000fce00078efe07 */
.L_x_5926:
[----:B------:R-:W-:Y:S05]  /*8500*/  BSYNC.RECONVERGENT B0 ;  /* 0x0000000000007941 */ /* 0x000fea0003800200 */
.L_x_5925:
[----:B------:R-:W-:Y:S01]  /*8510*/  F2FP.F16.F32.PACK_AB R0, RZ, R0 ;  /* 0x00000000ff00723e */ /* 0x000fe200000000ff */
[----:B------:R-:W-:Y:S06]  /*8520*/  BRA `(.L_x_5872) ;  /* 0x0000000400187947 */ /* 0x000fec0003800000 */
.L_x_5923:
        /* <DEDUP_REMOVED lines=21> */
.L_x_5932:
[----:B------:R-:W-:Y:S05]  /*8680*/  BSYNC.RECONVERGENT B1 ;  /* 0x0000000000017941 */ /* 0x000fea0003800200 */
.L_x_5931:
[----:B------:R-:W-:Y:S01]  /*8690*/  IMAD.SHL.U32 R0, R0, 0x200000, RZ ;  /* 0x0020000000007824 */ /* 0x000fe200078e00ff */
[----:B------:R-:W-:-:S04]  /*86a0*/  LEA R3, R3, 0x37800000, 0x17 ;  /* 0x3780000003037811 */ /* 0x000fc800078eb8ff */
[----:B------:R-:W-:-:S07]  /*86b0*/  LOP3.LUT R0, R3, R0, R7, 0xfe, !PT ;  /* 0x0000000003007212 */ /* 0x000fce00078efe07 */
.L_x_5930:
[----:B------:R-:W-:Y:S05]  /*86c0*/  BSYNC.RECONVERGENT B0 ;  /* 0x0000000000007941 */ /* 0x000fea0003800200 */
.L_x_5929:
[----:B------:R-:W-:Y:S01]  /*86d0*/  F2FP.F16.F32.PACK_AB R0, RZ, R0 ;  /* 0x00000000ff00723e */ /* 0x000fe200000000ff */
[----:B------:R-:W-:Y:S06]  /*86e0*/  BRA `(.L_x_5872) ;  /* 0x0000000000a87947 */ /* 0x000fec0003800000 */
.L_x_5922:
        /* <DEDUP_REMOVED lines=14> */
.L_x_5936:
[----:B------:R-:W-:Y:S05]  /*87d0*/  BSYNC.RECONVERGENT B0 ;  /* 0x0000000000007941 */ /* 0x000fea0003800200 */
.L_x_5935:
[----:B------:R-:W-:Y:S01]  /*87e0*/  F2FP.F16.F32.PACK_AB R0, RZ, R0 ;  /* 0x00000000ff00723e */ /* 0x000fe200000000ff */
[----:B------:R-:W-:Y:S06]  /*87f0*/  BRA `(.L_x_5872) ;  /* 0x0000000000647947 */ /* 0x000fec0003800000 */
.L_x_5910:
        /* <DEDUP_REMOVED lines=16> */
.L_x_5937:
[----:B------:R-:W-:Y:S01]  /*8900*/  PRMT R0, RZ, 0x7610, R0 ;  /* 0x00007610ff007816 */ /* 0x000fe20000000000 */
[----:B------:R-:W-:Y:S06]  /*8910*/  BRA `(.L_x_5872) ;  /* 0x00000000001c7947 */ /* 0x000fec0003800000 */
.L_x_5934:
[----:B------:R-:W2:Y:S02]  /*8920*/  LDG.E.64 R4, desc[UR36][R4.64] ;  /* 0x0000002404047981 */ /* 0x000ea4000c1e1b00 */
[----:B--2---:R-:W0:Y:S02]  /*8930*/  I2F.U64 R0, R4 ;  /* 0x0000000400007312 */ /* 0x004e240000301000 */
[----:B0-----:R-:W-:Y:S01]  /*8940*/  F2FP.F16.F32.PACK_AB R0, RZ, R0 ;  /* 0x00000000ff00723e */ /* 0x001fe200000000ff */
[----:B------:R-:W-:Y:S06]  /*8950*/  BRA `(.L_x_5872) ;  /* 0x00000000000c7947 */ /* 0x000fec0003800000 */
.L_x_5933:
[----:B------:R-:W2:Y:S02]  /*8960*/  LDG.E R4, desc[UR36][R4.64] ;  /* 0x0000002404047981 */ /* 0x000ea4000c1e1900 */
[----:B--2---:R-:W-:-:S04]  /*8970*/  I2FP.F32.U32 R0, R4 ;  /* 0x0000000400007245 */ /* 0x004fc80000201000 */
[----:B------:R-:W-:-:S07]  /*8980*/  F2FP.F16.F32.PACK_AB R0, RZ, R0 ;  /* 0x00000000ff00723e */ /* 0x000fce00000000ff */
.L_x_5872:
[----:B------:R-:W-:Y:S05]  /*8990*/  BSYNC.RECONVERGENT B6 ;  /* 0x0000000000067941 */ /* 0x000fea0003800200 */
.L_x_5871:
        /* <DEDUP_REMOVED lines=10> */
[----:B------:R-:W0:Y:S01]  /*8a40*/  LDCU.64 UR4, c[0x0][0x388] ;  /* 0x00007100ff0477ac */ /* 0x000e220008000a00 */
[----:B-----5:R-:W-:Y:S02]  /*8a50*/  HADD2.F32 R4, -RZ, R17.H0_H0 ;  /* 0x20000011ff047230 */ /* 0x020fe40000004100 */
[----:B------:R-:W-:-:S03]  /*8a60*/  HADD2.F32 R5, -RZ, R16.H0_H0 ;  /* 0x20000010ff057230 */ /* 0x000fc60000004100 */
        /* <DEDUP_REMOVED lines=8> */
[----:B------:R-:W-:-:S07]  /*8af0*/  F2FP.F16.F32.PACK_AB R3, RZ, R3 ;  /* 0x00000003ff03723e */ /* 0x000fce00000000ff */
.L_x_5939:
[----:B------:R-:W-:Y:S05]  /*8b00*/  BSYNC.RECONVERGENT B0 ;  /* 0x0000000000007941 */ /* 0x000fea0003800200 */
.L_x_5938:
[----:B------:R-:W-:Y:S04]  /*8b10*/  BSSY.RECONVERGENT B0, `(.L_x_5940) ;  /* 0x000000e000007945 */ /* 0x000fe80003800200 */
[----:B------:R-:W-:Y:S05]  /*8b20*/  @P4 BRA `(.L_x_5941) ;  /* 0x0000000000304947 */ /* 0x000fea0003800000 */
[----:B------:R-:W0:Y:S01]  /*8b30*/  LDCU.64 UR4, c[0x0][0x388] ;  /* 0x00007100ff0477ac */ /* 0x000e220008000a00 */
[----:B-----5:R-:W-:-:S05]  /*8b40*/  HADD2.F32 R5, -RZ, R22.H0_H0 ;  /* 0x20000016ff057230 */ /* 0x020fca0000004100 */
[C---:B0-----:R-:W-:Y:S02]  /*8b50*/  FSETP.GEU.FTZ.AND P4, PT, R5.reuse, UR4, PT ;  /* 0x0000000405007c0b */ /* 0x041fe4000bf9e000 */
[----:B------:R-:W-:-:S04]  /*8b60*/  FSETP.GT.FTZ.AND P0, PT, R5, UR5, PT ;  /* 0x0000000505007c0b */ /* 0x000fc8000bf14000 */
[----:B------:R-:W-:-:S13]  /*8b70*/  PLOP3.LUT P0, PT, P4, P0, PT, 0x8f, 0xf8 ;  /* 0x0000000000f8781c */ /* 0x000fda0002701177 */
[----:B------:R-:W-:-:S04]  /*8b80*/  @!P0 FADD.FTZ R4, -R5, 1 ;  /* 0x3f80000005048421 */ /* 0x000fc80000010100 */
[----:B------:R-:W-:Y:S01]  /*8b90*/  @!P0 FMUL.FTZ R4, R5, R4 ;  /* 0x0000000405048220 */ /* 0x000fe20000410000 */
[----:B------:R-:W-:Y:S02]  /*8ba0*/  HADD2.F32 R5, -RZ, R18.H0_H0 ;  /* 0x20000012ff057230 */ /* 0x000fe40000004100 */
[----:B------:R-:W-:-:S03]  /*8bb0*/  IMAD.MOV.U32 R18, RZ, RZ, RZ ;  /* 0x000000ffff127224 */ /* 0x000fc600078e00ff */
[----:B------:R-:W0:Y:S02]  /*8bc0*/  @!P0 MUFU.RCP R4, R4 ;  /* 0x0000000400048308 */ /* 0x000e240000001000 */
[----:B0-----:R-:W-:-:S05]  /*8bd0*/  @!P0 FMUL.FTZ R18, R5, R4 ;  /* 0x0000000405128220 */ /* 0x001fca0000410000 */
[----:B------:R-:W-:-:S07]  /*8be0*/  F2FP.F16.F32.PACK_AB R18, RZ, R18 ;  /* 0x00000012ff12723e */ /* 0x000fce00000000ff */
.L_x_5941:
[----:B------:R-:W-:Y:S05]  /*8bf0*/  BSYNC.RECONVERGENT B0 ;  /* 0x0000000000007941 */ /* 0x000fea0003800200 */
.L_x_5940:
[----:B------:R-:W-:Y:S04]  /*8c00*/  BSSY.RECONVERGENT B0, `(.L_x_5942) ;  /* 0x000000e000007945 */ /* 0x000fe80003800200 */
[----:B------:R-:W-:Y:S05]  /*8c10*/  @P1 BRA `(.L_x_5943) ;  /* 0x0000000000301947 */ /* 0x000fea0003800000 */
[----:B------:R-:W0:Y:S01]  /*8c20*/  LDCU.64 UR4, c[0x0][0x388] ;  /* 0x00007100ff0477ac */ /* 0x000e220008000a00 */
[----:B-----5:R-:W-:Y:S02]  /*8c30*/  HADD2.F32 R5, -RZ, R24.H0_H0 ;  /* 0x20000018ff057230 */ /* 0x020fe40000004100 */
[----:B------:R-:W-:Y:S02]  /*8c40*/  HADD2.F32 R23, -RZ, R23.H0_H0 ;  /* 0x20000017ff177230 */ /* 0x000fe40000004100 */
        /* <DEDUP_REMOVED lines=8> */
[----:B------:R-:W-:-:S07]  /*8cd0*/  F2FP.F16.F32.PACK_AB R16, RZ, R16 ;  /* 0x00000010ff10723e */ /* 0x000fce00000000ff */
.L_x_5943:
[----:B------:R-:W-:Y:S05]  /*8ce0*/  BSYNC.RECONVERGENT B0 ;  /* 0x0000000000007941 */ /* 0x000fea0003800200 */
.L_x_5942:
        /* <DEDUP_REMOVED lines=14> */
.L_x_5945:
[----:B------:R-:W-:Y:S05]  /*8dd0*/  BSYNC.RECONVERGENT B0 ;  /* 0x0000000000007941 */ /* 0x000fea0003800200 */
.L_x_5944:
        /* <DEDUP_REMOVED lines=25> */
.L_x_5951:
[----:B------:R-:W-:Y:S02]  /*8f70*/  HADD2.F32 R5, -RZ, R3.H0_H0 ;  /* 0x20000003ff057230 */ /* 0x000fe40000004100 */
[----:B------:R-:W-:-:S04]  /*8f80*/  IMAD.MOV.U32 R19, RZ, RZ, R27 ;  /* 0x000000ffff137224 */ /* 0x000fc800078e001b */
[----:B------:R-:W0:Y:S02]  /*8f90*/  F2I.S64.TRUNC R4, R5 ;  /* 0x0000000500047311 */ /* 0x000e24000020d900 */
[----:B0-----:R0:W-:Y:S01]  /*8fa0*/  STG.E.U8 desc[UR36][R8.64], R4 ;  /* 0x0000000408007986 */ /* 0x0011e2000c101124 */
[----:B------:R-:W-:Y:S05]  /*8fb0*/  BRA `(.L_x_5947) ;  /* 0x0000000c00c07947 */ /* 0x000fea0003800000 */
.L_x_5950:
        /* <DEDUP_REMOVED lines=11> */
.L_x_5954:
[----:B------:R-:W-:Y:S02]  /*9070*/  HADD2.F32 R3, -RZ, R3.H0_H0 ;  /* 0x20000003ff037230 */ /* 0x000fe40000004100 */
[----:B------:R-:W-:-:S04]  /*9080*/  IMAD.MOV.U32 R19, RZ, RZ, R27 ;  /* 0x000000ffff137224 */ /* 0x000fc800078e001b */
[----:B------:R-:W0:Y:S02]  /*9090*/  F2I.FTZ.TRUNC.NTZ R3, R3 ;  /* 0x0000000300037305 */ /* 0x000e24000021f100 */
[----:B0-----:R0:W-:Y:S01]  /*90a0*/  STG.E desc[UR36][R8.64], R3 ;  /* 0x0000000308007986 */ /* 0x0011e2000c101924 */
[----:B------:R-:W-:Y:S05]  /*90b0*/  BRA `(.L_x_5947) ;  /* 0x0000000c00807947 */ /* 0x000fea0003800000 */
.L_x_5953:
[----:B------:R-:W-:Y:S02]  /*90c0*/  HADD2.F32 R3, -RZ, R3.H0_H0 ;  /* 0x20000003ff037230 */ /* 0x000fe40000004100 */
[----:B------:R-:W-:-:S04]  /*90d0*/  IMAD.MOV.U32 R19, RZ, RZ, R27 ;  /* 0x000000ffff137224 */ /* 0x000fc800078e001b */
[----:B------:R-:W0:Y:S02]  /*90e0*/  F2I.FTZ.TRUNC.NTZ R3, R3 ;  /* 0x0000000300037305 */ /* 0x000e24000021f100 */
[----:B0-----:R0:W-:Y:S01]  /*90f0*/  STG.E.U16 desc[UR36][R8.64], R3 ;  /* 0x0000000308007986 */ /* 0x0011e2000c101524 */
[----:B------:R-:W-:Y:S05]  /*9100*/  BRA `(.L_x_5947) ;  /* 0x0000000c006c7947 */ /* 0x000fea0003800000 */
.L_x_5949:
        /* <DEDUP_REMOVED lines=10> */
.L_x_5956:
[----:B------:R0:W-:Y:S01]  /*91b0*/  STG.E.U16 desc[UR36][R8.64], R3 ;  /* 0x0000000308007986 */ /* 0x0001e2000c101524 */
[----:B------:R-:W-:Y:S01]  /*91c0*/  IMAD.MOV.U32 R19, RZ, RZ, R27 ;  /* 0x000000ffff137224 */ /* 0x000fe200078e001b */
[----:B------:R-:W-:Y:S06]  /*91d0*/  BRA `(.L_x_5947) ;  /* 0x0000000c00387947 */ /* 0x000fec0003800000 */
.L_x_5955:
        /* <DEDUP_REMOVED lines=11> */
.L_x_5958:
[----:B------:R-:W-:Y:S02]  /*9290*/  HADD2.F32 R0, -RZ, R3.H0_H0 ;  /* 0x20000003ff007230 */ /* 0x000fe40000004100 */
[----:B------:R-:W-:-:S03]  /*92a0*/  IMAD.MOV.U32 R19, RZ, RZ, R27 ;  /* 0x000000ffff137224 */ /* 0x000fc600078e001b */
[----:B------:R-:W-:-:S04]  /*92b0*/  F2FP.F16.F32.PACK_AB R0, RZ, R0 ;  /* 0x00000000ff00723e */ /* 0x000fc800000000ff */
[----:B------:R-:W-:-:S05]  /*92c0*/  PRMT R0, R0, 0x5410, RZ ;  /* 0x0000541000007816 */ /* 0x000fca00000000ff */
[----:B------:R0:W-:Y:S01]  /*92d0*/  STG.E desc[UR36][R8.64], R0 ;  /* 0x0000000008007986 */ /* 0x0001e2000c101924 */
[----:B------:R-:W-:Y:S05]  /*92e0*/  BRA `(.L_x_5947) ;  /* 0x0000000800f47947 */ /* 0x000fea0003800000 */
.L_x_5957:
[----:B------:R-:W-:Y:S02]  /*92f0*/  HADD2.F32 R4, -RZ, R3.H0_H0 ;  /* 0x20000003ff047230 */ /* 0x000fe40000004100 */
[----:B------:R-:W-:-:S03]  /*9300*/  IMAD.MOV.U32 R19, RZ, RZ, R27 ;  /* 0x000000ffff137224 */ /* 0x000fc600078e001b */
[----:B------:R-:W-:-:S06]  /*9310*/  FMUL.FTZ R4, R4, 1 ;  /* 0x3f80000004047820 */ /* 0x000fcc0000410000 */
[----:B------:R-:W0:Y:S02]  /*9320*/  F2F.F64.F32 R4, R4 ;  /* 0x0000000400047310 */ /* 0x000e240000201800 */
[----:B0-----:R0:W-:Y:S01]  /*9330*/  STG.E.64 desc[UR36][R8.64], R4 ;  /* 0x0000000408007986 */ /* 0x0011e2000c101b24 */
[----:B------:R-:W-:Y:S05]  /*9340*/  BRA `(.L_x_5947) ;  /* 0x0000000800dc7947 */ /* 0x000fea0003800000 */
.L_x_5948:
        /* <DEDUP_REMOVED lines=14> */
.L_x_5961:
[----:B------:R-:W-:Y:S01]  /*9430*/  HADD2.F32 R3, -RZ, R3.H0_H0 ;  /* 0x20000003ff037230 */ /* 0x000fe20000004100 */
[----:B------:R-:W-:Y:S01]  /*9440*/  CS2R R6, SRZ ;  /* 0x0000000000067805 */ /* 0x000fe2000001ff00 */
[----:B------:R-:W-:-:S03]  /*9450*/  IMAD.MOV.U32 R19, RZ, RZ, R27 ;  /* 0x000000ffff137224 */ /* 0x000fc600078e001b */
[----:B------:R-:W-:-:S04]  /*9460*/  FMUL.FTZ R3, R3, 1 ;  /* 0x3f80000003037820 */ /* 0x000fc80000410000 */
[----:B------:R-:W0:Y:S02]  /*9470*/  F2F.F64.F32 R4, R3 ;  /* 0x0000000300047310 */ /* 0x000e240000201800 */
[----:B0-----:R0:W-:Y:S01]  /*9480*/  STG.E.128 desc[UR36][R8.64], R4 ;  /* 0x0000000408007986 */ /* 0x0011e2000c101d24 */
[----:B------:R-:W-:Y:S05]  /*9490*/  BRA `(.L_x_5947) ;  /* 0x0000000800887947 */ /* 0x000fea0003800000 */
.L_x_5960:
        /* <DEDUP_REMOVED lines=19> */
.L_x_5965:
[----:B------:R-:W-:Y:S05]  /*95d0*/  BSYNC.RECONVERGENT B0 ;  /* 0x0000000000007941 */ /* 0x000fea0003800200 */
.L_x_5964:
[----:B------:R-:W-:Y:S01]  /*95e0*/  LOP3.LUT R5, R0, 0x80, R5, 0xf8, !PT ;  /* 0x0000008000057812 */ /* 0x000fe200078ef805 */
[----:B------:R-:W-:-:S04]  /*95f0*/  IMAD.MOV.U32 R19, RZ, RZ, R27 ;  /* 0x000000ffff137224 */ /* 0x000fc800078e001b */
[----:B------:R0:W-:Y:S01]  /*9600*/  STG.E.U8 desc[UR36][R8.64], R5 ;  /* 0x0000000508007986 */ /* 0x0001e2000c101124 */
[----:B------:R-:W-:Y:S05]  /*9610*/  BRA `(.L_x_5947) ;  /* 0x0000000800287947 */ /* 0x000fea0003800000 */
.L_x_5963:
        /* <DEDUP_REMOVED lines=15> */
.L_x_5967:
[----:B------:R-:W-:Y:S05]  /*9710*/  BSYNC.RECONVERGENT B0 ;  /* 0x0000000000007941 */ /* 0x000fea0003800200 */
.L_x_5966:
[----:B------:R-:W-:Y:S01]  /*9720*/  LOP3.LUT R5, R0, 0x80, R5, 0xf8, !PT ;  /* 0x0000008000057812 */ /* 0x000fe200078ef805 */
[----:B------:R-:W-:-:S04]  /*9730*/  IMAD.MOV.U32 R19, RZ, RZ, R27 ;  /* 0x000000ffff137224 */ /* 0x000fc800078e001b */
[----:B------:R0:W-:Y:S01]  /*9740*/  STG.E.U8 desc[UR36][R8.64], R5 ;  /* 0x0000000508007986 */ /* 0x0001e2000c101124 */
[----:B------:R-:W-:Y:S05]  /*9750*/  BRA `(.L_x_5947) ;  /* 0x0000000400d87947 */ /* 0x000fea0003800000 */
.L_x_5962:
[----:B------:R-:W-:Y:S02]  /*9760*/  HADD2.F32 R0, -RZ, R3.H0_H0 ;  /* 0x20000003ff007230 */ /* 0x000fe40000004100 */
[----:B------:R-:W-:-:S03]  /*9770*/  IMAD.MOV.U32 R19, RZ, RZ, R27 ;  /* 0x000000ffff137224 */ /* 0x000fc600078e001b */
[----:B------:R-:W-:-:S05]  /*9780*/  F2FP.BF16.F32.PACK_AB R0, RZ, R0 ;  /* 0x00000000ff00723e */ /* 0x000fca00000010ff */
[----:B------:R0:W-:Y:S01]  /*9790*/  STG.E.U16 desc[UR36][R8.64], R0 ;  /* 0x0000000008007986 */ /* 0x0001e2000c101524 */
[----:B------:R-:W-:Y:S05]  /*97a0*/  BRA `(.L_x_5947) ;  /* 0x0000000400c47947 */ /* 0x000fea0003800000 */
.L_x_5959:
        /* <DEDUP_REMOVED lines=13> */
.L_x_5970:
        /* <DEDUP_REMOVED lines=13> */
.L_x_5973:
[----:B------:R-:W-:-:S04]  /*9950*/  SHF.R.U32.HI R0, RZ, 0x14, R3 ;  /* 0x00000014ff007819 */ /* 0x000fc80000011603 */
[----:B------:R-:W-:-:S04]  /*9960*/  LOP3.LUT R0, R0, 0x1, RZ, 0xc0, !PT ;  /* 0x0000000100007812 */ /* 0x000fc800078ec0ff */
[----:B------:R-:W-:-:S04]  /*9970*/  IADD3 R0, PT, PT, R3, 0x487ffff, R0 ;  /* 0x0487ffff03007810 */ /* 0x000fc80007ffe000 */
[----:B------:R-:W-:-:S04]  /*9980*/  SHF.R.U32.HI R0, RZ, 0x14, R0 ;  /* 0x00000014ff007819 */ /* 0x000fc80000011600 */
[----:B------:R-:W-:-:S07]  /*9990*/  LOP3.LUT R0, R0, 0xff, RZ, 0xc0, !PT ;  /* 0x000000ff00007812 */ /* 0x000fce00078ec0ff */
.L_x_5974:
[----:B------:R-:W-:-:S04]  /*99a0*/  SHF.R.U32.HI R3, RZ, 0x18, R3 ;  /* 0x00000018ff037819 */ /* 0x000fc80000011603 */
[----:B------:R-:W-:-:S04]  /*99b0*/  LOP3.LUT R0, R0, 0x80, R3, 0xf8, !PT ;  /* 0x0000008000007812 */ /* 0x000fc800078ef803 */
[----:B------:R-:W-:-:S07]  /*99c0*/  PRMT R4, R0, 0x7610, R4 ;  /* 0x0000761000047816 */ /* 0x000fce0000000004 */
.L_x_5972:
[----:B------:R-:W-:Y:S05]  /*99d0*/  BSYNC.RECONVERGENT B0 ;  /* 0x0000000000007941 */ /* 0x000fea0003800200 */
.L_x_5971:
[----:B------:R0:W-:Y:S01]  /*99e0*/  STG.E.U8 desc[UR36][R8.64], R4 ;  /* 0x0000000408007986 */ /* 0x0001e2000c101124 */
[----:B------:R-:W-:Y:S01]  /*99f0*/  IMAD.MOV.U32 R19, RZ, RZ, R27 ;  /* 0x000000ffff137224 */ /* 0x000fe200078e001b */
[----:B------:R-:W-:Y:S06]  /*9a00*/  BRA `(.L_x_5947) ;  /* 0x00000004002c7947 */ /* 0x000fec0003800000 */
.L_x_5969:
        /* <DEDUP_REMOVED lines=13> */
.L_x_5977:
[----:B------:R-:W-:-:S04]  /*9ae0*/  SHF.R.U32.HI R0, RZ, 0x15, R3 ;  /* 0x00000015ff007819 */ /* 0x000fc80000011603 */
[----:B------:R-:W-:-:S04]  /*9af0*/  LOP3.LUT R0, R0, 0x1, RZ, 0xc0, !PT ;  /* 0x0000000100007812 */ /* 0x000fc800078ec0ff */
[----:B------:R-:W-:-:S04]  /*9b00*/  IADD3 R0, PT, PT, R3, 0x88fffff, R0 ;  /* 0x088fffff03007810 */ /* 0x000fc80007ffe000 */
[----:B------:R-:W-:-:S04]  /*9b10*/  SHF.R.U32.HI R0, RZ, 0x15, R0 ;  /* 0x00000015ff007819 */ /* 0x000fc80000011600 */
[----:B------:R-:W-:-:S07]  /*9b20*/  LOP3.LUT R0, R0, 0xff, RZ, 0xc0, !PT ;  /* 0x000000ff00007812 */ /* 0x000fce00078ec0ff */
.L_x_5978:
[----:B------:R-:W-:-:S04]  /*9b30*/  SHF.R.U32.HI R3, RZ, 0x18, R3 ;  /* 0x00000018ff037819 */ /* 0x000fc80000011603 */
[----:B------:R-:W-:-:S04]  /*9b40*/  LOP3.LUT R0, R0, 0x80, R3, 0xf8, !PT ;  /* 0x0000008000007812 */ /* 0x000fc800078ef803 */
[----:B------:R-:W-:-:S07]  /*9b50*/  PRMT R4, R0, 0x7610, R4 ;  /* 0x0000761000047816 */ /* 0x000fce0000000004 */
.L_x_5976:
[----:B------:R-:W-:Y:S05]  /*9b60*/  BSYNC.RECONVERGENT B0 ;  /* 0x0000000000007941 */ /* 0x000fea0003800200 */
.L_x_5975:
[----:B------:R3:W-:Y:S01]  /*9b70*/  STG.E.U8 desc[UR36][R8.64], R4 ;  /* 0x0000000408007986 */ /* 0x0007e2000c101124 */
[----:B------:R-:W-:Y:S01]  /*9b80*/  IMAD.MOV.U32 R19, RZ, RZ, R27 ;  /* 0x000000ffff137224 */ /* 0x000fe200078e001b */
[----:B------:R-:W-:Y:S06]  /*9b90*/  BRA `(.L_x_5947) ;  /* 0x0000000000c87947 */ /* 0x000fec0003800000 */
.L_x_5968:
[----:B------:R-:W-:-:S13]  /*9ba0*/  ISETP.NE.AND P0, PT, R0, 0x1c, PT ;  /* 0x0000001c0000780c */ /* 0x000fda0003f05270 */
[----:B------:R-:W-:Y:S05]  /*9bb0*/  @!P0 BRA `(.L_x_5979) ;  /* 0x0000000000b08947 */ /* 0x000fea0003800000 */
[----:B------:R-:W-:-:S13]  /*9bc0*/  ISETP.NE.AND P0, PT, R0, 0x1d, PT ;  /* 0x0000001d0000780c */ /* 0x000fda0003f05270 */
[----:B------:R-:W-:Y:S05]  /*9bd0*/  @!P0 BRA `(.L_x_5980) ;  /* 0x0000000000948947 */ /* 0x000fea0003800000 */
[----:B------:R-:W-:-:S13]  /*9be0*/  ISETP.NE.AND P0, PT, R0, 0x2c, PT ;  /* 0x0000002c0000780c */ /* 0x000fda0003f05270 */
[----:B------:R-:W-:Y:S05]  /*9bf0*/  @!P0 BRA `(.L_x_5981) ;  /* 0x0000000000488947 */ /* 0x000fea0003800000 */
.L_x_5952:
        /* <DEDUP_REMOVED lines=16> */
.L_x_5982:
[----:B------:R-:W-:Y:S01]  /*9d00*/  IMAD.MOV.U32 R19, RZ, RZ, R27 ;  /* 0x000000ffff137224 */ /* 0x000fe200078e001b */
[----:B------:R-:W-:Y:S06]  /*9d10*/  BRA `(.L_x_5947) ;  /* 0x0000000000687947 */ /* 0x000fec0003800000 */
.L_x_5981:
        /* <DEDUP_REMOVED lines=17> */
.L_x_5980:
[----:B------:R-:W-:Y:S02]  /*9e30*/  HADD2.F32 R4, -RZ, R3.H0_H0 ;  /* 0x20000003ff047230 */ /* 0x000fe40000004100 */
[----:B------:R-:W-:-:S04]  /*9e40*/  IMAD.MOV.U32 R19, RZ, RZ, R27 ;  /* 0x000000ffff137224 */ /* 0x000fc800078e001b */
[----:B------:R-:W0:Y:S02]  /*9e50*/  F2I.U64.TRUNC R4, R4 ;  /* 0x0000000400047311 */ /* 0x000e24000020d800 */
[----:B0-----:R1:W-:Y:S01]  /*9e60*/  STG.E.64 desc[UR36][R8.64], R4 ;  /* 0x0000000408007986 */ /* 0x0013e2000c101b24 */
[----:B------:R-:W-:Y:S05]  /*9e70*/  BRA `(.L_x_5947) ;  /* 0x0000000000107947 */ /* 0x000fea0003800000 */
.L_x_5979:
[----:B------:R-:W-:Y:S02]  /*9e80*/  HADD2.F32 R3, -RZ, R3.H0_H0 ;  /* 0x20000003ff037230 */ /* 0x000fe40000004100 */
[----:B------:R-:W-:-:S04]  /*9e90*/  IMAD.MOV.U32 R19, RZ, RZ, R27 ;  /* 0x000000ffff137224 */ /* 0x000fc800078e001b */
[----:B------:R-:W0:Y:S02]  /*9ea0*/  F2I.FTZ.U32.TRUNC.NTZ R3, R3 ;  /* 0x0000000300037305 */ /* 0x000e24000021f000 */
[----:B0-----:R0:W-:Y:S02]  /*9eb0*/  STG.E desc[UR36][R8.64], R3 ;  /* 0x0000000308007986 */ /* 0x0011e4000c101924 */
.L_x_5947:
[----:B------:R-:W-:Y:S05]  /*9ec0*/  BSYNC.RECONVERGENT B6 ;  /* 0x0000000000067941 */ /* 0x000fea0003800200 */
.L_x_5946:
        /* <DEDUP_REMOVED lines=25> */
.L_x_5988:
[----:B------:R-:W-:-:S06]  /*a060*/  HADD2.F32 R5, -RZ, R18.H0_H0 ;  /* 0x20000012ff057230 */ /* 0x000fcc0000004100 */
[----:B------:R-:W0:Y:S02]  /*a070*/  F2I.S64.TRUNC R4, R5 ;  /* 0x0000000500047311 */ /* 0x000e24000020d900 */
[----:B0-----:R0:W-:Y:S01]  /*a080*/  STG.E.U8 desc[UR36][R8.64], R4 ;  /* 0x0000000408007986 */ /* 0x0011e2000c101124 */
[----:B------:R-:W-:Y:S05]  /*a090*/  BRA `(.L_x_5990) ;  /* 0x0000000c006c7947 */ /* 0x000fea0003800000 */
.L_x_5987:
        /* <DEDUP_REMOVED lines=10> */
.L_x_5992:
[----:B------:R-:W-:-:S04]  /*a140*/  HADD2.F32 R18, -RZ, R18.H0_H0 ;  /* 0x20000012ff127230 */ /* 0x000fc80000004100 */
[----:B------:R-:W0:Y:S02]  /*a150*/  F2I.FTZ.TRUNC.NTZ R3, R18 ;  /* 0x0000001200037305 */ /* 0x000e24000021f100 */
[----:B0-----:R0:W-:Y:S01]  /*a160*/  STG.E desc[UR36][R8.64], R3 ;  /* 0x0000000308007986 */ /* 0x0011e2000c101924 */
[----:B------:R-:W-:Y:S05]  /*a170*/  BRA `(.L_x_5990) ;  /* 0x0000000c00347947 */ /* 0x000fea0003800000 */
.L_x_5991:
[----:B------:R-:W-:-:S04]  /*a180*/  HADD2.F32 R18, -RZ, R18.H0_H0 ;  /* 0x20000012ff127230 */ /* 0x000fc80000004100 */
[----:B------:R-:W0:Y:S02]  /*a190*/  F2I.FTZ.TRUNC.NTZ R3, R18 ;  /* 0x0000001200037305 */ /* 0x000e24000021f100 */
[----:B0-----:R0:W-:Y:S01]  /*a1a0*/  STG.E.U16 desc[UR36][R8.64], R3 ;  /* 0x0000000308007986 */ /* 0x0011e2000c101524 */
[----:B------:R-:W-:Y:S05]  /*a1b0*/  BRA `(.L_x_5990) ;  /* 0x0000000c00247947 */ /* 0x000fea0003800000 */
.L_x_5986:
        /* <DEDUP_REMOVED lines=9> */
.L_x_5994:
[----:B------:R4:W-:Y:S01]  /*a250*/  STG.E.U16 desc[UR36][R8.64], R18 ;  /* 0x0000001208007986 */ /* 0x0009e2000c101524 */
[----:B------:R-:W-:Y:S05]  /*a260*/  BRA `(.L_x_5990) ;  /* 0x0000000800f87947 */ /* 0x000fea0003800000 */
.L_x_5993:
        /* <DEDUP_REMOVED lines=10> */
.L_x_5996:
[----:B------:R-:W-:-:S05]  /*a310*/  HADD2.F32 R0, -RZ, R18.H0_H0 ;  /* 0x20000012ff007230 */ /* 0x000fca0000004100 */
[----:B------:R-:W-:-:S04]  /*a320*/  F2FP.F16.F32.PACK_AB R0, RZ, R0 ;  /* 0x00000000ff00723e */ /* 0x000fc800000000ff */
[----:B------:R-:W-:-:S05]  /*a330*/  PRMT R0, R0, 0x5410, RZ ;  /* 0x0000541000007816 */ /* 0x000fca00000000ff */
[----:B------:R2:W-:Y:S01]  /*a340*/  STG.E desc[UR36][R8.64], R0 ;  /* 0x0000000008007986 */ /* 0x0005e2000c101924 */
[----:B------:R-:W-:Y:S05]  /*a350*/  BRA `(.L_x_5990) ;  /* 0x0000000800bc7947 */ /* 0x000fea0003800000 */
.L_x_5995:
[----:B------:R-:W-:-:S05]  /*a360*/  HADD2.F32 R4, -RZ, R18.H0_H0 ;  /* 0x20000012ff047230 */ /* 0x000fca0000004100 */
[----:B------:R-:W-:-:S06]  /*a370*/  FMUL.FTZ R4, R4, 1 ;  /* 0x3f80000004047820 */ /* 0x000fcc0000410000 */
[----:B------:R-:W0:Y:S02]  /*a380*/  F2F.F64.F32 R4, R4 ;  /* 0x0000000400047310 */ /* 0x000e240000201800 */
[----:B0-----:R0:W-:Y:S01]  /*a390*/  STG.E.64 desc[UR36][R8.64], R4 ;  /* 0x0000000408007986 */ /* 0x0011e2000c101b24 */
[----:B------:R-:W-:Y:S05]  /*a3a0*/  BRA `(.L_x_5990) ;  /* 0x0000000800a87947 */ /* 0x000fea0003800000 */
.L_x_5985:
        /* <DEDUP_REMOVED lines=14> */
.L_x_6000:
        /* <DEDUP_REMOVED lines=17> */
.L_x_6003:
[----:B------:R-:W-:-:S04]  /*a5a0*/  SHF.R.U32.HI R3, RZ, 0x18, R5 ;  /* 0x00000018ff037819 */ /* 0x000fc80000011605 */
[----:B------:R-:W-:-:S04]  /*a5b0*/  LOP3.LUT R0, R0, 0x80, R3, 0xf8, !PT ;  /* 0x0000008000007812 */ /* 0x000fc800078ef803 */
[----:B------:R-:W-:-:S07]  /*a5c0*/  PRMT R4, R0, 0x7610, R4 ;  /* 0x0000761000047816 */ /* 0x000fce0000000004 */
.L_x_6002:
[----:B------:R-:W-:Y:S05]  /*a5d0*/  BSYNC.RECONVERGENT B0 ;  /* 0x0000000000007941 */ /* 0x000fea0003800200 */
.L_x_6001:
[----:B------:R0:W-:Y:S01]  /*a5e0*/  STG.E.U8 desc[UR36][R8.64], R4 ;  /* 0x0000000408007986 */ /* 0x0001e2000c101124 */
[----:B------:R-:W-:Y:S05]  /*a5f0*/  BRA `(.L_x_5990) ;  /* 0x0000000800147947 */ /* 0x000fea0003800000 */
.L_x_5999:
        /* <DEDUP_REMOVED lines=17> */
.L_x_6006:
[----:B------:R-:W-:-:S04]  /*a710*/  SHF.R.U32.HI R3, RZ, 0x18, R5 ;  /* 0x00000018ff037819 */ /* 0x000fc80000011605 */
[----:B------:R-:W-:-:S04]  /*a720*/  LOP3.LUT R0, R0, 0x80, R3, 0xf8, !PT ;  /* 0x0000008000007812 */ /* 0x000fc800078ef803 */
[----:B------:R-:W-:-:S07]  /*a730*/  PRMT R4, R0, 0x7610, R4 ;  /* 0x0000761000047816 */ /* 0x000fce0000000004 */
.L_x_6005:
[----:B------:R-:W-:Y:S05]  /*a740*/  BSYNC.RECONVERGENT B0 ;  /* 0x0000000000007941 */ /* 0x000fea0003800200 */
.L_x_6004:
[----:B------:R0:W-:Y:S01]  /*a750*/  STG.E.U8 desc[UR36][R8.64], R4 ;  /* 0x0000000408007986 */ /* 0x0001e2000c101124 */
[----:B------:R-:W-:Y:S05]  /*a760*/  BRA `(.L_x_5990) ;  /* 0x0000000400b87947 */ /* 0x000fea0003800000 */
.L_x_5998:
        /* <DEDUP_REMOVED lines=22> */
.L_x_6008:
[----:B------:R-:W-:-:S06]  /*a8d0*/  HADD2.F32 R4, -RZ, R18.H0_H0 ;  /* 0x20000012ff047230 */ /* 0x000fcc0000004100 */
[----:B------:R-:W0:Y:S02]  /*a8e0*/  F2I.U64.TRUNC R4, R4 ;  /* 0x0000000400047311 */ /* 0x000e24000020d800 */
[----:B0-----:R0:W-:Y:S01]  /*a8f0*/  STG.E.64 desc[UR36][R8.64], R4 ;  /* 0x0000000408007986 */ /* 0x0011e2000c101b24 */
[----:B------:R-:W-:Y:S05]  /*a900*/  BRA `(.L_x_5990) ;  /* 0x0000000400507947 */ /* 0x000fea0003800000 */
.L_x_6007:
[----:B------:R-:W-:-:S04]  /*a910*/  HADD2.F32 R18, -RZ, R18.H0_H0 ;  /* 0x20000012ff127230 */ /* 0x000fc80000004100 */
[----:B------:R-:W0:Y:S02]  /*a920*/  F2I.FTZ.U32.TRUNC.NTZ R3, R18 ;  /* 0x0000001200037305 */ /* 0x000e24000021f000 */
[----:B0-----:R0:W-:Y:S01]  /*a930*/  STG.E desc[UR36][R8.64], R3 ;  /* 0x0000000308007986 */ /* 0x0011e2000c101924 */
[----:B------:R-:W-:Y:S05]  /*a940*/  BRA `(.L_x_5990) ;  /* 0x0000000400407947 */ /* 0x000fea0003800000 */
.L_x_5997:
        /* <DEDUP_REMOVED lines=11> */
.L_x_6010:
[----:B------:R-:W-:Y:S01]  /*aa00*/  HADD2.F32 R18, -RZ, R18.H0_H0 ;  /* 0x20000012ff127230 */ /* 0x000fe20000004100 */
[----:B------:R-:W-:-:S04]  /*aa10*/  CS2R R6, SRZ ;  /* 0x0000000000067805 */ /* 0x000fc8000001ff00 */
[----:B------:R-:W-:-:S06]  /*aa20*/  FMUL.FTZ R4, R18, 1 ;  /* 0x3f80000012047820 */ /* 0x000fcc0000410000 */
[----:B------:R-:W0:Y:S02]  /*aa30*/  F2F.F64.F32 R4, R4 ;  /* 0x0000000400047310 */ /* 0x000e240000201800 */
[----:B0-----:R0:W-:Y:S01]  /*aa40*/  STG.E.128 desc[UR36][R8.64], R4 ;  /* 0x0000000408007986 */ /* 0x0011e2000c101d24 */
[----:B------:R-:W-:Y:S05]  /*aa50*/  BRA `(.L_x_5990) ;  /* 0x0000000000fc7947 */ /* 0x000fea0003800000 */
.L_x_6009:
[----:B------:R-:W-:-:S13]  /*aa60*/  ISETP.NE.AND P0, PT, R0, 0xf, PT ;  /* 0x0000000f0000780c */ /* 0x000fda0003f05270 */
[----:B------:R-:W-:Y:S05]  /*aa70*/  @!P0 BRA `(.L_x_6011) ;  /* 0x0000000000e88947 */ /* 0x000fea0003800000 */
[----:B------:R-:W-:-:S13]  /*aa80*/  ISETP.NE.AND P0, PT, R0, 0x17, PT ;  /* 0x000000170000780c */ /* 0x000fda0003f05270 */
[----:B------:R-:W-:Y:S05]  /*aa90*/  @!P0 BRA `(.L_x_6012) ;  /* 0x0000000000908947 */ /* 0x000fea0003800000 */
[----:B------:R-:W-:-:S13]  /*aaa0*/  ISETP.NE.AND P0, PT, R0, 0x18, PT ;  /* 0x000000180000780c */ /* 0x000fda0003f05270 */
[----:B------:R-:W-:Y:S05]  /*aab0*/  @!P0 BRA `(.L_x_6013) ;  /* 0x0000000000448947 */ /* 0x000fea0003800000 */
.L_x_5989:
        /* <DEDUP_REMOVED lines=16> */
.L_x_6014:
[----:B------:R-:W-:Y:S05]  /*abc0*/  BRA `(.L_x_5990) ;  /* 0x0000000000a07947 */ /* 0x000fea0003800000 */
.L_x_6013:
        /* <DEDUP_REMOVED lines=13> */
.L_x_6016:
[----:B------:R-:W-:Y:S05]  /*aca0*/  BSYNC.RECONVERGENT B0 ;  /* 0x0000000000007941 */ /* 0x000fea0003800200 */
.L_x_6015:
[----:B------:R-:W-:-:S05]  /*acb0*/  LOP3.LUT R3, R0, 0x80, R3, 0xf8, !PT ;  /* 0x0000008000037812 */ /* 0x000fca00078ef803 */
[----:B------:R0:W-:Y:S01]  /*acc0*/  STG.E.U8 desc[UR36][R8.64], R3 ;  /* 0x0000000308007986 */ /* 0x0001e2000c101124 */
[----:B------:R-:W-:Y:S05]  /*acd0*/  BRA `(.L_x_5990) ;  /* 0x00000000005c7947 */ /* 0x000fea0003800000 */
.L_x_6012:
        /* <DEDUP_REMOVED lines=12> */
.L_x_6018:
[----:B------:R-:W-:Y:S01]  /*ada0*/  IMAD.MOV.U32 R0, RZ, RZ, 0x7f ;  /* 0x0000007fff007424 */ /* 0x000fe200078e00ff */
[----:B------:R-:W-:-:S04]  /*adb0*/  ISETP.GT.U32.AND P0, PT, R4, 0x7f800000, PT ;  /* 0x7f8000000400780c */ /* 0x000fc80003f04070 */
[----:B------:R-:W-:-:S09]  /*adc0*/  SEL R0, R0, 0x7c, P0 ;  /* 0x0000007c00007807 */ /* 0x000fd20000000000 */
.L_x_6019:
[----:B------:R-:W-:Y:S05]  /*add0*/  BSYNC.RECONVERGENT B0 ;  /* 0x0000000000007941 */ /* 0x000fea0003800200 */
.L_x_6017:
[----:B------:R-:W-:-:S04]  /*ade0*/  SHF.R.U32.HI R3, RZ, 0x18, R3 ;  /* 0x00000018ff037819 */ /* 0x000fc80000011603 */
[----:B------:R-:W-:-:S05]  /*adf0*/  LOP3.LUT R3, R0, 0x80, R3, 0xf8, !PT ;  /* 0x0000008000037812 */ /* 0x000fca00078ef803 */
[----:B------:R0:W-:Y:S01]  /*ae00*/  STG.E.U8 desc[UR36][R8.64], R3 ;  /* 0x0000000308007986 */ /* 0x0001e2000c101124 */
[----:B------:R-:W-:Y:S05]  /*ae10*/  BRA `(.L_x_5990) ;  /* 0x00000000000c7947 */ /* 0x000fea0003800000 */
.L_x_6011:
[----:B------:R-:W-:-:S05]  /*ae20*/  HADD2.F32 R0, -RZ, R18.H0_H0 ;  /* 0x20000012ff007230 */ /* 0x000fca0000004100 */
[----:B------:R-:W-:-:S05]  /*ae30*/  F2FP.BF16.F32.PACK_AB R0, RZ, R0 ;  /* 0x00000000ff00723e */ /* 0x000fca00000010ff */
[----:B------:R0:W-:Y:S02]  /*ae40*/  STG.E.U16 desc[UR36][R8.64], R0 ;  /* 0x0000000008007986 */ /* 0x0001e4000c101524 */
.L_x_5990:
        /* <DEDUP_REMOVED lines=25> */
.L_x_6023:
[----:B------:R-:W-:-:S06]  /*afe0*/  HADD2.F32 R5, -RZ, R16.H0_H0 ;  /* 0x20000010ff057230 */ /* 0x000fcc0000004100 */
[----:B------:R-:W0:Y:S02]  /*aff0*/  F2I.S64.TRUNC R4, R5 ;  /* 0x0000000500047311 */ /* 0x000e24000020d900 */
[----:B0-----:R0:W-:Y:S01]  /*b000*/  STG.E.U8 desc[UR36][R8.64], R4 ;  /* 0x0000000408007986 */ /* 0x0011e2000c101124 */
[----:B------:R-:W-:Y:S05]  /*b010*/  BRA `(.L_x_6025) ;  /* 0x0000000c006c7947 */ /* 0x000fea0003800000 */
.L_x_6022:
        /* <DEDUP_REMOVED lines=10> */
.L_x_6027:
[----:B------:R-:W-:-:S04]  /*b0c0*/  HADD2.F32 R16, -RZ, R16.H0_H0 ;  /* 0x20000010ff107230 */ /* 0x000fc80000004100 */
[----:B------:R-:W0:Y:S02]  /*b0d0*/  F2I.FTZ.TRUNC.NTZ R3, R16 ;  /* 0x0000001000037305 */ /* 0x000e24000021f100 */
[----:B0-----:R0:W-:Y:S01]  /*b0e0*/  STG.E desc[UR36][R8.64], R3 ;  /* 0x0000000308007986 */ /* 0x0011e2000c101924 */
[----:B------:R-:W-:Y:S05]  /*b0f0*/  BRA `(.L_x_6025) ;  /* 0x0000000c00347947 */ /* 0x000fea0003800000 */
.L_x_6026:
[----:B------:R-:W-:-:S04]  /*b100*/  HADD2.F32 R16, -RZ, R16.H0_H0 ;  /* 0x20000010ff107230 */ /* 0x000fc80000004100 */
[----:B------:R-:W0:Y:S02]  /*b110*/  F2I.FTZ.TRUNC.NTZ R3, R16 ;  /* 0x0000001000037305 */ /* 0x000e24000021f100 */
[----:B0-----:R0:W-:Y:S01]  /*b120*/  STG.E.U16 desc[UR36][R8.64], R3 ;  /* 0x0000000308007986 */ /* 0x0011e2000c101524 */
[----:B------:R-:W-:Y:S05]  /*b130*/  BRA `(.L_x_6025) ;  /* 0x0000000c00247947 */ /* 0x000fea0003800000 */
.L_x_6021:
        /* <DEDUP_REMOVED lines=9> */
.L_x_6029:
[----:B------:R0:W-:Y:S01]  /*b1d0*/  STG.E.U16 desc[UR36][R8.64], R16 ;  /* 0x0000001008007986 */ /* 0x0001e2000c101524 */
[----:B------:R-:W-:Y:S05]  /*b1e0*/  BRA `(.L_x_6025) ;  /* 0x0000000800f87947 */ /* 0x000fea0003800000 */
.L_x_6028:
        /* <DEDUP_REMOVED lines=10> */
.L_x_6031:
[----:B------:R-:W-:-:S05]  /*b290*/  HADD2.F32 R0, -RZ, R16.H0_H0 ;  /* 0x20000010ff007230 */ /* 0x000fca0000004100 */
[----:B------:R-:W-:-:S04]  /*b2a0*/  F2FP.F16.F32.PACK_AB R0, RZ, R0 ;  /* 0x00000000ff00723e */ /* 0x000fc800000000ff */
[----:B------:R-:W-:-:S05]  /*b2b0*/  PRMT R0, R0, 0x5410, RZ ;  /* 0x0000541000007816 */ /* 0x000fca00000000ff */
[----:B------:R0:W-:Y:S01]  /*b2c0*/  STG.E desc[UR36][R8.64], R0 ;  /* 0x0000000008007986 */ /* 0x0001e2000c101924 */
[----:B------:R-:W-:Y:S05]  /*b2d0*/  BRA `(.L_x_6025) ;  /* 0x0000000800bc7947 */ /* 0x000fea0003800000 */
.L_x_6030:
[----:B------:R-:W-:-:S05]  /*b2e0*/  HADD2.F32 R4, -RZ, R16.H0_H0 ;  /* 0x20000010ff047230 */ /* 0x000fca0000004100 */
[----:B------:R-:W-:-:S06]  /*b2f0*/  FMUL.FTZ R4, R4, 1 ;  /* 0x3f80000004047820 */ /* 0x000fcc0000410000 */
[----:B------:R-:W0:Y:S02]  /*b300*/  F2F.F64.F32 R4, R4 ;  /* 0x0000000400047310 */ /* 0x000e240000201800 */
[----:B0-----:R0:W-:Y:S01]  /*b310*/  STG.E.64 desc[UR36][R8.64], R4 ;  /* 0x0000000408007986 */ /* 0x0011e2000c101b24 */
[----:B------:R-:W-:Y:S05]  /*b320*/  BRA `(.L_x_6025) ;  /* 0x0000000800a87947 */ /* 0x000fea0003800000 */
.L_x_6020:
        /* <DEDUP_REMOVED lines=14> */
.L_x_6035:
        /* <DEDUP_REMOVED lines=17> */
.L_x_6038:
[----:B------:R-:W-:-:S04]  /*b520*/  SHF.R.U32.HI R3, RZ, 0x18, R5 ;  /* 0x00000018ff037819 */ /* 0x000fc80000011605 */
[----:B------:R-:W-:-:S04]  /*b530*/  LOP3.LUT R0, R0, 0x80, R3, 0xf8, !PT ;  /* 0x0000008000007812 */ /* 0x000fc800078ef803 */
[----:B------:R-:W-:-:S07]  /*b540*/  PRMT R4, R0, 0x7610, R4 ;  /* 0x0000761000047816 */ /* 0x000fce0000000004 */
.L_x_6037:
[----:B------:R-:W-:Y:S05]  /*b550*/  BSYNC.RECONVERGENT B0 ;  /* 0x0000000000007941 */ /* 0x000fea0003800200 */
.L_x_6036:
[----:B------:R0:W-:Y:S01]  /*b560*/  STG.E.U8 desc[UR36][R8.64], R4 ;  /* 0x0000000408007986 */ /* 0x0001e2000c101124 */
[----:B------:R-:W-:Y:S05]  /*b570*/  BRA `(.L_x_6025) ;  /* 0x0000000800147947 */ /* 0x000fea0003800000 */
.L_x_6034:
        /* <DEDUP_REMOVED lines=17> */
.L_x_6041:
[----:B------:R-:W-:-:S04]  /*b690*/  SHF.R.U32.HI R3, RZ, 0x18, R5 ;  /* 0x00000018ff037819 */ /* 0x000fc80000011605 */
[----:B------:R-:W-:-:S04]  /*b6a0*/  LOP3.LUT R0, R0, 0x80, R3, 0xf8, !PT ;  /* 0x0000008000007812 */ /* 0x000fc800078ef803 */
[----:B------:R-:W-:-:S07]  /*b6b0*/  PRMT R4, R0, 0x7610, R4 ;  /* 0x0000761000047816 */ /* 0x000fce0000000004 */
.L_x_6040:
[----:B------:R-:W-:Y:S05]  /*b6c0*/  BSYNC.RECONVERGENT B0 ;  /* 0x0000000000007941 */ /* 0x000fea0003800200 */
.L_x_6039:
[----:B------:R0:W-:Y:S01]  /*b6d0*/  STG.E.U8 desc[UR36][R8.64], R4 ;  /* 0x0000000408007986 */ /* 0x0001e2000c101124 */
[----:B------:R-:W-:Y:S05]  /*b6e0*/  BRA `(.L_x_6025) ;  /* 0x0000000400b87947 */ /* 0x000fea0003800000 */
.L_x_6033:
        /* <DEDUP_REMOVED lines=22> */
.L_x_6043:
[----:B------:R-:W-:-:S06]  /*b850*/  HADD2.F32 R4, -RZ, R16.H0_H0 ;  /* 0x20000010ff047230 */ /* 0x000fcc0000004100 */
[----:B------:R-:W0:Y:S02]  /*b860*/  F2I.U64.TRUNC R4, R4 ;  /* 0x0000000400047311 */ /* 0x000e24000020d800 */
[----:B0-----:R0:W-:Y:S01]  /*b870*/  STG.E.64 desc[UR36][R8.64], R4 ;  /* 0x0000000408007986 */ /* 0x0011e2000c101b24 */
[----:B------:R-:W-:Y:S05]  /*b880*/  BRA `(.L_x_6025) ;  /* 0x0000000400507947 */ /* 0x000fea0003800000 */
.L_x_6042:
[----:B------:R-:W-:-:S04]  /*b890*/  HADD2.F32 R16, -RZ, R16.H0_H0 ;  /* 0x20000010ff107230 */ /* 0x000fc80000004100 */
[----:B------:R-:W0:Y:S02]  /*b8a0*/  F2I.FTZ.U32.TRUNC.NTZ R3, R16 ;  /* 0x0000001000037305 */ /* 0x000e24000021f000 */
[----:B0-----:R0:W-:Y:S01]  /*b8b0*/  STG.E desc[UR36][R8.64], R3 ;  /* 0x0000000308007986 */ /* 0x0011e2000c101924 */
[----:B------:R-:W-:Y:S05]  /*b8c0*/  BRA `(.L_x_6025) ;  /* 0x0000000400407947 */ /* 0x000fea0003800000 */
.L_x_6032:
        /* <DEDUP_REMOVED lines=11> */
.L_x_6045:
[----:B------:R-:W-:Y:S01]  /*b980*/  HADD2.F32 R16, -RZ, R16.H0_H0 ;  /* 0x20000010ff107230 */ /* 0x000fe20000004100 */
[----:B------:R-:W-:-:S04]  /*b990*/  CS2R R6, SRZ ;  /* 0x0000000000067805 */ /* 0x000fc8000001ff00 */
[----:B------:R-:W-:-:S06]  /*b9a0*/  FMUL.FTZ R4, R16, 1 ;  /* 0x3f80000010047820 */ /* 0x000fcc0000410000 */
[----:B------:R-:W0:Y:S02]  /*b9b0*/  F2F.F64.F32 R4, R4 ;  /* 0x0000000400047310 */ /* 0x000e240000201800 */
[----:B0-----:R3:W-:Y:S01]  /*b9c0*/  STG.E.128 desc[UR36][R8.64], R4 ;  /* 0x0000000408007986 */ /* 0x0017e2000c101d24 */
[----:B------:R-:W-:Y:S05]  /*b9d0*/  BRA `(.L_x_6025) ;  /* 0x0000000000fc7947 */ /* 0x000fea0003800000 */
.L_x_6044:
[----:B------:R-:W-:-:S13]  /*b9e0*/  ISETP.NE.AND P0, PT, R0, 0xf, PT ;  /* 0x0000000f0000780c */ /* 0x000fda0003f05270 */
[----:B------:R-:W-:Y:S05]  /*b9f0*/  @!P0 BRA `(.L_x_6046) ;  /* 0x0000000000e88947 */ /* 0x000fea0003800000 */
[----:B------:R-:W-:-:S13]  /*ba00*/  ISETP.NE.AND P0, PT, R0, 0x17, PT ;  /* 0x000000170000780c */ /* 0x000fda0003f05270 */
[----:B------:R-:W-:Y:S05]  /*ba10*/  @!P0 BRA `(.L_x_6047) ;  /* 0x0000000000908947 */ /* 0x000fea0003800000 */
[----:B------:R-:W-:-:S13]  /*ba20*/  ISETP.NE.AND P0, PT, R0, 0x18, PT ;  /* 0x000000180000780c */ /* 0x000fda0003f05270 */
[----:B------:R-:W-:Y:S05]  /*ba30*/  @!P0 BRA `(.L_x_6048) ;  /* 0x0000000000448947 */ /* 0x000fea0003800000 */
.L_x_6024:
        /* <DEDUP_REMOVED lines=16> */
.L_x_6049:
[----:B------:R-:W-:Y:S05]  /*bb40*/  BRA `(.L_x_6025) ;  /* 0x0000000000a07947 */ /* 0x000fea0003800000 */
.L_x_6048:
        /* <DEDUP_REMOVED lines=13> */
.L_x_6051:
[----:B------:R-:W-:Y:S05]  /*bc20*/  BSYNC.RECONVERGENT B0 ;  /* 0x0000000000007941 */ /* 0x000fea0003800200 */
.L_x_6050:
[----:B------:R-:W-:-:S05]  /*bc30*/  LOP3.LUT R3, R0, 0x80, R3, 0xf8, !PT ;  /* 0x0000008000037812 */ /* 0x000fca00078ef803 */
[----:B------:R1:W-:Y:S01]  /*bc40*/  STG.E.U8 desc[UR36][R8.64], R3 ;  /* 0x0000000308007986 */ /* 0x0003e2000c101124 */
[----:B------:R-:W-:Y:S05]  /*bc50*/  BRA `(.L_x_6025) ;  /* 0x00000000005c7947 */ /* 0x000fea0003800000 */
.L_x_6047:
        /* <DEDUP_REMOVED lines=12> */
.L_x_6053:
[----:B------:R-:W-:Y:S01]  /*bd20*/  IMAD.MOV.U32 R0, RZ, RZ, 0x7f ;  /* 0x0000007fff007424 */ /* 0x000fe200078e00ff */
[----:B------:R-:W-:-:S04]  /*bd30*/  ISETP.GT.U32.AND P0, PT, R4, 0x7f800000, PT ;  /* 0x7f8000000400780c */ /* 0x000fc80003f04070 */
[----:B------:R-:W-:-:S09]  /*bd40*/  SEL R0, R0, 0x7c, P0 ;  /* 0x0000007c00007807 */ /* 0x000fd20000000000 */
.L_x_6054:
[----:B------:R-:W-:Y:S05]  /*bd50*/  BSYNC.RECONVERGENT B0 ;  /* 0x0000000000007941 */ /* 0x000fea0003800200 */
.L_x_6052:
[----:B------:R-:W-:-:S04]  /*bd60*/  SHF.R.U32.HI R3, RZ, 0x18, R3 ;  /* 0x00000018ff037819 */ /* 0x000fc80000011603 */
[----:B------:R-:W-:-:S05]  /*bd70*/  LOP3.LUT R3, R0, 0x80, R3, 0xf8, !PT ;  /* 0x0000008000037812 */ /* 0x000fca00078ef803 */
[----:B------:R2:W-:Y:S01]  /*bd80*/  STG.E.U8 desc[UR36][R8.64], R3 ;  /* 0x0000000308007986 */ /* 0x0005e2000c101124 */
[----:B------:R-:W-:Y:S05]  /*bd90*/  BRA `(.L_x_6025) ;  /* 0x00000000000c7947 */ /* 0x000fea0003800000 */
.L_x_6046:
[----:B------:R-:W-:-:S05]  /*bda0*/  HADD2.F32 R0, -RZ, R16.H0_H0 ;  /* 0x20000010ff007230 */ /* 0x000fca0000004100 */
[----:B------:R-:W-:-:S05]  /*bdb0*/  F2FP.BF16.F32.PACK_AB R0, RZ, R0 ;  /* 0x00000000ff00723e */ /* 0x000fca00000010ff */
[----:B------:R0:W-:Y:S02]  /*bdc0*/  STG.E.U16 desc[UR36][R8.64], R0 ;  /* 0x0000000008007986 */ /* 0x0001e4000c101524 */
.L_x_6025:
[----:B------:R-:W-:-:S07]  /*bdd0*/  VIADD R19, R19, 0x80 ;  /* 0x0000008013137836 */ /* 0x000fce0000000000 */
.L_x_5984:
[----:B------:R-:W-:Y:S05]  /*bde0*/  BSYNC.RECONVERGENT B6 ;  /* 0x0000000000067941 */ /* 0x000fea0003800200 */
.L_x_5983:
        /* <DEDUP_REMOVED lines=23> */
.L_x_6058:
[----:B------:R-:W-:-:S06]  /*bf60*/  HADD2.F32 R5, -RZ, R17.H0_H0 ;  /* 0x20000011ff057230 */ /* 0x000fcc0000004100 */
[----:B------:R-:W0:Y:S02]  /*bf70*/  F2I.S64.TRUNC R4, R5 ;  /* 0x0000000500047311 */ /* 0x000e24000020d900 */
[----:B0-----:R-:W-:Y:S01]  /*bf80*/  STG.E.U8 desc[UR36][R2.64], R4 ;  /* 0x0000000402007986 */ /* 0x001fe2000c101124 */
[----:B------:R-:W-:Y:S05]  /*bf90*/  EXIT ;  /* 0x000000000000794d */ /* 0x000fea0003800000 */
.L_x_6057:
        /* <DEDUP_REMOVED lines=10> */
.L_x_6061:
[----:B------:R-:W-:-:S06]  /*c040*/  HADD2.F32 R17, -RZ, R17.H0_H0 ;  /* 0x20000011ff117230 */ /* 0x000fcc0000004100 */
[----:B------:R-:W0:Y:S02]  /*c050*/  F2I.FTZ.TRUNC.NTZ R17, R17 ;  /* 0x0000001100117305 */ /* 0x000e24000021f100 */
[----:B0-----:R-:W-:Y:S01]  /*c060*/  STG.E desc[UR36][R2.64], R17 ;  /* 0x0000001102007986 */ /* 0x001fe2000c101924 */
[----:B------:R-:W-:Y:S05]  /*c070*/  EXIT ;  /* 0x000000000000794d */ /* 0x000fea0003800000 */
.L_x_6060:
[----:B------:R-:W-:-:S06]  /*c080*/  HADD2.F32 R17, -RZ, R17.H0_H0 ;  /* 0x20000011ff117230 */ /* 0x000fcc0000004100 */
[----:B------:R-:W0:Y:S02]  /*c090*/  F2I.FTZ.TRUNC.NTZ R17, R17 ;  /* 0x0000001100117305 */ /* 0x000e24000021f100 */
[----:B0-----:R-:W-:Y:S01]  /*c0a0*/  STG.E.U16 desc[UR36][R2.64], R17 ;  /* 0x0000001102007986 */ /* 0x001fe2000c101524 */
[----:B------:R-:W-:Y:S05]  /*c0b0*/  EXIT ;  /* 0x000000000000794d */ /* 0x000fea0003800000 */
.L_x_6056:
        /* <DEDUP_REMOVED lines=9> */
.L_x_6063:
[----:B------:R-:W-:Y:S01]  /*c150*/  STG.E.U16 desc[UR36][R2.64], R17 ;  /* 0x0000001102007986 */ /* 0x000fe2000c101524 */
[----:B------:R-:W-:Y:S05]  /*c160*/  EXIT ;  /* 0x000000000000794d */ /* 0x000fea0003800000 */
.L_x_6062:
        /* <DEDUP_REMOVED lines=10> */
.L_x_6065:
[----:B------:R-:W-:-:S05]  /*c210*/  HADD2.F32 R0, -RZ, R17.H0_H0 ;  /* 0x20000011ff007230 */ /* 0x000fca0000004100 */
[----:B------:R-:W-:-:S04]  /*c220*/  F2FP.F16.F32.PACK_AB R0, RZ, R0 ;  /* 0x00000000ff00723e */ /* 0x000fc800000000ff */
[----:B------:R-:W-:-:S05]  /*c230*/  PRMT R0, R0, 0x5410, RZ ;  /* 0x0000541000007816 */ /* 0x000fca00000000ff */
[----:B------:R-:W-:Y:S01]  /*c240*/  STG.E desc[UR36][R2.64], R0 ;  /* 0x0000000002007986 */ /* 0x000fe2000c101924 */
[----:B------:R-:W-:Y:S05]  /*c250*/  EXIT ;  /* 0x000000000000794d */ /* 0x000fea0003800000 */
.L_x_6064:
[----:B------:R-:W-:-:S05]  /*c260*/  HADD2.F32 R4, -RZ, R17.H0_H0 ;  /* 0x20000011ff047230 */ /* 0x000fca0000004100 */
[----:B------:R-:W-:-:S06]  /*c270*/  FMUL.FTZ R4, R4, 1 ;  /* 0x3f80000004047820 */ /* 0x000fcc0000410000 */
[----:B------:R-:W0:Y:S02]  /*c280*/  F2F.F64.F32 R4, R4 ;  /* 0x0000000400047310 */ /* 0x000e240000201800 */
[----:B0-----:R-:W-:Y:S01]  /*c290*/  STG.E.64 desc[UR36][R2.64], R4 ;  /* 0x0000000402007986 */ /* 0x001fe2000c101b24 */
[----:B------:R-:W-:Y:S05]  /*c2a0*/  EXIT ;  /* 0x000000000000794d */ /* 0x000fea0003800000 */
.L_x_6055:
        /* <DEDUP_REMOVED lines=14> */
.L_x_6069:
        /* <DEDUP_REMOVED lines=18> */
.L_x_6072:
[----:B------:R-:W-:-:S04]  /*c4b0*/  SHF.R.U32.HI R5, RZ, 0x18, R5 ;  /* 0x00000018ff057819 */ /* 0x000fc80000011605 */
[----:B------:R-:W-:-:S07]  /*c4c0*/  LOP3.LUT R0, R0, 0x80, R5, 0xf8, !PT ;  /* 0x0000008000007812 */ /* 0x000fce00078ef805 */
.L_x_6071:
[----:B------:R-:W-:Y:S05]  /*c4d0*/  BSYNC.RECONVERGENT B0 ;  /* 0x0000000000007941 */ /* 0x000fea0003800200 */
.L_x_6070:
[----:B------:R-:W-:Y:S01]  /*c4e0*/  STG.E.U8 desc[UR36][R2.64], R0 ;  /* 0x0000000002007986 */ /* 0x000fe2000c101124 */
[----:B------:R-:W-:Y:S05]  /*c4f0*/  EXIT ;  /* 0x000000000000794d */ /* 0x000fea0003800000 */
.L_x_6068:
        /* <DEDUP_REMOVED lines=18> */
.L_x_6075:
[----:B------:R-:W-:-:S04]  /*c620*/  SHF.R.U32.HI R5, RZ, 0x18, R5 ;  /* 0x00000018ff057819 */ /* 0x000fc80000011605 */
[----:B------:R-:W-:-:S07]  /*c630*/  LOP3.LUT R0, R0, 0x80, R5, 0xf8, !PT ;  /* 0x0000008000007812 */ /* 0x000fce00078ef805 */
.L_x_6074:
[----:B------:R-:W-:Y:S05]  /*c640*/  BSYNC.RECONVERGENT B0 ;  /* 0x0000000000007941 */ /* 0x000fea0003800200 */
.L_x_6073:
[----:B------:R-:W-:Y:S01]  /*c650*/  STG.E.U8 desc[UR36][R2.64], R0 ;  /* 0x0000000002007986 */ /* 0x000fe2000c101124 */
[----:B------:R-:W-:Y:S05]  /*c660*/  EXIT ;  /* 0x000000000000794d */ /* 0x000fea0003800000 */
.L_x_6067:
        /* <DEDUP_REMOVED lines=22> */
.L_x_6077:
[----:B------:R-:W-:-:S06]  /*c7d0*/  HADD2.F32 R4, -RZ, R17.H0_H0 ;  /* 0x20000011ff047230 */ /* 0x000fcc0000004100 */
[----:B------:R-:W0:Y:S02]  /*c7e0*/  F2I.U64.TRUNC R4, R4 ;  /* 0x0000000400047311 */ /* 0x000e24000020d800 */
[----:B0-----:R-:W-:Y:S01]  /*c7f0*/  STG.E.64 desc[UR36][R2.64], R4 ;  /* 0x0000000402007986 */ /* 0x001fe2000c101b24 */
[----:B------:R-:W-:Y:S05]  /*c800*/  EXIT ;  /* 0x000000000000794d */ /* 0x000fea0003800000 */
.L_x_6076:
[----:B------:R-:W-:-:S06]  /*c810*/  HADD2.F32 R17, -RZ, R17.H0_H0 ;  /* 0x20000011ff117230 */ /* 0x000fcc0000004100 */
[----:B------:R-:W0:Y:S02]  /*c820*/  F2I.FTZ.U32.TRUNC.NTZ R17, R17 ;  /* 0x0000001100117305 */ /* 0x000e24000021f000 */
[----:B0-----:R-:W-:Y:S01]  /*c830*/  STG.E desc[UR36][R2.64], R17 ;  /* 0x0000001102007986 */ /* 0x001fe2000c101924 */
[----:B------:R-:W-:Y:S05]  /*c840*/  EXIT ;  /* 0x000000000000794d */ /* 0x000fea0003800000 */
.L_x_6066:
        /* <DEDUP_REMOVED lines=11> */
.L_x_6079:
[----:B------:R-:W-:Y:S01]  /*c900*/  HADD2.F32 R17, -RZ, R17.H0_H0 ;  /* 0x20000011ff117230 */ /* 0x000fe20000004100 */
[----:B------:R-:W-:-:S04]  /*c910*/  CS2R R6, SRZ ;  /* 0x0000000000067805 */ /* 0x000fc8000001ff00 */
[----:B------:R-:W-:-:S06]  /*c920*/  FMUL.FTZ R4, R17, 1 ;  /* 0x3f80000011047820 */ /* 0x000fcc0000410000 */
[----:B------:R-:W0:Y:S02]  /*c930*/  F2F.F64.F32 R4, R4 ;  /* 0x0000000400047310 */ /* 0x000e240000201800 */
[----:B0-----:R-:W-:Y:S01]  /*c940*/  STG.E.128 desc[UR36][R2.64], R4 ;  /* 0x0000000402007986 */ /* 0x001fe2000c101d24 */
[----:B------:R-:W-:Y:S05]  /*c950*/  EXIT ;  /* 0x000000000000794d */ /* 0x000fea0003800000 */
.L_x_6078:
[----:B------:R-:W-:-:S13]  /*c960*/  ISETP.NE.AND P0, PT, R0, 0xf, PT ;  /* 0x0000000f0000780c */ /* 0x000fda0003f05270 */
[----:B------:R-:W-:Y:S05]  /*c970*/  @!P0 BRA `(.L_x_6080) ;  /* 0x0000000000e88947 */ /* 0x000fea0003800000 */
[----:B------:R-:W-:-:S13]  /*c980*/  ISETP.NE.AND P0, PT, R0, 0x17, PT ;  /* 0x000000170000780c */ /* 0x000fda0003f05270 */
[----:B------:R-:W-:Y:S05]  /*c990*/  @!P0 BRA `(.L_x_6081) ;  /* 0x0000000000908947 */ /* 0x000fea0003800000 */
[----:B------:R-:W-:-:S13]  /*c9a0*/  ISETP.NE.AND P0, PT, R0, 0x18, PT ;  /* 0x000000180000780c */ /* 0x000fda0003f05270 */
[----:B------:R-:W-:Y:S05]  /*c9b0*/  @!P0 BRA `(.L_x_6082) ;  /* 0x0000000000448947 */ /* 0x000fea0003800000 */
.L_x_6059:
        /* <DEDUP_REMOVED lines=16> */
.L_x_6083:
[----:B------:R-:W-:Y:S05]  /*cac0*/  EXIT ;  /* 0x000000000000794d */ /* 0x000fea0003800000 */
.L_x_6082:
        /* <DEDUP_REMOVED lines=13> */
.L_x_6085:
[----:B------:R-:W-:Y:S05]  /*cba0*/  BSYNC.RECONVERGENT B0 ;  /* 0x0000000000007941 */ /* 0x000fea0003800200 */
.L_x_6084:
[----:B------:R-:W-:-:S05]  /*cbb0*/  LOP3.LUT R5, R0, 0x80, R5, 0xf8, !PT ;  /* 0x0000008000057812 */ /* 0x000fca00078ef805 */
[----:B------:R-:W-:Y:S01]  /*cbc0*/  STG.E.U8 desc[UR36][R2.64], R5 ;  /* 0x0000000502007986 */ /* 0x000fe2000c101124 */
[----:B------:R-:W-:Y:S05]  /*cbd0*/  EXIT ;  /* 0x000000000000794d */ /* 0x000fea0003800000 */
.L_x_6081:
        /* <DEDUP_REMOVED lines=12> */
.L_x_6087:
[----:B------:R-:W-:Y:S01]  /*cca0*/  IMAD.MOV.U32 R0, RZ, RZ, 0x7f ;  /* 0x0000007fff007424 */ /* 0x000fe200078e00ff */
[----:B------:R-:W-:-:S04]  /*ccb0*/  ISETP.GT.U32.AND P0, PT, R4, 0x7f800000, PT ;  /* 0x7f8000000400780c */ /* 0x000fc80003f04070 */
[----:B------:R-:W-:-:S09]  /*ccc0*/  SEL R0, R0, 0x7c, P0 ;  /* 0x0000007c00007807 */ /* 0x000fd20000000000 */
.L_x_6088:
[----:B------:R-:W-:Y:S05]  /*ccd0*/  BSYNC.RECONVERGENT B0 ;  /* 0x0000000000007941 */ /* 0x000fea0003800200 */
.L_x_6086:
[----:B------:R-:W-:-:S04]  /*cce0*/  SHF.R.U32.HI R5, RZ, 0x18, R5 ;  /* 0x00000018ff057819 */ /* 0x000fc80000011605 */
[----:B------:R-:W-:-:S05]  /*ccf0*/  LOP3.LUT R5, R0, 0x80, R5, 0xf8, !PT ;  /* 0x0000008000057812 */ /* 0x000fca00078ef805 */
[----:B------:R-:W-:Y:S01]  /*cd00*/  STG.E.U8 desc[UR36][R2.64], R5 ;  /* 0x0000000502007986 */ /* 0x000fe2000c101124 */
[----:B------:R-:W-:Y:S05]  /*cd10*/  EXIT ;  /* 0x000000000000794d */ /* 0x000fea0003800000 */
.L_x_6080:
[----:B------:R-:W-:-:S05]  /*cd20*/  HADD2.F32 R0, -RZ, R17.H0_H0 ;  /* 0x20000011ff007230 */ /* 0x000fca0000004100 */
[----:B------:R-:W-:-:S05]  /*cd30*/  F2FP.BF16.F32.PACK_AB R0, RZ, R0 ;  /* 0x00000000ff00723e */ /* 0x000fca00000010ff */
[----:B------:R-:W-:Y:S01]  /*cd40*/  STG.E.U16 desc[UR36][R2.64], R0 ;  /* 0x0000000002007986 */ /* 0x000fe2000c101524 */
[----:B------:R-:W-:Y:S05]  /*cd50*/  EXIT ;  /* 0x000000000000794d */ /* 0x000fea0003800000 */
.L_x_6089:
        /* <DEDUP_REMOVED lines=10> */
.L_x_14205:


//--------------------- .text._ZN2at6native18elementwise_kernelILi128ELi4EZNS0_22gpu_kernel_impl_nocastIZZZNS0_26logit_backward_kernel_cudaERNS_18TensorIteratorBaseERKN3c106ScalarEENKUlvE_clEvENKUlvE1_clEvEUlNS5_4HalfESB_E0_EEvS4_RKT_EUliE_EEviT1_ --------------------------
	.section	.text._ZN2at6native18elementwise_kernelILi128ELi4EZNS0_22gpu_kernel_impl_nocastIZZZNS0_26logit_backward_kernel_cudaERNS_18TensorIteratorBaseERKN3c106ScalarEENKUlvE_clEvENKUlvE1_clEvEUlNS5_4HalfESB_E0_EEvS4_RKT_EUliE_EEviT1_,"ax",@progbits
	.align	128
        .global         _ZN2at6native18elementwise_kernelILi128ELi4EZNS0_22gpu_kernel_impl_nocastIZZZNS0_26logit_backward_kernel_cudaERNS_18TensorIteratorBaseERKN3c106ScalarEENKUlvE_clEvENKUlvE1_clEvEUlNS5_4HalfESB_E0_EEvS4_RKT_EUliE_EEviT1_
        .type           _ZN2at6native18elementwise_kernelILi128ELi4EZNS0_22gpu_kernel_impl_nocastIZZZNS0_26logit_backward_kernel_cudaERNS_18TensorIteratorBaseERKN3c106ScalarEENKUlvE_clEvENKUlvE1_clEvEUlNS5_4HalfESB_E0_EEvS4_RKT_EUliE_EEviT1_,@function
        .size           _ZN2at6native18elementwise_kernelILi128ELi4EZNS0_22gpu_kernel_impl_nocastIZZZNS0_26logit_backward_kernel_cudaERNS_18TensorIteratorBaseERKN3c106ScalarEENKUlvE_clEvENKUlvE1_clEvEUlNS5_4HalfESB_E0_EEvS4_RKT_EUliE_EEviT1_,(.L_x_14206 - _ZN2at6native18elementwise_kernelILi128ELi4EZNS0_22gpu_kernel_impl_nocastIZZZNS0_26logit_backward_kernel_cudaERNS_18TensorIteratorBaseERKN3c106ScalarEENKUlvE_clEvENKUlvE1_clEvEUlNS5_4HalfESB_E0_EEvS4_RKT_EUliE_EEviT1_)
        .other          _ZN2at6native18elementwise_kernelILi128ELi4EZNS0_22gpu_kernel_impl_nocastIZZZNS0_26logit_backward_kernel_cudaERNS_18TensorIteratorBaseERKN3c106ScalarEENKUlvE_clEvENKUlvE1_clEvEUlNS5_4HalfESB_E0_EEvS4_RKT_EUliE_EEviT1_,@"STO_CUDA_ENTRY STV_DEFAULT"
_ZN2at6native18elementwise_kernelILi128ELi4EZNS0_22gpu_kernel_impl_nocastIZZZNS0_26logit_backward_kernel_cudaERNS_18TensorIteratorBaseERKN3c106ScalarEENKUlvE_clEvENKUlvE1_clEvEUlNS5_4HalfESB_E0_EEvS4_RKT_EUliE_EEviT1_:
.text._ZN2at6native18elementwise_kernelILi128ELi4EZNS0_22gpu_kernel_impl_nocastIZZZNS0_26logit_backward_kernel_cudaERNS_18TensorIteratorBaseERKN3c106ScalarEENKUlvE_clEvENKUlvE1_clEvEUlNS5_4HalfESB_E0_EEvS4_RKT_EUliE_EEviT1_:
        /* <DEDUP_REMOVED lines=19> */
[----:B------:R-:W-:Y:S01]  /*0130*/  IADD3 R3, PT, PT, R3, 0x80, RZ ;  /* 0x0000008003037810 */ /* 0x000fe20007ffe0ff */
[----:B--2---:R-:W-:-:S04]  /*0140*/  HADD2.F32 R0, -RZ, R6.H0_H0 ;  /* 0x20000006ff007230 */ /* 0x004fc80000004100 */
[----:B------:R-:W0:Y:S01]  /*0150*/  LDC.64 R6, c[0x0][0x5e8] ;  /* 0x00017a00ff067b82 */ /* 0x000e220000000a00 */
[C---:B-1----:R-:W-:Y:S02]  /*0160*/  FSETP.GEU.FTZ.AND P1, PT, R0.reuse, UR8, PT ;  /* 0x0000000800007c0b */ /* 0x042fe4000bf3e000 */
[----:B------:R-:W-:-:S04]  /*0170*/  FSETP.GT.FTZ.AND P0, PT, R0, UR9, PT ;  /* 0x0000000900007c0b */ /* 0x000fc8000bf14000 */
[----:B------:R-:W-:-:S13]  /*0180*/  PLOP3.LUT P0, PT, P1, P0, PT, 0x8f, 0xf8 ;  /* 0x0000000000f8781c */ /* 0x000fda0000f01177 */
[----:B------:R-:W-:Y:S01]  /*0190*/  @!P0 FADD.FTZ R9, -R0, 1 ;  /* 0x3f80000000098421 */ /* 0x000fe20000010100 */
[----:B---3--:R-:W-:-:S03]  /*01a0*/  HADD2.F32 R4, -RZ, R4.H0_H0 ;  /* 0x20000004ff047230 */ /* 0x008fc60000004100 */
[----:B------:R-:W-:Y:S01]  /*01b0*/  @!P0 FMUL.FTZ R9, R0, R9 ;  /* 0x0000000900098220 */ /* 0x000fe20000410000 */
[----:B------:R-:W-:-:S05]  /*01c0*/  HFMA2 R0, -RZ, RZ, 0, 0 ;  /* 0x00000000ff007431 */ /* 0x000fca00000001ff */
[----:B------:R-:W1:Y:S02]  /*01d0*/  @!P0 MUFU.RCP R9, R9 ;  /* 0x0000000900098308 */ /* 0x000e640000001000 */
[----:B-1----:R-:W-:Y:S01]  /*01e0*/  @!P0 FMUL.FTZ R0, R4, R9 ;  /* 0x0000000904008220 */ /* 0x002fe20000410000 */
[----:B------:R-:W-:-:S04]  /*01f0*/  ISETP.GE.AND P0, PT, R3, UR4, PT ;  /* 0x0000000403007c0c */ /* 0x000fc8000bf06270 */
[----:B------:R-:W-:-:S05]  /*0200*/  F2FP.F16.F32.PACK_AB R0, RZ, R0 ;  /* 0x00000000ff00723e */ /* 0x000fca00000000ff */
        /* <DEDUP_REMOVED lines=17> */
[----:B------:R-:W-:-:S05]  /*0320*/  MOV R0, RZ ;  /* 0x000000ff00007202 */ /* 0x000fca0000000f00 */
[----:B------:R-:W1:Y:S02]  /*0330*/  @!P0 MUFU.RCP R9, R9 ;  /* 0x0000000900098308 */ /* 0x000e640000001000 */
[----:B-1----:R-:W-:-:S05]  /*0340*/  @!P0 FMUL.FTZ R0, R4, R9 ;  /* 0x0000000904008220 */ /* 0x002fca0000410000 */
[----:B------:R-:W-:-:S05]  /*0350*/  F2FP.F16.F32.PACK_AB R0, RZ, R0 ;  /* 0x00000000ff00723e */ /* 0x000fca00000000ff */
[----:B0-----:R0:W-:Y:S02]  /*0360*/  STG.E.U16 desc[UR6][R6.64], R0 ;  /* 0x0000000006007986 */ /* 0x0011e4000c101506 */
.L_x_6093:
[----:B------:R-:W-:-:S13]  /*0370*/  ISETP.GE.AND P0, PT, R3, UR4, PT ;  /* 0x0000000403007c0c */ /* 0x000fda000bf06270 */
[----:B------:R-:W-:Y:S05]  /*0380*/  @P0 BREAK.RELIABLE B1 ;  /* 0x0000000000010942 */ /* 0x000fea0003800100 */
[----:B------:R-:W-:Y:S05]  /*0390*/  @P0 BRA `(.L_x_6094) ;  /* 0x0000000000500947 */ /* 0x000fea0003800000 */
[----:B------:R-:W-:Y:S05]  /*03a0*/  BSYNC.RELIABLE B1 ;  /* 0x0000000000017941 */ /* 0x000fea0003800100 */
.L_x_6092:
        /* <DEDUP_REMOVED lines=16> */
[----:B-1----:R-:W-:-:S05]  /*04b0*/  @!P0 FMUL.FTZ R0, R4, R9 ;  /* 0x0000000904008220 */ /* 0x002fca0000410000 */
[----:B------:R-:W-:-:S05]  /*04c0*/  F2FP.F16.F32.PACK_AB R0, RZ, R0 ;  /* 0x00000000ff00723e */ /* 0x000fca00000000ff */
[----:B0-----:R1:W-:Y:S02]  /*04d0*/  STG.E.U16 desc[UR6][R6.64], R0 ;  /* 0x0000000006007986 */ /* 0x0013e4000c101506 */
.L_x_6094:
[----:B------:R-:W-:Y:S05]  /*04e0*/  BSYNC.RECONVERGENT B0 ;  /* 0x0000000000007941 */ /* 0x000fea0003800200 */
.L_x_6091:
        /* <DEDUP_REMOVED lines=8> */
[----:B01----:R-:W-:-:S05]  /*0570*/  HADD2.F32 R0, -RZ, R4.H0_H0 ;  /* 0x20000004ff007230 */ /* 0x003fca0000004100 */
[----:B------:R-:W0:Y:S01]  /*0580*/  LDC.64 R4, c[0x0][0x5e8] ;  /* 0x00017a00ff047b82 */ /* 0x000e220000000a00 */
[C---:B---3--:R-:W-:Y:S02]  /*0590*/  FSETP.GEU.FTZ.AND P1, PT, R0.reuse, UR4, PT ;  /* 0x0000000400007c0b */ /* 0x048fe4000bf3e000 */
[----:B------:R-:W-:-:S04]  /*05a0*/  FSETP.GT.FTZ.AND P0, PT, R0, UR5, PT ;  /* 0x0000000500007c0b */ /* 0x000fc8000bf14000 */
[----:B------:R-:W-:-:S13]  /*05b0*/  PLOP3.LUT P0, PT, P1, P0, PT, 0x8f, 0xf8 ;  /* 0x0000000000f8781c */ /* 0x000fda0000f01177 */
[----:B------:R-:W-:Y:S01]  /*05c0*/  @!P0 FADD.FTZ R7, -R0, 1 ;  /* 0x3f80000000078421 */ /* 0x000fe20000010100 */
[----:B--2---:R-:W-:-:S03]  /*05d0*/  HADD2.F32 R2, -RZ, R2.H0_H0 ;  /* 0x20000002ff027230 */ /* 0x004fc60000004100 */
[----:B------:R-:W-:Y:S01]  /*05e0*/  @!P0 FMUL.FTZ R7, R0, R7 ;  /* 0x0000000700078220 */ /* 0x000fe20000410000 */
[----:B------:R-:W-:-:S05]  /*05f0*/  HFMA2 R0, -RZ, RZ, 0, 0 ;  /* 0x00000000ff007431 */ /* 0x000fca00000001ff */
[----:B------:R-:W1:Y:S02]  /*0600*/  @!P0 MUFU.RCP R7, R7 ;  /* 0x0000000700078308 */ /* 0x000e640000001000 */
[----:B-1----:R-:W-:-:S05]  /*0610*/  @!P0 FMUL.FTZ R0, R2, R7 ;  /* 0x0000000702008220 */ /* 0x002fca0000410000 */
[----:B------:R-:W-:-:S05]  /*0620*/  F2FP.F16.F32.PACK_AB R0, RZ, R0 ;  /* 0x00000000ff00723e */ /* 0x000fca00000000ff */
[----:B0-----:R-:W-:Y:S01]  /*0630*/  STG.E.U16 desc[UR6][R4.64], R0 ;  /* 0x0000000004007986 */ /* 0x001fe2000c101506 */
[----:B------:R-:W-:Y:S05]  /*0640*/  EXIT ;  /* 0x000000000000794d */ /* 0x000fea0003800000 */
.L_x_6090:
        /* <DEDUP_REMOVED lines=356> */
.L_x_6098:
        /* <DEDUP_REMOVED lines=9> */
[----:B--2---:R-:W-:Y:S01]  /*1d20*/  HADD2.F32 R11, -RZ, R8.H0_H0 ;  /* 0x20000008ff0b7230 */ /* 0x004fe20000004100 */
[----:B------:R-:W-:-:S04]  /*1d30*/  MOV R8, RZ ;  /* 0x000000ff00087202 */ /* 0x000fc80000000f00 */
[C---:B0-----:R-:W-:Y:S02]  /*1d40*/  FSETP.GEU.FTZ.AND P1, PT, R11.reuse, UR8, PT ;  /* 0x000000080b007c0b */ /* 0x041fe4000bf3e000 */
[----:B------:R-:W-:Y:S01]  /*1d50*/  FSETP.GT.FTZ.AND P0, PT, R11, UR9, PT ;  /* 0x000000090b007c0b */ /* 0x000fe2000bf14000 */
[----:B------:R-:W0:Y:S01]  /*1d60*/  LDCU.64 UR8, c[0x0][0x5e8] ;  /* 0x0000bd00ff0877ac */ /* 0x000e220008000a00 */
[----:B---3--:R-:W-:Y:S02]  /*1d70*/  HADD2.F32 R7, -RZ, R6.H0_H0 ;  /* 0x20000006ff077230 */ /* 0x008fe40000004100 */
[----:B------:R-:W-:-:S13]  /*1d80*/  PLOP3.LUT P0, PT, P1, P0, PT, 0x8f, 0xf8 ;  /* 0x0000000000f8781c */ /* 0x000fda0000f01177 */
[----:B------:R-:W-:-:S04]  /*1d90*/  @!P0 FADD.FTZ R4, -R11, 1 ;  /* 0x3f8000000b048421 */ /* 0x000fc80000010100 */
[----:B------:R-:W-:-:S06]  /*1da0*/  @!P0 FMUL.FTZ R10, R11, R4 ;  /* 0x000000040b0a8220 */ /* 0x000fcc0000410000 */
[----:B------:R-:W1:Y:S02]  /*1db0*/  @!P0 MUFU.RCP R10, R10 ;  /* 0x0000000a000a8308 */ /* 0x000e640000001000 */
[----:B-1----:R-:W-:Y:S01]  /*1dc0*/  @!P0 FMUL.FTZ R8, R7, R10 ;  /* 0x0000000a07088220 */ /* 0x002fe20000410000 */
[----:B0-----:R-:W-:-:S04]  /*1dd0*/  IADD3 R4, P0, PT, R5, UR8, RZ ;  /* 0x0000000805047c10 */ /* 0x001fc8000ff1e0ff */
[----:B------:R-:W-:Y:S02]  /*1de0*/  F2FP.F16.F32.PACK_AB R8, RZ, R8 ;  /* 0x00000008ff08723e */ /* 0x000fe400000000ff */
        /* <DEDUP_REMOVED lines=353> */
.L_x_6100:
        /* <DEDUP_REMOVED lines=22> */
[----:B------:R-:W-:-:S05]  /*3560*/  IADD3.X R5, PT, PT, RZ, UR9, RZ, P0, !PT ;  /* 0x00000009ff057c10 */ /* 0x000fca00087fe4ff */
[----:B------:R0:W-:Y:S02]  /*3570*/  STG.E.U16 desc[UR6][R4.64], R8 ;  /* 0x0000000804007986 */ /* 0x0001e4000c101506 */
.L_x_6097:
[----:B------:R-:W-:-:S13]  /*3580*/  ISETP.GE.AND P0, PT, R3, UR4, PT ;  /* 0x0000000403007c0c */ /* 0x000fda000bf06270 */
[----:B------:R-:W-:Y:S05]  /*3590*/  @P0 BREAK.RELIABLE B1 ;  /* 0x0000000000010942 */ /* 0x000fea0003800100 */
[----:B------:R-:W-:Y:S05]  /*35a0*/  @P0 BRA `(.L_x_6099) ;  /* 0x0000001400d40947 */ /* 0x000fea0003800000 */
[----:B------:R-:W-:Y:S05]  /*35b0*/  BSYNC.RELIABLE B1 ;  /* 0x0000000000017941 */ /* 0x000fea0003800100 */
.L_x_6096:
        /* <DEDUP_REMOVED lines=348> */
.L_x_6101:
        /* <DEDUP_REMOVED lines=24> */
.L_x_6099:
[----:B------:R-:W-:Y:S05]  /*4d00*/  BSYNC.RECONVERGENT B0 ;  /* 0x0000000000007941 */ /* 0x000fea0003800200 */
.L_x_6095:
        /* <DEDUP_REMOVED lines=351> */
.L_x_6102:
        /* <DEDUP_REMOVED lines=9> */
[C---:B-1----:R-:W-:Y:S02]  /*6390*/  FSETP.GEU.FTZ.AND P1, PT, R9.reuse, UR4, PT ;  /* 0x0000000409007c0b */ /* 0x042fe4000bf3e000 */
[----:B------:R-:W-:Y:S01]  /*63a0*/  FSETP.GT.FTZ.AND P0, PT, R9, UR5, PT ;  /* 0x0000000509007c0b */ /* 0x000fe2000bf14000 */
[----:B------:R-:W0:Y:S01]  /*63b0*/  LDCU.64 UR4, c[0x0][0x5e8] ;  /* 0x0000bd00ff0477ac */ /* 0x000e220008000a00 */
[----:B---3--:R-:W-:Y:S02]  /*63c0*/  HADD2.F32 R5, -RZ, R4.H0_H0 ;  /* 0x20000004ff057230 */ /* 0x008fe40000004100 */
[----:B------:R-:W-:-:S13]  /*63d0*/  PLOP3.LUT P0, PT, P1, P0, PT, 0x8f, 0xf8 ;  /* 0x0000000000f8781c */ /* 0x000fda0000f01177 */
[----:B------:R-:W-:-:S04]  /*63e0*/  @!P0 FADD.FTZ R0, -R9, 1 ;  /* 0x3f80000009008421 */ /* 0x000fc80000010100 */
[----:B------:R-:W-:Y:S01]  /*63f0*/  @!P0 FMUL.FTZ R8, R9, R0 ;  /* 0x0000000009088220 */ /* 0x000fe20000410000 */
[----:B------:R-:W-:-:S05]  /*6400*/  MOV R0, RZ ;  /* 0x000000ff00007202 */ /* 0x000fca0000000f00 */
[----:B------:R-:W1:Y:S02]  /*6410*/  @!P0 MUFU.RCP R8, R8 ;  /* 0x0000000800088308 */ /* 0x000e640000001000 */
[----:B-1----:R-:W-:Y:S01]  /*6420*/  @!P0 FMUL.FTZ R0, R5, R8 ;  /* 0x0000000805008220 */ /* 0x002fe20000410000 */
[----:B0-----:R-:W-:-:S04]  /*6430*/  IADD3 R2, P0, PT, R3, UR4, RZ ;  /* 0x0000000403027c10 */ /* 0x001fc8000ff1e0ff */
[----:B------:R-:W-:Y:S02]  /*6440*/  F2FP.F16.F32.PACK_AB R0, RZ, R0 ;  /* 0x00000000ff00723e */ /* 0x000fe400000000ff */
[----:B------:R-:W-:-:S05]  /*6450*/  IADD3.X R3, PT, PT, RZ, UR5, RZ, P0, !PT ;  /* 0x00000005ff037c10 */ /* 0x000fca00087fe4ff */
[----:B------:R-:W-:Y:S01]  /*6460*/  STG.E.U16 desc[UR6][R2.64], R0 ;  /* 0x0000000002007986 */ /* 0x000fe2000c101506 */
[----:B------:R-:W-:Y:S05]  /*6470*/  EXIT ;  /* 0x000000000000794d */ /* 0x000fea0003800000 */
.L_x_6103:
        /* <DEDUP_REMOVED lines=16> */
.L_x_14206:


//--------------------- .text._ZN2at6native27unrolled_elementwise_kernelIZZZNS0_26logit_backward_kernel_cudaERNS_18TensorIteratorBaseERKN3c106ScalarEENKUlvE_clEvENKUlvE1_clEvEUlNS4_4HalfESA_E0_St5arrayIPcLm3EELi4E23TrivialOffsetCalculatorILi2EjESF_ILi1EjENS0_6memory15LoadWithoutCastENSI_16StoreWithoutCastEEEviT_T0_T2_T3_T4_T5_ --------------------------
	.section	.text._ZN2at6native27unrolled_elementwise_kernelIZZZNS0_26logit_backward_kernel_cudaERNS_18TensorIteratorBaseERKN3c106ScalarEENKUlvE_clEvENKUlvE1_clEvEUlNS4_4HalfESA_E0_St5arrayIPcLm3EELi4E23TrivialOffsetCalculatorILi2EjESF_ILi1EjENS0_6memory15LoadWithoutCastENSI_16StoreWithoutCastEEEviT_T0_T2_T3_T4_T5_,"ax",@progbits
	.align	128
        .global         _ZN2at6native27unrolled_elementwise_kernelIZZZNS0_26logit_backward_kernel_cudaERNS_18TensorIteratorBaseERKN3c106ScalarEENKUlvE_clEvENKUlvE1_clEvEUlNS4_4HalfESA_E0_St5arrayIPcLm3EELi4E23TrivialOffsetCalculatorILi2EjESF_ILi1EjENS0_6memory15LoadWithoutCastENSI_16StoreWithoutCastEEEviT_T0_T2_T3_T4_T5_
        .type           _ZN2at6native27unrolled_elementwise_kernelIZZZNS0_26logit_backward_kernel_cudaERNS_18TensorIteratorBaseERKN3c106ScalarEENKUlvE_clEvENKUlvE1_clEvEUlNS4_4HalfESA_E0_St5arrayIPcLm3EELi4E23TrivialOffsetCalculatorILi2EjESF_ILi1EjENS0_6memory15LoadWithoutCastENSI_16StoreWithoutCastEEEviT_T0_T2_T3_T4_T5_,@function
        .size           _ZN2at6native27unrolled_elementwise_kernelIZZZNS0_26logit_backward_kernel_cudaERNS_18TensorIteratorBaseERKN3c106ScalarEENKUlvE_clEvENKUlvE1_clEvEUlNS4_4HalfESA_E0_St5arrayIPcLm3EELi4E23TrivialOffsetCalculatorILi2EjESF_ILi1EjENS0_6memory15LoadWithoutCastENSI_16StoreWithoutCastEEEviT_T0_T2_T3_T4_T5_,(.L_x_14207 - _ZN2at6native27unrolled_elementwise_kernelIZZZNS0_26logit_backward_kernel_cudaERNS_18TensorIteratorBaseERKN3c106ScalarEENKUlvE_clEvENKUlvE1_clEvEUlNS4_4HalfESA_E0_St5arrayIPcLm3EELi4E23TrivialOffsetCalculatorILi2EjESF_ILi1EjENS0_6memory15LoadWithoutCastENSI_16StoreWithoutCastEEEviT_T0_T2_T3_T4_T5_)
        .other          _ZN2at6native27unrolled_elementwise_kernelIZZZNS0_26logit_backward_kernel_cudaERNS_18TensorIteratorBaseERKN3c106ScalarEENKUlvE_clEvENKUlvE1_clEvEUlNS4_4HalfESA_E0_St5arrayIPcLm3EELi4E23TrivialOffsetCalculatorILi2EjESF_ILi1EjENS0_6memory15LoadWithoutCastENSI_16StoreWithoutCastEEEviT_T0_T2_T3_T4_T5_,@"STO_CUDA_ENTRY STV_DEFAULT"
_ZN2at6native27unrolled_elementwise_kernelIZZZNS0_26logit_backward_kernel_cudaERNS_18TensorIteratorBaseERKN3c106ScalarEENKUlvE_clEvENKUlvE1_clEvEUlNS4_4HalfESA_E0_St5arrayIPcLm3EELi4E23TrivialOffsetCalculatorILi2EjESF_ILi1EjENS0_6memory15LoadWithoutCastENSI_16StoreWithoutCastEEEviT_T0_T2_T3_T4_T5_:
.text._ZN2at6native27unrolled_elementwise_kernelIZZZNS0_26logit_backward_kernel_cudaERNS_18TensorIteratorBaseERKN3c106ScalarEENKUlvE_clEvENKUlvE1_clEvEUlNS4_4HalfESA_E0_St5arrayIPcLm3EELi4E23TrivialOffsetCalculatorILi2EjESF_ILi1EjENS0_6memory15LoadWithoutCastENSI_16StoreWithoutCastEEEviT_T0_T2_T3_T4_T5_:
        /* <DEDUP_REMOVED lines=22> */
[C---:B------:R-:W-:Y:S01]  /*0160*/  @!P3 LEA R21, R11.reuse, R10, 0x9 ;  /* 0x0000000a0b15b211 */ /* 0x040fe200078e48ff */
[----:B-1----:R-:W1:Y:S01]  /*0170*/  LDC.64 R18, c[0x0][0x3a0] ;  /* 0x0000e800ff127b82 */ /* 0x002e620000000a00 */
[----:B------:R-:W-:Y:S01]  /*0180*/  @!P0 IMAD R25, R11, 0x200, R8 ;  /* 0x000002000b198824 */ /* 0x000fe200078e0208 */
[----:B------:R-:W-:Y:S01]  /*0190*/  PRMT R24, RZ, 0x7610, R24 ;  /* 0x00007610ff187816 */ /* 0x000fe20000000018 */
[----:B------:R-:W-:-:S02]  /*01a0*/  @!P3 VIADD R10, R10, 0x80 ;  /* 0x000000800a0ab836 */ /* 0x000fc40000000000 */
[----:B----4-:R-:W-:-:S03]  /*01b0*/  @!P3 IMAD.WIDE.U32 R4, R21, 0x2, R4 ;  /* 0x000000021504b825 */ /* 0x010fc600078e0004 */
[----:B------:R-:W-:Y:S01]  /*01c0*/  ISETP.GE.AND P2, PT, R10, R9, PT ;  /* 0x000000090a00720c */ /* 0x000fe20003f46270 */
[----:B------:R-:W-:Y:S02]  /*01d0*/  @!P3 IMAD.WIDE.U32 R6, R21, 0x2, R6 ;  /* 0x000000021506b825 */ /* 0x000fe400078e0006 */
[----:B------:R-:W3:Y:S02]  /*01e0*/  LDC.64 R20, c[0x0][0x3a8] ;  /* 0x0000ea00ff147b82 */ /* 0x000ee40000000a00 */
[----:B0-----:R-:W-:-:S08]  /*01f0*/  @!P1 IMAD.WIDE.U32 R2, R17, 0x2, R2 ;  /* 0x0000000211029825 */ /* 0x001fd000078e0002 */
[----:B------:R-:W-:Y:S01]  /*0200*/  @!P2 LEA R23, R11, R10, 0x9 ;  /* 0x0000000a0b17a211 */ /* 0x000fe200078e48ff */
        /* <DEDUP_REMOVED lines=24> */
[----:B------:R-:W-:Y:S01]  /*0390*/  @!P1 MOV R8, R12 ;  /* 0x0000000c00089202 */ /* 0x000fe20000000f00 */
[----:B0-----:R-:W-:Y:S01]  /*03a0*/  @!P1 IMAD.WIDE.U32 R2, R5, 0x2, R2 ;  /* 0x0000000205029825 */ /* 0x001fe200078e0002 */
[-C--:B------:R-:W-:Y:S02]  /*03b0*/  ISETP.GE.AND P5, PT, R12, R9.reuse, PT ;  /* 0x000000090c00720c */ /* 0x080fe40003fa6270 */
[----:B------:R-:W-:-:S02]  /*03c0*/  ISETP.GE.AND P2, PT, R4, R9, PT ;  /* 0x000000090400720c */ /* 0x000fc40003f46270 */
[-C--:B------:R-:W-:Y:S02]  /*03d0*/  ISETP.GE.AND P3, PT, R6, R9.reuse, PT ;  /* 0x000000090600720c */ /* 0x080fe40003f66270 */
[----:B------:R-:W-:Y:S01]  /*03e0*/  ISETP.GE.AND P4, PT, R8, R9, PT ;  /* 0x000000090800720c */ /* 0x000fe20003f86270 */
[----:B-1----:R-:W-:-:S12]  /*03f0*/  @P1 BRA `(.L_x_6105) ;  /* 0x0000000000301947 */ /* 0x002fd80003800000 */
        /* <DEDUP_REMOVED lines=12> */
.L_x_6105:
[----:B------:R-:W-:Y:S05]  /*04c0*/  BSYNC.RECONVERGENT B0 ;  /* 0x0000000000007941 */ /* 0x000fea0003800200 */
.L_x_6104:
[----:B------:R-:W-:Y:S04]  /*04d0*/  BSSY.RECONVERGENT B0, `(.L_x_6106) ;  /* 0x000000e000007945 */ /* 0x000fe80003800200 */
[----:B------:R-:W-:Y:S05]  /*04e0*/  @P5 BRA `(.L_x_6107) ;  /* 0x0000000000305947 */ /* 0x000fea0003800000 */
[----:B------:R-:W0:Y:S01]  /*04f0*/  LDCU.64 UR6, c[0x0][0x388] ;  /* 0x00007100ff0677ac */ /* 0x000e220008000a00 */
[----:B-----5:R-:W-:Y:S02]  /*0500*/  HADD2.F32 R10, -RZ, R10.H0_H0 ;  /* 0x2000000aff0a7230 */ /* 0x020fe40000004100 */
[----:B------:R-:W-:Y:S02]  /*0510*/  HADD2.F32 R6, -RZ, R0.H0_H0 ;  /* 0x20000000ff067230 */ /* 0x000fe40000004100 */
[----:B------:R-:W-:Y:S01]  /*0520*/  HFMA2 R0, -RZ, RZ, 0, 0 ;  /* 0x00000000ff007431 */ /* 0x000fe200000001ff */
        /* <DEDUP_REMOVED lines=8> */
.L_x_6107:
[----:B------:R-:W-:Y:S05]  /*05b0*/  BSYNC.RECONVERGENT B0 ;  /* 0x0000000000007941 */ /* 0x000fea0003800200 */
.L_x_6106:
[----:B------:R-:W-:Y:S04]  /*05c0*/  BSSY.RECONVERGENT B0, `(.L_x_6108) ;  /* 0x000000e000007945 */ /* 0x000fe80003800200 */
[----:B------:R-:W-:Y:S05]  /*05d0*/  @P2 BRA `(.L_x_6109) ;  /* 0x0000000000302947 */ /* 0x000fea0003800000 */
        /* <DEDUP_REMOVED lines=12> */
.L_x_6109:
[----:B------:R-:W-:Y:S05]  /*06a0*/  BSYNC.RECONVERGENT B0 ;  /* 0x0000000000007941 */ /* 0x000fea0003800200 */
.L_x_6108:
        /* <DEDUP_REMOVED lines=10> */
[----:B------:R-:W-:-:S05]  /*0750*/  MOV R5, RZ ;  /* 0x000000ff00057202 */ /* 0x000fca0000000f00 */
[----:B------:R-:W0:Y:S02]  /*0760*/  @!P0 MUFU.RCP R6, R6 ;  /* 0x0000000600068308 */ /* 0x000e240000001000 */
[----:B0-----:R-:W-:-:S05]  /*0770*/  @!P0 FMUL.FTZ R5, R13, R6 ;  /* 0x000000060d058220 */ /* 0x001fca0000410000 */
[----:B------:R-:W-:-:S07]  /*0780*/  F2FP.F16.F32.PACK_AB R10, RZ, R5 ;  /* 0x00000005ff0a723e */ /* 0x000fce00000000ff */
.L_x_6111:
[----:B------:R-:W-:Y:S05]  /*0790*/  BSYNC.RECONVERGENT B0 ;  /* 0x0000000000007941 */ /* 0x000fea0003800200 */
.L_x_6110:
[----:B------:R0:W-:Y:S01]  /*07a0*/  @!P1 STG.E.U16 desc[UR4][R2.64], R4 ;  /* 0x0000000402009986 */ /* 0x0001e2000c101504 */
[----:B------:R-:W-:Y:S04]  /*07b0*/  BSSY.RECONVERGENT B0, `(.L_x_6112) ;  /* 0x000000c000007945 */ /* 0x000fe80003800200 */
[----:B------:R-:W-:Y:S05]  /*07c0*/  @P4 BRA `(.L_x_6113) ;  /* 0x0000000000284947 */ /* 0x000fea0003800000 */
[----:B0-----:R-:W0:Y:S01]  /*07d0*/  LDC.64 R2, c[0x0][0x398] ;  /* 0x0000e600ff027b82 */ /* 0x001e220000000a00 */
[----:B------:R-:W-:Y:S01]  /*07e0*/  IMAD R5, R11, 0x200, R8 ;  /* 0x000002000b057824 */ /* 0x000fe200078e0208 */
[----:B------:R-:W-:-:S04]  /*07f0*/  IADD3 R8, PT, PT, R8, 0x80, RZ ;  /* 0x0000008008087810 */ /* 0x000fc80007ffe0ff */
[----:B------:R-:W-:-:S13]  /*0800*/  ISETP.GE.AND P0, PT, R8, R9, PT ;  /* 0x000000090800720c */ /* 0x000fda0003f06270 */
[----:B------:R-:W-:Y:S01]  /*0810*/  @!P0 IMAD R13, R11, 0x200, R8 ;  /* 0x000002000b0d8824 */ /* 0x000fe200078e0208 */
[----:B------:R-:W-:Y:S01]  /*0820*/  @!P0 IADD3 R8, PT, PT, R8, 0x80, RZ ;  /* 0x0000008008088810 */ /* 0x000fe20007ffe0ff */
[----:B0-----:R-:W-:-:S04]  /*0830*/  IMAD.WIDE.U32 R4, R5, 0x2, R2 ;  /* 0x0000000205047825 */ /* 0x001fc800078e0002 */
[----:B------:R-:W-:Y:S01]  /*0840*/  @!P0 IMAD.WIDE.U32 R2, R13, 0x2, R2 ;  /* 0x000000020d028825 */ /* 0x000fe200078e0002 */
[----:B-----5:R1:W-:Y:S04]  /*0850*/  STG.E.U16 desc[UR4][R4.64], R0 ;  /* 0x0000000004007986 */ /* 0x0203e8000c101504 */
[----:B------:R1:W-:Y:S02]  /*0860*/  @!P0 STG.E.U16 desc[UR4][R2.64], R7 ;  /* 0x0000000702008986 */ /* 0x0003e4000c101504 */
.L_x_6113:
[----:B------:R-:W-:Y:S05]  /*0870*/  BSYNC.RECONVERGENT B0 ;  /* 0x0000000000007941 */ /* 0x000fea0003800200 */
.L_x_6112:
[----:B------:R-:W-:-:S13]  /*0880*/  ISETP.GE.AND P0, PT, R8, R9, PT ;  /* 0x000000090800720c */ /* 0x000fda0003f06270 */
[----:B------:R-:W-:Y:S05]  /*0890*/  @P0 EXIT ;  /* 0x000000000000094d */ /* 0x000fea0003800000 */
[----:B01----:R-:W0:Y:S01]  /*08a0*/  LDC.64 R2, c[0x0][0x398] ;  /* 0x0000e600ff027b82 */ /* 0x003e220000000a00 */
[----:B------:R-:W-:-:S04]  /*08b0*/  IMAD R11, R11, 0x200, R8 ;  /* 0x000002000b0b7824 */ /* 0x000fc800078e0208 */
[----:B0-----:R-:W-:-:S05]  /*08c0*/  IMAD.WIDE.U32 R2, R11, 0x2, R2 ;  /* 0x000000020b027825 */ /* 0x001fca00078e0002 */
[----:B-----5:R-:W-:Y:S01]  /*08d0*/  STG.E.U16 desc[UR4][R2.64], R10 ;  /* 0x0000000a02007986 */ /* 0x020fe2000c101504 */
[----:B------:R-:W-:Y:S05]  /*08e0*/  EXIT ;  /* 0x000000000000794d */ /* 0x000fea0003800000 */
.L_x_6114:
        /* <DEDUP_REMOVED lines=9> */
.L_x_14207:


//--------------------- .text._ZN2at6native29vectorized_elementwise_kernelILi2EZZZNS0_26logit_backward_kernel_cudaERNS_18TensorIteratorBaseERKN3c106ScalarEENKUlvE_clEvENKUlvE1_clEvEUlNS4_4HalfESA_E0_St5arrayIPcLm3EEEEviT0_T1_ --------------------------
	.section	.text._ZN2at6native29vectorized_elementwise_kernelILi2EZZZNS0_26logit_backward_kernel_cudaERNS_18TensorIteratorBaseERKN3c106ScalarEENKUlvE_clEvENKUlvE1_clEvEUlNS4_4HalfESA_E0_St5arrayIPcLm3EEEEviT0_T1_,"ax",@progbits
	.align	128
        .global         _ZN2at6native29vectorized_elementwise_kernelILi2EZZZNS0_26logit_backward_kernel_cudaERNS_18TensorIteratorBaseERKN3c106ScalarEENKUlvE_clEvENKUlvE1_clEvEUlNS4_4HalfESA_E0_St5arrayIPcLm3EEEEviT0_T1_
        .type           _ZN2at6native29vectorized_elementwise_kernelILi2EZZZNS0_26logit_backward_kernel_cudaERNS_18TensorIteratorBaseERKN3c106ScalarEENKUlvE_clEvENKUlvE1_clEvEUlNS4_4HalfESA_E0_St5arrayIPcLm3EEEEviT0_T1_,@function
        .size           _ZN2at6native29vectorized_elementwise_kernelILi2EZZZNS0_26logit_backward_kernel_cudaERNS_18TensorIteratorBaseERKN3c106ScalarEENKUlvE_clEvENKUlvE1_clEvEUlNS4_4HalfESA_E0_St5arrayIPcLm3EEEEviT0_T1_,(.L_x_14208 - _ZN2at6native29vectorized_elementwise_kernelILi2EZZZNS0_26logit_backward_kernel_cudaERNS_18TensorIteratorBaseERKN3c106ScalarEENKUlvE_clEvENKUlvE1_clEvEUlNS4_4HalfESA_E0_St5arrayIPcLm3EEEEviT0_T1_)
        .other          _ZN2at6native29vectorized_elementwise_kernelILi2EZZZNS0_26logit_backward_kernel_cudaERNS_18TensorIteratorBaseERKN3c106ScalarEENKUlvE_clEvENKUlvE1_clEvEUlNS4_4HalfESA_E0_St5arrayIPcLm3EEEEviT0_T1_,@"STO_CUDA_ENTRY STV_DEFAULT"
_ZN2at6native29vectorized_elementwise_kernelILi2EZZZNS0_26logit_backward_kernel_cudaERNS_18TensorIteratorBaseERKN3c106ScalarEENKUlvE_clEvENKUlvE1_clEvEUlNS4_4HalfESA_E0_St5arrayIPcLm3EEEEviT0_T1_:
.text._ZN2at6native29vectorized_elementwise_kernelILi2EZZZNS0_26logit_backward_kernel_cudaERNS_18TensorIteratorBaseERKN3c106ScalarEENKUlvE_clEvENKUlvE1_clEvEUlNS4_4HalfESA_E0_St5arrayIPcLm3EEEEviT0_T1_:
        /* <DEDUP_REMOVED lines=52> */
[----:B------:R-:W-:Y:S02]  /*0340*/  ISETP.GE.U32.AND P2, PT, R21, R2, PT ;  /* 0x000000021500720c */ /* 0x000fe40003f46070 */
[----:B------:R-:W-:Y:S02]  /*0350*/  PRMT R8, RZ, 0x7610, R8 ;  /* 0x00007610ff087816 */ /* 0x000fe40000000008 */
[----:B------:R3:W5:Y:S01]  /*0360*/  @!P3 LDG.E.U16 R9, desc[UR4][R16.64] ;  /* 0x000000041009b981 */ /* 0x000762000c1e1500 */
[----:B0-----:R-:W0:Y:S03]  /*0370*/  LDC.64 R22, c[0x0][0x3a0] ;  /* 0x0000e800ff167b82 */ /* 0x001e260000000a00 */
[----:B------:R4:W5:Y:S01]  /*0380*/  @!P3 LDG.E.U16 R8, desc[UR4][R18.64] ;  /* 0x000000041208b981 */ /* 0x000962000c1e1500 */
[----:B------:R-:W-:-:S04]  /*0390*/  @!P1 IMAD.WIDE.U32 R28, R20, 0x2, R28 ;  /* 0x00000002141c9825 */ /* 0x000fc800078e001c */
[----:B---3--:R-:W3:Y:S01]  /*03a0*/  LDC.64 R16, c[0x0][0x3a8] ;  /* 0x0000ea00ff107b82 */ /* 0x008ee20000000a00 */
[----:B--2---:R-:W-:Y:S01]  /*03b0*/  @!P1 IMAD.WIDE.U32 R24, R20, 0x2, R24 ;  /* 0x0000000214189825 */ /* 0x004fe200078e0018 */
[----:B----4-:R-:W-:Y:S02]  /*03c0*/  PRMT R18, RZ, 0x7610, R18 ;  /* 0x00007610ff127816 */ /* 0x010fe40000000012 */
[----:B------:R-:W-:Y:S01]  /*03d0*/  PRMT R19, RZ, 0x7610, R19 ;  /* 0x00007610ff137816 */ /* 0x000fe20000000013 */
[----:B------:R-:W-:Y:S01]  /*03e0*/  @!P2 IMAD.IADD R27, R0, 0x1, R21 ;  /* 0x00000001001ba824 */ /* 0x000fe200078e0215 */
[----:B------:R-:W-:Y:S02]  /*03f0*/  @!P2 IADD3 R21, PT, PT, R21, 0x80, RZ ;  /* 0x000000801515a810 */ /* 0x000fe40007ffe0ff */
        /* <DEDUP_REMOVED lines=48> */
.L_x_6117:
[----:B------:R-:W-:Y:S05]  /*0700*/  BSYNC.RECONVERGENT B0 ;  /* 0x0000000000007941 */ /* 0x000fea0003800200 */
.L_x_6116:
[C---:B------:R-:W-:Y:S01]  /*0710*/  IADD3 R15, PT, PT, R3.reuse, 0x100, RZ ;  /* 0x00000100030f7810 */ /* 0x040fe20007ffe0ff */
[----:B------:R-:W0:Y:S01]  /*0720*/  @!P1 LDC.64 R12, c[0x0][0x398] ;  /* 0x0000e600ff0c9b82 */ /* 0x000e220000000a00 */
[----:B------:R-:W-:Y:S01]  /*0730*/  IADD3 R17, PT, PT, R3, 0x180, RZ ;  /* 0x0000018003117810 */ /* 0x000fe20007ffe0ff */
[----:B------:R-:W-:Y:S01]  /*0740*/  BSSY.RECONVERGENT B0, `(.L_x_6118) ;  /* 0x0000012000007945 */ /* 0x000fe20003800200 */
[-C--:B------:R-:W-:Y:S01]  /*0750*/  ISETP.GE.U32.AND P3, PT, R15, R2.reuse, PT ;  /* 0x000000020f00720c */ /* 0x080fe20003f66070 */
[----:B------:R-:W-:Y:S01]  /*0760*/  VIADD R15, R3, 0x80 ;  /* 0x00000080030f7836 */ /* 0x000fe20000000000 */
[----:B------:R-:W-:-:S04]  /*0770*/  ISETP.GE.U32.AND P2, PT, R17, R2, PT ;  /* 0x000000021100720c */ /* 0x000fc80003f46070 */
[----:B------:R-:W-:-:S13]  /*0780*/  ISETP.GE.U32.AND P0, PT, R15, R2, PT ;  /* 0x000000020f00720c */ /* 0x000fda0003f06070 */
[----:B------:R-:W-:Y:S05]  /*0790*/  @P0 BRA `(.L_x_6119) ;  /* 0x0000000000300947 */ /* 0x000fea0003800000 */
[----:B------:R-:W1:Y:S01]  /*07a0*/  LDCU.64 UR6, c[0x0][0x388] ;  /* 0x00007100ff0677ac */ /* 0x000e620008000a00 */
[----:B-----5:R-:W-:-:S05]  /*07b0*/  HADD2.F32 R16, -RZ, R5.H0_H0 ;  /* 0x20000005ff107230 */ /* 0x020fca0000004100 */
[C---:B-1----:R-:W-:Y:S02]  /*07c0*/  FSETP.GEU.FTZ.AND P4, PT, R16.reuse, UR6, PT ;  /* 0x0000000610007c0b */ /* 0x042fe4000bf9e000 */
[----:B------:R-:W-:-:S04]  /*07d0*/  FSETP.GT.FTZ.AND P0, PT, R16, UR7, PT ;  /* 0x0000000710007c0b */ /* 0x000fc8000bf14000 */
[----:B------:R-:W-:-:S13]  /*07e0*/  PLOP3.LUT P0, PT, P4, P0, PT, 0x8f, 0xf8 ;  /* 0x0000000000f8781c */ /* 0x000fda0002701177 */
[----:B------:R-:W-:-:S04]  /*07f0*/  @!P0 FADD.FTZ R5, -R16, 1 ;  /* 0x3f80000010058421 */ /* 0x000fc80000010100 */
[----:B------:R-:W-:Y:S01]  /*0800*/  @!P0 FMUL.FTZ R5, R16, R5 ;  /* 0x0000000510058220 */ /* 0x000fe20000410000 */
[----:B------:R-:W-:Y:S02]  /*0810*/  HADD2.F32 R16, -RZ, R4.H0_H0 ;  /* 0x20000004ff107230 */ /* 0x000fe40000004100 */
[----:B------:R-:W-:-:S03]  /*0820*/  IMAD.MOV.U32 R4, RZ, RZ, RZ ;  /* 0x000000ffff047224 */ /* 0x000fc600078e00ff */
[----:B------:R-:W1:Y:S02]  /*0830*/  @!P0 MUFU.RCP R5, R5 ;  /* 0x0000000500058308 */ /* 0x000e640000001000 */
[----:B-1----:R-:W-:-:S05]  /*0840*/  @!P0 FMUL.FTZ R4, R16, R5 ;  /* 0x0000000510048220 */ /* 0x002fca0000410000 */
[----:B------:R-:W-:-:S07]  /*0850*/  F2FP.F16.F32.PACK_AB R4, RZ, R4 ;  /* 0x00000004ff04723e */ /* 0x000fce00000000ff */
.L_x_6119:
[----:B------:R-:W-:Y:S05]  /*0860*/  BSYNC.RECONVERGENT B0 ;  /* 0x0000000000007941 */ /* 0x000fea0003800200 */
.L_x_6118:
[C---:B------:R-:W-:Y:S01]  /*0870*/  VIADD R17, R3.reuse, 0x280 ;  /* 0x0000028003117836 */ /* 0x040fe20000000000 */
[C---:B-----5:R-:W-:Y:S01]  /*0880*/  IADD3 R5, PT, PT, R3.reuse, 0x200, RZ ;  /* 0x0000020003057810 */ /* 0x060fe20007ffe0ff */
[----:B------:R-:W-:Y:S01]  /*0890*/  BSSY.RECONVERGENT B0, `(.L_x_6120) ;  /* 0x0000013000007945 */ /* 0x000fe20003800200 */
[----:B------:R-:W-:Y:S02]  /*08a0*/  IADD3 R23, PT, PT, R3, 0x300, RZ ;  /* 0x0000030003177810 */ /* 0x000fe40007ffe0ff */
[-C--:B------:R-:W-:Y:S01]  /*08b0*/  ISETP.GE.U32.AND P5, PT, R17, R2.reuse, PT ;  /* 0x000000021100720c */ /* 0x080fe20003fa6070 */
[----:B------:R-:W-:Y:S01]  /*08c0*/  VIADD R17, R3, 0x380 ;  /* 0x0000038003117836 */ /* 0x000fe20000000000 */
[-C--:B------:R-:W-:Y:S02]  /*08d0*/  ISETP.GE.U32.AND P4, PT, R5, R2.reuse, PT ;  /* 0x000000020500720c */ /* 0x080fe40003f86070 */
[----:B------:R-:W-:Y:S01]  /*08e0*/  ISETP.GE.U32.AND P6, PT, R23, R2, PT ;  /* 0x000000021700720c */ /* 0x000fe20003fc6070 */
[----:B------:R-:W-:-:S12]  /*08f0*/  @P3 BRA `(.L_x_6121) ;  /* 0x0000000000303947 */ /* 0x000fd80003800000 */
[----:B------:R-:W1:Y:S01]  /*0900*/  LDCU.64 UR6, c[0x0][0x388] ;  /* 0x00007100ff0677ac */ /* 0x000e620008000a00 */
[----:B------:R-:W-:Y:S02]  /*0910*/  HADD2.F32 R16, -RZ, R7.H0_H0 ;  /* 0x20000007ff107230 */ /* 0x000fe40000004100 */
[----:B------:R-:W-:-:S03]  /*0920*/  HADD2.F32 R6, -RZ, R6.H0_H0 ;  /* 0x20000006ff067230 */ /* 0x000fc60000004100 */
        /* <DEDUP_REMOVED lines=8> */
[----:B------:R-:W-:-:S07]  /*09b0*/  F2FP.F16.F32.PACK_AB R5, RZ, R5 ;  /* 0x00000005ff05723e */ /* 0x000fce00000000ff */
.L_x_6121:
[----:B------:R-:W-:Y:S05]  /*09c0*/  BSYNC.RECONVERGENT B0 ;  /* 0x0000000000007941 */ /* 0x000fea0003800200 */
.L_x_6120:
[----:B------:R-:W-:Y:S01]  /*09d0*/  @!P1 IMAD.IADD R7, R0, 0x1, R3 ;  /* 0x0000000100079824 */ /* 0x000fe200078e0203 */
[----:B------:R-:W-:Y:S01]  /*09e0*/  BSSY.RECONVERGENT B0, `(.L_x_6122) ;  /* 0x0000010000007945 */ /* 0x000fe20003800200 */
[----:B------:R-:W-:Y:S02]  /*09f0*/  ISETP.GE.U32.AND P3, PT, R17, R2, PT ;  /* 0x000000021100720c */ /* 0x000fe40003f66070 */
[----:B0-----:R-:W-:Y:S01]  /*0a00*/  @!P1 IMAD.WIDE.U32 R12, R7, 0x2, R12 ;  /* 0x00000002070c9825 */ /* 0x001fe200078e000c */
[----:B------:R-:W-:Y:S10]  /*0a10*/  @P2 BRA `(.L_x_6123) ;  /* 0x0000000000302947 */ /* 0x000ff40003800000 */
[----:B------:R-:W0:Y:S01]  /*0a20*/  LDCU.64 UR6, c[0x0][0x388] ;  /* 0x00007100ff0677ac */ /* 0x000e220008000a00 */
[----:B------:R-:W-:Y:S02]  /*0a30*/  HADD2.F32 R9, -RZ, R9.H0_H0 ;  /* 0x20000009ff097230 */ /* 0x000fe40000004100 */
        /* <DEDUP_REMOVED lines=10> */
.L_x_6123:
[----:B------:R-:W-:Y:S05]  /*0ae0*/  BSYNC.RECONVERGENT B0 ;  /* 0x0000000000007941 */ /* 0x000fea0003800200 */
.L_x_6122:
[----:B------:R-:W-:Y:S04]  /*0af0*/  BSSY.RECONVERGENT B0, `(.L_x_6124) ;  /* 0x000000e000007945 */ /* 0x000fe80003800200 */
[----:B------:R-:W-:Y:S05]  /*0b00*/  @P4 BRA `(.L_x_6125) ;  /* 0x0000000000304947 */ /* 0x000fea0003800000 */
        /* <DEDUP_REMOVED lines=12> */
.L_x_6125:
[----:B------:R-:W-:Y:S05]  /*0bd0*/  BSYNC.RECONVERGENT B0 ;  /* 0x0000000000007941 */ /* 0x000fea0003800200 */
.L_x_6124:
        /* <DEDUP_REMOVED lines=10> */
[----:B------:R-:W-:-:S05]  /*0c80*/  HFMA2 R8, -RZ, RZ, 0, 0 ;  /* 0x00000000ff087431 */ /* 0x000fca00000001ff */
[----:B------:R-:W0:Y:S02]  /*0c90*/  @!P0 MUFU.RCP R9, R9 ;  /* 0x0000000900098308 */ /* 0x000e240000001000 */
[----:B0-----:R-:W-:-:S05]  /*0ca0*/  @!P0 FMUL.FTZ R8, R18, R9 ;  /* 0x0000000912088220 */ /* 0x001fca0000410000 */
[----:B------:R-:W-:-:S07]  /*0cb0*/  F2FP.F16.F32.PACK_AB R8, RZ, R8 ;  /* 0x00000008ff08723e */ /* 0x000fce00000000ff */
.L_x_6127:
[----:B------:R-:W-:Y:S05]  /*0cc0*/  BSYNC.RECONVERGENT B0 ;  /* 0x0000000000007941 */ /* 0x000fea0003800200 */
.L_x_6126:
        /* <DEDUP_REMOVED lines=14> */
.L_x_6129:
[----:B------:R-:W-:Y:S05]  /*0db0*/  BSYNC.RECONVERGENT B0 ;  /* 0x0000000000007941 */ /* 0x000fea0003800200 */
.L_x_6128:
        /* <DEDUP_REMOVED lines=14> */
.L_x_6131:
[----:B------:R-:W-:Y:S05]  /*0ea0*/  BSYNC.RECONVERGENT B0 ;  /* 0x0000000000007941 */ /* 0x000fea0003800200 */
.L_x_6130:
        /* <DEDUP_REMOVED lines=18> */
.L_x_6134:
[----:B------:R-:W-:-:S13]  /*0fd0*/  ISETP.GE.U32.AND P0, PT, R3, R2, PT ;  /* 0x000000020300720c */ /* 0x000fda0003f06070 */
[----:B------:R-:W-:Y:S05]  /*0fe0*/  @P0 BRA `(.L_x_6136) ;  /* 0x0000000000300947 */ /* 0x000fea0003800000 */
[----:B0-----:R-:W0:Y:S01]  /*0ff0*/  LDC.64 R4, c[0x0][0x398] ;  /* 0x0000e600ff047b82 */ /* 0x001e220000000a00 */
[----:B------:R-:W-:Y:S01]  /*1000*/  IMAD.IADD R11, R0, 0x1, R3 ;  /* 0x00000001000b7824 */ /* 0x000fe200078e0203 */
[----:B------:R-:W-:-:S03]  /*1010*/  IADD3 R3, PT, PT, R3, 0x80, RZ ;  /* 0x0000008003037810 */ /* 0x000fc60007ffe0ff */
[----:B0-----:R-:W-:-:S05]  /*1020*/  IMAD.WIDE.U32 R4, R11, 0x2, R4 ;  /* 0x000000020b047825 */ /* 0x001fca00078e0004 */
[----:B------:R1:W-:Y:S02]  /*1030*/  STG.E.U16 desc[UR4][R4.64], R6 ;  /* 0x0000000604007986 */ /* 0x0003e4000c101504 */
.L_x_6135:
[----:B------:R-:W-:-:S13]  /*1040*/  ISETP.GE.U32.AND P0, PT, R3, R2, PT ;  /* 0x000000020300720c */ /* 0x000fda0003f06070 */
[----:B------:R-:W-:Y:S05]  /*1050*/  @P0 BRA `(.L_x_6137) ;  /* 0x0000000000340947 */ /* 0x000fea0003800000 */
[----:B01----:R-:W0:Y:S01]  /*1060*/  LDC.64 R4, c[0x0][0x398] ;  /* 0x0000e600ff047b82 */ /* 0x003e220000000a00 */
[----:B------:R-:W-:Y:S01]  /*1070*/  IADD3 R11, PT, PT, R0, R3, RZ ;  /* 0x00000003000b7210 */ /* 0x000fe20007ffe0ff */
[----:B------:R-:W-:-:S04]  /*1080*/  VIADD R3, R3, 0x80 ;  /* 0x0000008003037836 */ /* 0x000fc80000000000 */
[----:B0-----:R-:W-:-:S05]  /*1090*/  IMAD.WIDE.U32 R4, R11, 0x2, R4 ;  /* 0x000000020b047825 */ /* 0x001fca00078e0004 */
[----:B------:R1:W-:Y:S02]  /*10a0*/  STG.E.U16 desc[UR4][R4.64], R7 ;  /* 0x0000000704007986 */ /* 0x0003e4000c101504 */
.L_x_6136:
        /* <DEDUP_REMOVED lines=8> */
.L_x_6137:
[----:B------:R-:W-:Y:S05]  /*1130*/  BSYNC.RELIABLE B1 ;  /* 0x0000000000017941 */ /* 0x000fea0003800100 */
.L_x_6133:
[----:B------:R-:W-:-:S13]  /*1140*/  ISETP.GE.U32.AND P0, PT, R3, R2, PT ;  /* 0x000000020300720c */ /* 0x000fda0003f06070 */
[----:B012---:R-:W0:Y:S01]  /*1150*/  @!P0 LDC.64 R4, c[0x0][0x398] ;  /* 0x0000e600ff048b82 */ /* 0x007e220000000a00 */
[----:B------:R-:W-:Y:S01]  /*1160*/  @!P0 IMAD.IADD R7, R0, 0x1, R3 ;  /* 0x0000000100078824 */ /* 0x000fe200078e0203 */
[----:B------:R-:W-:-:S03]  /*1170*/  @!P0 IADD3 R3, PT, PT, R3, 0x80, RZ ;  /* 0x0000008003038810 */ /* 0x000fc60007ffe0ff */
[----:B0-----:R-:W-:-:S05]  /*1180*/  @!P0 IMAD.WIDE.U32 R4, R7, 0x2, R4 ;  /* 0x0000000207048825 */ /* 0x001fca00078e0004 */
[----:B------:R2:W-:Y:S02]  /*1190*/  @!P0 STG.E.U16 desc[UR4][R4.64], R9 ;  /* 0x0000000904008986 */ /* 0x0005e4000c101504 */
.L_x_6138:
[----:B------:R-:W-:Y:S05]  /*11a0*/  BSYNC.RECONVERGENT B0 ;  /* 0x0000000000007941 */ /* 0x000fea0003800200 */
.L_x_6132:
        /* <DEDUP_REMOVED lines=8> */
.L_x_6115:
        /* <DEDUP_REMOVED lines=9> */
[----:B------:R-:W5:Y:S01]  /*12c0*/  LDG.E R11, desc[UR4][R8.64+0x600] ;  /* 0x00060004080b7981 */ /* 0x000f62000c1e1900 */
[----:B0-----:R-:W-:-:S04]  /*12d0*/  IMAD.WIDE.U32 R2, R0, 0x2, R2 ;  /* 0x0000000200027825 */ /* 0x001fc800078e0002 */
[----:B------:R-:W-:-:S05]  /*12e0*/  IMAD.WIDE.U32 R2, R4, 0x4, R2 ;  /* 0x0000000404027825 */ /* 0x000fca00078e0002 */
[----:B------:R-:W4:Y:S04]  /*12f0*/  LDG.E R6, desc[UR4][R2.64] ;  /* 0x0000000402067981 */ /* 0x000f28000c1e1900 */
[----:B------:R-:W5:Y:S04]  /*1300*/  LDG.E R8, desc[UR4][R2.64+0x200] ;  /* 0x0002000402087981 */ /* 0x000f68000c1e1900 */
[----:B------:R-:W5:Y:S01]  /*1310*/  LDG.E R9, desc[UR4][R2.64+0x600] ;  /* 0x0006000402097981 */ /* 0x000f62000c1e1900 */
[----:B---3--:R-:W-:-:S05]  /*1320*/  HADD2.F32 R5, -RZ, R7.H0_H0 ;  /* 0x20000007ff057230 */ /* 0x008fca0000004100 */
[C---:B--2---:R-:W-:Y:S02]  /*1330*/  FSETP.GEU.FTZ.AND P1, PT, R5.reuse, UR6, PT ;  /* 0x0000000605007c0b */ /* 0x044fe4000bf3e000 */
[----:B------:R-:W-:-:S04]  /*1340*/  FSETP.GT.FTZ.AND P0, PT, R5, UR7, PT ;  /* 0x0000000705007c0b */ /* 0x000fc8000bf14000 */
[----:B------:R-:W-:-:S13]  /*1350*/  PLOP3.LUT P0, PT, P1, P0, PT, 0x8f, 0xf8 ;  /* 0x0000000000f8781c */ /* 0x000fda0000f01177 */
[----:B------:R-:W-:-:S04]  /*1360*/  @!P0 FADD.FTZ R12, -R5, 1 ;  /* 0x3f800000050c8421 */ /* 0x000fc80000010100 */
[----:B------:R-:W-:-:S04]  /*1370*/  @!P0 FMUL.FTZ R14, R5, R12 ;  /* 0x0000000c050e8220 */ /* 0x000fc80000410000 */
[----:B------:R-:W0:Y:S01]  /*1380*/  @!P0 MUFU.RCP R13, R14 ;  /* 0x0000000e000d8308 */ /* 0x000e220000001000 */
[----:B----4-:R-:W-:Y:S02]  /*1390*/  HADD2.F32 R12, -RZ, R6.H0_H0 ;  /* 0x20000006ff0c7230 */ /* 0x010fe40000004100 */
[----:B------:R-:W-:Y:S02]  /*13a0*/  IMAD.MOV.U32 R5, RZ, RZ, RZ ;  /* 0x000000ffff057224 */ /* 0x000fe400078e00ff */
[--C-:B------:R-:W-:Y:S02]  /*13b0*/  HADD2.F32 R16, -RZ, R10.reuse.H0_H0 ;  /* 0x2000000aff107230 */ /* 0x100fe40000004100 */
[----:B------:R-:W-:Y:S02]  /*13c0*/  HADD2.F32 R18, -RZ, R10.H1_H1 ;  /* 0x3000000aff127230 */ /* 0x000fe40000004100 */
[--C-:B-----5:R-:W-:Y:S01]  /*13d0*/  HADD2.F32 R19, -RZ, R15.reuse.H0_H0 ;  /* 0x2000000fff137230 */ /* 0x120fe20000004100 */
[C---:B------:R-:W-:Y:S01]  /*13e0*/  FSETP.GEU.FTZ.AND P5, PT, R16.reuse, UR6, PT ;  /* 0x0000000610007c0b */ /* 0x040fe2000bfbe000 */
[----:B------:R-:W-:Y:S01]  /*13f0*/  HADD2.F32 R15, -RZ, R15.H1_H1 ;  /* 0x3000000fff0f7230 */ /* 0x000fe20000004100 */
[----:B------:R-:W-:Y:S01]  /*1400*/  FSETP.GT.FTZ.AND P2, PT, R16, UR7, PT ;  /* 0x0000000710007c0b */ /* 0x000fe2000bf54000 */
[----:B0-----:R-:W-:Y:S01]  /*1410*/  @!P0 FMUL.FTZ R5, R12, R13 ;  /* 0x0000000d0c058220 */ /* 0x001fe20000410000 */
[----:B------:R-:W-:Y:S01]  /*1420*/  HADD2.F32 R12, -RZ, R7.H1_H1 ;  /* 0x30000007ff0c7230 */ /* 0x000fe20000004100 */
[----:B------:R-:W-:-:S02]  /*1430*/  FSETP.GEU.FTZ.AND P4, PT, R18, UR6, PT ;  /* 0x0000000612007c0b */ /* 0x000fc4000bf9e000 */
[----:B------:R-:W-:Y:S02]  /*1440*/  FSETP.GT.FTZ.AND P6, PT, R18, UR7, PT ;  /* 0x0000000712007c0b */ /* 0x000fe4000bfd4000 */
[C---:B------:R-:W-:Y:S02]  /*1450*/  FSETP.GEU.FTZ.AND P1, PT, R12.reuse, UR6, PT ;  /* 0x000000060c007c0b */ /* 0x040fe4000bf3e000 */
[----:B------:R-:W-:Y:S01]  /*1460*/  FSETP.GT.FTZ.AND P0, PT, R12, UR7, PT ;  /* 0x000000070c007c0b */ /* 0x000fe2000bf14000 */
[----:B------:R-:W-:Y:S01]  /*1470*/  HADD2.F32 R13, -RZ, R11.H0_H0 ;  /* 0x2000000bff0d7230 */ /* 0x000fe20000004100 */
[----:B------:R-:W-:Y:S02]  /*1480*/  PLOP3.LUT P5, PT, P5, P2, PT, 0x8f, 0xf8 ;  /* 0x0000000000f8781c */ /* 0x000fe40002fa5177 */
[----:B------:R-:W-:Y:S02]  /*1490*/  PLOP3.LUT P0, PT, P1, P0, PT, 0x8f, 0xf8 ;  /* 0x0000000000f8781c */ /* 0x000fe40000f01177 */
[----:B------:R-:W-:-:S02]  /*14a0*/  PLOP3.LUT P4, PT, P4, P6, PT, 0x8f, 0xf8 ;  /* 0x0000000000f8781c */ /* 0x000fc4000278d177 */
[C---:B------:R-:W-:Y:S02]  /*14b0*/  FSETP.GEU.FTZ.AND P3, PT, R19.reuse, UR6, PT ;  /* 0x0000000613007c0b */ /* 0x040fe4000bf7e000 */
[----:B------:R-:W-:Y:S02]  /*14c0*/  FSETP.GT.FTZ.AND P1, PT, R19, UR7, PT ;  /* 0x0000000713007c0b */ /* 0x000fe4000bf34000 */
[C---:B------:R-:W-:Y:S02]  /*14d0*/  FSETP.GEU.FTZ.AND P2, PT, R15.reuse, UR6, PT ;  /* 0x000000060f007c0b */ /* 0x040fe4000bf5e000 */
[----:B------:R-:W-:Y:S01]  /*14e0*/  FSETP.GT.FTZ.AND P6, PT, R15, UR7, PT ;  /* 0x000000070f007c0b */ /* 0x000fe2000bfd4000 */
[----:B------:R-:W-:Y:S01]  /*14f0*/  HADD2.F32 R11, -RZ, R11.H1_H1 ;  /* 0x3000000bff0b7230 */ /* 0x000fe20000004100 */
[----:B------:R-:W-:Y:S02]  /*1500*/  PLOP3.LUT P3, PT, P3, P1, PT, 0x8f, 0xf8 ;  /* 0x0000000000f8781c */ /* 0x000fe40001f63177 */
[----:B------:R-:W-:-:S02]  /*1510*/  PLOP3.LUT P2, PT, P2, P6, PT, 0x8f, 0xf8 ;  /* 0x0000000000f8781c */ /* 0x000fc4000174d177 */
[C---:B------:R-:W-:Y:S02]  /*1520*/  FSETP.GEU.FTZ.AND P1, PT, R13.reuse, UR6, PT ;  /* 0x000000060d007c0b */ /* 0x040fe4000bf3e000 */
[----:B------:R-:W-:Y:S02]  /*1530*/  FSETP.GT.FTZ.AND P6, PT, R13, UR7, PT ;  /* 0x000000070d007c0b */ /* 0x000fe4000bfd4000 */
[----:B------:R-:W-:Y:S02]  /*1540*/  P2R R7, PR, RZ, 0x1 ;  /* 0x00000001ff077803 */ /* 0x000fe40000000000 */
[----:B------:R-:W-:Y:S02]  /*1550*/  PLOP3.LUT P1, PT, P1, P6, PT, 0x8f, 0xf8 ;  /* 0x0000000000f8781c */ /* 0x000fe40000f2d177 */
[C---:B------:R-:W-:Y:S02]  /*1560*/  FSETP.GEU.FTZ.AND P6, PT, R11.reuse, UR6, PT ;  /* 0x000000060b007c0b */ /* 0x040fe4000bfde000 */
[----:B------:R-:W-:-:S04]  /*1570*/  FSETP.GT.FTZ.AND P0, PT, R11, UR7, PT ;  /* 0x000000070b007c0b */ /* 0x000fc8000bf14000 */
[----:B------:R-:W-:Y:S02]  /*1580*/  PLOP3.LUT P6, PT, P6, P0, PT, 0x8f, 0xf8 ;  /* 0x0000000000f8781c */ /* 0x000fe400037c1177 */
[----:B------:R-:W-:Y:S02]  /*1590*/  ISETP.NE.AND P0, PT, R7, RZ, PT ;  /* 0x000000ff0700720c */ /* 0x000fe40003f05270 */
[----:B------:R0:W2:Y:S11]  /*15a0*/  LDG.E R7, desc[UR4][R2.64+0x400] ;  /* 0x0004000402077981 */ /* 0x0000b6000c1e1900 */
[----:B------:R-:W-:-:S04]  /*15b0*/  @!P0 FADD.FTZ R17, -R12, 1 ;  /* 0x3f8000000c118421 */ /* 0x000fc80000010100 */
[----:B------:R-:W-:Y:S01]  /*15c0*/  @!P0 FMUL.FTZ R10, R12, R17 ;  /* 0x000000110c0a8220 */ /* 0x000fe20000410000 */
[----:B------:R-:W-:Y:S01]  /*15d0*/  @!P5 FADD.FTZ R17, -R16, 1 ;  /* 0x3f8000001011d421 */ /* 0x000fe20000010100 */
[----:B0-----:R-:W-:-:S03]  /*15e0*/  @!P2 FADD.FTZ R2, -R15, 1 ;  /* 0x3f8000000f02a421 */ /* 0x001fc60000010100 */
[----:B------:R-:W-:Y:S01]  /*15f0*/  @!P5 FMUL.FTZ R12, R16, R17 ;  /* 0x00000011100cd220 */ /* 0x000fe20000410000 */
[C---:B------:R-:W-:Y:S01]  /*1600*/  @!P4 FADD.FTZ R17, -R18.reuse, 1 ;  /* 0x3f8000001211c421 */ /* 0x040fe20000010100 */
[----:B------:R-:W-:Y:S01]  /*1610*/  @!P2 FMUL.FTZ R15, R15, R2 ;  /* 0x000000020f0fa220 */ /* 0x000fe20000410000 */
[----:B------:R-:W-:Y:S02]  /*1620*/  @!P1 FADD.FTZ R2, -R13, 1 ;  /* 0x3f8000000d029421 */ /* 0x000fe40000010100 */
[----:B------:R-:W-:Y:S01]  /*1630*/  @!P4 FMUL.FTZ R17, R18, R17 ;  /* 0x000000111211c220 */ /* 0x000fe20000410000 */
[----:B------:R-:W-:Y:S01]  /*1640*/  @!P3 FADD.FTZ R14, -R19, 1 ;  /* 0x3f800000130eb421 */ /* 0x000fe20000010100 */
[----:B------:R-:W-:Y:S01]  /*1650*/  @!P1 FMUL.FTZ R13, R13, R2 ;  /* 0x000000020d0d9220 */ /* 0x000fe20000410000 */
[----:B------:R-:W-:Y:S01]  /*1660*/  @!P6 FADD.FTZ R16, -R11, 1 ;  /* 0x3f8000000b10e421 */ /* 0x000fe20000010100 */
[----:B------:R-:W0:Y:S01]  /*1670*/  @!P5 MUFU.RCP R12, R12 ;  /* 0x0000000c000cd308 */ /* 0x000e220000001000 */
[----:B------:R-:W1:Y:S01]  /*1680*/  LDC.64 R2, c[0x0][0x398] ;  /* 0x0000e600ff027b82 */ /* 0x000e620000000a00 */
[----:B------:R-:W-:Y:S01]  /*1690*/  @!P3 FMUL.FTZ R14, R19, R14 ;  /* 0x0000000e130eb220 */ /* 0x000fe20000410000 */
[----:B------:R-:W-:-:S05]  /*16a0*/  @!P6 FMUL.FTZ R22, R11, R16 ;  /* 0x000000100b16e220 */ /* 0x000fca0000410000 */
[----:B------:R-:W3:Y:S01]  /*16b0*/  @!P0 MUFU.RCP R10, R10 ;  /* 0x0000000a000a8308 */ /* 0x000ee20000001000 */
[----:B------:R-:W-:-:S07]  /*16c0*/  HADD2.F32 R19, -RZ, R6.H1_H1 ;  /* 0x30000006ff137230 */ /* 0x000fce0000004100 */
[----:B------:R-:W4:Y:S01]  /*16d0*/  @!P4 MUFU.RCP R17, R17 ;  /* 0x000000110011c308 */ /* 0x000f220000001000 */
[----:B------:R-:W-:-:S07]  /*16e0*/  HADD2.F32 R21, -RZ, R8.H0_H0 ;  /* 0x20000008ff157230 */ /* 0x000fce0000004100 */
[----:B------:R-:W-:Y:S01]  /*16f0*/  @!P3 MUFU.RCP R14, R14 ;  /* 0x0000000e000eb308 */ /* 0x000fe20000001000 */
[----:B------:R-:W-:-:S07]  /*1700*/  HADD2.F32 R8, -RZ, R8.H1_H1 ;  /* 0x30000008ff087230 */ /* 0x000fce0000004100 */
[----:B------:R-:W-:Y:S08]  /*1710*/  @!P2 MUFU.RCP R15, R15 ;  /* 0x0000000f000fa308 */ /* 0x000ff00000001000 */
[----:B------:R-:W5:Y:S08]  /*1720*/  @!P1 MUFU.RCP R13, R13 ;  /* 0x0000000d000d9308 */ /* 0x000f700000001000 */
[----:B------:R-:W5:Y:S01]  /*1730*/  @!P6 MUFU.RCP R6, R22 ;  /* 0x000000160006e308 */ /* 0x000f620000001000 */
[----:B------:R-:W-:Y:S01]  /*1740*/  MOV R16, RZ ;  /* 0x000000ff00107202 */ /* 0x000fe20000000f00 */
[----:B------:R-:W-:-:S02]  /*1750*/  HFMA2 R18, -RZ, RZ, 0, 0 ;  /* 0x00000000ff127431 */ /* 0x000fc400000001ff */
[----:B------:R-:W-:Y:S02]  /*1760*/  IMAD.MOV.U32 R11, RZ, RZ, RZ ;  /* 0x000000ffff0b7224 */ /* 0x000fe400078e00ff */
[----:B0-----:R-:W-:Y:S01]  /*1770*/  @!P5 FMUL.FTZ R16, R21, R12 ;  /* 0x0000000c1510d220 */ /* 0x001fe20000410000 */
[----:B---3--:R-:W-:Y:S01]  /*1780*/  @!P0 FMUL.FTZ R18, R19, R10 ;  /* 0x0000000a13128220 */ /* 0x008fe20000410000 */
[----:B----4-:R-:W-:Y:S01]  /*1790*/  @!P4 FMUL.FTZ R11, R8, R17 ;  /* 0x00000011080bc220 */ /* 0x010fe20000410000 */
[--C-:B------:R-:W-:Y:S02]  /*17a0*/  HADD2.F32 R12, -RZ, R9.reuse.H0_H0 ;  /* 0x20000009ff0c7230 */ /* 0x100fe40000004100 */
[----:B------:R-:W-:Y:S01]  /*17b0*/  HADD2.F32 R9, -RZ, R9.H1_H1 ;  /* 0x30000009ff097230 */ /* 0x000fe20000004100 */
[----:B------:R-:W-:Y:S01]  /*17c0*/  CS2R R20, SRZ ;  /* 0x0000000000147805 */ /* 0x000fe2000001ff00 */
[----:B------:R-:W-:Y:S01]  /*17d0*/  HFMA2 R8, -RZ, RZ, 0, 0 ;  /* 0x00000000ff087431 */ /* 0x000fe200000001ff */
[----:B------:R-:W-:Y:S01]  /*17e0*/  MOV R19, RZ ;  /* 0x000000ff00137202 */ /* 0x000fe20000000f00 */
[----:B-1----:R-:W-:-:S04]  /*17f0*/  IMAD.WIDE.U32 R2, R0, 0x2, R2 ;  /* 0x0000000200027825 */ /* 0x002fc800078e0002 */
[----:B-----5:R-:W-:Y:S01]  /*1800*/  @!P1 FMUL.FTZ R20, R12, R13 ;  /* 0x0000000d0c149220 */ /* 0x020fe20000410000 */
[----:B------:R-:W-:Y:S01]  /*1810*/  @!P6 FMUL.FTZ R21, R9, R6 ;  /* 0x000000060915e220 */ /* 0x000fe20000410000 */
[----:B------:R-:W-:Y:S01]  /*1820*/  F2FP.F16.F32.PACK_AB R5, R18, R5 ;  /* 0x000000051205723e */ /* 0x000fe200000000ff */
[----:B------:R-:W-:Y:S01]  /*1830*/  IMAD.WIDE.U32 R2, R4, 0x4, R2 ;  /* 0x0000000404027825 */ /* 0x000fe200078e0002 */
[----:B------:R-:W-:Y:S02]  /*1840*/  F2FP.F16.F32.PACK_AB R11, R11, R16 ;  /* 0x000000100b0b723e */ /* 0x000fe400000000ff */
[----:B------:R-:W-:Y:S02]  /*1850*/  F2FP.F16.F32.PACK_AB R21, R21, R20 ;  /* 0x000000141515723e */ /* 0x000fe400000000ff */
[----:B------:R-:W-:Y:S04]  /*1860*/  STG.E desc[UR4][R2.64], R5 ;  /* 0x0000000502007986 */ /* 0x000fe8000c101904 */
[----:B------:R-:W-:Y:S04]  /*1870*/  STG.E desc[UR4][R2.64+0x200], R11 ;  /* 0x0002000b02007986 */ /* 0x000fe8000c101904 */
[----:B------:R-:W-:Y:S01]  /*1880*/  STG.E desc[UR4][R2.64+0x600], R21 ;  /* 0x0006001502007986 */ /* 0x000fe2000c101904 */
[----:B--2---:R-:W-:-:S02]  /*1890*/  HADD2.F32 R17, -RZ, R7.H0_H0 ;  /* 0x20000007ff117230 */ /* 0x004fc40000004100 */
[----:B------:R-:W-:-:S03]  /*18a0*/  HADD2.F32 R10, -RZ, R7.H1_H1 ;  /* 0x30000007ff0a7230 */ /* 0x000fc60000004100 */
[----:B------:R-:W-:Y:S02]  /*18b0*/  @!P3 FMUL.FTZ R8, R17, R14 ;  /* 0x0000000e1108b220 */ /* 0x000fe40000410000 */
[----:B------:R-:W-:-:S05]  /*18c0*/  @!P2 FMUL.FTZ R19, R10, R15 ;  /* 0x0000000f0a13a220 */ /* 0x000fca0000410000 */
[----:B------:R-:W-:-:S05]  /*18d0*/  F2FP.F16.F32.PACK_AB R19, R19, R8 ;  /* 0x000000081313723e */ /* 0x000fca00000000ff */
[----:B------:R-:W-:Y:S01]  /*18e0*/  STG.E desc[UR4][R2.64+0x400], R19 ;  /* 0x0004001302007986 */ /* 0x000fe2000c101904 */
[----:B------:R-:W-:Y:S05]  /*18f0*/  EXIT ;  /* 0x000000000000794d */ /* 0x000fea0003800000 */
.L_x_6139:
        /* <DEDUP_REMOVED lines=16> */
.L_x_14208:


//--------------------- .text._ZN2at6native29vectorized_elementwise_kernelILi4EZZZNS0_26logit_backward_kernel_cudaERNS_18TensorIteratorBaseERKN3c106ScalarEENKUlvE_clEvENKUlvE1_clEvEUlNS4_4HalfESA_E0_St5arrayIPcLm3EEEEviT0_T1_ --------------------------
	.section	.text._ZN2at6native29vectorized_elementwise_kernelILi4EZZZNS0_26logit_backward_kernel_cudaERNS_18TensorIteratorBaseERKN3c106ScalarEENKUlvE_clEvENKUlvE1_clEvEUlNS4_4HalfESA_E0_St5arrayIPcLm3EEEEviT0_T1_,"ax",@progbits
	.align	128
        .global         _ZN2at6native29vectorized_elementwise_kernelILi4EZZZNS0_26logit_backward_kernel_cudaERNS_18TensorIteratorBaseERKN3c106ScalarEENKUlvE_clEvENKUlvE1_clEvEUlNS4_4HalfESA_E0_St5arrayIPcLm3EEEEviT0_T1_
        .type           _ZN2at6native29vectorized_elementwise_kernelILi4EZZZNS0_26logit_backward_kernel_cudaERNS_18TensorIteratorBaseERKN3c106ScalarEENKUlvE_clEvENKUlvE1_clEvEUlNS4_4HalfESA_E0_St5arrayIPcLm3EEEEviT0_T1_,@function
        .size           _ZN2at6native29vectorized_elementwise_kernelILi4EZZZNS0_26logit_backward_kernel_cudaERNS_18TensorIteratorBaseERKN3c106ScalarEENKUlvE_clEvENKUlvE1_clEvEUlNS4_4HalfESA_E0_St5arrayIPcLm3EEEEviT0_T1_,(.L_x_14209 - _ZN2at6native29vectorized_elementwise_kernelILi4EZZZNS0_26logit_backward_kernel_cudaERNS_18TensorIteratorBaseERKN3c106ScalarEENKUlvE_clEvENKUlvE1_clEvEUlNS4_4HalfESA_E0_St5arrayIPcLm3EEEEviT0_T1_)
        .other          _ZN2at6native29vectorized_elementwise_kernelILi4EZZZNS0_26logit_backward_kernel_cudaERNS_18TensorIteratorBaseERKN3c106ScalarEENKUlvE_clEvENKUlvE1_clEvEUlNS4_4HalfESA_E0_St5arrayIPcLm3EEEEviT0_T1_,@"STO_CUDA_ENTRY STV_DEFAULT"
_ZN2at6native29vectorized_elementwise_kernelILi4EZZZNS0_26logit_backward_kernel_cudaERNS_18TensorIteratorBaseERKN3c106ScalarEENKUlvE_clEvENKUlvE1_clEvEUlNS4_4HalfESA_E0_St5arrayIPcLm3EEEEviT0_T1_:
.text._ZN2at6native29vectorized_elementwise_kernelILi4EZZZNS0_26logit_backward_kernel_cudaERNS_18TensorIteratorBaseERKN3c106ScalarEENKUlvE_clEvENKUlvE1_clEvEUlNS4_4HalfESA_E0_St5arrayIPcLm3EEEEviT0_T1_:
        /* <DEDUP_REMOVED lines=112> */
.L_x_6142:
[----:B------:R-:W-:Y:S05]  /*0700*/  BSYNC.RECONVERGENT B0 ;  /* 0x0000000000007941 */ /* 0x000fea0003800200 */
.L_x_6141:
        /* <DEDUP_REMOVED lines=21> */
.L_x_6144:
[----:B------:R-:W-:Y:S05]  /*0860*/  BSYNC.RECONVERGENT B0 ;  /* 0x0000000000007941 */ /* 0x000fea0003800200 */
.L_x_6143:
        /* <DEDUP_REMOVED lines=21> */
.L_x_6146:
[----:B------:R-:W-:Y:S05]  /*09c0*/  BSYNC.RECONVERGENT B0 ;  /* 0x0000000000007941 */ /* 0x000fea0003800200 */
.L_x_6145:
        /* <DEDUP_REMOVED lines=17> */
.L_x_6148:
[----:B------:R-:W-:Y:S05]  /*0ae0*/  BSYNC.RECONVERGENT B0 ;  /* 0x0000000000007941 */ /* 0x000fea0003800200 */
.L_x_6147:
        /* <DEDUP_REMOVED lines=14> */
.L_x_6150:
[----:B------:R-:W-:Y:S05]  /*0bd0*/  BSYNC.RECONVERGENT B0 ;  /* 0x0000000000007941 */ /* 0x000fea0003800200 */
.L_x_6149:
        /* <DEDUP_REMOVED lines=14> */
.L_x_6152:
[----:B------:R-:W-:Y:S05]  /*0cc0*/  BSYNC.RECONVERGENT B0 ;  /* 0x0000000000007941 */ /* 0x000fea0003800200 */
.L_x_6151:
        /* <DEDUP_REMOVED lines=14> */
.L_x_6154:
[----:B------:R-:W-:Y:S05]  /*0db0*/  BSYNC.RECONVERGENT B0 ;  /* 0x0000000000007941 */ /* 0x000fea0003800200 */
.L_x_6153:
        /* <DEDUP_REMOVED lines=14> */
.L_x_6156:
[----:B------:R-:W-:Y:S05]  /*0ea0*/  BSYNC.RECONVERGENT B0 ;  /* 0x0000000000007941 */ /* 0x000fea0003800200 */
.L_x_6155:
        /* <DEDUP_REMOVED lines=18> */
.L_x_6159:
[----:B------:R-:W-:-:S13]  /*0fd0*/  ISETP.GE.U32.AND P0, PT, R3, R2, PT ;  /* 0x000000020300720c */ /* 0x000fda0003f06070 */
[----:B------:R-:W-:Y:S05]  /*0fe0*/  @P0 BRA `(.L_x_6161) ;  /* 0x0000000000300947 */ /* 0x000fea0003800000 */
[----:B0-----:R-:W0:Y:S01]  /*0ff0*/  LDC.64 R4, c[0x0][0x398] ;  /* 0x0000e600ff047b82 */ /* 0x001e220000000a00 */
[----:B------:R-:W-:Y:S01]  /*1000*/  IADD3 R11, PT, PT, R0, R3, RZ ;  /* 0x00000003000b7210 */ /* 0x000fe20007ffe0ff */
[----:B------:R-:W-:-:S04]  /*1010*/  VIADD R3, R3, 0x80 ;  /* 0x0000008003037836 */ /* 0x000fc80000000000 */
[----:B0-----:R-:W-:-:S05]  /*1020*/  IMAD.WIDE.U32 R4, R11, 0x2, R4 ;  /* 0x000000020b047825 */ /* 0x001fca00078e0004 */
[----:B------:R1:W-:Y:S02]  /*1030*/  STG.E.U16 desc[UR4][R4.64], R6 ;  /* 0x0000000604007986 */ /* 0x0003e4000c101504 */
.L_x_6160:
[----:B------:R-:W-:-:S13]  /*1040*/  ISETP.GE.U32.AND P0, PT, R3, R2, PT ;  /* 0x000000020300720c */ /* 0x000fda0003f06070 */
[----:B------:R-:W-:Y:S05]  /*1050*/  @P0 BRA `(.L_x_6162) ;  /* 0x0000000000340947 */ /* 0x000fea0003800000 */
[----:B01----:R-:W0:Y:S01]  /*1060*/  LDC.64 R4, c[0x0][0x398] ;  /* 0x0000e600ff047b82 */ /* 0x003e220000000a00 */
[----:B------:R-:W-:Y:S02]  /*1070*/  IADD3 R11, PT, PT, R0, R3, RZ ;  /* 0x00000003000b7210 */ /* 0x000fe40007ffe0ff */
[----:B------:R-:W-:-:S03]  /*1080*/  IADD3 R3, PT, PT, R3, 0x80, RZ ;  /* 0x0000008003037810 */ /* 0x000fc60007ffe0ff */
[----:B0-----:R-:W-:-:S05]  /*1090*/  IMAD.WIDE.U32 R4, R11, 0x2, R4 ;  /* 0x000000020b047825 */ /* 0x001fca00078e0004 */
[----:B------:R1:W-:Y:S02]  /*10a0*/  STG.E.U16 desc[UR4][R4.64], R7 ;  /* 0x0000000704007986 */ /* 0x0003e4000c101504 */
.L_x_6161:
        /* <DEDUP_REMOVED lines=8> */
.L_x_6162:
[----:B------:R-:W-:Y:S05]  /*1130*/  BSYNC.RELIABLE B1 ;  /* 0x0000000000017941 */ /* 0x000fea0003800100 */
.L_x_6158:
[----:B------:R-:W-:-:S13]  /*1140*/  ISETP.GE.U32.AND P0, PT, R3, R2, PT ;  /* 0x000000020300720c */ /* 0x000fda0003f06070 */
[----:B012---:R-:W0:Y:S01]  /*1150*/  @!P0 LDC.64 R4, c[0x0][0x398] ;  /* 0x0000e600ff048b82 */ /* 0x007e220000000a00 */
[----:B------:R-:W-:Y:S01]  /*1160*/  @!P0 IADD3 R7, PT, PT, R0, R3, RZ ;  /* 0x0000000300078210 */ /* 0x000fe20007ffe0ff */
[----:B------:R-:W-:-:S04]  /*1170*/  @!P0 VIADD R3, R3, 0x80 ;  /* 0x0000008003038836 */ /* 0x000fc80000000000 */
[----:B0-----:R-:W-:-:S05]  /*1180*/  @!P0 IMAD.WIDE.U32 R4, R7, 0x2, R4 ;  /* 0x0000000207048825 */ /* 0x001fca00078e0004 */
[----:B------:R2:W-:Y:S02]  /*1190*/  @!P0 STG.E.U16 desc[UR4][R4.64], R9 ;  /* 0x0000000904008986 */ /* 0x0005e4000c101504 */
.L_x_6163:
[----:B------:R-:W-:Y:S05]  /*11a0*/  BSYNC.RECONVERGENT B0 ;  /* 0x0000000000007941 */ /* 0x000fea0003800200 */
.L_x_6157:
        /* <DEDUP_REMOVED lines=8> */
.L_x_6140:
        /* <DEDUP_REMOVED lines=12> */
[----:B----4-:R-:W-:-:S05]  /*12f0*/  HADD2.F32 R9, -RZ, R6.H0_H0 ;  /* 0x20000006ff097230 */ /* 0x010fca0000004100 */
[C---:B--2---:R-:W-:Y:S02]  /*1300*/  FSETP.GEU.FTZ.AND P1, PT, R9.reuse, UR6, PT ;  /* 0x0000000609007c0b */ /* 0x044fe4000bf3e000 */
[----:B------:R-:W-:-:S04]  /*1310*/  FSETP.GT.FTZ.AND P0, PT, R9, UR7, PT ;  /* 0x0000000709007c0b */ /* 0x000fc8000bf14000 */
[----:B------:R-:W-:-:S13]  /*1320*/  PLOP3.LUT P0, PT, P1, P0, PT, 0x8f, 0xf8 ;  /* 0x0000000000f8781c */ /* 0x000fda0000f01177 */
[----:B------:R-:W-:-:S04]  /*1330*/  @!P0 FADD.FTZ R14, -R9, 1 ;  /* 0x3f800000090e8421 */ /* 0x000fc80000010100 */
[----:B------:R-:W-:-:S06]  /*1340*/  @!P0 FMUL.FTZ R15, R9, R14 ;  /* 0x0000000e090f8220 */ /* 0x000fcc0000410000 */
[----:B------:R-:W1:Y:S01]  /*1350*/  @!P0 MUFU.RCP R15, R15 ;  /* 0x0000000f000f8308 */ /* 0x000e620000001000 */
[----:B-----5:R-:W-:Y:S02]  /*1360*/  HADD2.F32 R14, -RZ, R2.H0_H0 ;  /* 0x20000002ff0e7230 */ /* 0x020fe40000004100 */
[----:B------:R-:W-:Y:S02]  /*1370*/  HADD2.F32 R6, -RZ, R6.H1_H1 ;  /* 0x30000006ff067230 */ /* 0x000fe40000004100 */
[--C-:B0-----:R-:W-:Y:S02]  /*1380*/  HADD2.F32 R13, -RZ, R7.reuse.H0_H0 ;  /* 0x20000007ff0d7230 */ /* 0x101fe40000004100 */
[----:B------:R-:W-:Y:S02]  /*1390*/  HADD2.F32 R17, -RZ, R7.H1_H1 ;  /* 0x30000007ff117230 */ /* 0x000fe40000004100 */
[----:B------:R-:W-:Y:S02]  /*13a0*/  HFMA2 R9, -RZ, RZ, 0, 0 ;  /* 0x00000000ff097431 */ /* 0x000fe400000001ff */
[----:B---3--:R-:W-:Y:S01]  /*13b0*/  HADD2.F32 R18, -RZ, R10.H0_H0 ;  /* 0x2000000aff127230 */ /* 0x008fe20000004100 */
[----:B------:R-:W-:-:S02]  /*13c0*/  FSETP.GEU.FTZ.AND P1, PT, R6, UR6, PT ;  /* 0x0000000606007c0b */ /* 0x000fc4000bf3e000 */
[C---:B------:R-:W-:Y:S02]  /*13d0*/  FSETP.GEU.FTZ.AND P5, PT, R13.reuse, UR6, PT ;  /* 0x000000060d007c0b */ /* 0x040fe4000bfbe000 */
[----:B------:R-:W-:Y:S02]  /*13e0*/  FSETP.GT.FTZ.AND P2, PT, R13, UR7, PT ;  /* 0x000000070d007c0b */ /* 0x000fe4000bf54000 */
[C---:B------:R-:W-:Y:S01]  /*13f0*/  FSETP.GEU.FTZ.AND P4, PT, R17.reuse, UR6, PT ;  /* 0x0000000611007c0b */ /* 0x040fe2000bf9e000 */
[----:B-1----:R-:W-:Y:S01]  /*1400*/  @!P0 FMUL.FTZ R9, R14, R15 ;  /* 0x0000000f0e098220 */ /* 0x002fe20000410000 */
[----:B------:R-:W-:Y:S01]  /*1410*/  HADD2.F32 R14, -RZ, R10.H1_H1 ;  /* 0x3000000aff0e7230 */ /* 0x000fe20000004100 */
[----:B------:R-:W-:Y:S02]  /*1420*/  FSETP.GT.FTZ.AND P0, PT, R6, UR7, PT ;  /* 0x0000000706007c0b */ /* 0x000fe4000bf14000 */
[----:B------:R-:W-:Y:S01]  /*1430*/  FSETP.GT.FTZ.AND P6, PT, R17, UR7, PT ;  /* 0x0000000711007c0b */ /* 0x000fe2000bfd4000 */
[----:B------:R-:W-:Y:S01]  /*1440*/  HADD2.F32 R10, -RZ, R11.H0_H0 ;  /* 0x2000000bff0a7230 */ /* 0x000fe20000004100 */
[----:B------:R-:W-:-:S02]  /*1450*/  PLOP3.LUT P0, PT, P1, P0, PT, 0x8f, 0xf8 ;  /* 0x0000000000f8781c */ /* 0x000fc40000f01177 */
[----:B------:R-:W-:Y:S02]  /*1460*/  PLOP3.LUT P5, PT, P5, P2, PT, 0x8f, 0xf8 ;  /* 0x0000000000f8781c */ /* 0x000fe40002fa5177 */
[----:B------:R-:W-:Y:S02]  /*1470*/  PLOP3.LUT P4, PT, P4, P6, PT, 0x8f, 0xf8 ;  /* 0x0000000000f8781c */ /* 0x000fe4000278d177 */
[C---:B------:R-:W-:Y:S02]  /*1480*/  FSETP.GEU.FTZ.AND P3, PT, R18.reuse, UR6, PT ;  /* 0x0000000612007c0b */ /* 0x040fe4000bf7e000 */
[----:B------:R-:W-:Y:S02]  /*1490*/  FSETP.GT.FTZ.AND P1, PT, R18, UR7, PT ;  /* 0x0000000712007c0b */ /* 0x000fe4000bf34000 */
[C---:B------:R-:W-:Y:S02]  /*14a0*/  FSETP.GEU.FTZ.AND P2, PT, R14.reuse, UR6, PT ;  /* 0x000000060e007c0b */ /* 0x040fe4000bf5e000 */
[----:B------:R-:W-:Y:S01]  /*14b0*/  FSETP.GT.FTZ.AND P6, PT, R14, UR7, PT ;  /* 0x000000070e007c0b */ /* 0x000fe2000bfd4000 */
[----:B------:R-:W-:Y:S01]  /*14c0*/  HADD2.F32 R11, -RZ, R11.H1_H1 ;  /* 0x3000000bff0b7230 */ /* 0x000fe20000004100 */
[----:B------:R-:W-:-:S02]  /*14d0*/  PLOP3.LUT P3, PT, P3, P1, PT, 0x8f, 0xf8 ;  /* 0x0000000000f8781c */ /* 0x000fc40001f63177 */
[----:B------:R-:W-:Y:S02]  /*14e0*/  PLOP3.LUT P2, PT, P2, P6, PT, 0x8f, 0xf8 ;  /* 0x0000000000f8781c */ /* 0x000fe4000174d177 */
[C---:B------:R-:W-:Y:S02]  /*14f0*/  FSETP.GEU.FTZ.AND P1, PT, R10.reuse, UR6, PT ;  /* 0x000000060a007c0b */ /* 0x040fe4000bf3e000 */
[----:B------:R-:W-:Y:S02]  /*1500*/  FSETP.GT.FTZ.AND P6, PT, R10, UR7, PT ;  /* 0x000000070a007c0b */ /* 0x000fe4000bfd4000 */
[----:B------:R-:W-:Y:S02]  /*1510*/  P2R R7, PR, RZ, 0x1 ;  /* 0x00000001ff077803 */ /* 0x000fe40000000000 */
[----:B------:R-:W-:Y:S02]  /*1520*/  PLOP3.LUT P1, PT, P1, P6, PT, 0x8f, 0xf8 ;  /* 0x0000000000f8781c */ /* 0x000fe40000f2d177 */
[----:B------:R-:W-:-:S02]  /*1530*/  FSETP.GEU.FTZ.AND P6, PT, R11, UR6, PT ;  /* 0x000000060b007c0b */ /* 0x000fc4000bfde000 */
[----:B------:R-:W-:-:S04]  /*1540*/  FSETP.GT.FTZ.AND P0, PT, R11, UR7, PT ;  /* 0x000000070b007c0b */ /* 0x000fc8000bf14000 */
[----:B------:R-:W-:Y:S02]  /*1550*/  PLOP3.LUT P6, PT, P6, P0, PT, 0x8f, 0xf8 ;  /* 0x0000000000f8781c */ /* 0x000fe400037c1177 */
[----:B------:R-:W-:-:S13]  /*1560*/  ISETP.NE.AND P0, PT, R7, RZ, PT ;  /* 0x000000ff0700720c */ /* 0x000fda0003f05270 */
[----:B------:R-:W-:-:S04]  /*1570*/  @!P0 FADD.FTZ R7, -R6, 1 ;  /* 0x3f80000006078421 */ /* 0x000fc80000010100 */
[----:B------:R-:W-:Y:S01]  /*1580*/  @!P0 FMUL.FTZ R12, R6, R7 ;  /* 0x00000007060c8220 */ /* 0x000fe20000410000 */
[----:B------:R-:W-:-:S04]  /*1590*/  @!P5 FADD.FTZ R6, -R13, 1 ;  /* 0x3f8000000d06d421 */ /* 0x000fc80000010100 */
[----:B------:R-:W-:Y:S01]  /*15a0*/  @!P5 FMUL.FTZ R16, R13, R6 ;  /* 0x000000060d10d220 */ /* 0x000fe20000410000 */
[----:B------:R-:W-:Y:S01]  /*15b0*/  @!P4 FADD.FTZ R6, -R17, 1 ;  /* 0x3f8000001106c421 */ /* 0x000fe20000010100 */
[----:B------:R-:W-:-:S03]  /*15c0*/  @!P3 FADD.FTZ R7, -R18, 1 ;  /* 0x3f8000001207b421 */ /* 0x000fc60000010100 */
[----:B------:R-:W-:Y:S01]  /*15d0*/  @!P4 FMUL.FTZ R13, R17, R6 ;  /* 0x00000006110dc220 */ /* 0x000fe20000410000 */
[----:B------:R-:W-:Y:S01]  /*15e0*/  @!P2 FADD.FTZ R17, -R14, 1 ;  /* 0x3f8000000e11a421 */ /* 0x000fe20000010100 */
[----:B------:R-:W-:Y:S02]  /*15f0*/  @!P3 FMUL.FTZ R15, R18, R7 ;  /* 0x00000007120fb220 */ /* 0x000fe40000410000 */
[----:B------:R-:W0:Y:S01]  /*1600*/  LDC.64 R6, c[0x0][0x398] ;  /* 0x0000e600ff067b82 */ /* 0x000e220000000a00 */
[----:B------:R-:W-:Y:S01]  /*1610*/  @!P2 FMUL.FTZ R14, R14, R17 ;  /* 0x000000110e0ea220 */ /* 0x000fe20000410000 */
[C---:B------:R-:W-:Y:S01]  /*1620*/  @!P1 FADD.FTZ R17, -R10.reuse, 1 ;  /* 0x3f8000000a119421 */ /* 0x040fe20000010100 */
[----:B------:R-:W1:Y:S03]  /*1630*/  @!P0 MUFU.RCP R12, R12 ;  /* 0x0000000c000c8308 */ /* 0x000e660000001000 */
[----:B------:R-:W-:Y:S01]  /*1640*/  @!P1 FMUL.FTZ R17, R10, R17 ;  /* 0x000000110a119220 */ /* 0x000fe20000410000 */
[----:B------:R-:W-:-:S04]  /*1650*/  @!P6 FADD.FTZ R10, -R11, 1 ;  /* 0x3f8000000b0ae421 */ /* 0x000fc80000010100 */
[----:B------:R-:W2:Y:S01]  /*1660*/  @!P5 MUFU.RCP R16, R16 ;  /* 0x000000100010d308 */ /* 0x000ea20000001000 */
[----:B------:R-:W-:Y:S01]  /*1670*/  @!P6 FMUL.FTZ R20, R11, R10 ;  /* 0x0000000a0b14e220 */ /* 0x000fe20000410000 */
[----:B------:R-:W-:-:S06]  /*1680*/  HADD2.F32 R19, -RZ, R2.H1_H1 ;  /* 0x30000002ff137230 */ /* 0x000fcc0000004100 */
[----:B------:R-:W3:Y:S01]  /*1690*/  @!P4 MUFU.RCP R13, R13 ;  /* 0x0000000d000dc308 */ /* 0x000ee20000001000 */
[----:B------:R-:W-:-:S07]  /*16a0*/  HADD2.F32 R21, -RZ, R3.H0_H0 ;  /* 0x20000003ff157230 */ /* 0x000fce0000004100 */
[----:B------:R-:W4:Y:S08]  /*16b0*/  @!P3 MUFU.RCP R15, R15 ;  /* 0x0000000f000fb308 */ /* 0x000f300000001000 */
[----:B------:R-:W5:Y:S08]  /*16c0*/  @!P2 MUFU.RCP R14, R14 ;  /* 0x0000000e000ea308 */ /* 0x000f700000001000 */
[----:B------:R-:W5:Y:S08]  /*16d0*/  @!P1 MUFU.RCP R17, R17 ;  /* 0x0000001100119308 */ /* 0x000f700000001000 */
[----:B------:R3:W5:Y:S01]  /*16e0*/  @!P6 MUFU.RCP R2, R20 ;  /* 0x000000140002e308 */ /* 0x0007620000001000 */
[----:B------:R-:W-:Y:S01]  /*16f0*/  CS2R R10, SRZ ;  /* 0x00000000000a7805 */ /* 0x000fe2000001ff00 */
[----:B0-----:R-:W-:-:S04]  /*1700*/  IMAD.WIDE.U32 R6, R0, 0x2, R6 ;  /* 0x0000000200067825 */ /* 0x001fc800078e0006 */
[----:B-1----:R-:W-:Y:S01]  /*1710*/  @!P0 FMUL.FTZ R10, R19, R12 ;  /* 0x0000000c130a8220 */ /* 0x002fe20000410000 */
[----:B--2---:R-:W-:Y:S01]  /*1720*/  @!P5 FMUL.FTZ R11, R21, R16 ;  /* 0x00000010150bd220 */ /* 0x004fe20000410000 */
[----:B------:R-:W-:Y:S02]  /*1730*/  HADD2.F32 R0, -RZ, R3.H1_H1 ;  /* 0x30000003ff007230 */ /* 0x000fe40000004100 */
[--C-:B------:R-:W-:Y:S02]  /*1740*/  HADD2.F32 R12, -RZ, R4.reuse.H0_H0 ;  /* 0x20000004ff0c7230 */ /* 0x100fe40000004100 */
[----:B------:R-:W-:Y:S02]  /*1750*/  HADD2.F32 R19, -RZ, R4.H1_H1 ;  /* 0x30000004ff137230 */ /* 0x000fe40000004100 */
[--C-:B------:R-:W-:Y:S02]  /*1760*/  HADD2.F32 R18, -RZ, R5.reuse.H0_H0 ;  /* 0x20000005ff127230 */ /* 0x100fe40000004100 */
[----:B------:R-:W-:Y:S01]  /*1770*/  HADD2.F32 R21, -RZ, R5.H1_H1 ;  /* 0x30000005ff157230 */ /* 0x000fe20000004100 */
[----:B------:R-:W-:Y:S01]  /*1780*/  CS2R R4, SRZ ;  /* 0x0000000000047805 */ /* 0x000fe2000001ff00 */
[----:B------:R-:W-:Y:S01]  /*1790*/  IMAD.MOV.U32 R3, RZ, RZ, RZ ;  /* 0x000000ffff037224 */ /* 0x000fe200078e00ff */
[----:B------:R-:W-:Y:S01]  /*17a0*/  MOV R16, RZ ;  /* 0x000000ff00107202 */ /* 0x000fe20000000f00 */
[----:B---3--:R-:W-:-:S02]  /*17b0*/  HFMA2 R20, -RZ, RZ, 0, 0 ;  /* 0x00000000ff147431 */ /* 0x008fc400000001ff */
[----:B------:R-:W-:Y:S01]  /*17c0*/  @!P4 FMUL.FTZ R4, R0, R13 ;  /* 0x0000000d0004c220 */ /* 0x000fe20000410000 */
[----:B----4-:R-:W-:Y:S01]  /*17d0*/  @!P3 FMUL.FTZ R3, R12, R15 ;  /* 0x0000000f0c03b220 */ /* 0x010fe20000410000 */
[----:B-----5:R-:W-:Y:S01]  /*17e0*/  @!P2 FMUL.FTZ R16, R19, R14 ;  /* 0x0000000e1310a220 */ /* 0x020fe20000410000 */
[----:B------:R-:W-:Y:S01]  /*17f0*/  @!P1 FMUL.FTZ R5, R18, R17 ;  /* 0x0000001112059220 */ /* 0x000fe20000410000 */
[----:B------:R-:W-:Y:S01]  /*1800*/  @!P6 FMUL.FTZ R20, R21, R2 ;  /* 0x000000021514e220 */ /* 0x000fe20000410000 */
[----:B------:R-:W-:Y:S01]  /*1810*/  F2FP.F16.F32.PACK_AB R11, R4, R11 ;  /* 0x0000000b040b723e */ /* 0x000fe200000000ff */
[----:B------:R-:W-:Y:S01]  /*1820*/  IMAD.WIDE.U32 R6, R8, 0x8, R6 ;  /* 0x0000000808067825 */ /* 0x000fe200078e0006 */
[----:B------:R-:W-:Y:S02]  /*1830*/  F2FP.F16.F32.PACK_AB R10, R10, R9 ;  /* 0x000000090a0a723e */ /* 0x000fe400000000ff */
[----:B------:R-:W-:Y:S02]  /*1840*/  F2FP.F16.F32.PACK_AB R4, R16, R3 ;  /* 0x000000031004723e */ /* 0x000fe400000000ff */
[----:B------:R-:W-:Y:S01]  /*1850*/  F2FP.F16.F32.PACK_AB R5, R20, R5 ;  /* 0x000000051405723e */ /* 0x000fe200000000ff */
[----:B------:R-:W-:Y:S04]  /*1860*/  STG.E.64 desc[UR4][R6.64], R10 ;  /* 0x0000000a06007986 */ /* 0x000fe8000c101b04 */
[----:B------:R-:W-:Y:S01]  /*1870*/  STG.E.64 desc[UR4][R6.64+0x400], R4 ;  /* 0x0004000406007986 */ /* 0x000fe2000c101b04 */
[----:B------:R-:W-:Y:S05]  /*1880*/  EXIT ;  /* 0x000000000000794d */ /* 0x000fea0003800000 */
.L_x_6164:
        /* <DEDUP_REMOVED lines=15> */
.L_x_14209:


//--------------------- .text._ZN2at6native29vectorized_elementwise_kernelILi8EZZZNS0_26logit_backward_kernel_cudaERNS_18TensorIteratorBaseERKN3c106ScalarEENKUlvE_clEvENKUlvE1_clEvEUlNS4_4HalfESA_E0_St5arrayIPcLm3EEEEviT0_T1_ --------------------------
	.section	.text._ZN2at6native29vectorized_elementwise_kernelILi8EZZZNS0_26logit_backward_kernel_cudaERNS_18TensorIteratorBaseERKN3c106ScalarEENKUlvE_clEvENKUlvE1_clEvEUlNS4_4HalfESA_E0_St5arrayIPcLm3EEEEviT0_T1_,"ax",@progbits
	.align	128
        .global         _ZN2at6native29vectorized_elementwise_kernelILi8EZZZNS0_26logit_backward_kernel_cudaERNS_18TensorIteratorBaseERKN3c106ScalarEENKUlvE_clEvENKUlvE1_clEvEUlNS4_4HalfESA_E0_St5arrayIPcLm3EEEEviT0_T1_
        .type           _ZN2at6native29vectorized_elementwise_kernelILi8EZZZNS0_26logit_backward_kernel_cudaERNS_18TensorIteratorBaseERKN3c106ScalarEENKUlvE_clEvENKUlvE1_clEvEUlNS4_4HalfESA_E0_St5arrayIPcLm3EEEEviT0_T1_,@function
        .size           _ZN2at6native29vectorized_elementwise_kernelILi8EZZZNS0_26logit_backward_kernel_cudaERNS_18TensorIteratorBaseERKN3c106ScalarEENKUlvE_clEvENKUlvE1_clEvEUlNS4_4HalfESA_E0_St5arrayIPcLm3EEEEviT0_T1_,(.L_x_14210 - _ZN2at6native29vectorized_elementwise_kernelILi8EZZZNS0_26logit_backward_kernel_cudaERNS_18TensorIteratorBaseERKN3c106ScalarEENKUlvE_clEvENKUlvE1_clEvEUlNS4_4HalfESA_E0_St5arrayIPcLm3EEEEviT0_T1_)
        .other          _ZN2at6native29vectorized_elementwise_kernelILi8EZZZNS0_26logit_backward_kernel_cudaERNS_18TensorIteratorBaseERKN3c106ScalarEENKUlvE_clEvENKUlvE1_clEvEUlNS4_4HalfESA_E0_St5arrayIPcLm3EEEEviT0_T1_,@"STO_CUDA_ENTRY STV_DEFAULT"
_ZN2at6native29vectorized_elementwise_kernelILi8EZZZNS0_26logit_backward_kernel_cudaERNS_18TensorIteratorBaseERKN3c106ScalarEENKUlvE_clEvENKUlvE1_clEvEUlNS4_4HalfESA_E0_St5arrayIPcLm3EEEEviT0_T1_:
.text._ZN2at6native29vectorized_elementwise_kernelILi8EZZZNS0_26logit_backward_kernel_cudaERNS_18TensorIteratorBaseERKN3c106ScalarEENKUlvE_clEvENKUlvE1_clEvEUlNS4_4HalfESA_E0_St5arrayIPcLm3EEEEviT0_T1_:
[----:B------:R-:W-:Y:S01]  /*0000*/  LDC R1, c[0x0][0x37c] ;  /* 0x0000df00ff017b82 */ /* 0x000fe20000000800 */
[----:B------:R-:W-:Y:S05]  /*0010*/  EXIT ;  /* 0x000000000000794d */ /* 0x000fea0003800000 */
.L_x_6165:
        /* <DEDUP_REMOVED lines=14> */
.L_x_14210:


//--------------------- .text._ZN2at6native18elementwise_kernelILi128ELi4EZNS0_15gpu_kernel_implIZZZNS0_26logit_backward_kernel_cudaERNS_18TensorIteratorBaseERKN3c106ScalarEENKUlvE_clEvENKUlvE1_clEvEUlNS5_4HalfESB_E_EEvS4_RKT_EUliE_EEviT1_ --------------------------
	.section	.text._ZN2at6native18elementwise_kernelILi128ELi4EZNS0_15gpu_kernel_implIZZZNS0_26logit_backward_kernel_cudaERNS_18TensorIteratorBaseERKN3c106ScalarEENKUlvE_clEvENKUlvE1_clEvEUlNS5_4HalfESB_E_EEvS4_RKT_EUliE_EEviT1_,"ax",@progbits
	.align	128
        .global         _ZN2at6native18elementwise_kernelILi128ELi4EZNS0_15gpu_kernel_implIZZZNS0_26logit_backward_kernel_cudaERNS_18TensorIteratorBaseERKN3c106ScalarEENKUlvE_clEvENKUlvE1_clEvEUlNS5_4HalfESB_E_EEvS4_RKT_EUliE_EEviT1_
        .type           _ZN2at6native18elementwise_kernelILi128ELi4EZNS0_15gpu_kernel_implIZZZNS0_26logit_backward_kernel_cudaERNS_18TensorIteratorBaseERKN3c106ScalarEENKUlvE_clEvENKUlvE1_clEvEUlNS5_4HalfESB_E_EEvS4_RKT_EUliE_EEviT1_,@function
        .size           _ZN2at6native18elementwise_kernelILi128ELi4EZNS0_15gpu_kernel_implIZZZNS0_26logit_backward_kernel_cudaERNS_18TensorIteratorBaseERKN3c106ScalarEENKUlvE_clEvENKUlvE1_clEvEUlNS5_4HalfESB_E_EEvS4_RKT_EUliE_EEviT1_,(.L_x_14211 - _ZN2at6native18elementwise_kernelILi128ELi4EZNS0_15gpu_kernel_implIZZZNS0_26logit_backward_kernel_cudaERNS_18TensorIteratorBaseERKN3c106ScalarEENKUlvE_clEvENKUlvE1_clEvEUlNS5_4HalfESB_E_EEvS4_RKT_EUliE_EEviT1_)
        .other          _ZN2at6native18elementwise_kernelILi128ELi4EZNS0_15gpu_kernel_implIZZZNS0_26logit_backward_kernel_cudaERNS_18TensorIteratorBaseERKN3c106ScalarEENKUlvE_clEvENKUlvE1_clEvEUlNS5_4HalfESB_E_EEvS4_RKT_EUliE_EEviT1_,@"STO_CUDA_ENTRY STV_DEFAULT"
_ZN2at6native18elementwise_kernelILi128ELi4EZNS0_15gpu_kernel_implIZZZNS0_26logit_backward_kernel_cudaERNS_18TensorIteratorBaseERKN3c106ScalarEENKUlvE_clEvENKUlvE1_clEvEUlNS5_4HalfESB_E_EEvS4_RKT_EUliE_EEviT1_:
.text._ZN2at6native18elementwise_kernelILi128ELi4EZNS0_15gpu_kernel_implIZZZNS0_26logit_backward_kernel_cudaERNS_18TensorIteratorBaseERKN3c106ScalarEENKUlvE_clEvENKUlvE1_clEvEUlNS5_4HalfESB_E_EEvS4_RKT_EUliE_EEviT1_:
        /* <DEDUP_REMOVED lines=371> */
.L_x_6168:
        /* <DEDUP_REMOVED lines=19> */
.L_x_6172:
[----:B------:R-:W2:Y:S02]  /*1860*/  LDG.E.U8 R2, desc[UR36][R2.64] ;  /* 0x0000002402027981 */ /* 0x000ea4000c1e1100 */
[----:B--2---:R-:W-:-:S04]  /*1870*/  I2FP.F32.U32 R0, R2 ;  /* 0x0000000200007245 */ /* 0x004fc80000201000 */
[----:B------:R-:W-:-:S04]  /*1880*/  F2FP.F16.F32.PACK_AB R0, RZ, R0 ;  /* 0x00000000ff00723e */ /* 0x000fc800000000ff */
[----:B------:R-:W-:Y:S01]  /*1890*/  PRMT R19, R0, 0x7610, R19 ;  /* 0x0000761000137816 */ /* 0x000fe20000000013 */
[----:B------:R-:W-:Y:S06]  /*18a0*/  BRA `(.L_x_6174) ;  /* 0x0000000c00d47947 */ /* 0x000fec0003800000 */
.L_x_6171:
        /* <DEDUP_REMOVED lines=11> */
.L_x_6176:
[----:B------:R-:W2:Y:S02]  /*1960*/  LDG.E R2, desc[UR36][R2.64] ;  /* 0x0000002402027981 */ /* 0x000ea4000c1e1900 */
[----:B--2---:R-:W-:-:S04]  /*1970*/  I2FP.F32.S32 R0, R2 ;  /* 0x0000000200007245 */ /* 0x004fc80000201400 */
[----:B------:R-:W-:-:S04]  /*1980*/  F2FP.F16.F32.PACK_AB R0, RZ, R0 ;  /* 0x00000000ff00723e */ /* 0x000fc800000000ff */
[----:B------:R-:W-:Y:S01]  /*1990*/  PRMT R19, R0, 0x7610, R19 ;  /* 0x0000761000137816 */ /* 0x000fe20000000013 */
[----:B------:R-:W-:Y:S06]  /*19a0*/  BRA `(.L_x_6174) ;  /* 0x0000000c00947947 */ /* 0x000fec0003800000 */
.L_x_6175:
[----:B------:R-:W2:Y:S02]  /*19b0*/  LDG.E.U16 R2, desc[UR36][R2.64] ;  /* 0x0000002402027981 */ /* 0x000ea4000c1e1500 */
[----:B--2---:R-:W0:Y:S02]  /*19c0*/  I2F.S16 R0, R2 ;  /* 0x0000000200007306 */ /* 0x004e240000101400 */
[----:B0-----:R-:W-:-:S04]  /*19d0*/  F2FP.F16.F32.PACK_AB R0, RZ, R0 ;  /* 0x00000000ff00723e */ /* 0x001fc800000000ff */
[----:B------:R-:W-:Y:S01]  /*19e0*/  PRMT R19, R0, 0x7610, R19 ;  /* 0x0000761000137816 */ /* 0x000fe20000000013 */
[----:B------:R-:W-:Y:S06]  /*19f0*/  BRA `(.L_x_6174) ;  /* 0x0000000c00807947 */ /* 0x000fec0003800000 */
.L_x_6170:
        /* <DEDUP_REMOVED lines=9> */
.L_x_6178:
[----:B------:R0:W5:Y:S01]  /*1a90*/  LDG.E.U16 R19, desc[UR36][R2.64] ;  /* 0x0000002402137981 */ /* 0x000162000c1e1500 */
[----:B------:R-:W-:Y:S05]  /*1aa0*/  BRA `(.L_x_6174) ;  /* 0x0000000c00547947 */ /* 0x000fea0003800000 */
.L_x_6177:
        /* <DEDUP_REMOVED lines=9> */
.L_x_6180:
[----:B------:R1:W5:Y:S01]  /*1b40*/  LDG.E.U16 R19, desc[UR36][R2.64] ;  /* 0x0000002402137981 */ /* 0x000362000c1e1500 */
[----:B------:R-:W-:Y:S05]  /*1b50*/  BRA `(.L_x_6174) ;  /* 0x0000000c00287947 */ /* 0x000fea0003800000 */
.L_x_6179:
        /* <DEDUP_REMOVED lines=13> */
.L_x_6169:
        /* <DEDUP_REMOVED lines=14> */
.L_x_6183:
        /* <DEDUP_REMOVED lines=13> */
.L_x_6182:
        /* <DEDUP_REMOVED lines=27> */
.L_x_6185:
        /* <DEDUP_REMOVED lines=14> */
.L_x_6184:
[----:B------:R-:W2:Y:S02]  /*2070*/  LDG.E.U16 R0, desc[UR36][R2.64] ;  /* 0x0000002402007981 */ /* 0x000ea4000c1e1500 */
[----:B--2---:R-:W-:-:S05]  /*2080*/  IMAD.U32 R0, R0, 0x10000, RZ ;  /* 0x0001000000007824 */ /* 0x004fca00078e00ff */
[----:B------:R-:W-:-:S04]  /*2090*/  F2FP.F16.F32.PACK_AB R0, RZ, R0 ;  /* 0x00000000ff00723e */ /* 0x000fc800000000ff */
[----:B------:R-:W-:Y:S01]  /*20a0*/  PRMT R19, R0, 0x7610, R19 ;  /* 0x0000761000137816 */ /* 0x000fe20000000013 */
[----:B------:R-:W-:Y:S06]  /*20b0*/  BRA `(.L_x_6174) ;  /* 0x0000000400d07947 */ /* 0x000fec0003800000 */
.L_x_6181:
        /* <DEDUP_REMOVED lines=13> */
.L_x_6188:
        /* <DEDUP_REMOVED lines=21> */
.L_x_6192:
[----:B------:R-:W-:Y:S05]  /*22e0*/  BSYNC.RECONVERGENT B1 ;  /* 0x0000000000017941 */ /* 0x000fea0003800200 */
.L_x_6191:
[----:B------:R-:W-:Y:S01]  /*22f0*/  IMAD.SHL.U32 R0, R0, 0x100000, RZ ;  /* 0x0010000000007824 */ /* 0x000fe200078e00ff */
[----:B------:R-:W-:-:S04]  /*2300*/  LEA R2, R2, 0x3b800000, 0x17 ;  /* 0x3b80000002027811 */ /* 0x000fc800078eb8ff */
[----:B------:R-:W-:-:S07]  /*2310*/  LOP3.LUT R0, R2, R0, R7, 0xfe, !PT ;  /* 0x0000000002007212 */ /* 0x000fce00078efe07 */
.L_x_6190:
[----:B------:R-:W-:Y:S05]  /*2320*/  BSYNC.RECONVERGENT B0 ;  /* 0x0000000000007941 */ /* 0x000fea0003800200 */
.L_x_6189:
[----:B------:R-:W-:-:S04]  /*2330*/  F2FP.F16.F32.PACK_AB R0, RZ, R0 ;  /* 0x00000000ff00723e */ /* 0x000fc800000000ff */
[----:B------:R-:W-:Y:S01]  /*2340*/  PRMT R19, R0, 0x7610, R19 ;  /* 0x0000761000137816 */ /* 0x000fe20000000013 */
[----:B------:R-:W-:Y:S06]  /*2350*/  BRA `(.L_x_6174) ;  /* 0x0000000400287947 */ /* 0x000fec0003800000 */
.L_x_6187:
        /* <DEDUP_REMOVED lines=21> */
.L_x_6196:
[----:B------:R-:W-:Y:S05]  /*24b0*/  BSYNC.RECONVERGENT B1 ;  /* 0x0000000000017941 */ /* 0x000fea0003800200 */
.L_x_6195:
[----:B------:R-:W-:Y:S01]  /*24c0*/  IMAD.SHL.U32 R0, R0, 0x200000, RZ ;  /* 0x0020000000007824 */ /* 0x000fe200078e00ff */
[----:B------:R-:W-:-:S04]  /*24d0*/  LEA R2, R2, 0x37800000, 0x17 ;  /* 0x3780000002027811 */ /* 0x000fc800078eb8ff */
[----:B------:R-:W-:-:S07]  /*24e0*/  LOP3.LUT R0, R2, R0, R7, 0xfe, !PT ;  /* 0x0000000002007212 */ /* 0x000fce00078efe07 */
.L_x_6194:
[----:B------:R-:W-:Y:S05]  /*24f0*/  BSYNC.RECONVERGENT B0 ;  /* 0x0000000000007941 */ /* 0x000fea0003800200 */
.L_x_6193:
[----:B------:R-:W-:-:S04]  /*2500*/  F2FP.F16.F32.PACK_AB R0, RZ, R0 ;  /* 0x00000000ff00723e */ /* 0x000fc800000000ff */
[----:B------:R-:W-:Y:S01]  /*2510*/  PRMT R19, R0, 0x7610, R19 ;  /* 0x0000761000137816 */ /* 0x000fe20000000013 */
[----:B------:R-:W-:Y:S06]  /*2520*/  BRA `(.L_x_6174) ;  /* 0x0000000000b47947 */ /* 0x000fec0003800000 */
.L_x_6186:
[----:B------:R-:W-:-:S09]  /*2530*/  UISETP.NE.AND UP0, UPT, UR4, 0x1c, UPT ;  /* 0x0000001c0400788c */ /* 0x000fd2000bf05270 */
[----:B------:R-:W-:Y:S05]  /*2540*/  BRA.U !UP0, `(.L_x_6197) ;  /* 0x00000001089c7547 */ /* 0x000fea000b800000 */
[----:B------:R-:W-:-:S09]  /*2550*/  UISETP.NE.AND UP0, UPT, UR4, 0x1d, UPT ;  /* 0x0000001d0400788c */ /* 0x000fd2000bf05270 */
[----:B------:R-:W-:Y:S05]  /*2560*/  BRA.U !UP0, `(.L_x_6198) ;  /* 0x0000000108807547 */ /* 0x000fea000b800000 */
[----:B------:R-:W-:-:S09]  /*2570*/  UISETP.NE.AND UP0, UPT, UR4, 0x2c, UPT ;  /* 0x0000002c0400788c */ /* 0x000fd2000bf05270 */
[----:B------:R-:W-:Y:S05]  /*2580*/  BRA.U !UP0, `(.L_x_6199) ;  /* 0x0000000108487547 */ /* 0x000fea000b800000 */
.L_x_6173:
        /* <DEDUP_REMOVED lines=16> */
.L_x_6200:
[----:B------:R-:W-:Y:S01]  /*2690*/  PRMT R19, RZ, 0x7610, R19 ;  /* 0x00007610ff137816 */ /* 0x000fe20000000013 */
[----:B------:R-:W-:Y:S06]  /*26a0*/  BRA `(.L_x_6174) ;  /* 0x0000000000547947 */ /* 0x000fec0003800000 */
.L_x_6199:
        /* <DEDUP_REMOVED lines=8> */
.L_x_6202:
[----:B------:R-:W-:Y:S05]  /*2730*/  BSYNC.RECONVERGENT B0 ;  /* 0x0000000000007941 */ /* 0x000fea0003800200 */
.L_x_6201:
[----:B------:R-:W-:-:S04]  /*2740*/  F2FP.F16.F32.PACK_AB R0, RZ, R0 ;  /* 0x00000000ff00723e */ /* 0x000fc800000000ff */
[----:B------:R-:W-:Y:S01]  /*2750*/  PRMT R19, R0, 0x7610, R19 ;  /* 0x0000761000137816 */ /* 0x000fe20000000013 */
[----:B------:R-:W-:Y:S06]  /*2760*/  BRA `(.L_x_6174) ;  /* 0x0000000000247947 */ /* 0x000fec0003800000 */
.L_x_6198:
[----:B------:R-:W2:Y:S02]  /*2770*/  LDG.E.64 R2, desc[UR36][R2.64] ;  /* 0x0000002402027981 */ /* 0x000ea4000c1e1b00 */
[----:B--2---:R-:W0:Y:S02]  /*2780*/  I2F.U64 R0, R2 ;  /* 0x0000000200007312 */ /* 0x004e240000301000 */
[----:B0-----:R-:W-:-:S04]  /*2790*/  F2FP.F16.F32.PACK_AB R0, RZ, R0 ;  /* 0x00000000ff00723e */ /* 0x001fc800000000ff */
[----:B------:R-:W-:Y:S01]  /*27a0*/  PRMT R19, R0, 0x7610, R19 ;  /* 0x0000761000137816 */ /* 0x000fe20000000013 */
[----:B------:R-:W-:Y:S06]  /*27b0*/  BRA `(.L_x_6174) ;  /* 0x0000000000107947 */ /* 0x000fec0003800000 */
.L_x_6197:
[----:B------:R-:W2:Y:S02]  /*27c0*/  LDG.E R2, desc[UR36][R2.64] ;  /* 0x0000002402027981 */ /* 0x000ea4000c1e1900 */
[----:B--2---:R-:W-:-:S04]  /*27d0*/  I2FP.F32.U32 R0, R2 ;  /* 0x0000000200007245 */ /* 0x004fc80000201000 */
[----:B------:R-:W-:-:S04]  /*27e0*/  F2FP.F16.F32.PACK_AB R0, RZ, R0 ;  /* 0x00000000ff00723e */ /* 0x000fc800000000ff */
[----:B------:R-:W-:-:S07]  /*27f0*/  PRMT R19, R0, 0x7610, R19 ;  /* 0x0000761000137816 */ /* 0x000fce0000000013 */
.L_x_6174:
        /* <DEDUP_REMOVED lines=18> */
.L_x_6206:
[----:B------:R-:W2:Y:S02]  /*2920*/  LDG.E.U8 R2, desc[UR36][R2.64] ;  /* 0x0000002402027981 */ /* 0x000ea4000c1e1100 */
[----:B--2---:R-:W-:-:S04]  /*2930*/  I2FP.F32.U32 R0, R2 ;  /* 0x0000000200007245 */ /* 0x004fc80000201000 */
[----:B------:R-:W-:Y:S01]  /*2940*/  F2FP.F16.F32.PACK_AB R0, RZ, R0 ;  /* 0x00000000ff00723e */ /* 0x000fe200000000ff */
[----:B------:R-:W-:Y:S06]  /*2950*/  BRA `(.L_x_6208) ;  /* 0x0000000c009c7947 */ /* 0x000fec0003800000 */
.L_x_6205:
        /* <DEDUP_REMOVED lines=10> */
.L_x_6210:
[----:B------:R-:W2:Y:S02]  /*2a00*/  LDG.E R2, desc[UR36][R2.64] ;  /* 0x0000002402027981 */ /* 0x000ea4000c1e1900 */
[----:B--2---:R-:W-:-:S04]  /*2a10*/  I2FP.F32.S32 R0, R2 ;  /* 0x0000000200007245 */ /* 0x004fc80000201400 */
[----:B------:R-:W-:Y:S01]  /*2a20*/  F2FP.F16.F32.PACK_AB R0, RZ, R0 ;  /* 0x00000000ff00723e */ /* 0x000fe200000000ff */
[----:B------:R-:W-:Y:S06]  /*2a30*/  BRA `(.L_x_6208) ;  /* 0x0000000c00647947 */ /* 0x000fec0003800000 */
.L_x_6209:
[----:B------:R-:W2:Y:S02]  /*2a40*/  LDG.E.U16 R2, desc[UR36][R2.64] ;  /* 0x0000002402027981 */ /* 0x000ea4000c1e1500 */
[----:B--2---:R-:W0:Y:S02]  /*2a50*/  I2F.S16 R0, R2 ;  /* 0x0000000200007306 */ /* 0x004e240000101400 */
[----:B0-----:R-:W-:Y:S01]  /*2a60*/  F2FP.F16.F32.PACK_AB R0, RZ, R0 ;  /* 0x00000000ff00723e */ /* 0x001fe200000000ff */
[----:B------:R-:W-:Y:S06]  /*2a70*/  BRA `(.L_x_6208) ;  /* 0x0000000c00547947 */ /* 0x000fec0003800000 */
.L_x_6204:
        /* <DEDUP_REMOVED lines=9> */
.L_x_6212:
[----:B------:R1:W5:Y:S01]  /*2b10*/  LDG.E.U16 R0, desc[UR36][R2.64] ;  /* 0x0000002402007981 */ /* 0x000362000c1e1500 */
[----:B------:R-:W-:Y:S05]  /*2b20*/  BRA `(.L_x_6208) ;  /* 0x0000000c00287947 */ /* 0x000fea0003800000 */
.L_x_6211:
        /* <DEDUP_REMOVED lines=9> */
.L_x_6214:
[----:B------:R0:W5:Y:S01]  /*2bc0*/  LDG.E.U16 R0, desc[UR36][R2.64] ;  /* 0x0000002402007981 */ /* 0x000162000c1e1500 */
[----:B------:R-:W-:Y:S05]  /*2bd0*/  BRA `(.L_x_6208) ;  /* 0x0000000800fc7947 */ /* 0x000fea0003800000 */
.L_x_6213:
        /* <DEDUP_REMOVED lines=12> */
.L_x_6203:
        /* <DEDUP_REMOVED lines=13> */
.L_x_6217:
        /* <DEDUP_REMOVED lines=12> */
.L_x_6216:
        /* <DEDUP_REMOVED lines=27> */
.L_x_6219:
        /* <DEDUP_REMOVED lines=13> */
.L_x_6218:
[----:B------:R-:W2:Y:S02]  /*30b0*/  LDG.E.U16 R0, desc[UR36][R2.64] ;  /* 0x0000002402007981 */ /* 0x000ea4000c1e1500 */
[----:B--2---:R-:W-:-:S05]  /*30c0*/  IMAD.U32 R0, R0, 0x10000, RZ ;  /* 0x0001000000007824 */ /* 0x004fca00078e00ff */
[----:B------:R-:W-:Y:S01]  /*30d0*/  F2FP.F16.F32.PACK_AB R0, RZ, R0 ;  /* 0x00000000ff00723e */ /* 0x000fe200000000ff */
[----:B------:R-:W-:Y:S06]  /*30e0*/  BRA `(.L_x_6208) ;  /* 0x0000000400b87947 */ /* 0x000fec0003800000 */
.L_x_6215:
        /* <DEDUP_REMOVED lines=12> */
.L_x_6222:
        /* <DEDUP_REMOVED lines=21> */
.L_x_6226:
[----:B------:R-:W-:Y:S05]  /*3300*/  BSYNC.RECONVERGENT B1 ;  /* 0x0000000000017941 */ /* 0x000fea0003800200 */
.L_x_6225:
[----:B------:R-:W-:Y:S02]  /*3310*/  SHF.L.U32 R0, R0, 0x14, RZ ;  /* 0x0000001400007819 */ /* 0x000fe400000006ff */
[----:B------:R-:W-:-:S04]  /*3320*/  LEA R2, R2, 0x3b800000, 0x17 ;  /* 0x3b80000002027811 */ /* 0x000fc800078eb8ff */
[----:B------:R-:W-:-:S07]  /*3330*/  LOP3.LUT R0, R2, R0, R7, 0xfe, !PT ;  /* 0x0000000002007212 */ /* 0x000fce00078efe07 */
.L_x_6224:
[----:B------:R-:W-:Y:S05]  /*3340*/  BSYNC.RECONVERGENT B0 ;  /* 0x0000000000007941 */ /* 0x000fea0003800200 */
.L_x_6223:
[----:B------:R-:W-:Y:S01]  /*3350*/  F2FP.F16.F32.PACK_AB R0, RZ, R0 ;  /* 0x00000000ff00723e */ /* 0x000fe200000000ff */
[----:B------:R-:W-:Y:S06]  /*3360*/  BRA `(.L_x_6208) ;  /* 0x0000000400187947 */ /* 0x000fec0003800000 */
.L_x_6221:
        /* <DEDUP_REMOVED lines=21> */
.L_x_6230:
[----:B------:R-:W-:Y:S05]  /*34c0*/  BSYNC.RECONVERGENT B1 ;  /* 0x0000000000017941 */ /* 0x000fea0003800200 */
.L_x_6229:
[----:B------:R-:W-:Y:S01]  /*34d0*/  IMAD.SHL.U32 R0, R0, 0x200000, RZ ;  /* 0x0020000000007824 */ /* 0x000fe200078e00ff */
[----:B------:R-:W-:-:S04]  /*34e0*/  LEA R2, R2, 0x37800000, 0x17 ;  /* 0x3780000002027811 */ /* 0x000fc800078eb8ff */
[----:B------:R-:W-:-:S07]  /*34f0*/  LOP3.LUT R0, R2, R0, R7, 0xfe, !PT ;  /* 0x0000000002007212 */ /* 0x000fce00078efe07 */
.L_x_6228:
[----:B------:R-:W-:Y:S05]  /*3500*/  BSYNC.RECONVERGENT B0 ;  /* 0x0000000000007941 */ /* 0x000fea0003800200 */
.L_x_6227:
[----:B------:R-:W-:Y:S01]  /*3510*/  F2FP.F16.F32.PACK_AB R0, RZ, R0 ;  /* 0x00000000ff00723e */ /* 0x000fe200000000ff */
[----:B------:R-:W-:Y:S06]  /*3520*/  BRA `(.L_x_6208) ;  /* 0x0000000000a87947 */ /* 0x000fec0003800000 */
.L_x_6220:
[----:B------:R-:W-:-:S09]  /*3530*/  UISETP.NE.AND UP0, UPT, UR4, 0x1c, UPT ;  /* 0x0000001c0400788c */ /* 0x000fd2000bf05270 */
[----:B------:R-:W-:Y:S05]  /*3540*/  BRA.U !UP0, `(.L_x_6231) ;  /* 0x0000000108947547 */ /* 0x000fea000b800000 */
[----:B------:R-:W-:-:S09]  /*3550*/  UISETP.NE.AND UP0, UPT, UR4, 0x1d, UPT ;  /* 0x0000001d0400788c */ /* 0x000fd2000bf05270 */
[----:B------:R-:W-:Y:S05]  /*3560*/  BRA.U !UP0, `(.L_x_6232) ;  /* 0x00000001087c7547 */ /* 0x000fea000b800000 */
[----:B------:R-:W-:-:S09]  /*3570*/  UISETP.NE.AND UP0, UPT, UR4, 0x2c, UPT ;  /* 0x0000002c0400788c */ /* 0x000fd2000bf05270 */
[----:B------:R-:W-:Y:S05]  /*3580*/  BRA.U !UP0, `(.L_x_6233) ;  /* 0x0000000108487547 */ /* 0x000fea000b800000 */
.L_x_6207:
        /* <DEDUP_REMOVED lines=16> */
.L_x_6234:
[----:B------:R-:W-:Y:S01]  /*3690*/  PRMT R0, RZ, 0x7610, R0 ;  /* 0x00007610ff007816 */ /* 0x000fe20000000000 */
[----:B------:R-:W-:Y:S06]  /*36a0*/  BRA `(.L_x_6208) ;  /* 0x0000000000487947 */ /* 0x000fec0003800000 */
.L_x_6233:
        /* <DEDUP_REMOVED lines=8> */
.L_x_6236:
[----:B------:R-:W-:Y:S05]  /*3730*/  BSYNC.RECONVERGENT B0 ;  /* 0x0000000000007941 */ /* 0x000fea0003800200 */
.L_x_6235:
[----:B------:R-:W-:Y:S01]  /*3740*/  F2FP.F16.F32.PACK_AB R0, RZ, R0 ;  /* 0x00000000ff00723e */ /* 0x000fe200000000ff */
[----:B------:R-:W-:Y:S06]  /*3750*/  BRA `(.L_x_6208) ;  /* 0x00000000001c7947 */ /* 0x000fec0003800000 */
.L_x_6232:
[----:B------:R-:W2:Y:S02]  /*3760*/  LDG.E.64 R2, desc[UR36][R2.64] ;  /* 0x0000002402027981 */ /* 0x000ea4000c1e1b00 */
[----:B--2---:R-:W0:Y:S02]  /*3770*/  I2F.U64 R0, R2 ;  /* 0x0000000200007312 */ /* 0x004e240000301000 */
[----:B0-----:R-:W-:Y:S01]  /*3780*/  F2FP.F16.F32.PACK_AB R0, RZ, R0 ;  /* 0x00000000ff00723e */ /* 0x001fe200000000ff */
[----:B------:R-:W-:Y:S06]  /*3790*/  BRA `(.L_x_6208) ;  /* 0x00000000000c7947 */ /* 0x000fec0003800000 */
.L_x_6231:
[----:B------:R-:W2:Y:S02]  /*37a0*/  LDG.E R2, desc[UR36][R2.64] ;  /* 0x0000002402027981 */ /* 0x000ea4000c1e1900 */
[----:B--2---:R-:W-:-:S04]  /*37b0*/  I2FP.F32.U32 R0, R2 ;  /* 0x0000000200007245 */ /* 0x004fc80000201000 */
[----:B------:R-:W-:-:S07]  /*37c0*/  F2FP.F16.F32.PACK_AB R0, RZ, R0 ;  /* 0x00000000ff00723e */ /* 0x000fce00000000ff */
.L_x_6208:
[----:B01---5:R-:W-:Y:S01]  /*37d0*/  HADD2.F32 R3, -RZ, R0.H0_H0 ;  /* 0x20000000ff037230 */ /* 0x023fe20000004100 */
[----:B------:R-:W0:Y:S01]  /*37e0*/  LDCU.64 UR6, c[0x0][0x5e8] ;  /* 0x0000bd00ff0677ac */ /* 0x000e220008000a00 */
[----:B------:R-:W-:-:S03]  /*37f0*/  HADD2.F32 R19, -RZ, R19.H0_H0 ;  /* 0x20000013ff137230 */ /* 0x000fc60000004100 */
[C---:B------:R-:W-:Y:S01]  /*3800*/  FSETP.GEU.FTZ.AND P1, PT, R3.reuse, RZ, PT ;  /* 0x000000ff0300720b */ /* 0x040fe20003f3e000 */
[----:B------:R-:W-:Y:S01]  /*3810*/  UPRMT UR4, UR43, 0x9910, URZ ;  /* 0x000099102b047896 */ /* 0x000fe200080000ff */
[----:B------:R-:W-:-:S03]  /*3820*/  FSETP.GT.FTZ.AND P0, PT, R3, 1, PT ;  /* 0x3f8000000300780b */ /* 0x000fc60003f14000 */
[----:B------:R-:W-:Y:S01]  /*3830*/  UISETP.GT.AND UP0, UPT, UR4, 0x9, UPT ;  /* 0x000000090400788c */ /* 0x000fe2000bf04270 */
[----:B------:R-:W-:Y:S02]  /*3840*/  PLOP3.LUT P0, PT, P1, P0, PT, 0x8f, 0xf8 ;  /* 0x0000000000f8781c */ /* 0x000fe40000f01177 */
[----:B0-----:R-:W-:-:S11]  /*3850*/  IADD3 R2, P1, PT, R16, UR6, RZ ;  /* 0x0000000610027c10 */ /* 0x001fd6000ff3e0ff */
[----:B------:R-:W-:-:S04]  /*3860*/  @!P0 FADD.FTZ R0, -R3, 1 ;  /* 0x3f80000003008421 */ /* 0x000fc80000010100 */
[----:B------:R-:W-:Y:S01]  /*3870*/  @!P0 FMUL.FTZ R4, R3, R0 ;  /* 0x0000000003048220 */ /* 0x000fe20000410000 */
[----:B------:R-:W-:Y:S01]  /*3880*/  MOV R0, 0x7fc00000 ;  /* 0x7fc0000000007802 */ /* 0x000fe20000000f00 */
        /* <DEDUP_REMOVED lines=17> */
.L_x_6240:
[----:B------:R-:W-:-:S06]  /*39a0*/  HADD2.F32 R5, -RZ, R0.H0_H0 ;  /* 0x20000000ff057230 */ /* 0x000fcc0000004100 */
[----:B------:R-:W0:Y:S02]  /*39b0*/  F2I.S64.TRUNC R4, R5 ;  /* 0x0000000500047311 */ /* 0x000e24000020d900 */
[----:B0-----:R1:W-:Y:S01]  /*39c0*/  STG.E.U8 desc[UR36][R2.64], R4 ;  /* 0x0000000402007986 */ /* 0x0013e2000c101124 */
[----:B------:R-:W-:Y:S05]  /*39d0*/  BRA `(.L_x_6242) ;  /* 0x0000000c00707947 */ /* 0x000fea0003800000 */
.L_x_6239:
        /* <DEDUP_REMOVED lines=10> */
.L_x_6244:
[----:B------:R-:W-:-:S04]  /*3a80*/  HADD2.F32 R0, -RZ, R0.H0_H0 ;  /* 0x20000000ff007230 */ /* 0x000fc80000004100 */
[----:B------:R-:W0:Y:S02]  /*3a90*/  F2I.FTZ.TRUNC.NTZ R5, R0 ;  /* 0x0000000000057305 */ /* 0x000e24000021f100 */
[----:B0-----:R3:W-:Y:S01]  /*3aa0*/  STG.E desc[UR36][R2.64], R5 ;  /* 0x0000000502007986 */ /* 0x0017e2000c101924 */
[----:B------:R-:W-:Y:S05]  /*3ab0*/  BRA `(.L_x_6242) ;  /* 0x0000000c00387947 */ /* 0x000fea0003800000 */
.L_x_6243:
[----:B------:R-:W-:-:S04]  /*3ac0*/  HADD2.F32 R0, -RZ, R0.H0_H0 ;  /* 0x20000000ff007230 */ /* 0x000fc80000004100 */
[----:B------:R-:W0:Y:S02]  /*3ad0*/  F2I.FTZ.TRUNC.NTZ R5, R0 ;  /* 0x0000000000057305 */ /* 0x000e24000021f100 */
[----:B0-----:R2:W-:Y:S01]  /*3ae0*/  STG.E.U16 desc[UR36][R2.64], R5 ;  /* 0x0000000502007986 */ /* 0x0015e2000c101524 */
[----:B------:R-:W-:Y:S05]  /*3af0*/  BRA `(.L_x_6242) ;  /* 0x0000000c00287947 */ /* 0x000fea0003800000 */
.L_x_6238:
        /* <DEDUP_REMOVED lines=9> */
.L_x_6246:
[----:B------:R0:W-:Y:S01]  /*3b90*/  STG.E.U16 desc[UR36][R2.64], R0 ;  /* 0x0000000002007986 */ /* 0x0001e2000c101524 */
[----:B------:R-:W-:Y:S05]  /*3ba0*/  BRA `(.L_x_6242) ;  /* 0x0000000800fc7947 */ /* 0x000fea0003800000 */
.L_x_6245:
        /* <DEDUP_REMOVED lines=10> */
.L_x_6248:
[----:B------:R-:W-:-:S05]  /*3c50*/  HADD2.F32 R0, -RZ, R0.H0_H0 ;  /* 0x20000000ff007230 */ /* 0x000fca0000004100 */
[----:B------:R-:W-:-:S04]  /*3c60*/  F2FP.F16.F32.PACK_AB R0, RZ, R0 ;  /* 0x00000000ff00723e */ /* 0x000fc800000000ff */
[----:B------:R-:W-:-:S05]  /*3c70*/  PRMT R0, R0, 0x5410, RZ ;  /* 0x0000541000007816 */ /* 0x000fca00000000ff */
[----:B------:R0:W-:Y:S01]  /*3c80*/  STG.E desc[UR36][R2.64], R0 ;  /* 0x0000000002007986 */ /* 0x0001e2000c101924 */
[----:B------:R-:W-:Y:S05]  /*3c90*/  BRA `(.L_x_6242) ;  /* 0x0000000800c07947 */ /* 0x000fea0003800000 */
.L_x_6247:
[----:B------:R-:W-:-:S05]  /*3ca0*/  HADD2.F32 R4, -RZ, R0.H0_H0 ;  /* 0x20000000ff047230 */ /* 0x000fca0000004100 */
[----:B------:R-:W-:-:S06]  /*3cb0*/  FMUL.FTZ R4, R4, 1 ;  /* 0x3f80000004047820 */ /* 0x000fcc0000410000 */
[----:B------:R-:W0:Y:S02]  /*3cc0*/  F2F.F64.F32 R4, R4 ;  /* 0x0000000400047310 */ /* 0x000e240000201800 */
[----:B0-----:R0:W-:Y:S01]  /*3cd0*/  STG.E.64 desc[UR36][R2.64], R4 ;  /* 0x0000000402007986 */ /* 0x0011e2000c101b24 */
[----:B------:R-:W-:Y:S05]  /*3ce0*/  BRA `(.L_x_6242) ;  /* 0x0000000800ac7947 */ /* 0x000fea0003800000 */
.L_x_6237:
        /* <DEDUP_REMOVED lines=13> */
.L_x_6251:
[----:B------:R-:W-:Y:S01]  /*3dc0*/  HADD2.F32 R0, -RZ, R0.H0_H0 ;  /* 0x20000000ff007230 */ /* 0x000fe20000004100 */
[----:B------:R-:W-:-:S04]  /*3dd0*/  CS2R R6, SRZ ;  /* 0x0000000000067805 */ /* 0x000fc8000001ff00 */
[----:B------:R-:W-:-:S04]  /*3de0*/  FMUL.FTZ R0, R0, 1 ;  /* 0x3f80000000007820 */ /* 0x000fc80000410000 */
[----:B------:R-:W0:Y:S02]  /*3df0*/  F2F.F64.F32 R4, R0 ;  /* 0x0000000000047310 */ /* 0x000e240000201800 */
[----:B0-----:R0:W-:Y:S01]  /*3e00*/  STG.E.128 desc[UR36][R2.64], R4 ;  /* 0x0000000402007986 */ /* 0x0011e2000c101d24 */
[----:B------:R-:W-:Y:S05]  /*3e10*/  BRA `(.L_x_6242) ;  /* 0x0000000800607947 */ /* 0x000fea0003800000 */
.L_x_6250:
        /* <DEDUP_REMOVED lines=19> */
.L_x_6255:
[----:B------:R-:W-:Y:S05]  /*3f50*/  BSYNC.RECONVERGENT B0 ;  /* 0x0000000000007941 */ /* 0x000fea0003800200 */
.L_x_6254:
[----:B------:R-:W-:-:S05]  /*3f60*/  LOP3.LUT R5, R0, 0x80, R5, 0xf8, !PT ;  /* 0x0000008000057812 */ /* 0x000fca00078ef805 */
[----:B------:R0:W-:Y:S01]  /*3f70*/  STG.E.U8 desc[UR36][R2.64], R5 ;  /* 0x0000000502007986 */ /* 0x0001e2000c101124 */
[----:B------:R-:W-:Y:S05]  /*3f80*/  BRA `(.L_x_6242) ;  /* 0x0000000800047947 */ /* 0x000fea0003800000 */
.L_x_6253:
        /* <DEDUP_REMOVED lines=15> */
.L_x_6257:
[----:B------:R-:W-:Y:S05]  /*4080*/  BSYNC.RECONVERGENT B0 ;  /* 0x0000000000007941 */ /* 0x000fea0003800200 */
.L_x_6256:
[----:B------:R-:W-:-:S05]  /*4090*/  LOP3.LUT R5, R0, 0x80, R5, 0xf8, !PT ;  /* 0x0000008000057812 */ /* 0x000fca00078ef805 */
[----:B------:R0:W-:Y:S01]  /*40a0*/  STG.E.U8 desc[UR36][R2.64], R5 ;  /* 0x0000000502007986 */ /* 0x0001e2000c101124 */
[----:B------:R-:W-:Y:S05]  /*40b0*/  BRA `(.L_x_6242) ;  /* 0x0000000400b87947 */ /* 0x000fea0003800000 */
.L_x_6252:
[----:B------:R-:W-:-:S05]  /*40c0*/  HADD2.F32 R0, -RZ, R0.H0_H0 ;  /* 0x20000000ff007230 */ /* 0x000fca0000004100 */
[----:B------:R-:W-:-:S05]  /*40d0*/  F2FP.BF16.F32.PACK_AB R0, RZ, R0 ;  /* 0x00000000ff00723e */ /* 0x000fca00000010ff */
[----:B------:R0:W-:Y:S01]  /*40e0*/  STG.E.U16 desc[UR36][R2.64], R0 ;  /* 0x0000000002007986 */ /* 0x0001e2000c101524 */
[----:B------:R-:W-:Y:S05]  /*40f0*/  BRA `(.L_x_6242) ;  /* 0x0000000400a87947 */ /* 0x000fea0003800000 */
.L_x_6249:
        /* <DEDUP_REMOVED lines=12> */
.L_x_6260:
        /* <DEDUP_REMOVED lines=13> */
.L_x_6263:
[----:B------:R-:W-:-:S04]  /*4290*/  SHF.R.U32.HI R0, RZ, 0x14, R5 ;  /* 0x00000014ff007819 */ /* 0x000fc80000011605 */
[----:B------:R-:W-:-:S04]  /*42a0*/  LOP3.LUT R0, R0, 0x1, RZ, 0xc0, !PT ;  /* 0x0000000100007812 */ /* 0x000fc800078ec0ff */
[----:B------:R-:W-:-:S04]  /*42b0*/  IADD3 R0, PT, PT, R5, 0x487ffff, R0 ;  /* 0x0487ffff05007810 */ /* 0x000fc80007ffe000 */
[----:B------:R-:W-:-:S04]  /*42c0*/  SHF.R.U32.HI R0, RZ, 0x14, R0 ;  /* 0x00000014ff007819 */ /* 0x000fc80000011600 */
[----:B------:R-:W-:-:S07]  /*42d0*/  LOP3.LUT R4, R0, 0xff, RZ, 0xc0, !PT ;  /* 0x000000ff00047812 */ /* 0x000fce00078ec0ff */
.L_x_6264:
[----:B------:R-:W-:-:S04]  /*42e0*/  SHF.R.U32.HI R5, RZ, 0x18, R5 ;  /* 0x00000018ff057819 */ /* 0x000fc80000011605 */
[----:B------:R-:W-:-:S04]  /*42f0*/  LOP3.LUT R4, R4, 0x80, R5, 0xf8, !PT ;  /* 0x0000008004047812 */ /* 0x000fc800078ef805 */
[----:B------:R-:W-:-:S07]  /*4300*/  PRMT R0, R4, 0x7610, R0 ;  /* 0x0000761004007816 */ /* 0x000fce0000000000 */
.L_x_6262:
[----:B------:R-:W-:Y:S05]  /*4310*/  BSYNC.RECONVERGENT B0 ;  /* 0x0000000000007941 */ /* 0x000fea0003800200 */
.L_x_6261:
[----:B------:R0:W-:Y:S01]  /*4320*/  STG.E.U8 desc[UR36][R2.64], R0 ;  /* 0x0000000002007986 */ /* 0x0001e2000c101124 */
[----:B------:R-:W-:Y:S05]  /*4330*/  BRA `(.L_x_6242) ;  /* 0x0000000400187947 */ /* 0x000fea0003800000 */
.L_x_6259:
        /* <DEDUP_REMOVED lines=13> */
.L_x_6267:
[----:B------:R-:W-:-:S04]  /*4410*/  SHF.R.U32.HI R0, RZ, 0x15, R5 ;  /* 0x00000015ff007819 */ /* 0x000fc80000011605 */
[----:B------:R-:W-:-:S04]  /*4420*/  LOP3.LUT R0, R0, 0x1, RZ, 0xc0, !PT ;  /* 0x0000000100007812 */ /* 0x000fc800078ec0ff */
[----:B------:R-:W-:-:S04]  /*4430*/  IADD3 R0, PT, PT, R5, 0x88fffff, R0 ;  /* 0x088fffff05007810 */ /* 0x000fc80007ffe000 */
[----:B------:R-:W-:-:S04]  /*4440*/  SHF.R.U32.HI R0, RZ, 0x15, R0 ;  /* 0x00000015ff007819 */ /* 0x000fc80000011600 */
[----:B------:R-:W-:-:S07]  /*4450*/  LOP3.LUT R4, R0, 0xff, RZ, 0xc0, !PT ;  /* 0x000000ff00047812 */ /* 0x000fce00078ec0ff */
.L_x_6268:
[----:B------:R-:W-:-:S04]  /*4460*/  SHF.R.U32.HI R5, RZ, 0x18, R5 ;  /* 0x00000018ff057819 */ /* 0x000fc80000011605 */
[----:B------:R-:W-:-:S04]  /*4470*/  LOP3.LUT R4, R4, 0x80, R5, 0xf8, !PT ;  /* 0x0000008004047812 */ /* 0x000fc800078ef805 */
[----:B------:R-:W-:-:S07]  /*4480*/  PRMT R0, R4, 0x7610, R0 ;  /* 0x0000761004007816 */ /* 0x000fce0000000000 */
.L_x_6266:
[----:B------:R-:W-:Y:S05]  /*4490*/  BSYNC.RECONVERGENT B0 ;  /* 0x0000000000007941 */ /* 0x000fea0003800200 */
.L_x_6265:
[----:B------:R0:W-:Y:S01]  /*44a0*/  STG.E.U8 desc[UR36][R2.64], R0 ;  /* 0x0000000002007986 */ /* 0x0001e2000c101124 */
[----:B------:R-:W-:Y:S05]  /*44b0*/  BRA `(.L_x_6242) ;  /* 0x0000000000b87947 */ /* 0x000fea0003800000 */
.L_x_6258:
[----:B------:R-:W-:-:S09]  /*44c0*/  UISETP.NE.AND UP0, UPT, UR4, 0x1c, UPT ;  /* 0x0000001c0400788c */ /* 0x000fd2000bf05270 */
[----:B------:R-:W-:Y:S05]  /*44d0*/  BRA.U !UP0, `(.L_x_6269) ;  /* 0x0000000108a47547 */ /* 0x000fea000b800000 */
[----:B------:R-:W-:-:S09]  /*44e0*/  UISETP.NE.AND UP0, UPT, UR4, 0x1d, UPT ;  /* 0x0000001d0400788c */ /* 0x000fd2000bf05270 */
[----:B------:R-:W-:Y:S05]  /*44f0*/  BRA.U !UP0, `(.L_x_6270) ;  /* 0x00000001088c7547 */ /* 0x000fea000b800000 */
[----:B------:R-:W-:-:S09]  /*4500*/  UISETP.NE.AND UP0, UPT, UR4, 0x2c, UPT ;  /* 0x0000002c0400788c */ /* 0x000fd2000bf05270 */
[----:B------:R-:W-:Y:S05]  /*4510*/  BRA.U !UP0, `(.L_x_6271) ;  /* 0x0000000108447547 */ /* 0x000fea000b800000 */
.L_x_6241:
        /* <DEDUP_REMOVED lines=16> */
.L_x_6272:
[----:B------:R-:W-:Y:S05]  /*4620*/  BRA `(.L_x_6242) ;  /* 0x00000000005c7947 */ /* 0x000fea0003800000 */
.L_x_6271:
        /* <DEDUP_REMOVED lines=16> */
.L_x_6270:
[----:B------:R-:W-:-:S06]  /*4730*/  HADD2.F32 R4, -RZ, R0.H0_H0 ;  /* 0x20000000ff047230 */ /* 0x000fcc0000004100 */
[----:B------:R-:W0:Y:S02]  /*4740*/  F2I.U64.TRUNC R4, R4 ;  /* 0x0000000400047311 */ /* 0x000e24000020d800 */
[----:B0-----:R0:W-:Y:S01]  /*4750*/  STG.E.64 desc[UR36][R2.64], R4 ;  /* 0x0000000402007986 */ /* 0x0011e2000c101b24 */
[----:B------:R-:W-:Y:S05]  /*4760*/  BRA `(.L_x_6242) ;  /* 0x00000000000c7947 */ /* 0x000fea0003800000 */
.L_x_6269:
[----:B------:R-:W-:-:S04]  /*4770*/  HADD2.F32 R0, -RZ, R0.H0_H0 ;  /* 0x20000000ff007230 */ /* 0x000fc80000004100 */
[----:B------:R-:W0:Y:S02]  /*4780*/  F2I.FTZ.U32.TRUNC.NTZ R5, R0 ;  /* 0x0000000000057305 */ /* 0x000e24000021f000 */
[----:B0-----:R0:W-:Y:S02]  /*4790*/  STG.E desc[UR36][R2.64], R5 ;  /* 0x0000000502007986 */ /* 0x0011e4000c101924 */
.L_x_6242:
[----:B------:R-:W-:-:S07]  /*47a0*/  IADD3 R17, PT, PT, R17, 0x80, RZ ;  /* 0x0000008011117810 */ /* 0x000fce0007ffe0ff */
.L_x_6167:
[----:B------:R-:W-:Y:S05]  /*47b0*/  BSYNC.RECONVERGENT B6 ;  /* 0x0000000000067941 */ /* 0x000fea0003800200 */
.L_x_6166:
        /* <DEDUP_REMOVED lines=358> */
.L_x_6275:
        /* <DEDUP_REMOVED lines=19> */
.L_x_6279:
[----:B------:R-:W2:Y:S02]  /*5f50*/  LDG.E.U8 R2, desc[UR36][R2.64] ;  /* 0x0000002402027981 */ /* 0x000ea4000c1e1100 */
[----:B--2---:R-:W-:-:S04]  /*5f60*/  I2FP.F32.U32 R0, R2 ;  /* 0x0000000200007245 */ /* 0x004fc80000201000 */
[----:B------:R-:W-:-:S04]  /*5f70*/  F2FP.F16.F32.PACK_AB R0, RZ, R0 ;  /* 0x00000000ff00723e */ /* 0x000fc800000000ff */
[----:B------:R-:W-:Y:S01]  /*5f80*/  PRMT R19, R0, 0x7610, R19 ;  /* 0x0000761000137816 */ /* 0x000fe20000000013 */
[----:B------:R-:W-:Y:S06]  /*5f90*/  BRA `(.L_x_6281) ;  /* 0x0000000c00d47947 */ /* 0x000fec0003800000 */
.L_x_6278:
        /* <DEDUP_REMOVED lines=11> */
.L_x_6283:
[----:B------:R-:W2:Y:S02]  /*6050*/  LDG.E R2, desc[UR36][R2.64] ;  /* 0x0000002402027981 */ /* 0x000ea4000c1e1900 */
[----:B--2---:R-:W-:-:S04]  /*6060*/  I2FP.F32.S32 R0, R2 ;  /* 0x0000000200007245 */ /* 0x004fc80000201400 */
[----:B------:R-:W-:-:S04]  /*6070*/  F2FP.F16.F32.PACK_AB R0, RZ, R0 ;  /* 0x00000000ff00723e */ /* 0x000fc800000000ff */
[----:B------:R-:W-:Y:S01]  /*6080*/  PRMT R19, R0, 0x7610, R19 ;  /* 0x0000761000137816 */ /* 0x000fe20000000013 */
[----:B------:R-:W-:Y:S06]  /*6090*/  BRA `(.L_x_6281) ;  /* 0x0000000c00947947 */ /* 0x000fec0003800000 */
.L_x_6282:
[----:B------:R-:W2:Y:S02]  /*60a0*/  LDG.E.U16 R2, desc[UR36][R2.64] ;  /* 0x0000002402027981 */ /* 0x000ea4000c1e1500 */
[----:B--2---:R-:W0:Y:S02]  /*60b0*/  I2F.S16 R0, R2 ;  /* 0x0000000200007306 */ /* 0x004e240000101400 */
[----:B0-----:R-:W-:-:S04]  /*60c0*/  F2FP.F16.F32.PACK_AB R0, RZ, R0 ;  /* 0x00000000ff00723e */ /* 0x001fc800000000ff */
[----:B------:R-:W-:Y:S01]  /*60d0*/  PRMT R19, R0, 0x7610, R19 ;  /* 0x0000761000137816 */ /* 0x000fe20000000013 */
[----:B------:R-:W-:Y:S06]  /*60e0*/  BRA `(.L_x_6281) ;  /* 0x0000000c00807947 */ /* 0x000fec0003800000 */
.L_x_6277:
        /* <DEDUP_REMOVED lines=9> */
.L_x_6285:
[----:B------:R1:W5:Y:S01]  /*6180*/  LDG.E.U16 R19, desc[UR36][R2.64] ;  /* 0x0000002402137981 */ /* 0x000362000c1e1500 */
[----:B------:R-:W-:Y:S05]  /*6190*/  BRA `(.L_x_6281) ;  /* 0x0000000c00547947 */ /* 0x000fea0003800000 */
.L_x_6284:
        /* <DEDUP_REMOVED lines=9> */
.L_x_6287:
[----:B------:R0:W5:Y:S01]  /*6230*/  LDG.E.U16 R19, desc[UR36][R2.64] ;  /* 0x0000002402137981 */ /* 0x000162000c1e1500 */
[----:B------:R-:W-:Y:S05]  /*6240*/  BRA `(.L_x_6281) ;  /* 0x0000000c00287947 */ /* 0x000fea0003800000 */
.L_x_6286:
        /* <DEDUP_REMOVED lines=13> */
.L_x_6276:
        /* <DEDUP_REMOVED lines=14> */
.L_x_6290:
        /* <DEDUP_REMOVED lines=13> */
.L_x_6289:
        /* <DEDUP_REMOVED lines=27> */
.L_x_6292:
        /* <DEDUP_REMOVED lines=14> */
.L_x_6291:
[----:B------:R-:W2:Y:S02]  /*6760*/  LDG.E.U16 R0, desc[UR36][R2.64] ;  /* 0x0000002402007981 */ /* 0x000ea4000c1e1500 */
[----:B--2---:R-:W-:-:S05]  /*6770*/  IMAD.U32 R0, R0, 0x10000, RZ ;  /* 0x0001000000007824 */ /* 0x004fca00078e00ff */
[----:B------:R-:W-:-:S04]  /*6780*/  F2FP.F16.F32.PACK_AB R0, RZ, R0 ;  /* 0x00000000ff00723e */ /* 0x000fc800000000ff */
[----:B------:R-:W-:Y:S01]  /*6790*/  PRMT R19, R0, 0x7610, R19 ;  /* 0x0000761000137816 */ /* 0x000fe20000000013 */
[----:B------:R-:W-:Y:S06]  /*67a0*/  BRA `(.L_x_6281) ;  /* 0x0000000400d07947 */ /* 0x000fec0003800000 */
.L_x_6288:
        /* <DEDUP_REMOVED lines=13> */
.L_x_6295:
        /* <DEDUP_REMOVED lines=21> */
.L_x_6299:
[----:B------:R-:W-:Y:S05]  /*69d0*/  BSYNC.RECONVERGENT B1 ;  /* 0x0000000000017941 */ /* 0x000fea0003800200 */
.L_x_6298:
[----:B------:R-:W-:Y:S01]  /*69e0*/  IMAD.SHL.U32 R0, R0, 0x100000, RZ ;  /* 0x0010000000007824 */ /* 0x000fe200078e00ff */
[----:B------:R-:W-:-:S04]  /*69f0*/  LEA R2, R2, 0x3b800000, 0x17 ;  /* 0x3b80000002027811 */ /* 0x000fc800078eb8ff */
[----:B------:R-:W-:-:S07]  /*6a00*/  LOP3.LUT R0, R2, R0, R7, 0xfe, !PT ;  /* 0x0000000002007212 */ /* 0x000fce00078efe07 */
.L_x_6297:
[----:B------:R-:W-:Y:S05]  /*6a10*/  BSYNC.RECONVERGENT B0 ;  /* 0x0000000000007941 */ /* 0x000fea0003800200 */
.L_x_6296:
[----:B------:R-:W-:-:S04]  /*6a20*/  F2FP.F16.F32.PACK_AB R0, RZ, R0 ;  /* 0x00000000ff00723e */ /* 0x000fc800000000ff */
[----:B------:R-:W-:Y:S01]  /*6a30*/  PRMT R19, R0, 0x7610, R19 ;  /* 0x0000761000137816 */ /* 0x000fe20000000013 */
[----:B------:R-:W-:Y:S06]  /*6a40*/  BRA `(.L_x_6281) ;  /* 0x0000000400287947 */ /* 0x000fec0003800000 */
.L_x_6294:
        /* <DEDUP_REMOVED lines=21> */
.L_x_6303:
[----:B------:R-:W-:Y:S05]  /*6ba0*/  BSYNC.RECONVERGENT B1 ;  /* 0x0000000000017941 */ /* 0x000fea0003800200 */
.L_x_6302:
[----:B------:R-:W-:Y:S01]  /*6bb0*/  IMAD.SHL.U32 R0, R0, 0x200000, RZ ;  /* 0x0020000000007824 */ /* 0x000fe200078e00ff */
[----:B------:R-:W-:-:S04]  /*6bc0*/  LEA R2, R2, 0x37800000, 0x17 ;  /* 0x3780000002027811 */ /* 0x000fc800078eb8ff */
[----:B------:R-:W-:-:S07]  /*6bd0*/  LOP3.LUT R0, R2, R0, R7, 0xfe, !PT ;  /* 0x0000000002007212 */ /* 0x000fce00078efe07 */
.L_x_6301:
[----:B------:R-:W-:Y:S05]  /*6be0*/  BSYNC.RECONVERGENT B0 ;  /* 0x0000000000007941 */ /* 0x000fea0003800200 */
.L_x_6300:
[----:B------:R-:W-:-:S04]  /*6bf0*/  F2FP.F16.F32.PACK_AB R0, RZ, R0 ;  /* 0x00000000ff00723e */ /* 0x000fc800000000ff */
[----:B------:R-:W-:Y:S01]  /*6c00*/  PRMT R19, R0, 0x7610, R19 ;  /* 0x0000761000137816 */ /* 0x000fe20000000013 */
[----:B------:R-:W-:Y:S06]  /*6c10*/  BRA `(.L_x_6281) ;  /* 0x0000000000b47947 */ /* 0x000fec0003800000 */
.L_x_6293:
        /* <DEDUP_REMOVED lines=14> */
.L_x_6307:
[----:B------:R-:W-:Y:S05]  /*6d00*/  BSYNC.RECONVERGENT B0 ;  /* 0x0000000000007941 */ /* 0x000fea0003800200 */
.L_x_6306:
[----:B------:R-:W-:-:S04]  /*6d10*/  F2FP.F16.F32.PACK_AB R0, RZ, R0 ;  /* 0x00000000ff00723e */ /* 0x000fc800000000ff */
[----:B------:R-:W-:Y:S01]  /*6d20*/  PRMT R19, R0, 0x7610, R19 ;  /* 0x0000761000137816 */ /* 0x000fe20000000013 */
[----:B------:R-:W-:Y:S06]  /*6d30*/  BRA `(.L_x_6281) ;  /* 0x00000000006c7947 */ /* 0x000fec0003800000 */
.L_x_6280:
        /* <DEDUP_REMOVED lines=16> */
.L_x_6308:
[----:B------:R-:W-:Y:S01]  /*6e40*/  PRMT R19, RZ, 0x7610, R19 ;  /* 0x00007610ff137816 */ /* 0x000fe20000000013 */
[----:B------:R-:W-:Y:S06]  /*6e50*/  BRA `(.L_x_6281) ;  /* 0x0000000000247947 */ /* 0x000fec0003800000 */
.L_x_6305:
[----:B------:R-:W2:Y:S02]  /*6e60*/  LDG.E.64 R2, desc[UR36][R2.64] ;  /* 0x0000002402027981 */ /* 0x000ea4000c1e1b00 */
[----:B--2---:R-:W0:Y:S02]  /*6e70*/  I2F.U64 R0, R2 ;  /* 0x0000000200007312 */ /* 0x004e240000301000 */
[----:B0-----:R-:W-:-:S04]  /*6e80*/  F2FP.F16.F32.PACK_AB R0, RZ, R0 ;  /* 0x00000000ff00723e */ /* 0x001fc800000000ff */
[----:B------:R-:W-:Y:S01]  /*6e90*/  PRMT R19, R0, 0x7610, R19 ;  /* 0x0000761000137816 */ /* 0x000fe20000000013 */
[----:B------:R-:W-:Y:S06]  /*6ea0*/  BRA `(.L_x_6281) ;  /* 0x0000000000107947 */ /* 0x000fec0003800000 */
.L_x_6304:
[----:B------:R-:W2:Y:S02]  /*6eb0*/  LDG.E R2, desc[UR36][R2.64] ;  /* 0x0000002402027981 */ /* 0x000ea4000c1e1900 */
[----:B--2---:R-:W-:-:S04]  /*6ec0*/  I2FP.F32.U32 R0, R2 ;  /* 0x0000000200007245 */ /* 0x004fc80000201000 */
[----:B------:R-:W-:-:S04]  /*6ed0*/  F2FP.F16.F32.PACK_AB R0, RZ, R0 ;  /* 0x00000000ff00723e */ /* 0x000fc800000000ff */
[----:B------:R-:W-:-:S07]  /*6ee0*/  PRMT R19, R0, 0x7610, R19 ;  /* 0x0000761000137816 */ /* 0x000fce0000000013 */
.L_x_6281:
        /* <DEDUP_REMOVED lines=18> */
.L_x_6312:
[----:B------:R-:W2:Y:S02]  /*7010*/  LDG.E.U8 R2, desc[UR36][R2.64] ;  /* 0x0000002402027981 */ /* 0x000ea4000c1e1100 */
[----:B--2---:R-:W-:-:S04]  /*7020*/  I2FP.F32.U32 R0, R2 ;  /* 0x0000000200007245 */ /* 0x004fc80000201000 */
[----:B------:R-:W-:Y:S01]  /*7030*/  F2FP.F16.F32.PACK_AB R0, RZ, R0 ;  /* 0x00000000ff00723e */ /* 0x000fe200000000ff */
[----:B------:R-:W-:Y:S06]  /*7040*/  BRA `(.L_x_6314) ;  /* 0x0000000c009c7947 */ /* 0x000fec0003800000 */
.L_x_6311:
        /* <DEDUP_REMOVED lines=10> */
.L_x_6316:
[----:B------:R-:W2:Y:S02]  /*70f0*/  LDG.E R2, desc[UR36][R2.64] ;  /* 0x0000002402027981 */ /* 0x000ea4000c1e1900 */
[----:B--2---:R-:W-:-:S04]  /*7100*/  I2FP.F32.S32 R0, R2 ;  /* 0x0000000200007245 */ /* 0x004fc80000201400 */
[----:B------:R-:W-:Y:S01]  /*7110*/  F2FP.F16.F32.PACK_AB R0, RZ, R0 ;  /* 0x00000000ff00723e */ /* 0x000fe200000000ff */
[----:B------:R-:W-:Y:S06]  /*7120*/  BRA `(.L_x_6314) ;  /* 0x0000000c00647947 */ /* 0x000fec0003800000 */
.L_x_6315:
[----:B------:R-:W2:Y:S02]  /*7130*/  LDG.E.U16 R2, desc[UR36][R2.64] ;  /* 0x0000002402027981 */ /* 0x000ea4000c1e1500 */
[----:B--2---:R-:W0:Y:S02]  /*7140*/  I2F.S16 R0, R2 ;  /* 0x0000000200007306 */ /* 0x004e240000101400 */
[----:B0-----:R-:W-:Y:S01]  /*7150*/  F2FP.F16.F32.PACK_AB R0, RZ, R0 ;  /* 0x00000000ff00723e */ /* 0x001fe200000000ff */
[----:B------:R-:W-:Y:S06]  /*7160*/  BRA `(.L_x_6314) ;  /* 0x0000000c00547947 */ /* 0x000fec0003800000 */
.L_x_6310:
        /* <DEDUP_REMOVED lines=9> */
.L_x_6318:
[----:B------:R0:W5:Y:S01]  /*7200*/  LDG.E.U16 R0, desc[UR36][R2.64] ;  /* 0x0000002402007981 */ /* 0x000162000c1e1500 */
[----:B------:R-:W-:Y:S05]  /*7210*/  BRA `(.L_x_6314) ;  /* 0x0000000c00287947 */ /* 0x000fea0003800000 */
.L_x_6317:
        /* <DEDUP_REMOVED lines=9> */
.L_x_6320:
[----:B------:R1:W5:Y:S01]  /*72b0*/  LDG.E.U16 R0, desc[UR36][R2.64] ;  /* 0x0000002402007981 */ /* 0x000362000c1e1500 */
[----:B------:R-:W-:Y:S05]  /*72c0*/  BRA `(.L_x_6314) ;  /* 0x0000000800fc7947 */ /* 0x000fea0003800000 */
.L_x_6319:
        /* <DEDUP_REMOVED lines=12> */
.L_x_6309:
        /* <DEDUP_REMOVED lines=13> */
.L_x_6323:
        /* <DEDUP_REMOVED lines=12> */
.L_x_6322:
        /* <DEDUP_REMOVED lines=27> */
.L_x_6325:
        /* <DEDUP_REMOVED lines=13> */
.L_x_6324:
[----:B------:R-:W2:Y:S02]  /*77a0*/  LDG.E.U16 R0, desc[UR36][R2.64] ;  /* 0x0000002402007981 */ /* 0x000ea4000c1e1500 */
[----:B--2---:R-:W-:-:S05]  /*77b0*/  IMAD.U32 R0, R0, 0x10000, RZ ;  /* 0x0001000000007824 */ /* 0x004fca00078e00ff */
[----:B------:R-:W-:Y:S01]  /*77c0*/  F2FP.F16.F32.PACK_AB R0, RZ, R0 ;  /* 0x00000000ff00723e */ /* 0x000fe200000000ff */
[----:B------:R-:W-:Y:S06]  /*77d0*/  BRA `(.L_x_6314) ;  /* 0x0000000400b87947 */ /* 0x000fec0003800000 */
.L_x_6321:
        /* <DEDUP_REMOVED lines=12> */
.L_x_6328:
        /* <DEDUP_REMOVED lines=21> */
.L_x_6332:
[----:B------:R-:W-:Y:S05]  /*79f0*/  BSYNC.RECONVERGENT B1 ;  /* 0x0000000000017941 */ /* 0x000fea0003800200 */
.L_x_6331:
[----:B------:R-:W-:Y:S01]  /*7a00*/  IMAD.SHL.U32 R0, R0, 0x100000, RZ ;  /* 0x0010000000007824 */ /* 0x000fe200078e00ff */
[----:B------:R-:W-:-:S04]  /*7a10*/  LEA R2, R2, 0x3b800000, 0x17 ;  /* 0x3b80000002027811 */ /* 0x000fc800078eb8ff */
[----:B------:R-:W-:-:S07]  /*7a20*/  LOP3.LUT R0, R2, R0, R7, 0xfe, !PT ;  /* 0x0000000002007212 */ /* 0x000fce00078efe07 */
.L_x_6330:
[----:B------:R-:W-:Y:S05]  /*7a30*/  BSYNC.RECONVERGENT B0 ;  /* 0x0000000000007941 */ /* 0x000fea0003800200 */
.L_x_6329:
[----:B------:R-:W-:Y:S01]  /*7a40*/  F2FP.F16.F32.PACK_AB R0, RZ, R0 ;  /* 0x00000000ff00723e */ /* 0x000fe200000000ff */
[----:B------:R-:W-:Y:S06]  /*7a50*/  BRA `(.L_x_6314) ;  /* 0x0000000400187947 */ /* 0x000fec0003800000 */
.L_x_6327:
        /* <DEDUP_REMOVED lines=21> */
.L_x_6336:
[----:B------:R-:W-:Y:S05]  /*7bb0*/  BSYNC.RECONVERGENT B1 ;  /* 0x0000000000017941 */ /* 0x000fea0003800200 */
.L_x_6335:
[----:B------:R-:W-:Y:S01]  /*7bc0*/  IMAD.SHL.U32 R0, R0, 0x200000, RZ ;  /* 0x0020000000007824 */ /* 0x000fe200078e00ff */
[----:B------:R-:W-:-:S04]  /*7bd0*/  LEA R2, R2, 0x37800000, 0x17 ;  /* 0x3780000002027811 */ /* 0x000fc800078eb8ff */
[----:B------:R-:W-:-:S07]  /*7be0*/  LOP3.LUT R0, R2, R0, R7, 0xfe, !PT ;  /* 0x0000000002007212 */ /* 0x000fce00078efe07 */
.L_x_6334:
[----:B------:R-:W-:Y:S05]  /*7bf0*/  BSYNC.RECONVERGENT B0 ;  /* 0x0000000000007941 */ /* 0x000fea0003800200 */
.L_x_6333:
[----:B------:R-:W-:Y:S01]  /*7c00*/  F2FP.F16.F32.PACK_AB R0, RZ, R0 ;  /* 0x00000000ff00723e */ /* 0x000fe200000000ff */
[----:B------:R-:W-:Y:S06]  /*7c10*/  BRA `(.L_x_6314) ;  /* 0x0000000000a87947 */ /* 0x000fec0003800000 */
.L_x_6326:
        /* <DEDUP_REMOVED lines=14> */
.L_x_6340:
[----:B------:R-:W-:Y:S05]  /*7d00*/  BSYNC.RECONVERGENT B0 ;  /* 0x0000000000007941 */ /* 0x000fea0003800200 */
.L_x_6339:
[----:B------:R-:W-:Y:S01]  /*7d10*/  F2FP.F16.F32.PACK_AB R0, RZ, R0 ;  /* 0x00000000ff00723e */ /* 0x000fe200000000ff */
[----:B------:R-:W-:Y:S06]  /*7d20*/  BRA `(.L_x_6314) ;  /* 0x0000000000647947 */ /* 0x000fec0003800000 */
.L_x_6313:
        /* <DEDUP_REMOVED lines=16> */
.L_x_6341:
[----:B------:R-:W-:Y:S01]  /*7e30*/  PRMT R0, RZ, 0x7610, R0 ;  /* 0x00007610ff007816 */ /* 0x000fe20000000000 */
[----:B------:R-:W-:Y:S06]  /*7e40*/  BRA `(.L_x_6314) ;  /* 0x00000000001c7947 */ /* 0x000fec0003800000 */
.L_x_6338:
[----:B------:R-:W2:Y:S02]  /*7e50*/  LDG.E.64 R2, desc[UR36][R2.64] ;  /* 0x0000002402027981 */ /* 0x000ea4000c1e1b00 */
[----:B--2---:R-:W0:Y:S02]  /*7e60*/  I2F.U64 R0, R2 ;  /* 0x0000000200007312 */ /* 0x004e240000301000 */
[----:B0-----:R-:W-:Y:S01]  /*7e70*/  F2FP.F16.F32.PACK_AB R0, RZ, R0 ;  /* 0x00000000ff00723e */ /* 0x001fe200000000ff */
[----:B------:R-:W-:Y:S06]  /*7e80*/  BRA `(.L_x_6314) ;  /* 0x00000000000c7947 */ /* 0x000fec0003800000 */
.L_x_6337:
[----:B------:R-:W2:Y:S02]  /*7e90*/  LDG.E R2, desc[UR36][R2.64] ;  /* 0x0000002402027981 */ /* 0x000ea4000c1e1900 */
[----:B--2---:R-:W-:-:S04]  /*7ea0*/  I2FP.F32.U32 R0, R2 ;  /* 0x0000000200007245 */ /* 0x004fc80000201000 */
[----:B------:R-:W-:-:S07]  /*7eb0*/  F2FP.F16.F32.PACK_AB R0, RZ, R0 ;  /* 0x00000000ff00723e */ /* 0x000fce00000000ff */
.L_x_6314:
        /* <DEDUP_REMOVED lines=29> */
.L_x_6345:
[----:B------:R-:W-:-:S06]  /*8090*/  HADD2.F32 R5, -RZ, R0.H0_H0 ;  /* 0x20000000ff057230 */ /* 0x000fcc0000004100 */
[----:B------:R-:W0:Y:S02]  /*80a0*/  F2I.S64.TRUNC R4, R5 ;  /* 0x0000000500047311 */ /* 0x000e24000020d900 */
[----:B0-----:R0:W-:Y:S01]  /*80b0*/  STG.E.U8 desc[UR36][R2.64], R4 ;  /* 0x0000000402007986 */ /* 0x0011e2000c101124 */
[----:B------:R-:W-:Y:S05]  /*80c0*/  BRA `(.L_x_6347) ;  /* 0x0000000c006c7947 */ /* 0x000fea0003800000 */
.L_x_6344:
        /* <DEDUP_REMOVED lines=10> */
.L_x_6349:
[----:B------:R-:W-:-:S04]  /*8170*/  HADD2.F32 R0, -RZ, R0.H0_H0 ;  /* 0x20000000ff007230 */ /* 0x000fc80000004100 */
[----:B------:R-:W0:Y:S02]  /*8180*/  F2I.FTZ.TRUNC.NTZ R5, R0 ;  /* 0x0000000000057305 */ /* 0x000e24000021f100 */
[----:B0-----:R0:W-:Y:S01]  /*8190*/  STG.E desc[UR36][R2.64], R5 ;  /* 0x0000000502007986 */ /* 0x0011e2000c101924 */
[----:B------:R-:W-:Y:S05]  /*81a0*/  BRA `(.L_x_6347) ;  /* 0x0000000c00347947 */ /* 0x000fea0003800000 */
.L_x_6348:
[----:B------:R-:W-:-:S04]  /*81b0*/  HADD2.F32 R0, -RZ, R0.H0_H0 ;  /* 0x20000000ff007230 */ /* 0x000fc80000004100 */
[----:B------:R-:W0:Y:S02]  /*81c0*/  F2I.FTZ.TRUNC.NTZ R5, R0 ;  /* 0x0000000000057305 */ /* 0x000e24000021f100 */
[----:B0-----:R0:W-:Y:S01]  /*81d0*/  STG.E.U16 desc[UR36][R2.64], R5 ;  /* 0x0000000502007986 */ /* 0x0011e2000c101524 */
[----:B------:R-:W-:Y:S05]  /*81e0*/  BRA `(.L_x_6347) ;  /* 0x0000000c00247947 */ /* 0x000fea0003800000 */
.L_x_6343:
        /* <DEDUP_REMOVED lines=9> */
.L_x_6351:
[----:B------:R0:W-:Y:S01]  /*8280*/  STG.E.U16 desc[UR36][R2.64], R0 ;  /* 0x0000000002007986 */ /* 0x0001e2000c101524 */
[----:B------:R-:W-:Y:S05]  /*8290*/  BRA `(.L_x_6347) ;  /* 0x0000000800f87947 */ /* 0x000fea0003800000 */
.L_x_6350:
        /* <DEDUP_REMOVED lines=10> */
.L_x_6353:
[----:B------:R-:W-:-:S05]  /*8340*/  HADD2.F32 R0, -RZ, R0.H0_H0 ;  /* 0x20000000ff007230 */ /* 0x000fca0000004100 */
[----:B------:R-:W-:-:S04]  /*8350*/  F2FP.F16.F32.PACK_AB R0, RZ, R0 ;  /* 0x00000000ff00723e */ /* 0x000fc800000000ff */
[----:B------:R-:W-:-:S05]  /*8360*/  PRMT R0, R0, 0x5410, RZ ;  /* 0x0000541000007816 */ /* 0x000fca00000000ff */
[----:B------:R0:W-:Y:S01]  /*8370*/  STG.E desc[UR36][R2.64], R0 ;  /* 0x0000000002007986 */ /* 0x0001e2000c101924 */
[----:B------:R-:W-:Y:S05]  /*8380*/  BRA `(.L_x_6347) ;  /* 0x0000000800bc7947 */ /* 0x000fea0003800000 */
.L_x_6352:
[----:B------:R-:W-:-:S05]  /*8390*/  HADD2.F32 R4, -RZ, R0.H0_H0 ;  /* 0x20000000ff047230 */ /* 0x000fca0000004100 */
[----:B------:R-:W-:-:S06]  /*83a0*/  FMUL.FTZ R4, R4, 1 ;  /* 0x3f80000004047820 */ /* 0x000fcc0000410000 */
[----:B------:R-:W0:Y:S02]  /*83b0*/  F2F.F64.F32 R4, R4 ;  /* 0x0000000400047310 */ /* 0x000e240000201800 */
[----:B0-----:R0:W-:Y:S01]  /*83c0*/  STG.E.64 desc[UR36][R2.64], R4 ;  /* 0x0000000402007986 */ /* 0x0011e2000c101b24 */
[----:B------:R-:W-:Y:S05]  /*83d0*/  BRA `(.L_x_6347) ;  /* 0x0000000800a87947 */ /* 0x000fea0003800000 */
.L_x_6342:
        /* <DEDUP_REMOVED lines=14> */
.L_x_6357:
        /* <DEDUP_REMOVED lines=18> */
.L_x_6360:
[----:B------:R-:W-:-:S04]  /*85e0*/  SHF.R.U32.HI R5, RZ, 0x18, R5 ;  /* 0x00000018ff057819 */ /* 0x000fc80000011605 */
[----:B------:R-:W-:-:S07]  /*85f0*/  LOP3.LUT R0, R0, 0x80, R5, 0xf8, !PT ;  /* 0x0000008000007812 */ /* 0x000fce00078ef805 */
.L_x_6359:
[----:B------:R-:W-:Y:S05]  /*8600*/  BSYNC.RECONVERGENT B0 ;  /* 0x0000000000007941 */ /* 0x000fea0003800200 */
.L_x_6358:
[----:B------:R3:W-:Y:S01]  /*8610*/  STG.E.U8 desc[UR36][R2.64], R0 ;  /* 0x0000000002007986 */ /* 0x0007e2000c101124 */
[----:B------:R-:W-:Y:S05]  /*8620*/  BRA `(.L_x_6347) ;  /* 0x0000000800147947 */ /* 0x000fea0003800000 */
.L_x_6356:
        /* <DEDUP_REMOVED lines=18> */
.L_x_6363:
[----:B------:R-:W-:-:S04]  /*8750*/  SHF.R.U32.HI R5, RZ, 0x18, R5 ;  /* 0x00000018ff057819 */ /* 0x000fc80000011605 */
[----:B------:R-:W-:-:S07]  /*8760*/  LOP3.LUT R0, R0, 0x80, R5, 0xf8, !PT ;  /* 0x0000008000007812 */ /* 0x000fce00078ef805 */
.L_x_6362:
[----:B------:R-:W-:Y:S05]  /*8770*/  BSYNC.RECONVERGENT B0 ;  /* 0x0000000000007941 */ /* 0x000fea0003800200 */
.L_x_6361:
[----:B------:R0:W-:Y:S01]  /*8780*/  STG.E.U8 desc[UR36][R2.64], R0 ;  /* 0x0000000002007986 */ /* 0x0001e2000c101124 */
[----:B------:R-:W-:Y:S05]  /*8790*/  BRA `(.L_x_6347) ;  /* 0x0000000400b87947 */ /* 0x000fea0003800000 */
.L_x_6355:
        /* <DEDUP_REMOVED lines=22> */
.L_x_6365:
[----:B------:R-:W-:-:S06]  /*8900*/  HADD2.F32 R4, -RZ, R0.H0_H0 ;  /* 0x20000000ff047230 */ /* 0x000fcc0000004100 */
[----:B------:R-:W0:Y:S02]  /*8910*/  F2I.U64.TRUNC R4, R4 ;  /* 0x0000000400047311 */ /* 0x000e24000020d800 */
[----:B0-----:R1:W-:Y:S01]  /*8920*/  STG.E.64 desc[UR36][R2.64], R4 ;  /* 0x0000000402007986 */ /* 0x0013e2000c101b24 */
[----:B------:R-:W-:Y:S05]  /*8930*/  BRA `(.L_x_6347) ;  /* 0x0000000400507947 */ /* 0x000fea0003800000 */
.L_x_6364:
[----:B------:R-:W-:-:S04]  /*8940*/  HADD2.F32 R0, -RZ, R0.H0_H0 ;  /* 0x20000000ff007230 */ /* 0x000fc80000004100 */
[----:B------:R-:W0:Y:S02]  /*8950*/  F2I.FTZ.U32.TRUNC.NTZ R5, R0 ;  /* 0x0000000000057305 */ /* 0x000e24000021f000 */
[----:B0-----:R0:W-:Y:S01]  /*8960*/  STG.E desc[UR36][R2.64], R5 ;  /* 0x0000000502007986 */ /* 0x0011e2000c101924 */
[----:B------:R-:W-:Y:S05]  /*8970*/  BRA `(.L_x_6347) ;  /* 0x0000000400407947 */ /* 0x000fea0003800000 */
.L_x_6354:
        /* <DEDUP_REMOVED lines=11> */
.L_x_6367:
[----:B------:R-:W-:Y:S01]  /*8a30*/  HADD2.F32 R0, -RZ, R0.H0_H0 ;  /* 0x20000000ff007230 */ /* 0x000fe20000004100 */
[----:B------:R-:W-:-:S04]  /*8a40*/  CS2R R6, SRZ ;  /* 0x0000000000067805 */ /* 0x000fc8000001ff00 */
[----:B------:R-:W-:-:S04]  /*8a50*/  FMUL.FTZ R0, R0, 1 ;  /* 0x3f80000000007820 */ /* 0x000fc80000410000 */
[----:B------:R-:W0:Y:S02]  /*8a60*/  F2F.F64.F32 R4, R0 ;  /* 0x0000000000047310 */ /* 0x000e240000201800 */
[----:B0-----:R0:W-:Y:S01]  /*8a70*/  STG.E.128 desc[UR36][R2.64], R4 ;  /* 0x0000000402007986 */ /* 0x0011e2000c101d24 */
[----:B------:R-:W-:Y:S05]  /*8a80*/  BRA `(.L_x_6347) ;  /* 0x0000000000fc7947 */ /* 0x000fea0003800000 */
.L_x_6366:
[----:B------:R-:W-:-:S09]  /*8a90*/  UISETP.NE.AND UP0, UPT, UR4, 0xf, UPT ;  /* 0x0000000f0400788c */ /* 0x000fd2000bf05270 */
[----:B------:R-:W-:Y:S05]  /*8aa0*/  BRA.U !UP0, `(.L_x_6368) ;  /* 0x0000000108e87547 */ /* 0x000fea000b800000 */
[----:B------:R-:W-:-:S09]  /*8ab0*/  UISETP.NE.AND UP0, UPT, UR4, 0x17, UPT ;  /* 0x000000170400788c */ /* 0x000fd2000bf05270 */
[----:B------:R-:W-:Y:S05]  /*8ac0*/  BRA.U !UP0, `(.L_x_6369) ;  /* 0x0000000108907547 */ /* 0x000fea000b800000 */
[----:B------:R-:W-:-:S09]  /*8ad0*/  UISETP.NE.AND UP0, UPT, UR4, 0x18, UPT ;  /* 0x000000180400788c */ /* 0x000fd2000bf05270 */
[----:B------:R-:W-:Y:S05]  /*8ae0*/  BRA.U !UP0, `(.L_x_6370) ;  /* 0x0000000108447547 */ /* 0x000fea000b800000 */
.L_x_6346:
        /* <DEDUP_REMOVED lines=16> */
.L_x_6371:
[----:B------:R-:W-:Y:S05]  /*8bf0*/  BRA `(.L_x_6347) ;  /* 0x0000000000a07947 */ /* 0x000fea0003800000 */
.L_x_6370:
        /* <DEDUP_REMOVED lines=13> */
.L_x_6373:
[----:B------:R-:W-:Y:S05]  /*8cd0*/  BSYNC.RECONVERGENT B0 ;  /* 0x0000000000007941 */ /* 0x000fea0003800200 */
.L_x_6372:
[----:B------:R-:W-:-:S05]  /*8ce0*/  LOP3.LUT R5, R0, 0x80, R5, 0xf8, !PT ;  /* 0x0000008000057812 */ /* 0x000fca00078ef805 */
[----:B------:R0:W-:Y:S01]  /*8cf0*/  STG.E.U8 desc[UR36][R2.64], R5 ;  /* 0x0000000502007986 */ /* 0x0001e2000c101124 */
[----:B------:R-:W-:Y:S05]  /*8d00*/  BRA `(.L_x_6347) ;  /* 0x00000000005c7947 */ /* 0x000fea0003800000 */
.L_x_6369:
        /* <DEDUP_REMOVED lines=12> */
.L_x_6375:
[----:B------:R-:W-:Y:S01]  /*8dd0*/  IMAD.MOV.U32 R0, RZ, RZ, 0x7f ;  /* 0x0000007fff007424 */ /* 0x000fe200078e00ff */
[----:B------:R-:W-:-:S04]  /*8de0*/  ISETP.GT.U32.AND P0, PT, R4, 0x7f800000, PT ;  /* 0x7f8000000400780c */ /* 0x000fc80003f04070 */
[----:B------:R-:W-:-:S09]  /*8df0*/  SEL R0, R0, 0x7c, P0 ;  /* 0x0000007c00007807 */ /* 0x000fd20000000000 */
.L_x_6376:
[----:B------:R-:W-:Y:S05]  /*8e00*/  BSYNC.RECONVERGENT B0 ;  /* 0x0000000000007941 */ /* 0x000fea0003800200 */
.L_x_6374:
[----:B------:R-:W-:-:S04]  /*8e10*/  SHF.R.U32.HI R5, RZ, 0x18, R5 ;  /* 0x00000018ff057819 */ /* 0x000fc80000011605 */
[----:B------:R-:W-:-:S05]  /*8e20*/  LOP3.LUT R5, R0, 0x80, R5, 0xf8, !PT ;  /* 0x0000008000057812 */ /* 0x000fca00078ef805 */
[----:B------:R0:W-:Y:S01]  /*8e30*/  STG.E.U8 desc[UR36][R2.64], R5 ;  /* 0x0000000502007986 */ /* 0x0001e2000c101124 */
[----:B------:R-:W-:Y:S05]  /*8e40*/  BRA `(.L_x_6347) ;  /* 0x00000000000c7947 */ /* 0x000fea0003800000 */
.L_x_6368:
[----:B------:R-:W-:-:S05]  /*8e50*/  HADD2.F32 R0, -RZ, R0.H0_H0 ;  /* 0x20000000ff007230 */ /* 0x000fca0000004100 */
[----:B------:R-:W-:-:S05]  /*8e60*/  F2FP.BF16.F32.PACK_AB R0, RZ, R0 ;  /* 0x00000000ff00723e */ /* 0x000fca00000010ff */
[----:B------:R0:W-:Y:S02]  /*8e70*/  STG.E.U16 desc[UR36][R2.64], R0 ;  /* 0x0000000002007986 */ /* 0x0001e4000c101524 */
.L_x_6347:
[----:B------:R-:W-:-:S07]  /*8e80*/  VIADD R17, R17, 0x80 ;  /* 0x0000008011117836 */ /* 0x000fce0000000000 */
.L_x_6274:
[----:B------:R-:W-:Y:S05]  /*8e90*/  BSYNC.RECONVERGENT B6 ;  /* 0x0000000000067941 */ /* 0x000fea0003800200 */
.L_x_6273:
        /* <DEDUP_REMOVED lines=358> */
.L_x_6379:
        /* <DEDUP_REMOVED lines=19> */
.L_x_6383:
[----:B------:R-:W2:Y:S02]  /*a630*/  LDG.E.U8 R2, desc[UR36][R2.64] ;  /* 0x0000002402027981 */ /* 0x000ea4000c1e1100 */
[----:B--2---:R-:W-:-:S04]  /*a640*/  I2FP.F32.U32 R0, R2 ;  /* 0x0000000200007245 */ /* 0x004fc80000201000 */
[----:B------:R-:W-:-:S04]  /*a650*/  F2FP.F16.F32.PACK_AB R0, RZ, R0 ;  /* 0x00000000ff00723e */ /* 0x000fc800000000ff */
[----:B------:R-:W-:Y:S01]  /*a660*/  PRMT R19, R0, 0x7610, R19 ;  /* 0x0000761000137816 */ /* 0x000fe20000000013 */
[----:B------:R-:W-:Y:S06]  /*a670*/  BRA `(.L_x_6385) ;  /* 0x0000000c00d47947 */ /* 0x000fec0003800000 */
.L_x_6382:
        /* <DEDUP_REMOVED lines=11> */
.L_x_6387:
[----:B------:R-:W2:Y:S02]  /*a730*/  LDG.E R2, desc[UR36][R2.64] ;  /* 0x0000002402027981 */ /* 0x000ea4000c1e1900 */
[----:B--2---:R-:W-:-:S04]  /*a740*/  I2FP.F32.S32 R0, R2 ;  /* 0x0000000200007245 */ /* 0x004fc80000201400 */
[----:B------:R-:W-:-:S04]  /*a750*/  F2FP.F16.F32.PACK_AB R0, RZ, R0 ;  /* 0x00000000ff00723e */ /* 0x000fc800000000ff */
[----:B------:R-:W-:Y:S01]  /*a760*/  PRMT R19, R0, 0x7610, R19 ;  /* 0x0000761000137816 */ /* 0x000fe20000000013 */
[----:B------:R-:W-:Y:S06]  /*a770*/  BRA `(.L_x_6385) ;  /* 0x0000000c00947947 */ /* 0x000fec0003800000 */
.L_x_6386:
[----:B------:R-:W2:Y:S02]  /*a780*/  LDG.E.U16 R2, desc[UR36][R2.64] ;  /* 0x0000002402027981 */ /* 0x000ea4000c1e1500 */
[----:B--2---:R-:W0:Y:S02]  /*a790*/  I2F.S16 R0, R2 ;  /* 0x0000000200007306 */ /* 0x004e240000101400 */
[----:B0-----:R-:W-:-:S04]  /*a7a0*/  F2FP.F16.F32.PACK_AB R0, RZ, R0 ;  /* 0x00000000ff00723e */ /* 0x001fc800000000ff */
[----:B------:R-:W-:Y:S01]  /*a7b0*/  PRMT R19, R0, 0x7610, R19 ;  /* 0x0000761000137816 */ /* 0x000fe20000000013 */
[----:B------:R-:W-:Y:S06]  /*a7c0*/  BRA `(.L_x_6385) ;  /* 0x0000000c00807947 */ /* 0x000fec0003800000 */
.L_x_6381:
        /* <DEDUP_REMOVED lines=9> */
.L_x_6389:
[----:B------:R1:W5:Y:S01]  /*a860*/  LDG.E.U16 R19, desc[UR36][R2.64] ;  /* 0x0000002402137981 */ /* 0x000362000c1e1500 */
[----:B------:R-:W-:Y:S05]  /*a870*/  BRA `(.L_x_6385) ;  /* 0x0000000c00547947 */ /* 0x000fea0003800000 */
.L_x_6388:
        /* <DEDUP_REMOVED lines=9> */
.L_x_6391:
[----:B------:R0:W5:Y:S01]  /*a910*/  LDG.E.U16 R19, desc[UR36][R2.64] ;  /* 0x0000002402137981 */ /* 0x000162000c1e1500 */
[----:B------:R-:W-:Y:S05]  /*a920*/  BRA `(.L_x_6385) ;  /* 0x0000000c00287947 */ /* 0x000fea0003800000 */
.L_x_6390:
        /* <DEDUP_REMOVED lines=13> */
.L_x_6380:
        /* <DEDUP_REMOVED lines=14> */
.L_x_6394:
        /* <DEDUP_REMOVED lines=13> */
.L_x_6393:
        /* <DEDUP_REMOVED lines=27> */
.L_x_6396:
        /* <DEDUP_REMOVED lines=14> */
.L_x_6395:
[----:B------:R-:W2:Y:S02]  /*ae40*/  LDG.E.U16 R0, desc[UR36][R2.64] ;  /* 0x0000002402007981 */ /* 0x000ea4000c1e1500 */
[----:B--2---:R-:W-:-:S05]  /*ae50*/  IMAD.U32 R0, R0, 0x10000, RZ ;  /* 0x0001000000007824 */ /* 0x004fca00078e00ff */
[----:B------:R-:W-:-:S04]  /*ae60*/  F2FP.F16.F32.PACK_AB R0, RZ, R0 ;  /* 0x00000000ff00723e */ /* 0x000fc800000000ff */
[----:B------:R-:W-:Y:S01]  /*ae70*/  PRMT R19, R0, 0x7610, R19 ;  /* 0x0000761000137816 */ /* 0x000fe20000000013 */
[----:B------:R-:W-:Y:S06]  /*ae80*/  BRA `(.L_x_6385) ;  /* 0x0000000400d07947 */ /* 0x000fec0003800000 */
.L_x_6392:
        /* <DEDUP_REMOVED lines=13> */
.L_x_6399:
        /* <DEDUP_REMOVED lines=21> */
.L_x_6403:
[----:B------:R-:W-:Y:S05]  /*b0b0*/  BSYNC.RECONVERGENT B1 ;  /* 0x0000000000017941 */ /* 0x000fea0003800200 */
.L_x_6402:
[----:B------:R-:W-:Y:S01]  /*b0c0*/  IMAD.SHL.U32 R0, R0, 0x100000, RZ ;  /* 0x0010000000007824 */ /* 0x000fe200078e00ff */
[----:B------:R-:W-:-:S04]  /*b0d0*/  LEA R2, R2, 0x3b800000, 0x17 ;  /* 0x3b80000002027811 */ /* 0x000fc800078eb8ff */
[----:B------:R-:W-:-:S07]  /*b0e0*/  LOP3.LUT R0, R2, R0, R7, 0xfe, !PT ;  /* 0x0000000002007212 */ /* 0x000fce00078efe07 */
.L_x_6401:
[----:B------:R-:W-:Y:S05]  /*b0f0*/  BSYNC.RECONVERGENT B0 ;  /* 0x0000000000007941 */ /* 0x000fea0003800200 */
.L_x_6400:
[----:B------:R-:W-:-:S04]  /*b100*/  F2FP.F16.F32.PACK_AB R0, RZ, R0 ;  /* 0x00000000ff00723e */ /* 0x000fc800000000ff */
[----:B------:R-:W-:Y:S01]  /*b110*/  PRMT R19, R0, 0x7610, R19 ;  /* 0x0000761000137816 */ /* 0x000fe20000000013 */
[----:B------:R-:W-:Y:S06]  /*b120*/  BRA `(.L_x_6385) ;  /* 0x0000000400287947 */ /* 0x000fec0003800000 */
.L_x_6398:
        /* <DEDUP_REMOVED lines=21> */
.L_x_6407:
[----:B------:R-:W-:Y:S05]  /*b280*/  BSYNC.RECONVERGENT B1 ;  /* 0x0000000000017941 */ /* 0x000fea0003800200 */
.L_x_6406:
[----:B------:R-:W-:Y:S01]  /*b290*/  IMAD.SHL.U32 R0, R0, 0x200000, RZ ;  /* 0x0020000000007824 */ /* 0x000fe200078e00ff */
[----:B------:R-:W-:-:S04]  /*b2a0*/  LEA R2, R2, 0x37800000, 0x17 ;  /* 0x3780000002027811 */ /* 0x000fc800078eb8ff */
[----:B------:R-:W-:-:S07]  /*b2b0*/  LOP3.LUT R0, R2, R0, R7, 0xfe, !PT ;  /* 0x0000000002007212 */ /* 0x000fce00078efe07 */
.L_x_6405:
[----:B------:R-:W-:Y:S05]  /*b2c0*/  BSYNC.RECONVERGENT B0 ;  /* 0x0000000000007941 */ /* 0x000fea0003800200 */
.L_x_6404:
[----:B------:R-:W-:-:S04]  /*b2d0*/  F2FP.F16.F32.PACK_AB R0, RZ, R0 ;  /* 0x00000000ff00723e */ /* 0x000fc800000000ff */
[----:B------:R-:W-:Y:S01]  /*b2e0*/  PRMT R19, R0, 0x7610, R19 ;  /* 0x0000761000137816 */ /* 0x000fe20000000013 */
[----:B------:R-:W-:Y:S06]  /*b2f0*/  BRA `(.L_x_6385) ;  /* 0x0000000000b47947 */ /* 0x000fec0003800000 */
.L_x_6397:
        /* <DEDUP_REMOVED lines=14> */
.L_x_6411:
[----:B------:R-:W-:Y:S05]  /*b3e0*/  BSYNC.RECONVERGENT B0 ;  /* 0x0000000000007941 */ /* 0x000fea0003800200 */
.L_x_6410:
[----:B------:R-:W-:-:S04]  /*b3f0*/  F2FP.F16.F32.PACK_AB R0, RZ, R0 ;  /* 0x00000000ff00723e */ /* 0x000fc800000000ff */
[----:B------:R-:W-:Y:S01]  /*b400*/  PRMT R19, R0, 0x7610, R19 ;  /* 0x0000761000137816 */ /* 0x000fe20000000013 */
[----:B------:R-:W-:Y:S06]  /*b410*/  BRA `(.L_x_6385) ;  /* 0x00000000006c7947 */ /* 0x000fec0003800000 */
.L_x_6384:
        /* <DEDUP_REMOVED lines=16> */
.L_x_6412:
[----:B------:R-:W-:Y:S01]  /*b520*/  PRMT R19, RZ, 0x7610, R19 ;  /* 0x00007610ff137816 */ /* 0x000fe20000000013 */
[----:B------:R-:W-:Y:S06]  /*b530*/  BRA `(.L_x_6385) ;  /* 0x0000000000247947 */ /* 0x000fec0003800000 */
.L_x_6409:
[----:B------:R-:W2:Y:S02]  /*b540*/  LDG.E.64 R2, desc[UR36][R2.64] ;  /* 0x0000002402027981 */ /* 0x000ea4000c1e1b00 */
[----:B--2---:R-:W0:Y:S02]  /*b550*/  I2F.U64 R0, R2 ;  /* 0x0000000200007312 */ /* 0x004e240000301000 */
[----:B0-----:R-:W-:-:S04]  /*b560*/  F2FP.F16.F32.PACK_AB R0, RZ, R0 ;  /* 0x00000000ff00723e */ /* 0x001fc800000000ff */
[----:B------:R-:W-:Y:S01]  /*b570*/  PRMT R19, R0, 0x7610, R19 ;  /* 0x0000761000137816 */ /* 0x000fe20000000013 */
[----:B------:R-:W-:Y:S06]  /*b580*/  BRA `(.L_x_6385) ;  /* 0x0000000000107947 */ /* 0x000fec0003800000 */
.L_x_6408:
[----:B------:R-:W2:Y:S02]  /*b590*/  LDG.E R2, desc[UR36][R2.64] ;  /* 0x0000002402027981 */ /* 0x000ea4000c1e1900 */
[----:B--2---:R-:W-:-:S04]  /*b5a0*/  I2FP.F32.U32 R0, R2 ;  /* 0x0000000200007245 */ /* 0x004fc80000201000 */
[----:B------:R-:W-:-:S04]  /*b5b0*/  F2FP.F16.F32.PACK_AB R0, RZ, R0 ;  /* 0x00000000ff00723e */ /* 0x000fc800000000ff */
[----:B------:R-:W-:-:S07]  /*b5c0*/  PRMT R19, R0, 0x7610, R19 ;  /* 0x0000761000137816 */ /* 0x000fce0000000013 */
.L_x_6385:
        /* <DEDUP_REMOVED lines=18> */
.L_x_6416:
[----:B------:R-:W2:Y:S02]  /*b6f0*/  LDG.E.U8 R2, desc[UR36][R2.64] ;  /* 0x0000002402027981 */ /* 0x000ea4000c1e1100 */
[----:B--2---:R-:W-:-:S04]  /*b700*/  I2FP.F32.U32 R0, R2 ;  /* 0x0000000200007245 */ /* 0x004fc80000201000 */
[----:B------:R-:W-:Y:S01]  /*b710*/  F2FP.F16.F32.PACK_AB R0, RZ, R0 ;  /* 0x00000000ff00723e */ /* 0x000fe200000000ff */
[----:B------:R-:W-:Y:S06]  /*b720*/  BRA `(.L_x_6418) ;  /* 0x0000000c009c7947 */ /* 0x000fec0003800000 */
.L_x_6415:
        /* <DEDUP_REMOVED lines=10> */
.L_x_6420:
[----:B------:R-:W2:Y:S02]  /*b7d0*/  LDG.E R2, desc[UR36][R2.64] ;  /* 0x0000002402027981 */ /* 0x000ea4000c1e1900 */
[----:B--2---:R-:W-:-:S04]  /*b7e0*/  I2FP.F32.S32 R0, R2 ;  /* 0x0000000200007245 */ /* 0x004fc80000201400 */
[----:B------:R-:W-:Y:S01]  /*b7f0*/  F2FP.F16.F32.PACK_AB R0, RZ, R0 ;  /* 0x00000000ff00723e */ /* 0x000fe200000000ff */
[----:B------:R-:W-:Y:S06]  /*b800*/  BRA `(.L_x_6418) ;  /* 0x0000000c00647947 */ /* 0x000fec0003800000 */
.L_x_6419:
[----:B------:R-:W2:Y:S02]  /*b810*/  LDG.E.U16 R2, desc[UR36][R2.64] ;  /* 0x0000002402027981 */ /* 0x000ea4000c1e1500 */
[----:B--2---:R-:W0:Y:S02]  /*b820*/  I2F.S16 R0, R2 ;  /* 0x0000000200007306 */ /* 0x004e240000101400 */
[----:B0-----:R-:W-:Y:S01]  /*b830*/  F2FP.F16.F32.PACK_AB R0, RZ, R0 ;  /* 0x00000000ff00723e */ /* 0x001fe200000000ff */
[----:B------:R-:W-:Y:S06]  /*b840*/  BRA `(.L_x_6418) ;  /* 0x0000000c00547947 */ /* 0x000fec0003800000 */
.L_x_6414:
        /* <DEDUP_REMOVED lines=9> */
.L_x_6422:
[----:B------:R0:W5:Y:S01]  /*b8e0*/  LDG.E.U16 R0, desc[UR36][R2.64] ;  /* 0x0000002402007981 */ /* 0x000162000c1e1500 */
[----:B------:R-:W-:Y:S05]  /*b8f0*/  BRA `(.L_x_6418) ;  /* 0x0000000c00287947 */ /* 0x000fea0003800000 */
.L_x_6421:
        /* <DEDUP_REMOVED lines=9> */
.L_x_6424:
[----:B------:R1:W5:Y:S01]  /*b990*/  LDG.E.U16 R0, desc[UR36][R2.64] ;  /* 0x0000002402007981 */ /* 0x000362000c1e1500 */
[----:B------:R-:W-:Y:S05]  /*b9a0*/  BRA `(.L_x_6418) ;  /* 0x0000000800fc7947 */ /* 0x000fea0003800000 */
.L_x_6423:
        /* <DEDUP_REMOVED lines=12> */
.L_x_6413:
        /* <DEDUP_REMOVED lines=13> */
.L_x_6427:
        /* <DEDUP_REMOVED lines=12> */
.L_x_6426:
        /* <DEDUP_REMOVED lines=27> */
.L_x_6429:
        /* <DEDUP_REMOVED lines=13> */
.L_x_6428:
[----:B------:R-:W2:Y:S02]  /*be80*/  LDG.E.U16 R0, desc[UR36][R2.64] ;  /* 0x0000002402007981 */ /* 0x000ea4000c1e1500 */
[----:B--2---:R-:W-:-:S05]  /*be90*/  IMAD.U32 R0, R0, 0x10000, RZ ;  /* 0x0001000000007824 */ /* 0x004fca00078e00ff */
[----:B------:R-:W-:Y:S01]  /*bea0*/  F2FP.F16.F32.PACK_AB R0, RZ, R0 ;  /* 0x00000000ff00723e */ /* 0x000fe200000000ff */
[----:B------:R-:W-:Y:S06]  /*beb0*/  BRA `(.L_x_6418) ;  /* 0x0000000400b87947 */ /* 0x000fec0003800000 */
.L_x_6425:
        /* <DEDUP_REMOVED lines=12> */
.L_x_6432:
        /* <DEDUP_REMOVED lines=21> */
.L_x_6436:
[----:B------:R-:W-:Y:S05]  /*c0d0*/  BSYNC.RECONVERGENT B1 ;  /* 0x0000000000017941 */ /* 0x000fea0003800200 */
.L_x_6435:
[----:B------:R-:W-:Y:S01]  /*c0e0*/  IMAD.SHL.U32 R0, R0, 0x100000, RZ ;  /* 0x0010000000007824 */ /* 0x000fe200078e00ff */
[----:B------:R-:W-:-:S04]  /*c0f0*/  LEA R2, R2, 0x3b800000, 0x17 ;  /* 0x3b80000002027811 */ /* 0x000fc800078eb8ff */
[----:B------:R-:W-:-:S07]  /*c100*/  LOP3.LUT R0, R2, R0, R7, 0xfe, !PT ;  /* 0x0000000002007212 */ /* 0x000fce00078efe07 */
.L_x_6434:
[----:B------:R-:W-:Y:S05]  /*c110*/  BSYNC.RECONVERGENT B0 ;  /* 0x0000000000007941 */ /* 0x000fea0003800200 */
.L_x_6433:
[----:B------:R-:W-:Y:S01]  /*c120*/  F2FP.F16.F32.PACK_AB R0, RZ, R0 ;  /* 0x00000000ff00723e */ /* 0x000fe200000000ff */
[----:B------:R-:W-:Y:S06]  /*c130*/  BRA `(.L_x_6418) ;  /* 0x0000000400187947 */ /* 0x000fec0003800000 */
.L_x_6431:
        /* <DEDUP_REMOVED lines=21> */
.L_x_6440:
[----:B------:R-:W-:Y:S05]  /*c290*/  BSYNC.RECONVERGENT B1 ;  /* 0x0000000000017941 */ /* 0x000fea0003800200 */
.L_x_6439:
[----:B------:R-:W-:Y:S01]  /*c2a0*/  IMAD.SHL.U32 R0, R0, 0x200000, RZ ;  /* 0x0020000000007824 */ /* 0x000fe200078e00ff */
[----:B------:R-:W-:-:S04]  /*c2b0*/  LEA R2, R2, 0x37800000, 0x17 ;  /* 0x3780000002027811 */ /* 0x000fc800078eb8ff */
[----:B------:R-:W-:-:S07]  /*c2c0*/  LOP3.LUT R0, R2, R0, R7, 0xfe, !PT ;  /* 0x0000000002007212 */ /* 0x000fce00078efe07 */
.L_x_6438:
[----:B------:R-:W-:Y:S05]  /*c2d0*/  BSYNC.RECONVERGENT B0 ;  /* 0x0000000000007941 */ /* 0x000fea0003800200 */
.L_x_6437:
[----:B------:R-:W-:Y:S01]  /*c2e0*/  F2FP.F16.F32.PACK_AB R0, RZ, R0 ;  /* 0x00000000ff00723e */ /* 0x000fe200000000ff */
[----:B------:R-:W-:Y:S06]  /*c2f0*/  BRA `(.L_x_6418) ;  /* 0x0000000000a87947 */ /* 0x000fec0003800000 */
.L_x_6430:
        /* <DEDUP_REMOVED lines=14> */
.L_x_6444:
[----:B------:R-:W-:Y:S05]  /*c3e0*/  BSYNC.RECONVERGENT B0 ;  /* 0x0000000000007941 */ /* 0x000fea0003800200 */
.L_x_6443:
[----:B------:R-:W-:Y:S01]  /*c3f0*/  F2FP.F16.F32.PACK_AB R0, RZ, R0 ;  /* 0x00000000ff00723e */ /* 0x000fe200000000ff */
[----:B------:R-:W-:Y:S06]  /*c400*/  BRA `(.L_x_6418) ;  /* 0x0000000000647947 */ /* 0x000fec0003800000 */
.L_x_6417:
        /* <DEDUP_REMOVED lines=16> */
.L_x_6445:
[----:B------:R-:W-:Y:S01]  /*c510*/  PRMT R0, RZ, 0x7610, R0 ;  /* 0x00007610ff007816 */ /* 0x000fe20000000000 */
[----:B------:R-:W-:Y:S06]  /*c520*/  BRA `(.L_x_6418) ;  /* 0x00000000001c7947 */ /* 0x000fec0003800000 */
.L_x_6442:
[----:B------:R-:W2:Y:S02]  /*c530*/  LDG.E.64 R2, desc[UR36][R2.64] ;  /* 0x0000002402027981 */ /* 0x000ea4000c1e1b00 */
[----:B--2---:R-:W0:Y:S02]  /*c540*/  I2F.U64 R0, R2 ;  /* 0x0000000200007312 */ /* 0x004e240000301000 */
[----:B0-----:R-:W-:Y:S01]  /*c550*/  F2FP.F16.F32.PACK_AB R0, RZ, R0 ;  /* 0x00000000ff00723e */ /* 0x001fe200000000ff */
[----:B------:R-:W-:Y:S06]  /*c560*/  BRA `(.L_x_6418) ;  /* 0x00000000000c7947 */ /* 0x000fec0003800000 */
.L_x_6441:
[----:B------:R-:W2:Y:S02]  /*c570*/  LDG.E R2, desc[UR36][R2.64] ;  /* 0x0000002402027981 */ /* 0x000ea4000c1e1900 */
[----:B--2---:R-:W-:-:S04]  /*c580*/  I2FP.F32.U32 R0, R2 ;  /* 0x0000000200007245 */ /* 0x004fc80000201000 */
[----:B------:R-:W-:-:S07]  /*c590*/  F2FP.F16.F32.PACK_AB R0, RZ, R0 ;  /* 0x00000000ff00723e */ /* 0x000fce00000000ff */
.L_x_6418:
        /* <DEDUP_REMOVED lines=11> */
[----:B------:R-:W-:Y:S02]  /*c650*/  IMAD.MOV.U32 R0, RZ, RZ, 0x7fc00000 ;  /* 0x7fc00000ff007424 */ /* 0x000fe400078e00ff */
        /* <DEDUP_REMOVED lines=17> */
.L_x_6449:
[----:B------:R-:W-:-:S06]  /*c770*/  HADD2.F32 R5, -RZ, R0.H0_H0 ;  /* 0x20000000ff057230 */ /* 0x000fcc0000004100 */
[----:B------:R-:W0:Y:S02]  /*c780*/  F2I.S64.TRUNC R4, R5 ;  /* 0x0000000500047311 */ /* 0x000e24000020d900 */
[----:B0-----:R0:W-:Y:S01]  /*c790*/  STG.E.U8 desc[UR36][R2.64], R4 ;  /* 0x0000000402007986 */ /* 0x0011e2000c101124 */
[----:B------:R-:W-:Y:S05]  /*c7a0*/  BRA `(.L_x_6451) ;  /* 0x0000000c006c7947 */ /* 0x000fea0003800000 */
.L_x_6448:
        /* <DEDUP_REMOVED lines=10> */
.L_x_6453:
[----:B------:R-:W-:-:S04]  /*c850*/  HADD2.F32 R0, -RZ, R0.H0_H0 ;  /* 0x20000000ff007230 */ /* 0x000fc80000004100 */
[----:B------:R-:W0:Y:S02]  /*c860*/  F2I.FTZ.TRUNC.NTZ R5, R0 ;  /* 0x0000000000057305 */ /* 0x000e24000021f100 */
[----:B0-----:R0:W-:Y:S01]  /*c870*/  STG.E desc[UR36][R2.64], R5 ;  /* 0x0000000502007986 */ /* 0x0011e2000c101924 */
[----:B------:R-:W-:Y:S05]  /*c880*/  BRA `(.L_x_6451) ;  /* 0x0000000c00347947 */ /* 0x000fea0003800000 */
.L_x_6452:
[----:B------:R-:W-:-:S04]  /*c890*/  HADD2.F32 R0, -RZ, R0.H0_H0 ;  /* 0x20000000ff007230 */ /* 0x000fc80000004100 */
[----:B------:R-:W0:Y:S02]  /*c8a0*/  F2I.FTZ.TRUNC.NTZ R5, R0 ;  /* 0x0000000000057305 */ /* 0x000e24000021f100 */
[----:B0-----:R0:W-:Y:S01]  /*c8b0*/  STG.E.U16 desc[UR36][R2.64], R5 ;  /* 0x0000000502007986 */ /* 0x0011e2000c101524 */
[----:B------:R-:W-:Y:S05]  /*c8c0*/  BRA `(.L_x_6451) ;  /* 0x0000000c00247947 */ /* 0x000fea0003800000 */
.L_x_6447:
        /* <DEDUP_REMOVED lines=9> */
.L_x_6455:
[----:B------:R0:W-:Y:S01]  /*c960*/  STG.E.U16 desc[UR36][R2.64], R0 ;  /* 0x0000000002007986 */ /* 0x0001e2000c101524 */
[----:B------:R-:W-:Y:S05]  /*c970*/  BRA `(.L_x_6451) ;  /* 0x0000000800f87947 */ /* 0x000fea0003800000 */
.L_x_6454:
        /* <DEDUP_REMOVED lines=10> */
.L_x_6457:
[----:B------:R-:W-:-:S05]  /*ca20*/  HADD2.F32 R0, -RZ, R0.H0_H0 ;  /* 0x20000000ff007230 */ /* 0x000fca0000004100 */
[----:B------:R-:W-:-:S04]  /*ca30*/  F2FP.F16.F32.PACK_AB R0, RZ, R0 ;  /* 0x00000000ff00723e */ /* 0x000fc800000000ff */
[----:B------:R-:W-:-:S05]  /*ca40*/  PRMT R0, R0, 0x5410, RZ ;  /* 0x0000541000007816 */ /* 0x000fca00000000ff */
[----:B------:R0:W-:Y:S01]  /*ca50*/  STG.E desc[UR36][R2.64], R0 ;  /* 0x0000000002007986 */ /* 0x0001e2000c101924 */
[----:B------:R-:W-:Y:S05]  /*ca60*/  BRA `(.L_x_6451) ;  /* 0x0000000800bc7947 */ /* 0x000fea0003800000 */
.L_x_6456:
[----:B------:R-:W-:-:S05]  /*ca70*/  HADD2.F32 R4, -RZ, R0.H0_H0 ;  /* 0x20000000ff047230 */ /* 0x000fca0000004100 */
[----:B------:R-:W-:-:S06]  /*ca80*/  FMUL.FTZ R4, R4, 1 ;  /* 0x3f80000004047820 */ /* 0x000fcc0000410000 */
[----:B------:R-:W0:Y:S02]  /*ca90*/  F2F.F64.F32 R4, R4 ;  /* 0x0000000400047310 */ /* 0x000e240000201800 */
[----:B0-----:R0:W-:Y:S01]  /*caa0*/  STG.E.64 desc[UR36][R2.64], R4 ;  /* 0x0000000402007986 */ /* 0x0011e2000c101b24 */
[----:B------:R-:W-:Y:S05]  /*cab0*/  BRA `(.L_x_6451) ;  /* 0x0000000800a87947 */ /* 0x000fea0003800000 */
.L_x_6446:
        /* <DEDUP_REMOVED lines=14> */
.L_x_6461:
        /* <DEDUP_REMOVED lines=18> */
.L_x_6464:
[----:B------:R-:W-:-:S04]  /*ccc0*/  SHF.R.U32.HI R5, RZ, 0x18, R5 ;  /* 0x00000018ff057819 */ /* 0x000fc80000011605 */
[----:B------:R-:W-:-:S07]  /*ccd0*/  LOP3.LUT R0, R0, 0x80, R5, 0xf8, !PT ;  /* 0x0000008000007812 */ /* 0x000fce00078ef805 */
.L_x_6463:
[----:B------:R-:W-:Y:S05]  /*cce0*/  BSYNC.RECONVERGENT B0 ;  /* 0x0000000000007941 */ /* 0x000fea0003800200 */
.L_x_6462:
[----:B------:R0:W-:Y:S01]  /*ccf0*/  STG.E.U8 desc[UR36][R2.64], R0 ;  /* 0x0000000002007986 */ /* 0x0001e2000c101124 */
[----:B------:R-:W-:Y:S05]  /*cd00*/  BRA `(.L_x_6451) ;  /* 0x0000000800147947 */ /* 0x000fea0003800000 */
.L_x_6460:
        /* <DEDUP_REMOVED lines=18> */
.L_x_6467:
[----:B------:R-:W-:-:S04]  /*ce30*/  SHF.R.U32.HI R5, RZ, 0x18, R5 ;  /* 0x00000018ff057819 */ /* 0x000fc80000011605 */
[----:B------:R-:W-:-:S07]  /*ce40*/  LOP3.LUT R0, R0, 0x80, R5, 0xf8, !PT ;  /* 0x0000008000007812 */ /* 0x000fce00078ef805 */
.L_x_6466:
[----:B------:R-:W-:Y:S05]  /*ce50*/  BSYNC.RECONVERGENT B0 ;  /* 0x0000000000007941 */ /* 0x000fea0003800200 */
.L_x_6465:
[----:B------:R0:W-:Y:S01]  /*ce60*/  STG.E.U8 desc[UR36][R2.64], R0 ;  /* 0x0000000002007986 */ /* 0x0001e2000c101124 */
[----:B------:R-:W-:Y:S05]  /*ce70*/  BRA `(.L_x_6451) ;  /* 0x0000000400b87947 */ /* 0x000fea0003800000 */
.L_x_6459:
        /* <DEDUP_REMOVED lines=22> */
.L_x_6469:
[----:B------:R-:W-:-:S06]  /*cfe0*/  HADD2.F32 R4, -RZ, R0.H0_H0 ;  /* 0x20000000ff047230 */ /* 0x000fcc0000004100 */
[----:B------:R-:W0:Y:S02]  /*cff0*/  F2I.U64.TRUNC R4, R4 ;  /* 0x0000000400047311 */ /* 0x000e24000020d800 */
[----:B0-----:R0:W-:Y:S01]  /*d000*/  STG.E.64 desc[UR36][R2.64], R4 ;  /* 0x0000000402007986 */ /* 0x0011e2000c101b24 */
[----:B------:R-:W-:Y:S05]  /*d010*/  BRA `(.L_x_6451) ;  /* 0x0000000400507947 */ /* 0x000fea0003800000 */
.L_x_6468:
[----:B------:R-:W-:-:S04]  /*d020*/  HADD2.F32 R0, -RZ, R0.H0_H0 ;  /* 0x20000000ff007230 */ /* 0x000fc80000004100 */
[----:B------:R-:W0:Y:S02]  /*d030*/  F2I.FTZ.U32.TRUNC.NTZ R5, R0 ;  /* 0x0000000000057305 */ /* 0x000e24000021f000 */
[----:B0-----:R0:W-:Y:S01]  /*d040*/  STG.E desc[UR36][R2.64], R5 ;  /* 0x0000000502007986 */ /* 0x0011e2000c101924 */
[----:B------:R-:W-:Y:S05]  /*d050*/  BRA `(.L_x_6451) ;  /* 0x0000000400407947 */ /* 0x000fea0003800000 */
.L_x_6458:
        /* <DEDUP_REMOVED lines=11> */
.L_x_6471:
[----:B------:R-:W-:Y:S01]  /*d110*/  HADD2.F32 R0, -RZ, R0.H0_H0 ;  /* 0x20000000ff007230 */ /* 0x000fe20000004100 */
[----:B------:R-:W-:-:S04]  /*d120*/  CS2R R6, SRZ ;  /* 0x0000000000067805 */ /* 0x000fc8000001ff00 */
[----:B------:R-:W-:-:S04]  /*d130*/  FMUL.FTZ R0, R0, 1 ;  /* 0x3f80000000007820 */ /* 0x000fc80000410000 */
[----:B------:R-:W0:Y:S02]  /*d140*/  F2F.F64.F32 R4, R0 ;  /* 0x0000000000047310 */ /* 0x000e240000201800 */
[----:B0-----:R0:W-:Y:S01]  /*d150*/  STG.E.128 desc[UR36][R2.64], R4 ;  /* 0x0000000402007986 */ /* 0x0011e2000c101d24 */
[----:B------:R-:W-:Y:S05]  /*d160*/  BRA `(.L_x_6451) ;  /* 0x0000000000fc7947 */ /* 0x000fea0003800000 */
.L_x_6470:
[----:B------:R-:W-:-:S09]  /*d170*/  UISETP.NE.AND UP0, UPT, UR4, 0xf, UPT ;  /* 0x0000000f0400788c */ /* 0x000fd2000bf05270 */
[----:B------:R-:W-:Y:S05]  /*d180*/  BRA.U !UP0, `(.L_x_6472) ;  /* 0x0000000108e87547 */ /* 0x000fea000b800000 */
[----:B------:R-:W-:-:S09]  /*d190*/  UISETP.NE.AND UP0, UPT, UR4, 0x17, UPT ;  /* 0x000000170400788c */ /* 0x000fd2000bf05270 */
[----:B------:R-:W-:Y:S05]  /*d1a0*/  BRA.U !UP0, `(.L_x_6473) ;  /* 0x0000000108907547 */ /* 0x000fea000b800000 */
[----:B------:R-:W-:-:S09]  /*d1b0*/  UISETP.NE.AND UP0, UPT, UR4, 0x18, UPT ;  /* 0x000000180400788c */ /* 0x000fd2000bf05270 */
[----:B------:R-:W-:Y:S05]  /*d1c0*/  BRA.U !UP0, `(.L_x_6474) ;  /* 0x0000000108447547 */ /* 0x000fea000b800000 */
.L_x_6450:
        /* <DEDUP_REMOVED lines=16> */
.L_x_6475:
[----:B------:R-:W-:Y:S05]  /*d2d0*/  BRA `(.L_x_6451) ;  /* 0x0000000000a07947 */ /* 0x000fea0003800000 */
.L_x_6474:
        /* <DEDUP_REMOVED lines=13> */
.L_x_6477:
[----:B------:R-:W-:Y:S05]  /*d3b0*/  BSYNC.RECONVERGENT B0 ;  /* 0x0000000000007941 */ /* 0x000fea0003800200 */
.L_x_6476:
[----:B------:R-:W-:-:S05]  /*d3c0*/  LOP3.LUT R5, R0, 0x80, R5, 0xf8, !PT ;  /* 0x0000008000057812 */ /* 0x000fca00078ef805 */
[----:B------:R3:W-:Y:S01]  /*d3d0*/  STG.E.U8 desc[UR36][R2.64], R5 ;  /* 0x0000000502007986 */ /* 0x0007e2000c101124 */
[----:B------:R-:W-:Y:S05]  /*d3e0*/  BRA `(.L_x_6451) ;  /* 0x00000000005c7947 */ /* 0x000fea0003800000 */
.L_x_6473:
        /* <DEDUP_REMOVED lines=12> */
.L_x_6479:
[----:B------:R-:W-:Y:S01]  /*d4b0*/  IMAD.MOV.U32 R0, RZ, RZ, 0x7f ;  /* 0x0000007fff007424 */ /* 0x000fe200078e00ff */
[----:B------:R-:W-:-:S04]  /*d4c0*/  ISETP.GT.U32.AND P0, PT, R4, 0x7f800000, PT ;  /* 0x7f8000000400780c */ /* 0x000fc80003f04070 */
[----:B------:R-:W-:-:S09]  /*d4d0*/  SEL R0, R0, 0x7c, P0 ;  /* 0x0000007c00007807 */ /* 0x000fd20000000000 */
.L_x_6480:
[----:B------:R-:W-:Y:S05]  /*d4e0*/  BSYNC.RECONVERGENT B0 ;  /* 0x0000000000007941 */ /* 0x000fea0003800200 */
.L_x_6478:
[----:B------:R-:W-:-:S04]  /*d4f0*/  SHF.R.U32.HI R5, RZ, 0x18, R5 ;  /* 0x00000018ff057819 */ /* 0x000fc80000011605 */
[----:B------:R-:W-:-:S05]  /*d500*/  LOP3.LUT R5, R0, 0x80, R5, 0xf8, !PT ;  /* 0x0000008000057812 */ /* 0x000fca00078ef805 */
[----:B------:R2:W-:Y:S01]  /*d510*/  STG.E.U8 desc[UR36][R2.64], R5 ;  /* 0x0000000502007986 */ /* 0x0005e2000c101124 */
[----:B------:R-:W-:Y:S05]  /*d520*/  BRA `(.L_x_6451) ;  /* 0x00000000000c7947 */ /* 0x000fea0003800000 */
.L_x_6472:
[----:B------:R-:W-:-:S05]  /*d530*/  HADD2.F32 R0, -RZ, R0.H0_H0 ;  /* 0x20000000ff007230 */ /* 0x000fca0000004100 */
[----:B------:R-:W-:-:S05]  /*d540*/  F2FP.BF16.F32.PACK_AB R0, RZ, R0 ;  /* 0x00000000ff00723e */ /* 0x000fca00000010ff */
[----:B------:R4:W-:Y:S02]  /*d550*/  STG.E.U16 desc[UR36][R2.64], R0 ;  /* 0x0000000002007986 */ /* 0x0009e4000c101524 */
.L_x_6451:
[----:B------:R-:W-:-:S07]  /*d560*/  VIADD R17, R17, 0x80 ;  /* 0x0000008011117836 */ /* 0x000fce0000000000 */
.L_x_6378:
[----:B------:R-:W-:Y:S05]  /*d570*/  BSYNC.RECONVERGENT B6 ;  /* 0x0000000000067941 */ /* 0x000fea0003800200 */
.L_x_6377:
        /* <DEDUP_REMOVED lines=357> */
.L_x_6481:
        /* <DEDUP_REMOVED lines=22> */
.L_x_6485:
[----:B------:R-:W2:Y:S02]  /*ed30*/  LDG.E.U8 R2, desc[UR36][R2.64] ;  /* 0x0000002402027981 */ /* 0x000ea4000c1e1100 */
[----:B--2---:R-:W-:-:S04]  /*ed40*/  I2FP.F32.U32 R0, R2 ;  /* 0x0000000200007245 */ /* 0x004fc80000201000 */
[----:B------:R-:W-:-:S04]  /*ed50*/  F2FP.F16.F32.PACK_AB R0, RZ, R0 ;  /* 0x00000000ff00723e */ /* 0x000fc800000000ff */
[----:B------:R-:W-:Y:S01]  /*ed60*/  PRMT R19, R0, 0x7610, R19 ;  /* 0x0000761000137816 */ /* 0x000fe20000000013 */
[----:B------:R-:W-:Y:S06]  /*ed70*/  BRA `(.L_x_6487) ;  /* 0x0000000c00d47947 */ /* 0x000fec0003800000 */
.L_x_6484:
        /* <DEDUP_REMOVED lines=11> */
.L_x_6489:
[----:B------:R-:W2:Y:S02]  /*ee30*/  LDG.E R2, desc[UR36][R2.64] ;  /* 0x0000002402027981 */ /* 0x000ea4000c1e1900 */
[----:B--2---:R-:W-:-:S04]  /*ee40*/  I2FP.F32.S32 R0, R2 ;  /* 0x0000000200007245 */ /* 0x004fc80000201400 */
[----:B------:R-:W-:-:S04]  /*ee50*/  F2FP.F16.F32.PACK_AB R0, RZ, R0 ;  /* 0x00000000ff00723e */ /* 0x000fc800000000ff */
[----:B------:R-:W-:Y:S01]  /*ee60*/  PRMT R19, R0, 0x7610, R19 ;  /* 0x0000761000137816 */ /* 0x000fe20000000013 */
[----:B------:R-:W-:Y:S06]  /*ee70*/  BRA `(.L_x_6487) ;  /* 0x0000000c00947947 */ /* 0x000fec0003800000 */
.L_x_6488:
[----:B------:R-:W2:Y:S02]  /*ee80*/  LDG.E.U16 R2, desc[UR36][R2.64] ;  /* 0x0000002402027981 */ /* 0x000ea4000c1e1500 */
[----:B--2---:R-:W0:Y:S02]  /*ee90*/  I2F.S16 R0, R2 ;  /* 0x0000000200007306 */ /* 0x004e240000101400 */
[----:B0-----:R-:W-:-:S04]  /*eea0*/  F2FP.F16.F32.PACK_AB R0, RZ, R0 ;  /* 0x00000000ff00723e */ /* 0x001fc800000000ff */
[----:B------:R-:W-:Y:S01]  /*eeb0*/  PRMT R19, R0, 0x7610, R19 ;  /* 0x0000761000137816 */ /* 0x000fe20000000013 */
[----:B------:R-:W-:Y:S06]  /*eec0*/  BRA `(.L_x_6487) ;  /* 0x0000000c00807947 */ /* 0x000fec0003800000 */
.L_x_6483:
        /* <DEDUP_REMOVED lines=9> */
.L_x_6491:
[----:B------:R0:W5:Y:S01]  /*ef60*/  LDG.E.U16 R19, desc[UR36][R2.64] ;  /* 0x0000002402137981 */ /* 0x000162000c1e1500 */
[----:B------:R-:W-:Y:S05]  /*ef70*/  BRA `(.L_x_6487) ;  /* 0x0000000c00547947 */ /* 0x000fea0003800000 */
.L_x_6490:
        /* <DEDUP_REMOVED lines=9> */
.L_x_6493:
[----:B------:R1:W5:Y:S01]  /*f010*/  LDG.E.U16 R19, desc[UR36][R2.64] ;  /* 0x0000002402137981 */ /* 0x000362000c1e1500 */
[----:B------:R-:W-:Y:S05]  /*f020*/  BRA `(.L_x_6487) ;  /* 0x0000000c00287947 */ /* 0x000fea0003800000 */
.L_x_6492:
        /* <DEDUP_REMOVED lines=13> */
.L_x_6482:
        /* <DEDUP_REMOVED lines=14> */
.L_x_6496:
        /* <DEDUP_REMOVED lines=13> */
.L_x_6495:
        /* <DEDUP_REMOVED lines=27> */
.L_x_6498:
        /* <DEDUP_REMOVED lines=14> */
.L_x_6497:
[----:B------:R-:W2:Y:S02]  /*f540*/  LDG.E.U16 R0, desc[UR36][R2.64] ;  /* 0x0000002402007981 */ /* 0x000ea4000c1e1500 */
[----:B--2---:R-:W-:-:S05]  /*f550*/  IMAD.U32 R0, R0, 0x10000, RZ ;  /* 0x0001000000007824 */ /* 0x004fca00078e00ff */
[----:B------:R-:W-:-:S04]  /*f560*/  F2FP.F16.F32.PACK_AB R0, RZ, R0 ;  /* 0x00000000ff00723e */ /* 0x000fc800000000ff */
[----:B------:R-:W-:Y:S01]  /*f570*/  PRMT R19, R0, 0x7610, R19 ;  /* 0x0000761000137816 */ /* 0x000fe20000000013 */
[----:B------:R-:W-:Y:S06]  /*f580*/  BRA `(.L_x_6487) ;  /* 0x0000000400d07947 */ /* 0x000fec0003800000 */
.L_x_6494:
        /* <DEDUP_REMOVED lines=13> */
.L_x_6501:
        /* <DEDUP_REMOVED lines=21> */
.L_x_6505:
[----:B------:R-:W-:Y:S05]  /*f7b0*/  BSYNC.RECONVERGENT B1 ;  /* 0x0000000000017941 */ /* 0x000fea0003800200 */
.L_x_6504:
[----:B------:R-:W-:Y:S01]  /*f7c0*/  IMAD.SHL.U32 R0, R0, 0x100000, RZ ;  /* 0x0010000000007824 */ /* 0x000fe200078e00ff */
[----:B------:R-:W-:-:S04]  /*f7d0*/  LEA R2, R2, 0x3b800000, 0x17 ;  /* 0x3b80000002027811 */ /* 0x000fc800078eb8ff */
[----:B------:R-:W-:-:S07]  /*f7e0*/  LOP3.LUT R0, R2, R0, R7, 0xfe, !PT ;  /* 0x0000000002007212 */ /* 0x000fce00078efe07 */
.L_x_6503:
[----:B------:R-:W-:Y:S05]  /*f7f0*/  BSYNC.RECONVERGENT B0 ;  /* 0x0000000000007941 */ /* 0x000fea0003800200 */
.L_x_6502:
[----:B------:R-:W-:-:S04]  /*f800*/  F2FP.F16.F32.PACK_AB R0, RZ, R0 ;  /* 0x00000000ff00723e */ /* 0x000fc800000000ff */
[----:B------:R-:W-:Y:S01]  /*f810*/  PRMT R19, R0, 0x7610, R19 ;  /* 0x0000761000137816 */ /* 0x000fe20000000013 */
[----:B------:R-:W-:Y:S06]  /*f820*/  BRA `(.L_x_6487) ;  /* 0x0000000400287947 */ /* 0x000fec0003800000 */
.L_x_6500:
        /* <DEDUP_REMOVED lines=21> */
.L_x_6509:
[----:B------:R-:W-:Y:S05]  /*f980*/  BSYNC.RECONVERGENT B1 ;  /* 0x0000000000017941 */ /* 0x000fea0003800200 */
.L_x_6508:
[----:B------:R-:W-:Y:S01]  /*f990*/  IMAD.SHL.U32 R0, R0, 0x200000, RZ ;  /* 0x0020000000007824 */ /* 0x000fe200078e00ff */
[----:B------:R-:W-:-:S04]  /*f9a0*/  LEA R2, R2, 0x37800000, 0x17 ;  /* 0x3780000002027811 */ /* 0x000fc800078eb8ff */
[----:B------:R-:W-:-:S07]  /*f9b0*/  LOP3.LUT R0, R2, R0, R7, 0xfe, !PT ;  /* 0x0000000002007212 */ /* 0x000fce00078efe07 */
.L_x_6507:
[----:B------:R-:W-:Y:S05]  /*f9c0*/  BSYNC.RECONVERGENT B0 ;  /* 0x0000000000007941 */ /* 0x000fea0003800200 */
.L_x_6506:
[----:B------:R-:W-:-:S04]  /*f9d0*/  F2FP.F16.F32.PACK_AB R0, RZ, R0 ;  /* 0x00000000ff00723e */ /* 0x000fc800000000ff */
[----:B------:R-:W-:Y:S01]  /*f9e0*/  PRMT R19, R0, 0x7610, R19 ;  /* 0x0000761000137816 */ /* 0x000fe20000000013 */
[----:B------:R-:W-:Y:S06]  /*f9f0*/  BRA `(.L_x_6487) ;  /* 0x0000000000b47947 */ /* 0x000fec0003800000 */
.L_x_6499:
        /* <DEDUP_REMOVED lines=14> */
.L_x_6513:
[----:B------:R-:W-:Y:S05]  /*fae0*/  BSYNC.RECONVERGENT B0 ;  /* 0x0000000000007941 */ /* 0x000fea0003800200 */
.L_x_6512:
[----:B------:R-:W-:-:S04]  /*faf0*/  F2FP.F16.F32.PACK_AB R0, RZ, R0 ;  /* 0x00000000ff00723e */ /* 0x000fc800000000ff */
[----:B------:R-:W-:Y:S01]  /*fb00*/  PRMT R19, R0, 0x7610, R19 ;  /* 0x0000761000137816 */ /* 0x000fe20000000013 */
[----:B------:R-:W-:Y:S06]  /*fb10*/  BRA `(.L_x_6487) ;  /* 0x00000000006c7947 */ /* 0x000fec0003800000 */
.L_x_6486:
        /* <DEDUP_REMOVED lines=16> */
.L_x_6514:
[----:B------:R-:W-:Y:S01]  /*fc20*/  PRMT R19, RZ, 0x7610, R19 ;  /* 0x00007610ff137816 */ /* 0x000fe20000000013 */
[----:B------:R-:W-:Y:S06]  /*fc30*/  BRA `(.L_x_6487) ;  /* 0x0000000000247947 */ /* 0x000fec0003800000 */
.L_x_6511:
[----:B------:R-:W2:Y:S02]  /*fc40*/  LDG.E.64 R2, desc[UR36][R2.64] ;  /* 0x0000002402027981 */ /* 0x000ea4000c1e1b00 */
[----:B--2---:R-:W0:Y:S02]  /*fc50*/  I2F.U64 R0, R2 ;  /* 0x0000000200007312 */ /* 0x004e240000301000 */
[----:B0-----:R-:W-:-:S04]  /*fc60*/  F2FP.F16.F32.PACK_AB R0, RZ, R0 ;  /* 0x00000000ff00723e */ /* 0x001fc800000000ff */
[----:B------:R-:W-:Y:S01]  /*fc70*/  PRMT R19, R0, 0x7610, R19 ;  /* 0x0000761000137816 */ /* 0x000fe20000000013 */
[----:B------:R-:W-:Y:S06]  /*fc80*/  BRA `(.L_x_6487) ;  /* 0x0000000000107947 */ /* 0x000fec0003800000 */
.L_x_6510:
[----:B------:R-:W2:Y:S02]  /*fc90*/  LDG.E R2, desc[UR36][R2.64] ;  /* 0x0000002402027981 */ /* 0x000ea4000c1e1900 */
[----:B--2---:R-:W-:-:S04]  /*fca0*/  I2FP.F32.U32 R0, R2 ;  /* 0x0000000200007245 */ /* 0x004fc80000201000 */
[----:B------:R-:W-:-:S04]  /*fcb0*/  F2FP.F16.F32.PACK_AB R0, RZ, R0 ;  /* 0x00000000ff00723e */ /* 0x000fc800000000ff */
[----:B------:R-:W-:-:S07]  /*fcc0*/  PRMT R19, R0, 0x7610, R19 ;  /* 0x0000761000137816 */ /* 0x000fce0000000013 */
.L_x_6487:
        /* <DEDUP_REMOVED lines=18> */
.L_x_6518:
[----:B------:R-:W2:Y:S02]  /*fdf0*/  LDG.E.U8 R2, desc[UR36][R2.64] ;  /* 0x0000002402027981 */ /* 0x000ea4000c1e1100 */
[----:B--2---:R-:W-:-:S04]  /*fe00*/  I2FP.F32.U32 R0, R2 ;  /* 0x0000000200007245 */ /* 0x004fc80000201000 */
[----:B------:R-:W-:Y:S01]  /*fe10*/  F2FP.F16.F32.PACK_AB R0, RZ, R0 ;  /* 0x00000000ff00723e */ /* 0x000fe200000000ff */
[----:B------:R-:W-:Y:S06]  /*fe20*/  BRA `(.L_x_6520) ;  /* 0x0000000c009c7947 */ /* 0x000fec0003800000 */
.L_x_6517:
        /* <DEDUP_REMOVED lines=10> */
.L_x_6522:
[----:B------:R-:W2:Y:S02]  /*fed0*/  LDG.E R2, desc[UR36][R2.64] ;  /* 0x0000002402027981 */ /* 0x000ea4000c1e1900 */
[----:B--2---:R-:W-:-:S04]  /*fee0*/  I2FP.F32.S32 R0, R2 ;  /* 0x0000000200007245 */ /* 0x004fc80000201400 */
[----:B------:R-:W-:Y:S01]  /*fef0*/  F2FP.F16.F32.PACK_AB R0, RZ, R0 ;  /* 0x00000000ff00723e */ /* 0x000fe200000000ff */
[----:B------:R-:W-:Y:S06]  /*ff00*/  BRA `(.L_x_6520) ;  /* 0x0000000c00647947 */ /* 0x000fec0003800000 */
.L_x_6521:
[----:B------:R-:W2:Y:S02]  /*ff10*/  LDG.E.U16 R2, desc[UR36][R2.64] ;  /* 0x0000002402027981 */ /* 0x000ea4000c1e1500 */
[----:B--2---:R-:W0:Y:S02]  /*ff20*/  I2F.S16 R0, R2 ;  /* 0x0000000200007306 */ /* 0x004e240000101400 */
[----:B0-----:R-:W-:Y:S01]  /*ff30*/  F2FP.F16.F32.PACK_AB R0, RZ, R0 ;  /* 0x00000000ff00723e */ /* 0x001fe200000000ff */
[----:B------:R-:W-:Y:S06]  /*ff40*/  BRA `(.L_x_6520) ;  /* 0x0000000c00547947 */ /* 0x000fec0003800000 */
.L_x_6516:
        /* <DEDUP_REMOVED lines=9> */
.L_x_6524:
[----:B------:R1:W5:Y:S01]  /*ffe0*/  LDG.E.U16 R0, desc[UR36][R2.64] ;  /* 0x0000002402007981 */ /* 0x000362000c1e1500 */
[----:B------:R-:W-:Y:S05]  /*fff0*/  BRA `(.L_x_6520) ;  /* 0x0000000c00287947 */ /* 0x000fea0003800000 */
.L_x_6523:
        /* <DEDUP_REMOVED lines=9> */
.L_x_6526:
[----:B------:R0:W5:Y:S01]  /*10090*/  LDG.E.U16 R0, desc[UR36][R2.64] ;  /* 0x0000002402007981 */ /* 0x000162000c1e1500 */
[----:B------:R-:W-:Y:S05]  /*100a0*/  BRA `(.L_x_6520) ;  /* 0x0000000800fc7947 */ /* 0x000fea0003800000 */
.L_x_6525:
        /* <DEDUP_REMOVED lines=12> */
.L_x_6515:
        /* <DEDUP_REMOVED lines=13> */
.L_x_6529:
        /* <DEDUP_REMOVED lines=12> */
.L_x_6528:
        /* <DEDUP_REMOVED lines=27> */
.L_x_6531:
        /* <DEDUP_REMOVED lines=13> */
.L_x_6530:
[----:B------:R-:W2:Y:S02]  /*10580*/  LDG.E.U16 R0, desc[UR36][R2.64] ;  /* 0x0000002402007981 */ /* 0x000ea4000c1e1500 */
[----:B--2---:R-:W-:-:S05]  /*10590*/  IMAD.U32 R0, R0, 0x10000, RZ ;  /* 0x0001000000007824 */ /* 0x004fca00078e00ff */
[----:B------:R-:W-:Y:S01]  /*105a0*/  F2FP.F16.F32.PACK_AB R0, RZ, R0 ;  /* 0x00000000ff00723e */ /* 0x000fe200000000ff */
[----:B------:R-:W-:Y:S06]  /*105b0*/  BRA `(.L_x_6520) ;  /* 0x0000000400b87947 */ /* 0x000fec0003800000 */
.L_x_6527:
        /* <DEDUP_REMOVED lines=12> */
.L_x_6534:
        /* <DEDUP_REMOVED lines=21> */
.L_x_6538:
[----:B------:R-:W-:Y:S05]  /*107d0*/  BSYNC.RECONVERGENT B1 ;  /* 0x0000000000017941 */ /* 0x000fea0003800200 */
.L_x_6537:
[----:B------:R-:W-:Y:S01]  /*107e0*/  IMAD.SHL.U32 R0, R0, 0x100000, RZ ;  /* 0x0010000000007824 */ /* 0x000fe200078e00ff */
[----:B------:R-:W-:-:S04]  /*107f0*/  LEA R2, R2, 0x3b800000, 0x17 ;  /* 0x3b80000002027811 */ /* 0x000fc800078eb8ff */
[----:B------:R-:W-:-:S07]  /*10800*/  LOP3.LUT R0, R2, R0, R7, 0xfe, !PT ;  /* 0x0000000002007212 */ /* 0x000fce00078efe07 */
.L_x_6536:
[----:B------:R-:W-:Y:S05]  /*10810*/  BSYNC.RECONVERGENT B0 ;  /* 0x0000000000007941 */ /* 0x000fea0003800200 */
.L_x_6535:
[----:B------:R-:W-:Y:S01]  /*10820*/  F2FP.F16.F32.PACK_AB R0, RZ, R0 ;  /* 0x00000000ff00723e */ /* 0x000fe200000000ff */
[----:B------:R-:W-:Y:S06]  /*10830*/  BRA `(.L_x_6520) ;  /* 0x0000000400187947 */ /* 0x000fec0003800000 */
.L_x_6533:
        /* <DEDUP_REMOVED lines=21> */
.L_x_6542:
[----:B------:R-:W-:Y:S05]  /*10990*/  BSYNC.RECONVERGENT B1 ;  /* 0x0000000000017941 */ /* 0x000fea0003800200 */
.L_x_6541:
[----:B------:R-:W-:Y:S01]  /*109a0*/  IMAD.SHL.U32 R0, R0, 0x200000, RZ ;  /* 0x0020000000007824 */ /* 0x000fe200078e00ff */
[----:B------:R-:W-:-:S04]  /*109b0*/  LEA R2, R2, 0x37800000, 0x17 ;  /* 0x3780000002027811 */ /* 0x000fc800078eb8ff */
[----:B------:R-:W-:-:S07]  /*109c0*/  LOP3.LUT R0, R2, R0, R7, 0xfe, !PT ;  /* 0x0000000002007212 */ /* 0x000fce00078efe07 */
.L_x_6540:
[----:B------:R-:W-:Y:S05]  /*109d0*/  BSYNC.RECONVERGENT B0 ;  /* 0x0000000000007941 */ /* 0x000fea0003800200 */
.L_x_6539:
[----:B------:R-:W-:Y:S01]  /*109e0*/  F2FP.F16.F32.PACK_AB R0, RZ, R0 ;  /* 0x00000000ff00723e */ /* 0x000fe200000000ff */
[----:B------:R-:W-:Y:S06]  /*109f0*/  BRA `(.L_x_6520) ;  /* 0x0000000000a87947 */ /* 0x000fec0003800000 */
.L_x_6532:
        /* <DEDUP_REMOVED lines=14> */
.L_x_6546:
[----:B------:R-:W-:Y:S05]  /*10ae0*/  BSYNC.RECONVERGENT B0 ;  /* 0x0000000000007941 */ /* 0x000fea0003800200 */
.L_x_6545:
[----:B------:R-:W-:Y:S01]  /*10af0*/  F2FP.F16.F32.PACK_AB R0, RZ, R0 ;  /* 0x00000000ff00723e */ /* 0x000fe200000000ff */
[----:B------:R-:W-:Y:S06]  /*10b00*/  BRA `(.L_x_6520) ;  /* 0x0000000000647947 */ /* 0x000fec0003800000 */
.L_x_6519:
        /* <DEDUP_REMOVED lines=16> */
.L_x_6547:
[----:B------:R-:W-:Y:S01]  /*10c10*/  PRMT R0, RZ, 0x7610, R0 ;  /* 0x00007610ff007816 */ /* 0x000fe20000000000 */
[----:B------:R-:W-:Y:S06]  /*10c20*/  BRA `(.L_x_6520) ;  /* 0x00000000001c7947 */ /* 0x000fec0003800000 */
.L_x_6544:
[----:B------:R-:W2:Y:S02]  /*10c30*/  LDG.E.64 R2, desc[UR36][R2.64] ;  /* 0x0000002402027981 */ /* 0x000ea4000c1e1b00 */
[----:B--2---:R-:W0:Y:S02]  /*10c40*/  I2F.U64 R0, R2 ;  /* 0x0000000200007312 */ /* 0x004e240000301000 */
[----:B0-----:R-:W-:Y:S01]  /*10c50*/  F2FP.F16.F32.PACK_AB R0, RZ, R0 ;  /* 0x00000000ff00723e */ /* 0x001fe200000000ff */
[----:B------:R-:W-:Y:S06]  /*10c60*/  BRA `(.L_x_6520) ;  /* 0x00000000000c7947 */ /* 0x000fec0003800000 */
.L_x_6543:
[----:B------:R-:W2:Y:S02]  /*10c70*/  LDG.E R2, desc[UR36][R2.64] ;  /* 0x0000002402027981 */ /* 0x000ea4000c1e1900 */
[----:B--2---:R-:W-:-:S04]  /*10c80*/  I2FP.F32.U32 R0, R2 ;  /* 0x0000000200007245 */ /* 0x004fc80000201000 */
[----:B------:R-:W-:-:S07]  /*10c90*/  F2FP.F16.F32.PACK_AB R0, RZ, R0 ;  /* 0x00000000ff00723e */ /* 0x000fce00000000ff */
.L_x_6520:
[----:B01---5:R-:W-:Y:S01]  /*10ca0*/  HADD2.F32 R3, -RZ, R0.H0_H0 ;  /* 0x20000000ff037230 */ /* 0x023fe20000004100 */
[----:B------:R-:W-:Y:S01]  /*10cb0*/  UPRMT UR4, UR43, 0x9910, URZ ;  /* 0x000099102b047896 */ /* 0x000fe200080000ff */
[----:B------:R-:W-:-:S03]  /*10cc0*/  HADD2.F32 R19, -RZ, R19.H0_H0 ;  /* 0x20000013ff137230 */ /* 0x000fc60000004100 */
        /* <DEDUP_REMOVED lines=23> */
.L_x_6551:
[----:B------:R-:W-:-:S06]  /*10e40*/  HADD2.F32 R3, -RZ, R0.H0_H0 ;  /* 0x20000000ff037230 */ /* 0x000fcc0000004100 */
[----:B------:R-:W0:Y:S02]  /*10e50*/  F2I.S64.TRUNC R2, R3 ;  /* 0x0000000300027311 */ /* 0x000e24000020d900 */
[----:B0-----:R-:W-:Y:S01]  /*10e60*/  STG.E.U8 desc[UR36][R16.64], R2 ;  /* 0x0000000210007986 */ /* 0x001fe2000c101124 */
[----:B------:R-:W-:Y:S05]  /*10e70*/  EXIT ;  /* 0x000000000000794d */ /* 0x000fea0003800000 */
.L_x_6550:
        /* <DEDUP_REMOVED lines=10> */
.L_x_6554:
[----:B------:R-:W-:-:S04]  /*10f20*/  HADD2.F32 R0, -RZ, R0.H0_H0 ;  /* 0x20000000ff007230 */ /* 0x000fc80000004100 */
[----:B------:R-:W0:Y:S02]  /*10f30*/  F2I.FTZ.TRUNC.NTZ R3, R0 ;  /* 0x0000000000037305 */ /* 0x000e24000021f100 */
[----:B0-----:R-:W-:Y:S01]  /*10f40*/  STG.E desc[UR36][R16.64], R3 ;  /* 0x0000000310007986 */ /* 0x001fe2000c101924 */
[----:B------:R-:W-:Y:S05]  /*10f50*/  EXIT ;  /* 0x000000000000794d */ /* 0x000fea0003800000 */
.L_x_6553:
[----:B------:R-:W-:-:S04]  /*10f60*/  HADD2.F32 R0, -RZ, R0.H0_H0 ;  /* 0x20000000ff007230 */ /* 0x000fc80000004100 */
[----:B------:R-:W0:Y:S02]  /*10f70*/  F2I.FTZ.TRUNC.NTZ R3, R0 ;  /* 0x0000000000037305 */ /* 0x000e24000021f100 */
[----:B0-----:R-:W-:Y:S01]  /*10f80*/  STG.E.U16 desc[UR36][R16.64], R3 ;  /* 0x0000000310007986 */ /* 0x001fe2000c101524 */
[----:B------:R-:W-:Y:S05]  /*10f90*/  EXIT ;  /* 0x000000000000794d */ /* 0x000fea0003800000 */
.L_x_6549:
        /* <DEDUP_REMOVED lines=9> */
.L_x_6556:
[----:B------:R-:W-:Y:S01]  /*11030*/  STG.E.U16 desc[UR36][R16.64], R0 ;  /* 0x0000000010007986 */ /* 0x000fe2000c101524 */
[----:B------:R-:W-:Y:S05]  /*11040*/  EXIT ;  /* 0x000000000000794d */ /* 0x000fea0003800000 */
.L_x_6555:
        /* <DEDUP_REMOVED lines=10> */
.L_x_6558:
[----:B------:R-:W-:-:S05]  /*110f0*/  HADD2.F32 R0, -RZ, R0.H0_H0 ;  /* 0x20000000ff007230 */ /* 0x000fca0000004100 */
[----:B------:R-:W-:-:S04]  /*11100*/  F2FP.F16.F32.PACK_AB R0, RZ, R0 ;  /* 0x00000000ff00723e */ /* 0x000fc800000000ff */
[----:B------:R-:W-:-:S05]  /*11110*/  PRMT R0, R0, 0x5410, RZ ;  /* 0x0000541000007816 */ /* 0x000fca00000000ff */
[----:B------:R-:W-:Y:S01]  /*11120*/  STG.E desc[UR36][R16.64], R0 ;  /* 0x0000000010007986 */ /* 0x000fe2000c101924 */
[----:B------:R-:W-:Y:S05]  /*11130*/  EXIT ;  /* 0x000000000000794d */ /* 0x000fea0003800000 */
.L_x_6557:
[----:B------:R-:W-:-:S05]  /*11140*/  HADD2.F32 R2, -RZ, R0.H0_H0 ;  /* 0x20000000ff027230 */ /* 0x000fca0000004100 */
[----:B------:R-:W-:-:S06]  /*11150*/  FMUL.FTZ R2, R2, 1 ;  /* 0x3f80000002027820 */ /* 0x000fcc0000410000 */
[----:B------:R-:W0:Y:S02]  /*11160*/  F2F.F64.F32 R2, R2 ;  /* 0x0000000200027310 */ /* 0x000e240000201800 */
[----:B0-----:R-:W-:Y:S01]  /*11170*/  STG.E.64 desc[UR36][R16.64], R2 ;  /* 0x0000000210007986 */ /* 0x001fe2000c101b24 */
[----:B------:R-:W-:Y:S05]  /*11180*/  EXIT ;  /* 0x000000000000794d */ /* 0x000fea0003800000 */
.L_x_6548:
        /* <DEDUP_REMOVED lines=14> */
.L_x_6562:
        /* <DEDUP_REMOVED lines=17> */
.L_x_6565:
[----:B------:R-:W-:-:S04]  /*11380*/  SHF.R.U32.HI R3, RZ, 0x18, R3 ;  /* 0x00000018ff037819 */ /* 0x000fc80000011603 */
[----:B------:R-:W-:-:S04]  /*11390*/  LOP3.LUT R0, R0, 0x80, R3, 0xf8, !PT ;  /* 0x0000008000007812 */ /* 0x000fc800078ef803 */
[----:B------:R-:W-:-:S07]  /*113a0*/  PRMT R8, R0, 0x7610, R8 ;  /* 0x0000761000087816 */ /* 0x000fce0000000008 */
.L_x_6564:
[----:B------:R-:W-:Y:S05]  /*113b0*/  BSYNC.RECONVERGENT B0 ;  /* 0x0000000000007941 */ /* 0x000fea0003800200 */
.L_x_6563:
[----:B------:R-:W-:Y:S01]  /*113c0*/  STG.E.U8 desc[UR36][R16.64], R8 ;  /* 0x0000000810007986 */ /* 0x000fe2000c101124 */
[----:B------:R-:W-:Y:S05]  /*113d0*/  EXIT ;  /* 0x000000000000794d */ /* 0x000fea0003800000 */
.L_x_6561:
        /* <DEDUP_REMOVED lines=17> */
.L_x_6568:
[----:B------:R-:W-:-:S04]  /*114f0*/  SHF.R.U32.HI R3, RZ, 0x18, R3 ;  /* 0x00000018ff037819 */ /* 0x000fc80000011603 */
[----:B------:R-:W-:-:S04]  /*11500*/  LOP3.LUT R0, R0, 0x80, R3, 0xf8, !PT ;  /* 0x0000008000007812 */ /* 0x000fc800078ef803 */
[----:B------:R-:W-:-:S07]  /*11510*/  PRMT R8, R0, 0x7610, R8 ;  /* 0x0000761000087816 */ /* 0x000fce0000000008 */
.L_x_6567:
[----:B------:R-:W-:Y:S05]  /*11520*/  BSYNC.RECONVERGENT B0 ;  /* 0x0000000000007941 */ /* 0x000fea0003800200 */
.L_x_6566:
[----:B------:R-:W-:Y:S01]  /*11530*/  STG.E.U8 desc[UR36][R16.64], R8 ;  /* 0x0000000810007986 */ /* 0x000fe2000c101124 */
[----:B------:R-:W-:Y:S05]  /*11540*/  EXIT ;  /* 0x000000000000794d */ /* 0x000fea0003800000 */
.L_x_6560:
        /* <DEDUP_REMOVED lines=22> */
.L_x_6570:
[----:B------:R-:W-:-:S06]  /*116b0*/  HADD2.F32 R2, -RZ, R0.H0_H0 ;  /* 0x20000000ff027230 */ /* 0x000fcc0000004100 */
[----:B------:R-:W0:Y:S02]  /*116c0*/  F2I.U64.TRUNC R2, R2 ;  /* 0x0000000200027311 */ /* 0x000e24000020d800 */
[----:B0-----:R-:W-:Y:S01]  /*116d0*/  STG.E.64 desc[UR36][R16.64], R2 ;  /* 0x0000000210007986 */ /* 0x001fe2000c101b24 */
[----:B------:R-:W-:Y:S05]  /*116e0*/  EXIT ;  /* 0x000000000000794d */ /* 0x000fea0003800000 */
.L_x_6569:
[----:B------:R-:W-:-:S04]  /*116f0*/  HADD2.F32 R0, -RZ, R0.H0_H0 ;  /* 0x20000000ff007230 */ /* 0x000fc80000004100 */
[----:B------:R-:W0:Y:S02]  /*11700*/  F2I.FTZ.U32.TRUNC.NTZ R3, R0 ;  /* 0x0000000000037305 */ /* 0x000e24000021f000 */
[----:B0-----:R-:W-:Y:S01]  /*11710*/  STG.E desc[UR36][R16.64], R3 ;  /* 0x0000000310007986 */ /* 0x001fe2000c101924 */
[----:B------:R-:W-:Y:S05]  /*11720*/  EXIT ;  /* 0x000000000000794d */ /* 0x000fea0003800000 */
.L_x_6559:
        /* <DEDUP_REMOVED lines=11> */
.L_x_6572:
[----:B------:R-:W-:Y:S01]  /*117e0*/  HADD2.F32 R0, -RZ, R0.H0_H0 ;  /* 0x20000000ff007230 */ /* 0x000fe20000004100 */
[----:B------:R-:W-:-:S04]  /*117f0*/  CS2R R6, SRZ ;  /* 0x0000000000067805 */ /* 0x000fc8000001ff00 */
[----:B------:R-:W-:-:S04]  /*11800*/  FMUL.FTZ R0, R0, 1 ;  /* 0x3f80000000007820 */ /* 0x000fc80000410000 */
[----:B------:R-:W0:Y:S02]  /*11810*/  F2F.F64.F32 R4, R0 ;  /* 0x0000000000047310 */ /* 0x000e240000201800 */
[----:B0-----:R-:W-:Y:S01]  /*11820*/  STG.E.128 desc[UR36][R16.64], R4 ;  /* 0x0000000410007986 */ /* 0x001fe2000c101d24 */
[----:B------:R-:W-:Y:S05]  /*11830*/  EXIT ;  /* 0x000000000000794d */ /* 0x000fea0003800000 */
.L_x_6571:
[----:B------:R-:W-:-:S09]  /*11840*/  UISETP.NE.AND UP0, UPT, UR4, 0xf, UPT ;  /* 0x0000000f0400788c */ /* 0x000fd2000bf05270 */
[----:B------:R-:W-:Y:S05]  /*11850*/  BRA.U !UP0, `(.L_x_6573) ;  /* 0x0000000108e87547 */ /* 0x000fea000b800000 */
[----:B------:R-:W-:-:S09]  /*11860*/  UISETP.NE.AND UP0, UPT, UR4, 0x17, UPT ;  /* 0x000000170400788c */ /* 0x000fd2000bf05270 */
[----:B------:R-:W-:Y:S05]  /*11870*/  BRA.U !UP0, `(.L_x_6574) ;  /* 0x0000000108907547 */ /* 0x000fea000b800000 */
[----:B------:R-:W-:-:S09]  /*11880*/  UISETP.NE.AND UP0, UPT, UR4, 0x18, UPT ;  /* 0x000000180400788c */ /* 0x000fd2000bf05270 */
[----:B------:R-:W-:Y:S05]  /*11890*/  BRA.U !UP0, `(.L_x_6575) ;  /* 0x0000000108447547 */ /* 0x000fea000b800000 */
.L_x_6552:
        /* <DEDUP_REMOVED lines=16> */
.L_x_6576:
[----:B------:R-:W-:Y:S05]  /*119a0*/  EXIT ;  /* 0x000000000000794d */ /* 0x000fea0003800000 */
.L_x_6575:
        /* <DEDUP_REMOVED lines=13> */
.L_x_6578:
[----:B------:R-:W-:Y:S05]  /*11a80*/  BSYNC.RECONVERGENT B0 ;  /* 0x0000000000007941 */ /* 0x000fea0003800200 */
.L_x_6577:
[----:B------:R-:W-:-:S05]  /*11a90*/  LOP3.LUT R3, R0, 0x80, R3, 0xf8, !PT ;  /* 0x0000008000037812 */ /* 0x000fca00078ef803 */
[----:B------:R-:W-:Y:S01]  /*11aa0*/  STG.E.U8 desc[UR36][R16.64], R3 ;  /* 0x0000000310007986 */ /* 0x000fe2000c101124 */
[----:B------:R-:W-:Y:S05]  /*11ab0*/  EXIT ;  /* 0x000000000000794d */ /* 0x000fea0003800000 */
.L_x_6574:
        /* <DEDUP_REMOVED lines=12> */
.L_x_6580:
[----:B------:R-:W-:Y:S01]  /*11b80*/  IMAD.MOV.U32 R0, RZ, RZ, 0x7f ;  /* 0x0000007fff007424 */ /* 0x000fe200078e00ff */
[----:B------:R-:W-:-:S04]  /*11b90*/  ISETP.GT.U32.AND P0, PT, R2, 0x7f800000, PT ;  /* 0x7f8000000200780c */ /* 0x000fc80003f04070 */
[----:B------:R-:W-:-:S09]  /*11ba0*/  SEL R0, R0, 0x7c, P0 ;  /* 0x0000007c00007807 */ /* 0x000fd20000000000 */
.L_x_6581:
[----:B------:R-:W-:Y:S05]  /*11bb0*/  BSYNC.RECONVERGENT B0 ;  /* 0x0000000000007941 */ /* 0x000fea0003800200 */
.L_x_6579:
[----:B------:R-:W-:-:S04]  /*11bc0*/  SHF.R.U32.HI R3, RZ, 0x18, R3 ;  /* 0x00000018ff037819 */ /* 0x000fc80000011603 */
[----:B------:R-:W-:-:S05]  /*11bd0*/  LOP3.LUT R3, R0, 0x80, R3, 0xf8, !PT ;  /* 0x0000008000037812 */ /* 0x000fca00078ef803 */
[----:B------:R-:W-:Y:S01]  /*11be0*/  STG.E.U8 desc[UR36][R16.64], R3 ;  /* 0x0000000310007986 */ /* 0x000fe2000c101124 */
[----:B------:R-:W-:Y:S05]  /*11bf0*/  EXIT ;  /* 0x000000000000794d */ /* 0x000fea0003800000 */
.L_x_6573:
[----:B------:R-:W-:-:S05]  /*11c00*/  HADD2.F32 R0, -RZ, R0.H0_H0 ;  /* 0x20000000ff007230 */ /* 0x000fca0000004100 */
[----:B------:R-:W-:-:S05]  /*11c10*/  F2FP.BF16.F32.PACK_AB R0, RZ, R0 ;  /* 0x00000000ff00723e */ /* 0x000fca00000010ff */
[----:B------:R-:W-:Y:S01]  /*11c20*/  STG.E.U16 desc[UR36][R16.64], R0 ;  /* 0x0000000010007986 */ /* 0x000fe2000c101524 */
[----:B------:R-:W-:Y:S05]  /*11c30*/  EXIT ;  /* 0x000000000000794d */ /* 0x000fea0003800000 */
.L_x_6582:
        /* <DEDUP_REMOVED lines=12> */
.L_x_14211:


//--------------------- .text._ZN2at6native27unrolled_elementwise_kernelIZZZNS0_26logit_backward_kernel_cudaERNS_18TensorIteratorBaseERKN3c106ScalarEENKUlvE_clEvENKUlvE1_clEvEUlNS4_4HalfESA_E_St5arrayIPcLm3EELi4E23TrivialOffsetCalculatorILi2EjESF_ILi1EjENS0_6memory12LoadWithCastILi2EEENSI_13StoreWithCastILi1EEEEEviT_T0_T2_T3_T4_T5_ --------------------------
	.section	.text._ZN2at6native27unrolled_elementwise_kernelIZZZNS0_26logit_backward_kernel_cudaERNS_18TensorIteratorBaseERKN3c106ScalarEENKUlvE_clEvENKUlvE1_clEvEUlNS4_4HalfESA_E_St5arrayIPcLm3EELi4E23TrivialOffsetCalculatorILi2EjESF_ILi1EjENS0_6memory12LoadWithCastILi2EEENSI_13StoreWithCastILi1EEEEEviT_T0_T2_T3_T4_T5_,"ax",@progbits
	.align	128
        .global         _ZN2at6native27unrolled_elementwise_kernelIZZZNS0_26logit_backward_kernel_cudaERNS_18TensorIteratorBaseERKN3c106ScalarEENKUlvE_clEvENKUlvE1_clEvEUlNS4_4HalfESA_E_St5arrayIPcLm3EELi4E23TrivialOffsetCalculatorILi2EjESF_ILi1EjENS0_6memory12LoadWithCastILi2EEENSI_13StoreWithCastILi1EEEEEviT_T0_T2_T3_T4_T5_
        .type           _ZN2at6native27unrolled_elementwise_kernelIZZZNS0_26logit_backward_kernel_cudaERNS_18TensorIteratorBaseERKN3c106ScalarEENKUlvE_clEvENKUlvE1_clEvEUlNS4_4HalfESA_E_St5arrayIPcLm3EELi4E23TrivialOffsetCalculatorILi2EjESF_ILi1EjENS0_6memory12LoadWithCastILi2EEENSI_13StoreWithCastILi1EEEEEviT_T0_T2_T3_T4_T5_,@function
        .size           _ZN2at6native27unrolled_elementwise_kernelIZZZNS0_26logit_backward_kernel_cudaERNS_18TensorIteratorBaseERKN3c106ScalarEENKUlvE_clEvENKUlvE1_clEvEUlNS4_4HalfESA_E_St5arrayIPcLm3EELi4E23TrivialOffsetCalculatorILi2EjESF_ILi1EjENS0_6memory12LoadWithCastILi2EEENSI_13StoreWithCastILi1EEEEEviT_T0_T2_T3_T4_T5_,(.L_x_14212 - _ZN2at6native27unrolled_elementwise_kernelIZZZNS0_26logit_backward_kernel_cudaERNS_18TensorIteratorBaseERKN3c106ScalarEENKUlvE_clEvENKUlvE1_clEvEUlNS4_4HalfESA_E_St5arrayIPcLm3EELi4E23TrivialOffsetCalculatorILi2EjESF_ILi1EjENS0_6memory12LoadWithCastILi2EEENSI_13StoreWithCastILi1EEEEEviT_T0_T2_T3_T4_T5_)
        .other          _ZN2at6native27unrolled_elementwise_kernelIZZZNS0_26logit_backward_kernel_cudaERNS_18TensorIteratorBaseERKN3c106ScalarEENKUlvE_clEvENKUlvE1_clEvEUlNS4_4HalfESA_E_St5arrayIPcLm3EELi4E23TrivialOffsetCalculatorILi2EjESF_ILi1EjENS0_6memory12LoadWithCastILi2EEENSI_13StoreWithCastILi1EEEEEviT_T0_T2_T3_T4_T5_,@"STO_CUDA_ENTRY STV_DEFAULT"
_ZN2at6native27unrolled_elementwise_kernelIZZZNS0_26logit_backward_kernel_cudaERNS_18TensorIteratorBaseERKN3c106ScalarEENKUlvE_clEvENKUlvE1_clEvEUlNS4_4HalfESA_E_St5arrayIPcLm3EELi4E23TrivialOffsetCalculatorILi2EjESF_ILi1EjENS0_6memory12LoadWithCastILi2EEENSI_13StoreWithCastILi1EEEEEviT_T0_T2_T3_T4_T5_:
.text._ZN2at6native27unrolled_elementwise_kernelIZZZNS0_26logit_backward_kernel_cudaERNS_18TensorIteratorBaseERKN3c106ScalarEENKUlvE_clEvENKUlvE1_clEvEUlNS4_4HalfESA_E_St5arrayIPcLm3EELi4E23TrivialOffsetCalculatorILi2EjESF_ILi1EjENS0_6memory12LoadWithCastILi2EEENSI_13StoreWithCastILi1EEEEEviT_T0_T2_T3_T4_T5_:
        /* <DEDUP_REMOVED lines=36> */
.L_x_6588:
[----:B------:R-:W2:Y:S02]  /*0240*/  LDG.E.U8 R4, desc[UR36][R4.64] ;  /* 0x0000002404047981 */ /* 0x000ea4000c1e1100 */
[----:B--2---:R-:W-:-:S04]  /*0250*/  I2FP.F32.U32 R0, R4 ;  /* 0x0000000400007245 */ /* 0x004fc80000201000 */
[----:B------:R-:W-:-:S04]  /*0260*/  F2FP.F16.F32.PACK_AB R0, RZ, R0 ;  /* 0x00000000ff00723e */ /* 0x000fc800000000ff */
[----:B------:R-:W-:Y:S01]  /*0270*/  PRMT R16, R0, 0x7610, R16 ;  /* 0x0000761000107816 */ /* 0x000fe20000000010 */
[----:B------:R-:W-:Y:S06]  /*0280*/  BRA `(.L_x_6590) ;  /* 0x0000000c00d87947 */ /* 0x000fec0003800000 */
.L_x_6587:
        /* <DEDUP_REMOVED lines=11> */
.L_x_6592:
[----:B------:R-:W2:Y:S02]  /*0340*/  LDG.E R4, desc[UR36][R4.64] ;  /* 0x0000002404047981 */ /* 0x000ea4000c1e1900 */
[----:B--2---:R-:W-:-:S04]  /*0350*/  I2FP.F32.S32 R0, R4 ;  /* 0x0000000400007245 */ /* 0x004fc80000201400 */
[----:B------:R-:W-:-:S04]  /*0360*/  F2FP.F16.F32.PACK_AB R0, RZ, R0 ;  /* 0x00000000ff00723e */ /* 0x000fc800000000ff */
[----:B------:R-:W-:Y:S01]  /*0370*/  PRMT R16, R0, 0x7610, R16 ;  /* 0x0000761000107816 */ /* 0x000fe20000000010 */
[----:B------:R-:W-:Y:S06]  /*0380*/  BRA `(.L_x_6590) ;  /* 0x0000000c00987947 */ /* 0x000fec0003800000 */
.L_x_6591:
[----:B------:R-:W2:Y:S02]  /*0390*/  LDG.E.U16 R4, desc[UR36][R4.64] ;  /* 0x0000002404047981 */ /* 0x000ea4000c1e1500 */
[----:B--2---:R-:W0:Y:S02]  /*03a0*/  I2F.S16 R0, R4 ;  /* 0x0000000400007306 */ /* 0x004e240000101400 */
[----:B0-----:R-:W-:-:S04]  /*03b0*/  F2FP.F16.F32.PACK_AB R0, RZ, R0 ;  /* 0x00000000ff00723e */ /* 0x001fc800000000ff */
[----:B------:R-:W-:Y:S01]  /*03c0*/  PRMT R16, R0, 0x7610, R16 ;  /* 0x0000761000107816 */ /* 0x000fe20000000010 */
[----:B------:R-:W-:Y:S06]  /*03d0*/  BRA `(.L_x_6590) ;  /* 0x0000000c00847947 */ /* 0x000fec0003800000 */
.L_x_6586:
        /* <DEDUP_REMOVED lines=9> */
.L_x_6594:
[----:B------:R1:W5:Y:S01]  /*0470*/  LDG.E.U16 R16, desc[UR36][R4.64] ;  /* 0x0000002404107981 */ /* 0x000362000c1e1500 */
[----:B------:R-:W-:Y:S05]  /*0480*/  BRA `(.L_x_6590) ;  /* 0x0000000c00587947 */ /* 0x000fea0003800000 */
.L_x_6593:
        /* <DEDUP_REMOVED lines=9> */
.L_x_6596:
[----:B------:R0:W5:Y:S01]  /*0520*/  LDG.E.U16 R16, desc[UR36][R4.64] ;  /* 0x0000002404107981 */ /* 0x000162000c1e1500 */
[----:B------:R-:W-:Y:S05]  /*0530*/  BRA `(.L_x_6590) ;  /* 0x0000000c002c7947 */ /* 0x000fea0003800000 */
.L_x_6595:
        /* <DEDUP_REMOVED lines=13> */
.L_x_6585:
        /* <DEDUP_REMOVED lines=14> */
.L_x_6599:
        /* <DEDUP_REMOVED lines=13> */
.L_x_6598:
        /* <DEDUP_REMOVED lines=27> */
.L_x_6601:
        /* <DEDUP_REMOVED lines=15> */
.L_x_6600:
[----:B------:R-:W2:Y:S02]  /*0a60*/  LDG.E.U16 R0, desc[UR36][R4.64] ;  /* 0x0000002404007981 */ /* 0x000ea4000c1e1500 */
[----:B--2---:R-:W-:-:S05]  /*0a70*/  IMAD.U32 R0, R0, 0x10000, RZ ;  /* 0x0001000000007824 */ /* 0x004fca00078e00ff */
[----:B------:R-:W-:-:S04]  /*0a80*/  F2FP.F16.F32.PACK_AB R0, RZ, R0 ;  /* 0x00000000ff00723e */ /* 0x000fc800000000ff */
[----:B------:R-:W-:Y:S01]  /*0a90*/  PRMT R16, R0, 0x7610, R16 ;  /* 0x0000761000107816 */ /* 0x000fe20000000010 */
[----:B------:R-:W-:Y:S06]  /*0aa0*/  BRA `(.L_x_6590) ;  /* 0x0000000400d07947 */ /* 0x000fec0003800000 */
.L_x_6597:
        /* <DEDUP_REMOVED lines=13> */
.L_x_6604:
        /* <DEDUP_REMOVED lines=21> */
.L_x_6608:
[----:B------:R-:W-:Y:S05]  /*0cd0*/  BSYNC.RECONVERGENT B1 ;  /* 0x0000000000017941 */ /* 0x000fea0003800200 */
.L_x_6607:
[----:B------:R-:W-:Y:S01]  /*0ce0*/  IMAD.SHL.U32 R0, R0, 0x100000, RZ ;  /* 0x0010000000007824 */ /* 0x000fe200078e00ff */
[----:B------:R-:W-:-:S04]  /*0cf0*/  LEA R3, R3, 0x3b800000, 0x17 ;  /* 0x3b80000003037811 */ /* 0x000fc800078eb8ff */
[----:B------:R-:W-:-:S07]  /*0d00*/  LOP3.LUT R0, R3, R0, R7, 0xfe, !PT ;  /* 0x0000000003007212 */ /* 0x000fce00078efe07 */
.L_x_6606:
[----:B------:R-:W-:Y:S05]  /*0d10*/  BSYNC.RECONVERGENT B0 ;  /* 0x0000000000007941 */ /* 0x000fea0003800200 */
.L_x_6605:
[----:B------:R-:W-:-:S04]  /*0d20*/  F2FP.F16.F32.PACK_AB R0, RZ, R0 ;  /* 0x00000000ff00723e */ /* 0x000fc800000000ff */
[----:B------:R-:W-:Y:S01]  /*0d30*/  PRMT R16, R0, 0x7610, R16 ;  /* 0x0000761000107816 */ /* 0x000fe20000000010 */
[----:B------:R-:W-:Y:S06]  /*0d40*/  BRA `(.L_x_6590) ;  /* 0x0000000400287947 */ /* 0x000fec0003800000 */
.L_x_6603:
        /* <DEDUP_REMOVED lines=21> */
.L_x_6612:
[----:B------:R-:W-:Y:S05]  /*0ea0*/  BSYNC.RECONVERGENT B1 ;  /* 0x0000000000017941 */ /* 0x000fea0003800200 */
.L_x_6611:
[----:B------:R-:W-:Y:S01]  /*0eb0*/  IMAD.SHL.U32 R0, R0, 0x200000, RZ ;  /* 0x0020000000007824 */ /* 0x000fe200078e00ff */
[----:B------:R-:W-:-:S04]  /*0ec0*/  LEA R3, R3, 0x37800000, 0x17 ;  /* 0x3780000003037811 */ /* 0x000fc800078eb8ff */
[----:B------:R-:W-:-:S07]  /*0ed0*/  LOP3.LUT R0, R3, R0, R7, 0xfe, !PT ;  /* 0x0000000003007212 */ /* 0x000fce00078efe07 */
.L_x_6610:
[----:B------:R-:W-:Y:S05]  /*0ee0*/  BSYNC.RECONVERGENT B0 ;  /* 0x0000000000007941 */ /* 0x000fea0003800200 */
.L_x_6609:
[----:B------:R-:W-:-:S04]  /*0ef0*/  F2FP.F16.F32.PACK_AB R0, RZ, R0 ;  /* 0x00000000ff00723e */ /* 0x000fc800000000ff */
[----:B------:R-:W-:Y:S01]  /*0f00*/  PRMT R16, R0, 0x7610, R16 ;  /* 0x0000761000107816 */ /* 0x000fe20000000010 */
[----:B------:R-:W-:Y:S06]  /*0f10*/  BRA `(.L_x_6590) ;  /* 0x0000000000b47947 */ /* 0x000fec0003800000 */
.L_x_6602:
[----:B------:R-:W-:-:S09]  /*0f20*/  UISETP.NE.AND UP0, UPT, UR4, 0x1c, UPT ;  /* 0x0000001c0400788c */ /* 0x000fd2000bf05270 */
[----:B------:R-:W-:Y:S05]  /*0f30*/  BRA.U !UP0, `(.L_x_6613) ;  /* 0x00000001089c7547 */ /* 0x000fea000b800000 */
[----:B------:R-:W-:-:S09]  /*0f40*/  UISETP.NE.AND UP0, UPT, UR4, 0x1d, UPT ;  /* 0x0000001d0400788c */ /* 0x000fd2000bf05270 */
[----:B------:R-:W-:Y:S05]  /*0f50*/  BRA.U !UP0, `(.L_x_6614) ;  /* 0x0000000108807547 */ /* 0x000fea000b800000 */
[----:B------:R-:W-:-:S09]  /*0f60*/  UISETP.NE.AND UP0, UPT, UR4, 0x2c, UPT ;  /* 0x0000002c0400788c */ /* 0x000fd2000bf05270 */
[----:B------:R-:W-:Y:S05]  /*0f70*/  BRA.U !UP0, `(.L_x_6615) ;  /* 0x0000000108487547 */ /* 0x000fea000b800000 */
.L_x_6589:
        /* <DEDUP_REMOVED lines=16> */
.L_x_6616:
[----:B------:R-:W-:Y:S01]  /*1080*/  PRMT R16, RZ, 0x7610, R16 ;  /* 0x00007610ff107816 */ /* 0x000fe20000000010 */
[----:B------:R-:W-:Y:S06]  /*1090*/  BRA `(.L_x_6590) ;  /* 0x0000000000547947 */ /* 0x000fec0003800000 */
.L_x_6615:
        /* <DEDUP_REMOVED lines=8> */
.L_x_6618:
[----:B------:R-:W-:Y:S05]  /*1120*/  BSYNC.RECONVERGENT B0 ;  /* 0x0000000000007941 */ /* 0x000fea0003800200 */
.L_x_6617:
[----:B------:R-:W-:-:S04]  /*1130*/  F2FP.F16.F32.PACK_AB R0, RZ, R0 ;  /* 0x00000000ff00723e */ /* 0x000fc800000000ff */
[----:B------:R-:W-:Y:S01]  /*1140*/  PRMT R16, R0, 0x7610, R16 ;  /* 0x0000761000107816 */ /* 0x000fe20000000010 */
[----:B------:R-:W-:Y:S06]  /*1150*/  BRA `(.L_x_6590) ;  /* 0x0000000000247947 */ /* 0x000fec0003800000 */
.L_x_6614:
[----:B------:R-:W2:Y:S02]  /*1160*/  LDG.E.64 R4, desc[UR36][R4.64] ;  /* 0x0000002404047981 */ /* 0x000ea4000c1e1b00 */
[----:B--2---:R-:W0:Y:S02]  /*1170*/  I2F.U64 R0, R4 ;  /* 0x0000000400007312 */ /* 0x004e240000301000 */
[----:B0-----:R-:W-:-:S04]  /*1180*/  F2FP.F16.F32.PACK_AB R0, RZ, R0 ;  /* 0x00000000ff00723e */ /* 0x001fc800000000ff */
[----:B------:R-:W-:Y:S01]  /*1190*/  PRMT R16, R0, 0x7610, R16 ;  /* 0x0000761000107816 */ /* 0x000fe20000000010 */
[----:B------:R-:W-:Y:S06]  /*11a0*/  BRA `(.L_x_6590) ;  /* 0x0000000000107947 */ /* 0x000fec0003800000 */
.L_x_6613:
[----:B------:R-:W2:Y:S02]  /*11b0*/  LDG.E R4, desc[UR36][R4.64] ;  /* 0x0000002404047981 */ /* 0x000ea4000c1e1900 */
[----:B--2---:R-:W-:-:S04]  /*11c0*/  I2FP.F32.U32 R0, R4 ;  /* 0x0000000400007245 */ /* 0x004fc80000201000 */
[----:B------:R-:W-:-:S04]  /*11d0*/  F2FP.F16.F32.PACK_AB R0, RZ, R0 ;  /* 0x00000000ff00723e */ /* 0x000fc800000000ff */
[----:B------:R-:W-:-:S07]  /*11e0*/  PRMT R16, R0, 0x7610, R16 ;  /* 0x0000761000107816 */ /* 0x000fce0000000010 */
.L_x_6590:
        /* <DEDUP_REMOVED lines=21> */
.L_x_6622:
[----:B------:R-:W2:Y:S02]  /*1340*/  LDG.E.U8 R4, desc[UR36][R4.64] ;  /* 0x0000002404047981 */ /* 0x000ea4000c1e1100 */
[----:B--2---:R-:W-:-:S04]  /*1350*/  I2FP.F32.U32 R0, R4 ;  /* 0x0000000400007245 */ /* 0x004fc80000201000 */
[----:B------:R-:W-:-:S04]  /*1360*/  F2FP.F16.F32.PACK_AB R0, RZ, R0 ;  /* 0x00000000ff00723e */ /* 0x000fc800000000ff */
[----:B------:R-:W-:Y:S01]  /*1370*/  PRMT R17, R0, 0x7610, R17 ;  /* 0x0000761000117816 */ /* 0x000fe20000000011 */
[----:B------:R-:W-:Y:S06]  /*1380*/  BRA `(.L_x_6624) ;  /* 0x0000000c00d87947 */ /* 0x000fec0003800000 */
.L_x_6621:
        /* <DEDUP_REMOVED lines=11> */
.L_x_6626:
[----:B------:R-:W2:Y:S02]  /*1440*/  LDG.E R4, desc[UR36][R4.64] ;  /* 0x0000002404047981 */ /* 0x000ea4000c1e1900 */
[----:B--2---:R-:W-:-:S04]  /*1450*/  I2FP.F32.S32 R0, R4 ;  /* 0x0000000400007245 */ /* 0x004fc80000201400 */
[----:B------:R-:W-:-:S04]  /*1460*/  F2FP.F16.F32.PACK_AB R0, RZ, R0 ;  /* 0x00000000ff00723e */ /* 0x000fc800000000ff */
[----:B------:R-:W-:Y:S01]  /*1470*/  PRMT R17, R0, 0x7610, R17 ;  /* 0x0000761000117816 */ /* 0x000fe20000000011 */
[----:B------:R-:W-:Y:S06]  /*1480*/  BRA `(.L_x_6624) ;  /* 0x0000000c00987947 */ /* 0x000fec0003800000 */
.L_x_6625:
[----:B------:R-:W2:Y:S02]  /*1490*/  LDG.E.U16 R4, desc[UR36][R4.64] ;  /* 0x0000002404047981 */ /* 0x000ea4000c1e1500 */
[----:B--2---:R-:W0:Y:S02]  /*14a0*/  I2F.S16 R0, R4 ;  /* 0x0000000400007306 */ /* 0x004e240000101400 */
[----:B0-----:R-:W-:-:S04]  /*14b0*/  F2FP.F16.F32.PACK_AB R0, RZ, R0 ;  /* 0x00000000ff00723e */ /* 0x001fc800000000ff */
[----:B------:R-:W-:Y:S01]  /*14c0*/  PRMT R17, R0, 0x7610, R17 ;  /* 0x0000761000117816 */ /* 0x000fe20000000011 */
[----:B------:R-:W-:Y:S06]  /*14d0*/  BRA `(.L_x_6624) ;  /* 0x0000000c00847947 */ /* 0x000fec0003800000 */
.L_x_6620:
        /* <DEDUP_REMOVED lines=9> */
.L_x_6628:
[----:B------:R1:W5:Y:S01]  /*1570*/  LDG.E.U16 R17, desc[UR36][R4.64] ;  /* 0x0000002404117981 */ /* 0x000362000c1e1500 */
[----:B------:R-:W-:Y:S05]  /*1580*/  BRA `(.L_x_6624) ;  /* 0x0000000c00587947 */ /* 0x000fea0003800000 */
.L_x_6627:
        /* <DEDUP_REMOVED lines=9> */
.L_x_6630:
[----:B------:R0:W5:Y:S01]  /*1620*/  LDG.E.U16 R17, desc[UR36][R4.64] ;  /* 0x0000002404117981 */ /* 0x000162000c1e1500 */
[----:B------:R-:W-:Y:S05]  /*1630*/  BRA `(.L_x_6624) ;  /* 0x0000000c002c7947 */ /* 0x000fea0003800000 */
.L_x_6629:
        /* <DEDUP_REMOVED lines=13> */
.L_x_6619:
        /* <DEDUP_REMOVED lines=14> */
.L_x_6633:
        /* <DEDUP_REMOVED lines=13> */
.L_x_6632:
        /* <DEDUP_REMOVED lines=27> */
.L_x_6635:
        /* <DEDUP_REMOVED lines=15> */
.L_x_6634:
[----:B------:R-:W2:Y:S02]  /*1b60*/  LDG.E.U16 R0, desc[UR36][R4.64] ;  /* 0x0000002404007981 */ /* 0x000ea4000c1e1500 */
[----:B--2---:R-:W-:-:S05]  /*1b70*/  IMAD.U32 R0, R0, 0x10000, RZ ;  /* 0x0001000000007824 */ /* 0x004fca00078e00ff */
[----:B------:R-:W-:-:S04]  /*1b80*/  F2FP.F16.F32.PACK_AB R0, RZ, R0 ;  /* 0x00000000ff00723e */ /* 0x000fc800000000ff */
[----:B------:R-:W-:Y:S01]  /*1b90*/  PRMT R17, R0, 0x7610, R17 ;  /* 0x0000761000117816 */ /* 0x000fe20000000011 */
[----:B------:R-:W-:Y:S06]  /*1ba0*/  BRA `(.L_x_6624) ;  /* 0x0000000400d07947 */ /* 0x000fec0003800000 */
.L_x_6631:
        /* <DEDUP_REMOVED lines=13> */
.L_x_6638:
        /* <DEDUP_REMOVED lines=21> */
.L_x_6642:
[----:B------:R-:W-:Y:S05]  /*1dd0*/  BSYNC.RECONVERGENT B1 ;  /* 0x0000000000017941 */ /* 0x000fea0003800200 */
.L_x_6641:
[----:B------:R-:W-:Y:S01]  /*1de0*/  IMAD.SHL.U32 R0, R0, 0x100000, RZ ;  /* 0x0010000000007824 */ /* 0x000fe200078e00ff */
[----:B------:R-:W-:-:S04]  /*1df0*/  LEA R3, R3, 0x3b800000, 0x17 ;  /* 0x3b80000003037811 */ /* 0x000fc800078eb8ff */
[----:B------:R-:W-:-:S07]  /*1e00*/  LOP3.LUT R0, R3, R0, R7, 0xfe, !PT ;  /* 0x0000000003007212 */ /* 0x000fce00078efe07 */
.L_x_6640:
[----:B------:R-:W-:Y:S05]  /*1e10*/  BSYNC.RECONVERGENT B0 ;  /* 0x0000000000007941 */ /* 0x000fea0003800200 */
.L_x_6639:
[----:B------:R-:W-:-:S04]  /*1e20*/  F2FP.F16.F32.PACK_AB R0, RZ, R0 ;  /* 0x00000000ff00723e */ /* 0x000fc800000000ff */
[----:B------:R-:W-:Y:S01]  /*1e30*/  PRMT R17, R0, 0x7610, R17 ;  /* 0x0000761000117816 */ /* 0x000fe20000000011 */
[----:B------:R-:W-:Y:S06]  /*1e40*/  BRA `(.L_x_6624) ;  /* 0x0000000400287947 */ /* 0x000fec0003800000 */
.L_x_6637:
        /* <DEDUP_REMOVED lines=21> */
.L_x_6646:
[----:B------:R-:W-:Y:S05]  /*1fa0*/  BSYNC.RECONVERGENT B1 ;  /* 0x0000000000017941 */ /* 0x000fea0003800200 */
.L_x_6645:
[----:B------:R-:W-:Y:S01]  /*1fb0*/  IMAD.SHL.U32 R0, R0, 0x200000, RZ ;  /* 0x0020000000007824 */ /* 0x000fe200078e00ff */
[----:B------:R-:W-:-:S04]  /*1fc0*/  LEA R3, R3, 0x37800000, 0x17 ;  /* 0x3780000003037811 */ /* 0x000fc800078eb8ff */
[----:B------:R-:W-:-:S07]  /*1fd0*/  LOP3.LUT R0, R3, R0, R7, 0xfe, !PT ;  /* 0x0000000003007212 */ /* 0x000fce00078efe07 */
.L_x_6644:
[----:B------:R-:W-:Y:S05]  /*1fe0*/  BSYNC.RECONVERGENT B0 ;  /* 0x0000000000007941 */ /* 0x000fea0003800200 */
.L_x_6643:
[----:B------:R-:W-:-:S04]  /*1ff0*/  F2FP.F16.F32.PACK_AB R0, RZ, R0 ;  /* 0x00000000ff00723e */ /* 0x000fc800000000ff */
[----:B------:R-:W-:Y:S01]  /*2000*/  PRMT R17, R0, 0x7610, R17 ;  /* 0x0000761000117816 */ /* 0x000fe20000000011 */
[----:B------:R-:W-:Y:S06]  /*2010*/  BRA `(.L_x_6624) ;  /* 0x0000000000b47947 */ /* 0x000fec0003800000 */
.L_x_6636:
[----:B------:R-:W-:-:S09]  /*2020*/  UISETP.NE.AND UP0, UPT, UR4, 0x1c, UPT ;  /* 0x0000001c0400788c */ /* 0x000fd2000bf05270 */
[----:B------:R-:W-:Y:S05]  /*2030*/  BRA.U !UP0, `(.L_x_6647) ;  /* 0x00000001089c7547 */ /* 0x000fea000b800000 */
[----:B------:R-:W-:-:S09]  /*2040*/  UISETP.NE.AND UP0, UPT, UR4, 0x1d, UPT ;  /* 0x0000001d0400788c */ /* 0x000fd2000bf05270 */
[----:B------:R-:W-:Y:S05]  /*2050*/  BRA.U !UP0, `(.L_x_6648) ;  /* 0x0000000108807547 */ /* 0x000fea000b800000 */
[----:B------:R-:W-:-:S09]  /*2060*/  UISETP.NE.AND UP0, UPT, UR4, 0x2c, UPT ;  /* 0x0000002c0400788c */ /* 0x000fd2000bf05270 */
[----:B------:R-:W-:Y:S05]  /*2070*/  BRA.U !UP0, `(.L_x_6649) ;  /* 0x0000000108487547 */ /* 0x000fea000b800000 */
.L_x_6623:
        /* <DEDUP_REMOVED lines=16> */
.L_x_6650:
[----:B------:R-:W-:Y:S01]  /*2180*/  PRMT R17, RZ, 0x7610, R17 ;  /* 0x00007610ff117816 */ /* 0x000fe20000000011 */
[----:B------:R-:W-:Y:S06]  /*2190*/  BRA `(.L_x_6624) ;  /* 0x0000000000547947 */ /* 0x000fec0003800000 */
.L_x_6649:
        /* <DEDUP_REMOVED lines=8> */
.L_x_6652:
[----:B------:R-:W-:Y:S05]  /*2220*/  BSYNC.RECONVERGENT B0 ;  /* 0x0000000000007941 */ /* 0x000fea0003800200 */
.L_x_6651:
[----:B------:R-:W-:-:S04]  /*2230*/  F2FP.F16.F32.PACK_AB R0, RZ, R0 ;  /* 0x00000000ff00723e */ /* 0x000fc800000000ff */
[----:B------:R-:W-:Y:S01]  /*2240*/  PRMT R17, R0, 0x7610, R17 ;  /* 0x0000761000117816 */ /* 0x000fe20000000011 */
[----:B------:R-:W-:Y:S06]  /*2250*/  BRA `(.L_x_6624) ;  /* 0x0000000000247947 */ /* 0x000fec0003800000 */
.L_x_6648:
[----:B------:R-:W2:Y:S02]  /*2260*/  LDG.E.64 R4, desc[UR36][R4.64] ;  /* 0x0000002404047981 */ /* 0x000ea4000c1e1b00 */
[----:B--2---:R-:W0:Y:S02]  /*2270*/  I2F.U64 R0, R4 ;  /* 0x0000000400007312 */ /* 0x004e240000301000 */
[----:B0-----:R-:W-:-:S04]  /*2280*/  F2FP.F16.F32.PACK_AB R0, RZ, R0 ;  /* 0x00000000ff00723e */ /* 0x001fc800000000ff */
[----:B------:R-:W-:Y:S01]  /*2290*/  PRMT R17, R0, 0x7610, R17 ;  /* 0x0000761000117816 */ /* 0x000fe20000000011 */
[----:B------:R-:W-:Y:S06]  /*22a0*/  BRA `(.L_x_6624) ;  /* 0x0000000000107947 */ /* 0x000fec0003800000 */
.L_x_6647:
[----:B------:R-:W2:Y:S02]  /*22b0*/  LDG.E R4, desc[UR36][R4.64] ;  /* 0x0000002404047981 */ /* 0x000ea4000c1e1900 */
[----:B--2---:R-:W-:-:S04]  /*22c0*/  I2FP.F32.U32 R0, R4 ;  /* 0x0000000400007245 */ /* 0x004fc80000201000 */
[----:B------:R-:W-:-:S04]  /*22d0*/  F2FP.F16.F32.PACK_AB R0, RZ, R0 ;  /* 0x00000000ff00723e */ /* 0x000fc800000000ff */
[----:B------:R-:W-:-:S07]  /*22e0*/  PRMT R17, R0, 0x7610, R17 ;  /* 0x0000761000117816 */ /* 0x000fce0000000011 */
.L_x_6624:
[----:B------:R-:W-:-:S07]  /*22f0*/  VIADD R27, R19, 0x80 ;  /* 0x00000080131b7836 */ /* 0x000fce0000000000 */
.L_x_6584:
[----:B------:R-:W-:Y:S05]  /*2300*/  BSYNC.RECONVERGENT B6 ;  /* 0x0000000000067941 */ /* 0x000fea0003800200 */
.L_x_6583:
        /* <DEDUP_REMOVED lines=27> */
.L_x_6658:
[----:B------:R-:W2:Y:S02]  /*24c0*/  LDG.E.U8 R4, desc[UR36][R4.64] ;  /* 0x0000002404047981 */ /* 0x000ea4000c1e1100 */
[----:B--2---:R-:W-:-:S04]  /*24d0*/  I2FP.F32.U32 R0, R4 ;  /* 0x0000000400007245 */ /* 0x004fc80000201000 */
[----:B------:R-:W-:-:S04]  /*24e0*/  F2FP.F16.F32.PACK_AB R0, RZ, R0 ;  /* 0x00000000ff00723e */ /* 0x000fc800000000ff */
[----:B------:R-:W-:Y:S01]  /*24f0*/  PRMT R18, R0, 0x7610, R18 ;  /* 0x0000761000127816 */ /* 0x000fe20000000012 */
[----:B------:R-:W-:Y:S06]  /*2500*/  BRA `(.L_x_6660) ;  /* 0x0000000c00d87947 */ /* 0x000fec0003800000 */
.L_x_6657:
        /* <DEDUP_REMOVED lines=11> */
.L_x_6662:
[----:B------:R-:W2:Y:S02]  /*25c0*/  LDG.E R4, desc[UR36][R4.64] ;  /* 0x0000002404047981 */ /* 0x000ea4000c1e1900 */
[----:B--2---:R-:W-:-:S04]  /*25d0*/  I2FP.F32.S32 R0, R4 ;  /* 0x0000000400007245 */ /* 0x004fc80000201400 */
[----:B------:R-:W-:-:S04]  /*25e0*/  F2FP.F16.F32.PACK_AB R0, RZ, R0 ;  /* 0x00000000ff00723e */ /* 0x000fc800000000ff */
[----:B------:R-:W-:Y:S01]  /*25f0*/  PRMT R18, R0, 0x7610, R18 ;  /* 0x0000761000127816 */ /* 0x000fe20000000012 */
[----:B------:R-:W-:Y:S06]  /*2600*/  BRA `(.L_x_6660) ;  /* 0x0000000c00987947 */ /* 0x000fec0003800000 */
.L_x_6661:
[----:B------:R-:W2:Y:S02]  /*2610*/  LDG.E.U16 R4, desc[UR36][R4.64] ;  /* 0x0000002404047981 */ /* 0x000ea4000c1e1500 */
[----:B--2---:R-:W0:Y:S02]  /*2620*/  I2F.S16 R0, R4 ;  /* 0x0000000400007306 */ /* 0x004e240000101400 */
[----:B0-----:R-:W-:-:S04]  /*2630*/  F2FP.F16.F32.PACK_AB R0, RZ, R0 ;  /* 0x00000000ff00723e */ /* 0x001fc800000000ff */
[----:B------:R-:W-:Y:S01]  /*2640*/  PRMT R18, R0, 0x7610, R18 ;  /* 0x0000761000127816 */ /* 0x000fe20000000012 */
[----:B------:R-:W-:Y:S06]  /*2650*/  BRA `(.L_x_6660) ;  /* 0x0000000c00847947 */ /* 0x000fec0003800000 */
.L_x_6656:
        /* <DEDUP_REMOVED lines=9> */
.L_x_6664:
[----:B------:R1:W5:Y:S01]  /*26f0*/  LDG.E.U16 R18, desc[UR36][R4.64] ;  /* 0x0000002404127981 */ /* 0x000362000c1e1500 */
[----:B------:R-:W-:Y:S05]  /*2700*/  BRA `(.L_x_6660) ;  /* 0x0000000c00587947 */ /* 0x000fea0003800000 */
.L_x_6663:
        /* <DEDUP_REMOVED lines=9> */
.L_x_6666:
[----:B------:R0:W5:Y:S01]  /*27a0*/  LDG.E.U16 R18, desc[UR36][R4.64] ;  /* 0x0000002404127981 */ /* 0x000162000c1e1500 */
[----:B------:R-:W-:Y:S05]  /*27b0*/  BRA `(.L_x_6660) ;  /* 0x0000000c002c7947 */ /* 0x000fea0003800000 */
.L_x_6665:
        /* <DEDUP_REMOVED lines=13> */
.L_x_6655:
        /* <DEDUP_REMOVED lines=14> */
.L_x_6669:
        /* <DEDUP_REMOVED lines=13> */
.L_x_6668:
        /* <DEDUP_REMOVED lines=27> */
.L_x_6671:
        /* <DEDUP_REMOVED lines=15> */
.L_x_6670:
[----:B------:R-:W2:Y:S02]  /*2ce0*/  LDG.E.U16 R0, desc[UR36][R4.64] ;  /* 0x0000002404007981 */ /* 0x000ea4000c1e1500 */
[----:B--2---:R-:W-:-:S05]  /*2cf0*/  IMAD.U32 R0, R0, 0x10000, RZ ;  /* 0x0001000000007824 */ /* 0x004fca00078e00ff */
[----:B------:R-:W-:-:S04]  /*2d00*/  F2FP.F16.F32.PACK_AB R0, RZ, R0 ;  /* 0x00000000ff00723e */ /* 0x000fc800000000ff */
[----:B------:R-:W-:Y:S01]  /*2d10*/  PRMT R18, R0, 0x7610, R18 ;  /* 0x0000761000127816 */ /* 0x000fe20000000012 */
[----:B------:R-:W-:Y:S06]  /*2d20*/  BRA `(.L_x_6660) ;  /* 0x0000000400d07947 */ /* 0x000fec0003800000 */
.L_x_6667:
        /* <DEDUP_REMOVED lines=13> */
.L_x_6674:
        /* <DEDUP_REMOVED lines=21> */
.L_x_6678:
[----:B------:R-:W-:Y:S05]  /*2f50*/  BSYNC.RECONVERGENT B1 ;  /* 0x0000000000017941 */ /* 0x000fea0003800200 */
.L_x_6677:
[----:B------:R-:W-:Y:S01]  /*2f60*/  IMAD.SHL.U32 R0, R0, 0x100000, RZ ;  /* 0x0010000000007824 */ /* 0x000fe200078e00ff */
[----:B------:R-:W-:-:S04]  /*2f70*/  LEA R3, R3, 0x3b800000, 0x17 ;  /* 0x3b80000003037811 */ /* 0x000fc800078eb8ff */
[----:B------:R-:W-:-:S07]  /*2f80*/  LOP3.LUT R0, R3, R0, R7, 0xfe, !PT ;  /* 0x0000000003007212 */ /* 0x000fce00078efe07 */
.L_x_6676:
[----:B------:R-:W-:Y:S05]  /*2f90*/  BSYNC.RECONVERGENT B0 ;  /* 0x0000000000007941 */ /* 0x000fea0003800200 */
.L_x_6675:
[----:B------:R-:W-:-:S04]  /*2fa0*/  F2FP.F16.F32.PACK_AB R0, RZ, R0 ;  /* 0x00000000ff00723e */ /* 0x000fc800000000ff */
[----:B------:R-:W-:Y:S01]  /*2fb0*/  PRMT R18, R0, 0x7610, R18 ;  /* 0x0000761000127816 */ /* 0x000fe20000000012 */
[----:B------:R-:W-:Y:S06]  /*2fc0*/  BRA `(.L_x_6660) ;  /* 0x0000000400287947 */ /* 0x000fec0003800000 */
.L_x_6673:
        /* <DEDUP_REMOVED lines=21> */
.L_x_6682:
[----:B------:R-:W-:Y:S05]  /*3120*/  BSYNC.RECONVERGENT B1 ;  /* 0x0000000000017941 */ /* 0x000fea0003800200 */
.L_x_6681:
[----:B------:R-:W-:Y:S01]  /*3130*/  IMAD.SHL.U32 R0, R0, 0x200000, RZ ;  /* 0x0020000000007824 */ /* 0x000fe200078e00ff */
[----:B------:R-:W-:-:S04]  /*3140*/  LEA R3, R3, 0x37800000, 0x17 ;  /* 0x3780000003037811 */ /* 0x000fc800078eb8ff */
[----:B------:R-:W-:-:S07]  /*3150*/  LOP3.LUT R0, R3, R0, R7, 0xfe, !PT ;  /* 0x0000000003007212 */ /* 0x000fce00078efe07 */
.L_x_6680:
[----:B------:R-:W-:Y:S05]  /*3160*/  BSYNC.RECONVERGENT B0 ;  /* 0x0000000000007941 */ /* 0x000fea0003800200 */
.L_x_6679:
[----:B------:R-:W-:-:S04]  /*3170*/  F2FP.F16.F32.PACK_AB R0, RZ, R0 ;  /* 0x00000000ff00723e */ /* 0x000fc800000000ff */
[----:B------:R-:W-:Y:S01]  /*3180*/  PRMT R18, R0, 0x7610, R18 ;  /* 0x0000761000127816 */ /* 0x000fe20000000012 */
[----:B------:R-:W-:Y:S06]  /*3190*/  BRA `(.L_x_6660) ;  /* 0x0000000000b47947 */ /* 0x000fec0003800000 */
.L_x_6672:
        /* <DEDUP_REMOVED lines=14> */
.L_x_6686:
[----:B------:R-:W-:Y:S05]  /*3280*/  BSYNC.RECONVERGENT B0 ;  /* 0x0000000000007941 */ /* 0x000fea0003800200 */
.L_x_6685:
[----:B------:R-:W-:-:S04]  /*3290*/  F2FP.F16.F32.PACK_AB R0, RZ, R0 ;  /* 0x00000000ff00723e */ /* 0x000fc800000000ff */
[----:B------:R-:W-:Y:S01]  /*32a0*/  PRMT R18, R0, 0x7610, R18 ;  /* 0x0000761000127816 */ /* 0x000fe20000000012 */
[----:B------:R-:W-:Y:S06]  /*32b0*/  BRA `(.L_x_6660) ;  /* 0x00000000006c7947 */ /* 0x000fec0003800000 */
.L_x_6659:
        /* <DEDUP_REMOVED lines=16> */
.L_x_6687:
[----:B------:R-:W-:Y:S01]  /*33c0*/  PRMT R18, RZ, 0x7610, R18 ;  /* 0x00007610ff127816 */ /* 0x000fe20000000012 */
[----:B------:R-:W-:Y:S06]  /*33d0*/  BRA `(.L_x_6660) ;  /* 0x0000000000247947 */ /* 0x000fec0003800000 */
.L_x_6684:
[----:B------:R-:W2:Y:S02]  /*33e0*/  LDG.E.64 R4, desc[UR36][R4.64] ;  /* 0x0000002404047981 */ /* 0x000ea4000c1e1b00 */
[----:B--2---:R-:W0:Y:S02]  /*33f0*/  I2F.U64 R0, R4 ;  /* 0x0000000400007312 */ /* 0x004e240000301000 */
[----:B0-----:R-:W-:-:S04]  /*3400*/  F2FP.F16.F32.PACK_AB R0, RZ, R0 ;  /* 0x00000000ff00723e */ /* 0x001fc800000000ff */
[----:B------:R-:W-:Y:S01]  /*3410*/  PRMT R18, R0, 0x7610, R18 ;  /* 0x0000761000127816 */ /* 0x000fe20000000012 */
[----:B------:R-:W-:Y:S06]  /*3420*/  BRA `(.L_x_6660) ;  /* 0x0000000000107947 */ /* 0x000fec0003800000 */
.L_x_6683:
[----:B------:R-:W2:Y:S02]  /*3430*/  LDG.E R4, desc[UR36][R4.64] ;  /* 0x0000002404047981 */ /* 0x000ea4000c1e1900 */
[----:B--2---:R-:W-:-:S04]  /*3440*/  I2FP.F32.U32 R0, R4 ;  /* 0x0000000400007245 */ /* 0x004fc80000201000 */
[----:B------:R-:W-:-:S04]  /*3450*/  F2FP.F16.F32.PACK_AB R0, RZ, R0 ;  /* 0x00000000ff00723e */ /* 0x000fc800000000ff */
[----:B------:R-:W-:-:S07]  /*3460*/  PRMT R18, R0, 0x7610, R18 ;  /* 0x0000761000127816 */ /* 0x000fce0000000012 */
.L_x_6660:
        /* <DEDUP_REMOVED lines=21> */
.L_x_6691:
[----:B------:R-:W2:Y:S02]  /*35c0*/  LDG.E.U8 R4, desc[UR36][R4.64] ;  /* 0x0000002404047981 */ /* 0x000ea4000c1e1100 */
[----:B--2---:R-:W-:-:S04]  /*35d0*/  I2FP.F32.U32 R0, R4 ;  /* 0x0000000400007245 */ /* 0x004fc80000201000 */
[----:B------:R-:W-:-:S04]  /*35e0*/  F2FP.F16.F32.PACK_AB R0, RZ, R0 ;  /* 0x00000000ff00723e */ /* 0x000fc800000000ff */
[----:B------:R-:W-:Y:S01]  /*35f0*/  PRMT R22, R0, 0x7610, R22 ;  /* 0x0000761000167816 */ /* 0x000fe20000000016 */
[----:B------:R-:W-:Y:S06]  /*3600*/  BRA `(.L_x_6693) ;  /* 0x0000000c00d87947 */ /* 0x000fec0003800000 */
.L_x_6690:
        /* <DEDUP_REMOVED lines=11> */
.L_x_6695:
[----:B------:R-:W2:Y:S02]  /*36c0*/  LDG.E R4, desc[UR36][R4.64] ;  /* 0x0000002404047981 */ /* 0x000ea4000c1e1900 */
[----:B--2---:R-:W-:-:S04]  /*36d0*/  I2FP.F32.S32 R0, R4 ;  /* 0x0000000400007245 */ /* 0x004fc80000201400 */
[----:B------:R-:W-:-:S04]  /*36e0*/  F2FP.F16.F32.PACK_AB R0, RZ, R0 ;  /* 0x00000000ff00723e */ /* 0x000fc800000000ff */
[----:B------:R-:W-:Y:S01]  /*36f0*/  PRMT R22, R0, 0x7610, R22 ;  /* 0x0000761000167816 */ /* 0x000fe20000000016 */
[----:B------:R-:W-:Y:S06]  /*3700*/  BRA `(.L_x_6693) ;  /* 0x0000000c00987947 */ /* 0x000fec0003800000 */
.L_x_6694:
[----:B------:R-:W2:Y:S02]  /*3710*/  LDG.E.U16 R4, desc[UR36][R4.64] ;  /* 0x0000002404047981 */ /* 0x000ea4000c1e1500 */
[----:B--2---:R-:W0:Y:S02]  /*3720*/  I2F.S16 R0, R4 ;  /* 0x0000000400007306 */ /* 0x004e240000101400 */
[----:B0-----:R-:W-:-:S04]  /*3730*/  F2FP.F16.F32.PACK_AB R0, RZ, R0 ;  /* 0x00000000ff00723e */ /* 0x001fc800000000ff */
[----:B------:R-:W-:Y:S01]  /*3740*/  PRMT R22, R0, 0x7610, R22 ;  /* 0x0000761000167816 */ /* 0x000fe20000000016 */
[----:B------:R-:W-:Y:S06]  /*3750*/  BRA `(.L_x_6693) ;  /* 0x0000000c00847947 */ /* 0x000fec0003800000 */
.L_x_6689:
        /* <DEDUP_REMOVED lines=9> */
.L_x_6697:
[----:B------:R1:W5:Y:S01]  /*37f0*/  LDG.E.U16 R22, desc[UR36][R4.64] ;  /* 0x0000002404167981 */ /* 0x000362000c1e1500 */
[----:B------:R-:W-:Y:S05]  /*3800*/  BRA `(.L_x_6693) ;  /* 0x0000000c00587947 */ /* 0x000fea0003800000 */
.L_x_6696:
        /* <DEDUP_REMOVED lines=9> */
.L_x_6699:
[----:B------:R0:W5:Y:S01]  /*38a0*/  LDG.E.U16 R22, desc[UR36][R4.64] ;  /* 0x0000002404167981 */ /* 0x000162000c1e1500 */
[----:B------:R-:W-:Y:S05]  /*38b0*/  BRA `(.L_x_6693) ;  /* 0x0000000c002c7947 */ /* 0x000fea0003800000 */
.L_x_6698:
        /* <DEDUP_REMOVED lines=13> */
.L_x_6688:
        /* <DEDUP_REMOVED lines=14> */
.L_x_6702:
        /* <DEDUP_REMOVED lines=13> */
.L_x_6701:
        /* <DEDUP_REMOVED lines=27> */
.L_x_6704:
        /* <DEDUP_REMOVED lines=15> */
.L_x_6703:
[----:B------:R-:W2:Y:S02]  /*3de0*/  LDG.E.U16 R0, desc[UR36][R4.64] ;  /* 0x0000002404007981 */ /* 0x000ea4000c1e1500 */
[----:B--2---:R-:W-:-:S05]  /*3df0*/  IMAD.U32 R0, R0, 0x10000, RZ ;  /* 0x0001000000007824 */ /* 0x004fca00078e00ff */
[----:B------:R-:W-:-:S04]  /*3e00*/  F2FP.F16.F32.PACK_AB R0, RZ, R0 ;  /* 0x00000000ff00723e */ /* 0x000fc800000000ff */
[----:B------:R-:W-:Y:S01]  /*3e10*/  PRMT R22, R0, 0x7610, R22 ;  /* 0x0000761000167816 */ /* 0x000fe20000000016 */
[----:B------:R-:W-:Y:S06]  /*3e20*/  BRA `(.L_x_6693) ;  /* 0x0000000400d07947 */ /* 0x000fec0003800000 */
.L_x_6700:
        /* <DEDUP_REMOVED lines=13> */
.L_x_6707:
        /* <DEDUP_REMOVED lines=21> */
.L_x_6711:
[----:B------:R-:W-:Y:S05]  /*4050*/  BSYNC.RECONVERGENT B1 ;  /* 0x0000000000017941 */ /* 0x000fea0003800200 */
.L_x_6710:
[----:B------:R-:W-:Y:S01]  /*4060*/  IMAD.SHL.U32 R0, R0, 0x100000, RZ ;  /* 0x0010000000007824 */ /* 0x000fe200078e00ff */
[----:B------:R-:W-:-:S04]  /*4070*/  LEA R3, R3, 0x3b800000, 0x17 ;  /* 0x3b80000003037811 */ /* 0x000fc800078eb8ff */
[----:B------:R-:W-:-:S07]  /*4080*/  LOP3.LUT R0, R3, R0, R7, 0xfe, !PT ;  /* 0x0000000003007212 */ /* 0x000fce00078efe07 */
.L_x_6709:
[----:B------:R-:W-:Y:S05]  /*4090*/  BSYNC.RECONVERGENT B0 ;  /* 0x0000000000007941 */ /* 0x000fea0003800200 */
.L_x_6708:
[----:B------:R-:W-:-:S04]  /*40a0*/  F2FP.F16.F32.PACK_AB R0, RZ, R0 ;  /* 0x00000000ff00723e */ /* 0x000fc800000000ff */
[----:B------:R-:W-:Y:S01]  /*40b0*/  PRMT R22, R0, 0x7610, R22 ;  /* 0x0000761000167816 */ /* 0x000fe20000000016 */
[----:B------:R-:W-:Y:S06]  /*40c0*/  BRA `(.L_x_6693) ;  /* 0x0000000400287947 */ /* 0x000fec0003800000 */
.L_x_6706:
        /* <DEDUP_REMOVED lines=21> */
.L_x_6715:
[----:B------:R-:W-:Y:S05]  /*4220*/  BSYNC.RECONVERGENT B1 ;  /* 0x0000000000017941 */ /* 0x000fea0003800200 */
.L_x_6714:
[----:B------:R-:W-:Y:S01]  /*4230*/  IMAD.SHL.U32 R0, R0, 0x200000, RZ ;  /* 0x0020000000007824 */ /* 0x000fe200078e00ff */
[----:B------:R-:W-:-:S04]  /*4240*/  LEA R3, R3, 0x37800000, 0x17 ;  /* 0x3780000003037811 */ /* 0x000fc800078eb8ff */
[----:B------:R-:W-:-:S07]  /*4250*/  LOP3.LUT R0, R3, R0, R7, 0xfe, !PT ;  /* 0x0000000003007212 */ /* 0x000fce00078efe07 */
.L_x_6713:
[----:B------:R-:W-:Y:S05]  /*4260*/  BSYNC.RECONVERGENT B0 ;  /* 0x0000000000007941 */ /* 0x000fea0003800200 */
.L_x_6712:
[----:B------:R-:W-:-:S04]  /*4270*/  F2FP.F16.F32.PACK_AB R0, RZ, R0 ;  /* 0x00000000ff00723e */ /* 0x000fc800000000ff */
[----:B------:R-:W-:Y:S01]  /*4280*/  PRMT R22, R0, 0x7610, R22 ;  /* 0x0000761000167816 */ /* 0x000fe20000000016 */
[----:B------:R-:W-:Y:S06]  /*4290*/  BRA `(.L_x_6693) ;  /* 0x0000000000b47947 */ /* 0x000fec0003800000 */
.L_x_6705:
        /* <DEDUP_REMOVED lines=14> */
.L_x_6719:
[----:B------:R-:W-:Y:S05]  /*4380*/  BSYNC.RECONVERGENT B0 ;  /* 0x0000000000007941 */ /* 0x000fea0003800200 */
.L_x_6718:
[----:B------:R-:W-:-:S04]  /*4390*/  F2FP.F16.F32.PACK_AB R0, RZ, R0 ;  /* 0x00000000ff00723e */ /* 0x000fc800000000ff */
[----:B------:R-:W-:Y:S01]  /*43a0*/  PRMT R22, R0, 0x7610, R22 ;  /* 0x0000761000167816 */ /* 0x000fe20000000016 */
[----:B------:R-:W-:Y:S06]  /*43b0*/  BRA `(.L_x_6693) ;  /* 0x00000000006c7947 */ /* 0x000fec0003800000 */
.L_x_6692:
        /* <DEDUP_REMOVED lines=16> */
.L_x_6720:
[----:B------:R-:W-:Y:S01]  /*44c0*/  PRMT R22, RZ, 0x7610, R22 ;  /* 0x00007610ff167816 */ /* 0x000fe20000000016 */
[----:B------:R-:W-:Y:S06]  /*44d0*/  BRA `(.L_x_6693) ;  /* 0x0000000000247947 */ /* 0x000fec0003800000 */
.L_x_6717:
[----:B------:R-:W2:Y:S02]  /*44e0*/  LDG.E.64 R4, desc[UR36][R4.64] ;  /* 0x0000002404047981 */ /* 0x000ea4000c1e1b00 */
[----:B--2---:R-:W0:Y:S02]  /*44f0*/  I2F.U64 R0, R4 ;  /* 0x0000000400007312 */ /* 0x004e240000301000 */
[----:B0-----:R-:W-:-:S04]  /*4500*/  F2FP.F16.F32.PACK_AB R0, RZ, R0 ;  /* 0x00000000ff00723e */ /* 0x001fc800000000ff */
[----:B------:R-:W-:Y:S01]  /*4510*/  PRMT R22, R0, 0x7610, R22 ;  /* 0x0000761000167816 */ /* 0x000fe20000000016 */
[----:B------:R-:W-:Y:S06]  /*4520*/  BRA `(.L_x_6693) ;  /* 0x0000000000107947 */ /* 0x000fec0003800000 */
.L_x_6716:
[----:B------:R-:W2:Y:S02]  /*4530*/  LDG.E R4, desc[UR36][R4.64] ;  /* 0x0000002404047981 */ /* 0x000ea4000c1e1900 */
[----:B--2---:R-:W-:-:S04]  /*4540*/  I2FP.F32.U32 R0, R4 ;  /* 0x0000000400007245 */ /* 0x004fc80000201000 */
[----:B------:R-:W-:-:S04]  /*4550*/  F2FP.F16.F32.PACK_AB R0, RZ, R0 ;  /* 0x00000000ff00723e */ /* 0x000fc800000000ff */
[----:B------:R-:W-:-:S07]  /*4560*/  PRMT R22, R0, 0x7610, R22 ;  /* 0x0000761000167816 */ /* 0x000fce0000000016 */
.L_x_6693:
[----:B------:R-:W-:-:S07]  /*4570*/  VIADD R27, R27, 0x80 ;  /* 0x000000801b1b7836 */ /* 0x000fce0000000000 */
.L_x_6654:
[----:B------:R-:W-:Y:S05]  /*4580*/  BSYNC.RECONVERGENT B6 ;  /* 0x0000000000067941 */ /* 0x000fea0003800200 */
.L_x_6653:
        /* <DEDUP_REMOVED lines=27> */
.L_x_6726:
[----:B------:R-:W2:Y:S02]  /*4740*/  LDG.E.U8 R4, desc[UR36][R4.64] ;  /* 0x0000002404047981 */ /* 0x000ea4000c1e1100 */
[----:B--2---:R-:W-:-:S04]  /*4750*/  I2FP.F32.U32 R0, R4 ;  /* 0x0000000400007245 */ /* 0x004fc80000201000 */
[----:B------:R-:W-:-:S04]  /*4760*/  F2FP.F16.F32.PACK_AB R0, RZ, R0 ;  /* 0x00000000ff00723e */ /* 0x000fc800000000ff */
[----:B------:R-:W-:Y:S01]  /*4770*/  PRMT R23, R0, 0x7610, R23 ;  /* 0x0000761000177816 */ /* 0x000fe20000000017 */
[----:B------:R-:W-:Y:S06]  /*4780*/  BRA `(.L_x_6728) ;  /* 0x0000000c00d87947 */ /* 0x000fec0003800000 */
.L_x_6725:
        /* <DEDUP_REMOVED lines=11> */
.L_x_6730:
[----:B------:R-:W2:Y:S02]  /*4840*/  LDG.E R4, desc[UR36][R4.64] ;  /* 0x0000002404047981 */ /* 0x000ea4000c1e1900 */
[----:B--2---:R-:W-:-:S04]  /*4850*/  I2FP.F32.S32 R0, R4 ;  /* 0x0000000400007245 */ /* 0x004fc80000201400 */
[----:B------:R-:W-:-:S04]  /*4860*/  F2FP.F16.F32.PACK_AB R0, RZ, R0 ;  /* 0x00000000ff00723e */ /* 0x000fc800000000ff */
[----:B------:R-:W-:Y:S01]  /*4870*/  PRMT R23, R0, 0x7610, R23 ;  /* 0x0000761000177816 */ /* 0x000fe20000000017 */
[----:B------:R-:W-:Y:S06]  /*4880*/  BRA `(.L_x_6728) ;  /* 0x0000000c00987947 */ /* 0x000fec0003800000 */
.L_x_6729:
[----:B------:R-:W2:Y:S02]  /*4890*/  LDG.E.U16 R4, desc[UR36][R4.64] ;  /* 0x0000002404047981 */ /* 0x000ea4000c1e1500 */
[----:B--2---:R-:W0:Y:S02]  /*48a0*/  I2F.S16 R0, R4 ;  /* 0x0000000400007306 */ /* 0x004e240000101400 */
[----:B0-----:R-:W-:-:S04]  /*48b0*/  F2FP.F16.F32.PACK_AB R0, RZ, R0 ;  /* 0x00000000ff00723e */ /* 0x001fc800000000ff */
[----:B------:R-:W-:Y:S01]  /*48c0*/  PRMT R23, R0, 0x7610, R23 ;  /* 0x0000761000177816 */ /* 0x000fe20000000017 */
[----:B------:R-:W-:Y:S06]  /*48d0*/  BRA `(.L_x_6728) ;  /* 0x0000000c00847947 */ /* 0x000fec0003800000 */
.L_x_6724:
        /* <DEDUP_REMOVED lines=9> */
.L_x_6732:
[----:B------:R1:W5:Y:S01]  /*4970*/  LDG.E.U16 R23, desc[UR36][R4.64] ;  /* 0x0000002404177981 */ /* 0x000362000c1e1500 */
[----:B------:R-:W-:Y:S05]  /*4980*/  BRA `(.L_x_6728) ;  /* 0x0000000c00587947 */ /* 0x000fea0003800000 */
.L_x_6731:
        /* <DEDUP_REMOVED lines=9> */
.L_x_6734:
[----:B------:R0:W5:Y:S01]  /*4a20*/  LDG.E.U16 R23, desc[UR36][R4.64] ;  /* 0x0000002404177981 */ /* 0x000162000c1e1500 */
[----:B------:R-:W-:Y:S05]  /*4a30*/  BRA `(.L_x_6728) ;  /* 0x0000000c002c7947 */ /* 0x000fea0003800000 */
.L_x_6733:
        /* <DEDUP_REMOVED lines=13> */
.L_x_6723:
        /* <DEDUP_REMOVED lines=14> */
.L_x_6737:
        /* <DEDUP_REMOVED lines=13> */
.L_x_6736:
        /* <DEDUP_REMOVED lines=27> */
.L_x_6739:
        /* <DEDUP_REMOVED lines=15> */
.L_x_6738:
[----:B------:R-:W2:Y:S02]  /*4f60*/  LDG.E.U16 R0, desc[UR36][R4.64] ;  /* 0x0000002404007981 */ /* 0x000ea4000c1e1500 */
[----:B--2---:R-:W-:-:S05]  /*4f70*/  IMAD.U32 R0, R0, 0x10000, RZ ;  /* 0x0001000000007824 */ /* 0x004fca00078e00ff */
[----:B------:R-:W-:-:S04]  /*4f80*/  F2FP.F16.F32.PACK_AB R0, RZ, R0 ;  /* 0x00000000ff00723e */ /* 0x000fc800000000ff */
[----:B------:R-:W-:Y:S01]  /*4f90*/  PRMT R23, R0, 0x7610, R23 ;  /* 0x0000761000177816 */ /* 0x000fe20000000017 */
[----:B------:R-:W-:Y:S06]  /*4fa0*/  BRA `(.L_x_6728) ;  /* 0x0000000400d07947 */ /* 0x000fec0003800000 */
.L_x_6735:
        /* <DEDUP_REMOVED lines=13> */
.L_x_6742:
        /* <DEDUP_REMOVED lines=21> */
.L_x_6746:
[----:B------:R-:W-:Y:S05]  /*51d0*/  BSYNC.RECONVERGENT B1 ;  /* 0x0000000000017941 */ /* 0x000fea0003800200 */
.L_x_6745:
[----:B------:R-:W-:Y:S01]  /*51e0*/  IMAD.SHL.U32 R0, R0, 0x100000, RZ ;  /* 0x0010000000007824 */ /* 0x000fe200078e00ff */
[----:B------:R-:W-:-:S04]  /*51f0*/  LEA R3, R3, 0x3b800000, 0x17 ;  /* 0x3b80000003037811 */ /* 0x000fc800078eb8ff */
[----:B------:R-:W-:-:S07]  /*5200*/  LOP3.LUT R0, R3, R0, R7, 0xfe, !PT ;  /* 0x0000000003007212 */ /* 0x000fce00078efe07 */
.L_x_6744:
[----:B------:R-:W-:Y:S05]  /*5210*/  BSYNC.RECONVERGENT B0 ;  /* 0x0000000000007941 */ /* 0x000fea0003800200 */
.L_x_6743:
[----:B------:R-:W-:-:S04]  /*5220*/  F2FP.F16.F32.PACK_AB R0, RZ, R0 ;  /* 0x00000000ff00723e */ /* 0x000fc800000000ff */
[----:B------:R-:W-:Y:S01]  /*5230*/  PRMT R23, R0, 0x7610, R23 ;  /* 0x0000761000177816 */ /* 0x000fe20000000017 */
[----:B------:R-:W-:Y:S06]  /*5240*/  BRA `(.L_x_6728) ;  /* 0x0000000400287947 */ /* 0x000fec0003800000 */
.L_x_6741:
        /* <DEDUP_REMOVED lines=21> */
.L_x_6750:
[----:B------:R-:W-:Y:S05]  /*53a0*/  BSYNC.RECONVERGENT B1 ;  /* 0x0000000000017941 */ /* 0x000fea0003800200 */
.L_x_6749:
[----:B------:R-:W-:Y:S01]  /*53b0*/  IMAD.SHL.U32 R0, R0, 0x200000, RZ ;  /* 0x0020000000007824 */ /* 0x000fe200078e00ff */
[----:B------:R-:W-:-:S04]  /*53c0*/  LEA R3, R3, 0x37800000, 0x17 ;  /* 0x3780000003037811 */ /* 0x000fc800078eb8ff */
[----:B------:R-:W-:-:S07]  /*53d0*/  LOP3.LUT R0, R3, R0, R7, 0xfe, !PT ;  /* 0x0000000003007212 */ /* 0x000fce00078efe07 */
.L_x_6748:
[----:B------:R-:W-:Y:S05]  /*53e0*/  BSYNC.RECONVERGENT B0 ;  /* 0x0000000000007941 */ /* 0x000fea0003800200 */
.L_x_6747:
[----:B------:R-:W-:-:S04]  /*53f0*/  F2FP.F16.F32.PACK_AB R0, RZ, R0 ;  /* 0x00000000ff00723e */ /* 0x000fc800000000ff */
[----:B------:R-:W-:Y:S01]  /*5400*/  PRMT R23, R0, 0x7610, R23 ;  /* 0x0000761000177816 */ /* 0x000fe20000000017 */
[----:B------:R-:W-:Y:S06]  /*5410*/  BRA `(.L_x_6728) ;  /* 0x0000000000b47947 */ /* 0x000fec0003800000 */
.L_x_6740:
        /* <DEDUP_REMOVED lines=14> */
.L_x_6754:
[----:B------:R-:W-:Y:S05]  /*5500*/  BSYNC.RECONVERGENT B0 ;  /* 0x0000000000007941 */ /* 0x000fea0003800200 */
.L_x_6753:
[----:B------:R-:W-:-:S04]  /*5510*/  F2FP.F16.F32.PACK_AB R0, RZ, R0 ;  /* 0x00000000ff00723e */ /* 0x000fc800000000ff */
[----:B------:R-:W-:Y:S01]  /*5520*/  PRMT R23, R0, 0x7610, R23 ;  /* 0x0000761000177816 */ /* 0x000fe20000000017 */
[----:B------:R-:W-:Y:S06]  /*5530*/  BRA `(.L_x_6728) ;  /* 0x00000000006c7947 */ /* 0x000fec0003800000 */
.L_x_6727:
        /* <DEDUP_REMOVED lines=16> */
.L_x_6755:
[----:B------:R-:W-:Y:S01]  /*5640*/  PRMT R23, RZ, 0x7610, R23 ;  /* 0x00007610ff177816 */ /* 0x000fe20000000017 */
[----:B------:R-:W-:Y:S06]  /*5650*/  BRA `(.L_x_6728) ;  /* 0x0000000000247947 */ /* 0x000fec0003800000 */
.L_x_6752:
[----:B------:R-:W2:Y:S02]  /*5660*/  LDG.E.64 R4, desc[UR36][R4.64] ;  /* 0x0000002404047981 */ /* 0x000ea4000c1e1b00 */
[----:B--2---:R-:W0:Y:S02]  /*5670*/  I2F.U64 R0, R4 ;  /* 0x0000000400007312 */ /* 0x004e240000301000 */
[----:B0-----:R-:W-:-:S04]  /*5680*/  F2FP.F16.F32.PACK_AB R0, RZ, R0 ;  /* 0x00000000ff00723e */ /* 0x001fc800000000ff */
[----:B------:R-:W-:Y:S01]  /*5690*/  PRMT R23, R0, 0x7610, R23 ;  /* 0x0000761000177816 */ /* 0x000fe20000000017 */
[----:B------:R-:W-:Y:S06]  /*56a0*/  BRA `(.L_x_6728) ;  /* 0x0000000000107947 */ /* 0x000fec0003800000 */
.L_x_6751:
[----:B------:R-:W2:Y:S02]  /*56b0*/  LDG.E R4, desc[UR36][R4.64] ;  /* 0x0000002404047981 */ /* 0x000ea4000c1e1900 */
[----:B--2---:R-:W-:-:S04]  /*56c0*/  I2FP.F32.U32 R0, R4 ;  /* 0x0000000400007245 */ /* 0x004fc80000201000 */
[----:B------:R-:W-:-:S04]  /*56d0*/  F2FP.F16.F32.PACK_AB R0, RZ, R0 ;  /* 0x00000000ff00723e */ /* 0x000fc800000000ff */
[----:B------:R-:W-:-:S07]  /*56e0*/  PRMT R23, R0, 0x7610, R23 ;  /* 0x0000761000177816 */ /* 0x000fce0000000017 */
.L_x_6728:
        /* <DEDUP_REMOVED lines=22> */
.L_x_6759:
[----:B------:R-:W2:Y:S02]  /*5850*/  LDG.E.U8 R4, desc[UR36][R4.64] ;  /* 0x0000002404047981 */ /* 0x000ea4000c1e1100 */
[----:B--2---:R-:W-:-:S04]  /*5860*/  I2FP.F32.U32 R0, R4 ;  /* 0x0000000400007245 */ /* 0x004fc80000201000 */
[----:B------:R-:W-:-:S04]  /*5870*/  F2FP.F16.F32.PACK_AB R0, RZ, R0 ;  /* 0x00000000ff00723e */ /* 0x000fc800000000ff */
[----:B------:R-:W-:Y:S01]  /*5880*/  PRMT R24, R0, 0x7610, R24 ;  /* 0x0000761000187816 */ /* 0x000fe20000000018 */
[----:B------:R-:W-:Y:S06]  /*5890*/  BRA `(.L_x_6761) ;  /* 0x0000000c00d87947 */ /* 0x000fec0003800000 */
.L_x_6758:
        /* <DEDUP_REMOVED lines=11> */
.L_x_6763:
[----:B------:R-:W2:Y:S02]  /*5950*/  LDG.E R4, desc[UR36][R4.64] ;  /* 0x0000002404047981 */ /* 0x000ea4000c1e1900 */
[----:B--2---:R-:W-:-:S04]  /*5960*/  I2FP.F32.S32 R0, R4 ;  /* 0x0000000400007245 */ /* 0x004fc80000201400 */
[----:B------:R-:W-:-:S04]  /*5970*/  F2FP.F16.F32.PACK_AB R0, RZ, R0 ;  /* 0x00000000ff00723e */ /* 0x000fc800000000ff */
[----:B------:R-:W-:Y:S01]  /*5980*/  PRMT R24, R0, 0x7610, R24 ;  /* 0x0000761000187816 */ /* 0x000fe20000000018 */
[----:B------:R-:W-:Y:S06]  /*5990*/  BRA `(.L_x_6761) ;  /* 0x0000000c00987947 */ /* 0x000fec0003800000 */
.L_x_6762:
[----:B------:R-:W2:Y:S02]  /*59a0*/  LDG.E.U16 R4, desc[UR36][R4.64] ;  /* 0x0000002404047981 */ /* 0x000ea4000c1e1500 */
[----:B--2---:R-:W0:Y:S02]  /*59b0*/  I2F.S16 R0, R4 ;  /* 0x0000000400007306 */ /* 0x004e240000101400 */
[----:B0-----:R-:W-:-:S04]  /*59c0*/  F2FP.F16.F32.PACK_AB R0, RZ, R0 ;  /* 0x00000000ff00723e */ /* 0x001fc800000000ff */
[----:B------:R-:W-:Y:S01]  /*59d0*/  PRMT R24, R0, 0x7610, R24 ;  /* 0x0000761000187816 */ /* 0x000fe20000000018 */
[----:B------:R-:W-:Y:S06]  /*59e0*/  BRA `(.L_x_6761) ;  /* 0x0000000c00847947 */ /* 0x000fec0003800000 */
.L_x_6757:
        /* <DEDUP_REMOVED lines=9> */
.L_x_6765:
[----:B------:R1:W5:Y:S01]  /*5a80*/  LDG.E.U16 R24, desc[UR36][R4.64] ;  /* 0x0000002404187981 */ /* 0x000362000c1e1500 */
[----:B------:R-:W-:Y:S05]  /*5a90*/  BRA `(.L_x_6761) ;  /* 0x0000000c00587947 */ /* 0x000fea0003800000 */
.L_x_6764:
        /* <DEDUP_REMOVED lines=9> */
.L_x_6767:
[----:B------:R0:W5:Y:S01]  /*5b30*/  LDG.E.U16 R24, desc[UR36][R4.64] ;  /* 0x0000002404187981 */ /* 0x000162000c1e1500 */
[----:B------:R-:W-:Y:S05]  /*5b40*/  BRA `(.L_x_6761) ;  /* 0x0000000c002c7947 */ /* 0x000fea0003800000 */
.L_x_6766:
        /* <DEDUP_REMOVED lines=13> */
.L_x_6756:
        /* <DEDUP_REMOVED lines=14> */
.L_x_6770:
        /* <DEDUP_REMOVED lines=13> */
.L_x_6769:
        /* <DEDUP_REMOVED lines=27> */
.L_x_6772:
        /* <DEDUP_REMOVED lines=15> */
.L_x_6771:
[----:B------:R-:W2:Y:S02]  /*6070*/  LDG.E.U16 R0, desc[UR36][R4.64] ;  /* 0x0000002404007981 */ /* 0x000ea4000c1e1500 */
[----:B--2---:R-:W-:-:S05]  /*6080*/  IMAD.U32 R0, R0, 0x10000, RZ ;  /* 0x0001000000007824 */ /* 0x004fca00078e00ff */
[----:B------:R-:W-:-:S04]  /*6090*/  F2FP.F16.F32.PACK_AB R0, RZ, R0 ;  /* 0x00000000ff00723e */ /* 0x000fc800000000ff */
[----:B------:R-:W-:Y:S01]  /*60a0*/  PRMT R24, R0, 0x7610, R24 ;  /* 0x0000761000187816 */ /* 0x000fe20000000018 */
[----:B------:R-:W-:Y:S06]  /*60b0*/  BRA `(.L_x_6761) ;  /* 0x0000000400d07947 */ /* 0x000fec0003800000 */
.L_x_6768:
        /* <DEDUP_REMOVED lines=13> */
.L_x_6775:
        /* <DEDUP_REMOVED lines=21> */
.L_x_6779:
[----:B------:R-:W-:Y:S05]  /*62e0*/  BSYNC.RECONVERGENT B1 ;  /* 0x0000000000017941 */ /* 0x000fea0003800200 */
.L_x_6778:
[----:B------:R-:W-:Y:S01]  /*62f0*/  IMAD.SHL.U32 R0, R0, 0x100000, RZ ;  /* 0x0010000000007824 */ /* 0x000fe200078e00ff */
[----:B------:R-:W-:-:S04]  /*6300*/  LEA R3, R3, 0x3b800000, 0x17 ;  /* 0x3b80000003037811 */ /* 0x000fc800078eb8ff */
[----:B------:R-:W-:-:S07]  /*6310*/  LOP3.LUT R0, R3, R0, R7, 0xfe, !PT ;  /* 0x0000000003007212 */ /* 0x000fce00078efe07 */
.L_x_6777:
[----:B------:R-:W-:Y:S05]  /*6320*/  BSYNC.RECONVERGENT B0 ;  /* 0x0000000000007941 */ /* 0x000fea0003800200 */
.L_x_6776:
[----:B------:R-:W-:-:S04]  /*6330*/  F2FP.F16.F32.PACK_AB R0, RZ, R0 ;  /* 0x00000000ff00723e */ /* 0x000fc800000000ff */
[----:B------:R-:W-:Y:S01]  /*6340*/  PRMT R24, R0, 0x7610, R24 ;  /* 0x0000761000187816 */ /* 0x000fe20000000018 */
[----:B------:R-:W-:Y:S06]  /*6350*/  BRA `(.L_x_6761) ;  /* 0x0000000400287947 */ /* 0x000fec0003800000 */
.L_x_6774:
        /* <DEDUP_REMOVED lines=21> */
.L_x_6783:
[----:B------:R-:W-:Y:S05]  /*64b0*/  BSYNC.RECONVERGENT B1 ;  /* 0x0000000000017941 */ /* 0x000fea0003800200 */
.L_x_6782:
[----:B------:R-:W-:Y:S01]  /*64c0*/  IMAD.SHL.U32 R0, R0, 0x200000, RZ ;  /* 0x0020000000007824 */ /* 0x000fe200078e00ff */
[----:B------:R-:W-:-:S04]  /*64d0*/  LEA R3, R3, 0x37800000, 0x17 ;  /* 0x3780000003037811 */ /* 0x000fc800078eb8ff */
[----:B------:R-:W-:-:S07]  /*64e0*/  LOP3.LUT R0, R3, R0, R7, 0xfe, !PT ;  /* 0x0000000003007212 */ /* 0x000fce00078efe07 */
.L_x_6781:
[----:B------:R-:W-:Y:S05]  /*64f0*/  BSYNC.RECONVERGENT B0 ;  /* 0x0000000000007941 */ /* 0x000fea0003800200 */
.L_x_6780:
[----:B------:R-:W-:-:S04]  /*6500*/  F2FP.F16.F32.PACK_AB R0, RZ, R0 ;  /* 0x00000000ff00723e */ /* 0x000fc800000000ff */
[----:B------:R-:W-:Y:S01]  /*6510*/  PRMT R24, R0, 0x7610, R24 ;  /* 0x0000761000187816 */ /* 0x000fe20000000018 */
[----:B------:R-:W-:Y:S06]  /*6520*/  BRA `(.L_x_6761) ;  /* 0x0000000000b47947 */ /* 0x000fec0003800000 */
.L_x_6773:
        /* <DEDUP_REMOVED lines=14> */
.L_x_6787:
[----:B------:R-:W-:Y:S05]  /*6610*/  BSYNC.RECONVERGENT B0 ;  /* 0x0000000000007941 */ /* 0x000fea0003800200 */
.L_x_6786:
[----:B------:R-:W-:-:S04]  /*6620*/  F2FP.F16.F32.PACK_AB R0, RZ, R0 ;  /* 0x00000000ff00723e */ /* 0x000fc800000000ff */
[----:B------:R-:W-:Y:S01]  /*6630*/  PRMT R24, R0, 0x7610, R24 ;  /* 0x0000761000187816 */ /* 0x000fe20000000018 */
[----:B------:R-:W-:Y:S06]  /*6640*/  BRA `(.L_x_6761) ;  /* 0x00000000006c7947 */ /* 0x000fec0003800000 */
.L_x_6760:
        /* <DEDUP_REMOVED lines=16> */
.L_x_6788:
[----:B------:R-:W-:Y:S01]  /*6750*/  PRMT R24, RZ, 0x7610, R24 ;  /* 0x00007610ff187816 */ /* 0x000fe20000000018 */
[----:B------:R-:W-:Y:S06]  /*6760*/  BRA `(.L_x_6761) ;  /* 0x0000000000247947 */ /* 0x000fec0003800000 */
.L_x_6785:
[----:B------:R-:W2:Y:S02]  /*6770*/  LDG.E.64 R4, desc[UR36][R4.64] ;  /* 0x0000002404047981 */ /* 0x000ea4000c1e1b00 */
[----:B--2---:R-:W0:Y:S02]  /*6780*/  I2F.U64 R0, R4 ;  /* 0x0000000400007312 */ /* 0x004e240000301000 */
[----:B0-----:R-:W-:-:S04]  /*6790*/  F2FP.F16.F32.PACK_AB R0, RZ, R0 ;  /* 0x00000000ff00723e */ /* 0x001fc800000000ff */
[----:B------:R-:W-:Y:S01]  /*67a0*/  PRMT R24, R0, 0x7610, R24 ;  /* 0x0000761000187816 */ /* 0x000fe20000000018 */
[----:B------:R-:W-:Y:S06]  /*67b0*/  BRA `(.L_x_6761) ;  /* 0x0000000000107947 */ /* 0x000fec0003800000 */
.L_x_6784:
[----:B------:R-:W2:Y:S02]  /*67c0*/  LDG.E R4, desc[UR36][R4.64] ;  /* 0x0000002404047981 */ /* 0x000ea4000c1e1900 */
[----:B--2---:R-:W-:-:S04]  /*67d0*/  I2FP.F32.U32 R0, R4 ;  /* 0x0000000400007245 */ /* 0x004fc80000201000 */
[----:B------:R-:W-:-:S04]  /*67e0*/  F2FP.F16.F32.PACK_AB R0, RZ, R0 ;  /* 0x00000000ff00723e */ /* 0x000fc800000000ff */
[----:B------:R-:W-:-:S07]  /*67f0*/  PRMT R24, R0, 0x7610, R24 ;  /* 0x0000761000187816 */ /* 0x000fce0000000018 */
.L_x_6761:
[----:B------:R-:W-:-:S07]  /*6800*/  VIADD R27, R27, 0x80 ;  /* 0x000000801b1b7836 */ /* 0x000fce0000000000 */
.L_x_6722:
[----:B------:R-:W-:Y:S05]  /*6810*/  BSYNC.RECONVERGENT B6 ;  /* 0x0000000000067941 */ /* 0x000fea0003800200 */
.L_x_6721:
        /* <DEDUP_REMOVED lines=27> */
.L_x_6794:
[----:B------:R-:W2:Y:S02]  /*69d0*/  LDG.E.U8 R4, desc[UR36][R4.64] ;  /* 0x0000002404047981 */ /* 0x000ea4000c1e1100 */
[----:B--2---:R-:W-:-:S04]  /*69e0*/  I2FP.F32.U32 R0, R4 ;  /* 0x0000000400007245 */ /* 0x004fc80000201000 */
[----:B------:R-:W-:-:S04]  /*69f0*/  F2FP.F16.F32.PACK_AB R0, RZ, R0 ;  /* 0x00000000ff00723e */ /* 0x000fc800000000ff */
[----:B------:R-:W-:Y:S01]  /*6a00*/  PRMT R25, R0, 0x7610, R25 ;  /* 0x0000761000197816 */ /* 0x000fe20000000019 */
[----:B------:R-:W-:Y:S06]  /*6a10*/  BRA `(.L_x_6796) ;  /* 0x0000000c00d87947 */ /* 0x000fec0003800000 */
.L_x_6793:
        /* <DEDUP_REMOVED lines=11> */
.L_x_6798:
[----:B------:R-:W2:Y:S02]  /*6ad0*/  LDG.E R4, desc[UR36][R4.64] ;  /* 0x0000002404047981 */ /* 0x000ea4000c1e1900 */
[----:B--2---:R-:W-:-:S04]  /*6ae0*/  I2FP.F32.S32 R0, R4 ;  /* 0x0000000400007245 */ /* 0x004fc80000201400 */
[----:B------:R-:W-:-:S04]  /*6af0*/  F2FP.F16.F32.PACK_AB R0, RZ, R0 ;  /* 0x00000000ff00723e */ /* 0x000fc800000000ff */
[----:B------:R-:W-:Y:S01]  /*6b00*/  PRMT R25, R0, 0x7610, R25 ;  /* 0x0000761000197816 */ /* 0x000fe20000000019 */
[----:B------:R-:W-:Y:S06]  /*6b10*/  BRA `(.L_x_6796) ;  /* 0x0000000c00987947 */ /* 0x000fec0003800000 */
.L_x_6797:
[----:B------:R-:W2:Y:S02]  /*6b20*/  LDG.E.U16 R4, desc[UR36][R4.64] ;  /* 0x0000002404047981 */ /* 0x000ea4000c1e1500 */
[----:B--2---:R-:W0:Y:S02]  /*6b30*/  I2F.S16 R0, R4 ;  /* 0x0000000400007306 */ /* 0x004e240000101400 */
[----:B0-----:R-:W-:-:S04]  /*6b40*/  F2FP.F16.F32.PACK_AB R0, RZ, R0 ;  /* 0x00000000ff00723e */ /* 0x001fc800000000ff */
[----:B------:R-:W-:Y:S01]  /*6b50*/  PRMT R25, R0, 0x7610, R25 ;  /* 0x0000761000197816 */ /* 0x000fe20000000019 */
[----:B------:R-:W-:Y:S06]  /*6b60*/  BRA `(.L_x_6796) ;  /* 0x0000000c00847947 */ /* 0x000fec0003800000 */
.L_x_6792:
        /* <DEDUP_REMOVED lines=9> */
.L_x_6800:
[----:B------:R0:W5:Y:S01]  /*6c00*/  LDG.E.U16 R25, desc[UR36][R4.64] ;  /* 0x0000002404197981 */ /* 0x000162000c1e1500 */
[----:B------:R-:W-:Y:S05]  /*6c10*/  BRA `(.L_x_6796) ;  /* 0x0000000c00587947 */ /* 0x000fea0003800000 */
.L_x_6799:
        /* <DEDUP_REMOVED lines=9> */
.L_x_6802:
[----:B------:R1:W5:Y:S01]  /*6cb0*/  LDG.E.U16 R25, desc[UR36][R4.64] ;  /* 0x0000002404197981 */ /* 0x000362000c1e1500 */
[----:B------:R-:W-:Y:S05]  /*6cc0*/  BRA `(.L_x_6796) ;  /* 0x0000000c002c7947 */ /* 0x000fea0003800000 */
.L_x_6801:
        /* <DEDUP_REMOVED lines=13> */
.L_x_6791:
        /* <DEDUP_REMOVED lines=14> */
.L_x_6805:
        /* <DEDUP_REMOVED lines=13> */
.L_x_6804:
        /* <DEDUP_REMOVED lines=27> */
.L_x_6807:
        /* <DEDUP_REMOVED lines=15> */
.L_x_6806:
[----:B------:R-:W2:Y:S02]  /*71f0*/  LDG.E.U16 R0, desc[UR36][R4.64] ;  /* 0x0000002404007981 */ /* 0x000ea4000c1e1500 */
[----:B--2---:R-:W-:-:S05]  /*7200*/  IMAD.U32 R0, R0, 0x10000, RZ ;  /* 0x0001000000007824 */ /* 0x004fca00078e00ff */
[----:B------:R-:W-:-:S04]  /*7210*/  F2FP.F16.F32.PACK_AB R0, RZ, R0 ;  /* 0x00000000ff00723e */ /* 0x000fc800000000ff */
[----:B------:R-:W-:Y:S01]  /*7220*/  PRMT R25, R0, 0x7610, R25 ;  /* 0x0000761000197816 */ /* 0x000fe20000000019 */
[----:B------:R-:W-:Y:S06]  /*7230*/  BRA `(.L_x_6796) ;  /* 0x0000000400d07947 */ /* 0x000fec0003800000 */
.L_x_6803:
        /* <DEDUP_REMOVED lines=13> */
.L_x_6810:
        /* <DEDUP_REMOVED lines=21> */
.L_x_6814:
[----:B------:R-:W-:Y:S05]  /*7460*/  BSYNC.RECONVERGENT B1 ;  /* 0x0000000000017941 */ /* 0x000fea0003800200 */
.L_x_6813:
[----:B------:R-:W-:Y:S01]  /*7470*/  IMAD.SHL.U32 R0, R0, 0x100000, RZ ;  /* 0x0010000000007824 */ /* 0x000fe200078e00ff */
[----:B------:R-:W-:-:S04]  /*7480*/  LEA R3, R3, 0x3b800000, 0x17 ;  /* 0x3b80000003037811 */ /* 0x000fc800078eb8ff */
[----:B------:R-:W-:-:S07]  /*7490*/  LOP3.LUT R0, R3, R0, R7, 0xfe, !PT ;  /* 0x0000000003007212 */ /* 0x000fce00078efe07 */
.L_x_6812:
[----:B------:R-:W-:Y:S05]  /*74a0*/  BSYNC.RECONVERGENT B0 ;  /* 0x0000000000007941 */ /* 0x000fea0003800200 */
.L_x_6811:
[----:B------:R-:W-:-:S04]  /*74b0*/  F2FP.F16.F32.PACK_AB R0, RZ, R0 ;  /* 0x00000000ff00723e */ /* 0x000fc800000000ff */
[----:B------:R-:W-:Y:S01]  /*74c0*/  PRMT R25, R0, 0x7610, R25 ;  /* 0x0000761000197816 */ /* 0x000fe20000000019 */
[----:B------:R-:W-:Y:S06]  /*74d0*/  BRA `(.L_x_6796) ;  /* 0x0000000400287947 */ /* 0x000fec0003800000 */
.L_x_6809:
        /* <DEDUP_REMOVED lines=21> */
.L_x_6818:
[----:B------:R-:W-:Y:S05]  /*7630*/  BSYNC.RECONVERGENT B1 ;  /* 0x0000000000017941 */ /* 0x000fea0003800200 */
.L_x_6817:
[----:B------:R-:W-:Y:S01]  /*7640*/  IMAD.SHL.U32 R0, R0, 0x200000, RZ ;  /* 0x0020000000007824 */ /* 0x000fe200078e00ff */
[----:B------:R-:W-:-:S04]  /*7650*/  LEA R3, R3, 0x37800000, 0x17 ;  /* 0x3780000003037811 */ /* 0x000fc800078eb8ff */
[----:B------:R-:W-:-:S07]  /*7660*/  LOP3.LUT R0, R3, R0, R7, 0xfe, !PT ;  /* 0x0000000003007212 */ /* 0x000fce00078efe07 */
.L_x_6816:
[----:B------:R-:W-:Y:S05]  /*7670*/  BSYNC.RECONVERGENT B0 ;  /* 0x0000000000007941 */ /* 0x000fea0003800200 */
.L_x_6815:
[----:B------:R-:W-:-:S04]  /*7680*/  F2FP.F16.F32.PACK_AB R0, RZ, R0 ;  /* 0x00000000ff00723e */ /* 0x000fc800000000ff */
[----:B------:R-:W-:Y:S01]  /*7690*/  PRMT R25, R0, 0x7610, R25 ;  /* 0x0000761000197816 */ /* 0x000fe20000000019 */
[----:B------:R-:W-:Y:S06]  /*76a0*/  BRA `(.L_x_6796) ;  /* 0x0000000000b47947 */ /* 0x000fec0003800000 */
.L_x_6808:
        /* <DEDUP_REMOVED lines=14> */
.L_x_6822:
[----:B------:R-:W-:Y:S05]  /*7790*/  BSYNC.RECONVERGENT B0 ;  /* 0x0000000000007941 */ /* 0x000fea0003800200 */
.L_x_6821:
[----:B------:R-:W-:-:S04]  /*77a0*/  F2FP.F16.F32.PACK_AB R0, RZ, R0 ;  /* 0x00000000ff00723e */ /* 0x000fc800000000ff */
[----:B------:R-:W-:Y:S01]  /*77b0*/  PRMT R25, R0, 0x7610, R25 ;  /* 0x0000761000197816 */ /* 0x000fe20000000019 */
[----:B------:R-:W-:Y:S06]  /*77c0*/  BRA `(.L_x_6796) ;  /* 0x00000000006c7947 */ /* 0x000fec0003800000 */
.L_x_6795:
        /* <DEDUP_REMOVED lines=16> */
.L_x_6823:
[----:B------:R-:W-:Y:S01]  /*78d0*/  PRMT R25, RZ, 0x7610, R25 ;  /* 0x00007610ff197816 */ /* 0x000fe20000000019 */
[----:B------:R-:W-:Y:S06]  /*78e0*/  BRA `(.L_x_6796) ;  /* 0x0000000000247947 */ /* 0x000fec0003800000 */
.L_x_6820:
[----:B------:R-:W2:Y:S02]  /*78f0*/  LDG.E.64 R4, desc[UR36][R4.64] ;  /* 0x0000002404047981 */ /* 0x000ea4000c1e1b00 */
[----:B--2---:R-:W0:Y:S02]  /*7900*/  I2F.U64 R0, R4 ;  /* 0x0000000400007312 */ /* 0x004e240000301000 */
[----:B0-----:R-:W-:-:S04]  /*7910*/  F2FP.F16.F32.PACK_AB R0, RZ, R0 ;  /* 0x00000000ff00723e */ /* 0x001fc800000000ff */
[----:B------:R-:W-:Y:S01]  /*7920*/  PRMT R25, R0, 0x7610, R25 ;  /* 0x0000761000197816 */ /* 0x000fe20000000019 */
[----:B------:R-:W-:Y:S06]  /*7930*/  BRA `(.L_x_6796) ;  /* 0x0000000000107947 */ /* 0x000fec0003800000 */
.L_x_6819:
[----:B------:R-:W2:Y:S02]  /*7940*/  LDG.E R4, desc[UR36][R4.64] ;  /* 0x0000002404047981 */ /* 0x000ea4000c1e1900 */
[----:B--2---:R-:W-:-:S04]  /*7950*/  I2FP.F32.U32 R0, R4 ;  /* 0x0000000400007245 */ /* 0x004fc80000201000 */
[----:B------:R-:W-:-:S04]  /*7960*/  F2FP.F16.F32.PACK_AB R0, RZ, R0 ;  /* 0x00000000ff00723e */ /* 0x000fc800000000ff */
[----:B------:R-:W-:-:S07]  /*7970*/  PRMT R25, R0, 0x7610, R25 ;  /* 0x0000761000197816 */ /* 0x000fce0000000019 */
.L_x_6796:
        /* <DEDUP_REMOVED lines=21> */
.L_x_6827:
[----:B------:R-:W2:Y:S02]  /*7ad0*/  LDG.E.U8 R4, desc[UR36][R4.64] ;  /* 0x0000002404047981 */ /* 0x000ea4000c1e1100 */
[----:B--2---:R-:W-:-:S04]  /*7ae0*/  I2FP.F32.U32 R0, R4 ;  /* 0x0000000400007245 */ /* 0x004fc80000201000 */
[----:B------:R-:W-:Y:S01]  /*7af0*/  F2FP.F16.F32.PACK_AB R0, RZ, R0 ;  /* 0x00000000ff00723e */ /* 0x000fe200000000ff */
[----:B------:R-:W-:Y:S06]  /*7b00*/  BRA `(.L_x_6790) ;  /* 0x0000000c00a07947 */ /* 0x000fec0003800000 */
.L_x_6826:
        /* <DEDUP_REMOVED lines=10> */
.L_x_6830:
[----:B------:R-:W2:Y:S02]  /*7bb0*/  LDG.E R4, desc[UR36][R4.64] ;  /* 0x0000002404047981 */ /* 0x000ea4000c1e1900 */
[----:B--2---:R-:W-:-:S04]  /*7bc0*/  I2FP.F32.S32 R0, R4 ;  /* 0x0000000400007245 */ /* 0x004fc80000201400 */
[----:B------:R-:W-:Y:S01]  /*7bd0*/  F2FP.F16.F32.PACK_AB R0, RZ, R0 ;  /* 0x00000000ff00723e */ /* 0x000fe200000000ff */
[----:B------:R-:W-:Y:S06]  /*7be0*/  BRA `(.L_x_6790) ;  /* 0x0000000c00687947 */ /* 0x000fec0003800000 */
.L_x_6829:
[----:B------:R-:W2:Y:S02]  /*7bf0*/  LDG.E.U16 R4, desc[UR36][R4.64] ;  /* 0x0000002404047981 */ /* 0x000ea4000c1e1500 */
[----:B--2---:R-:W0:Y:S02]  /*7c00*/  I2F.S16 R0, R4 ;  /* 0x0000000400007306 */ /* 0x004e240000101400 */
[----:B0-----:R-:W-:Y:S01]  /*7c10*/  F2FP.F16.F32.PACK_AB R0, RZ, R0 ;  /* 0x00000000ff00723e */ /* 0x001fe200000000ff */
[----:B------:R-:W-:Y:S06]  /*7c20*/  BRA `(.L_x_6790) ;  /* 0x0000000c00587947 */ /* 0x000fec0003800000 */
.L_x_6825:
        /* <DEDUP_REMOVED lines=9> */
.L_x_6832:
[----:B------:R2:W5:Y:S01]  /*7cc0*/  LDG.E.U16 R0, desc[UR36][R4.64] ;  /* 0x0000002404007981 */ /* 0x000562000c1e1500 */
[----:B------:R-:W-:Y:S05]  /*7cd0*/  BRA `(.L_x_6790) ;  /* 0x0000000c002c7947 */ /* 0x000fea0003800000 */
.L_x_6831:
        /* <DEDUP_REMOVED lines=9> */
.L_x_6834:
[----:B------:R3:W5:Y:S01]  /*7d70*/  LDG.E.U16 R0, desc[UR36][R4.64] ;  /* 0x0000002404007981 */ /* 0x000762000c1e1500 */
[----:B------:R-:W-:Y:S05]  /*7d80*/  BRA `(.L_x_6790) ;  /* 0x0000000c00007947 */ /* 0x000fea0003800000 */
.L_x_6833:
        /* <DEDUP_REMOVED lines=12> */
.L_x_6824:
        /* <DEDUP_REMOVED lines=13> */
.L_x_6837:
        /* <DEDUP_REMOVED lines=12> */
.L_x_6836:
        /* <DEDUP_REMOVED lines=27> */
.L_x_6839:
        /* <DEDUP_REMOVED lines=14> */
.L_x_6838:
[----:B------:R-:W2:Y:S02]  /*8270*/  LDG.E.U16 R0, desc[UR36][R4.64] ;  /* 0x0000002404007981 */ /* 0x000ea4000c1e1500 */
[----:B--2---:R-:W-:-:S05]  /*8280*/  IMAD.U32 R0, R0, 0x10000, RZ ;  /* 0x0001000000007824 */ /* 0x004fca00078e00ff */
[----:B------:R-:W-:Y:S01]  /*8290*/  F2FP.F16.F32.PACK_AB R0, RZ, R0 ;  /* 0x00000000ff00723e */ /* 0x000fe200000000ff */
[----:B------:R-:W-:Y:S06]  /*82a0*/  BRA `(.L_x_6790) ;  /* 0x0000000400b87947 */ /* 0x000fec0003800000 */
.L_x_6835:
        /* <DEDUP_REMOVED lines=12> */
.L_x_6842:
        /* <DEDUP_REMOVED lines=21> */
.L_x_6846:
[----:B------:R-:W-:Y:S05]  /*84c0*/  BSYNC.RECONVERGENT B1 ;  /* 0x0000000000017941 */ /* 0x000fea0003800200 */
.L_x_6845:
[----:B------:R-:W-:Y:S01]  /*84d0*/  IMAD.SHL.U32 R0, R0, 0x100000, RZ ;  /* 0x0010000000007824 */ /* 0x000fe200078e00ff */
[----:B------:R-:W-:-:S04]  /*84e0*/  LEA R3, R3, 0x3b800000, 0x17 ;  /* 0x3b80000003037811 */ /* 0x000fc800078eb8ff */
[----:B------:R-:W-:-:S07]  /*84f0*/  LOP3.LUT R0, R3, R0, R7, 0xfe, !PT ;  /* 0x0000000003007212 */ /* 0x000fce00078efe07 */
.L_x_6844:
[----:B------:R-:W-:Y:S05]  /*8500*/  BSYNC.RECONVERGENT B0 ;  /* 0x0000000000007941 */ /* 0x000fea0003800200 */
.L_x_6843:
[----:B------:R-:W-:Y:S01]  /*8510*/  F2FP.F16.F32.PACK_AB R0, RZ, R0 ;  /* 0x00000000ff00723e */ /* 0x000fe200000000ff */
[----:B------:R-:W-:Y:S06]  /*8520*/  BRA `(.L_x_6790) ;  /* 0x0000000400187947 */ /* 0x000fec0003800000 */
.L_x_6841:
        /* <DEDUP_REMOVED lines=21> */
.L_x_6850:
[----:B------:R-:W-:Y:S05]  /*8680*/  BSYNC.RECONVERGENT B1 ;  /* 0x0000000000017941 */ /* 0x000fea0003800200 */
.L_x_6849:
[----:B------:R-:W-:Y:S01]  /*8690*/  IMAD.SHL.U32 R0, R0, 0x200000, RZ ;  /* 0x0020000000007824 */ /* 0x000fe200078e00ff */
[----:B------:R-:W-:-:S04]  /*86a0*/  LEA R3, R3, 0x37800000, 0x17 ;  /* 0x3780000003037811 */ /* 0x000fc800078eb8ff */
[----:B------:R-:W-:-:S07]  /*86b0*/  LOP3.LUT R0, R3, R0, R7, 0xfe, !PT ;  /* 0x0000000003007212 */ /* 0x000fce00078efe07 */
.L_x_6848:
[----:B------:R-:W-:Y:S05]  /*86c0*/  BSYNC.RECONVERGENT B0 ;  /* 0x0000000000007941 */ /* 0x000fea0003800200 */
.L_x_6847:
[----:B------:R-:W-:Y:S01]  /*86d0*/  F2FP.F16.F32.PACK_AB R0, RZ, R0 ;  /* 0x00000000ff00723e */ /* 0x000fe200000000ff */
[----:B------:R-:W-:Y:S06]  /*86e0*/  BRA `(.L_x_6790) ;  /* 0x0000000000a87947 */ /* 0x000fec0003800000 */
.L_x_6840:
        /* <DEDUP_REMOVED lines=14> */
.L_x_6854:
[----:B------:R-:W-:Y:S05]  /*87d0*/  BSYNC.RECONVERGENT B0 ;  /* 0x0000000000007941 */ /* 0x000fea0003800200 */
.L_x_6853:
[----:B------:R-:W-:Y:S01]  /*87e0*/  F2FP.F16.F32.PACK_AB R0, RZ, R0 ;  /* 0x00000000ff00723e */ /* 0x000fe200000000ff */
[----:B------:R-:W-:Y:S06]  /*87f0*/  BRA `(.L_x_6790) ;  /* 0x0000000000647947 */ /* 0x000fec0003800000 */
.L_x_6828:
        /* <DEDUP_REMOVED lines=16> */
.L_x_6855:
[----:B------:R-:W-:Y:S01]  /*8900*/  PRMT R0, RZ, 0x7610, R0 ;  /* 0x00007610ff007816 */ /* 0x000fe20000000000 */
[----:B------:R-:W-:Y:S06]  /*8910*/  BRA `(.L_x_6790) ;  /* 0x00000000001c7947 */ /* 0x000fec0003800000 */
.L_x_6852:
[----:B------:R-:W2:Y:S02]  /*8920*/  LDG.E.64 R4, desc[UR36][R4.64] ;  /* 0x0000002404047981 */ /* 0x000ea4000c1e1b00 */
[----:B--2---:R-:W0:Y:S02]  /*8930*/  I2F.U64 R0, R4 ;  /* 0x0000000400007312 */ /* 0x004e240000301000 */
[----:B0-----:R-:W-:Y:S01]  /*8940*/  F2FP.F16.F32.PACK_AB R0, RZ, R0 ;  /* 0x00000000ff00723e */ /* 0x001fe200000000ff */
[----:B------:R-:W-:Y:S06]  /*8950*/  BRA `(.L_x_6790) ;  /* 0x00000000000c7947 */ /* 0x000fec0003800000 */
.L_x_6851:
[----:B------:R-:W2:Y:S02]  /*8960*/  LDG.E R4, desc[UR36][R4.64] ;  /* 0x0000002404047981 */ /* 0x000ea4000c1e1900 */
[----:B--2---:R-:W-:-:S04]  /*8970*/  I2FP.F32.U32 R0, R4 ;  /* 0x0000000400007245 */ /* 0x004fc80000201000 */
[----:B------:R-:W-:-:S07]  /*8980*/  F2FP.F16.F32.PACK_AB R0, RZ, R0 ;  /* 0x00000000ff00723e */ /* 0x000fce00000000ff */
.L_x_6790:
[----:B------:R-:W-:Y:S05]  /*8990*/  BSYNC.RECONVERGENT B6 ;  /* 0x0000000000067941 */ /* 0x000fea0003800200 */
.L_x_6789:
        /* <DEDUP_REMOVED lines=20> */
[----:B------:R-:W-:-:S07]  /*8ae0*/  F2FP.F16.F32.PACK_AB R3, RZ, R3 ;  /* 0x00000003ff03723e */ /* 0x000fce00000000ff */
.L_x_6857:
[----:B------:R-:W-:Y:S05]  /*8af0*/  BSYNC.RECONVERGENT B0 ;  /* 0x0000000000007941 */ /* 0x000fea0003800200 */
.L_x_6856:
[----:B------:R-:W-:Y:S04]  /*8b00*/  BSSY.RECONVERGENT B0, `(.L_x_6858) ;  /* 0x000000d000007945 */ /* 0x000fe80003800200 */
[----:B------:R-:W-:Y:S05]  /*8b10*/  @P4 BRA `(.L_x_6859) ;  /* 0x00000000002c4947 */ /* 0x000fea0003800000 */
[----:B-----5:R-:W-:-:S05]  /*8b20*/  HADD2.F32 R5, -RZ, R22.H0_H0 ;  /* 0x20000016ff057230 */ /* 0x020fca0000004100 */
[C---:B------:R-:W-:Y:S02]  /*8b30*/  FSETP.GEU.FTZ.AND P4, PT, R5.reuse, RZ, PT ;  /* 0x000000ff0500720b */ /* 0x040fe40003f9e000 */
[----:B------:R-:W-:-:S04]  /*8b40*/  FSETP.GT.FTZ.AND P0, PT, R5, 1, PT ;  /* 0x3f8000000500780b */ /* 0x000fc80003f14000 */
[----:B------:R-:W-:-:S13]  /*8b50*/  PLOP3.LUT P0, PT, P4, P0, PT, 0x8f, 0xf8 ;  /* 0x0000000000f8781c */ /* 0x000fda0002701177 */
[----:B------:R-:W-:-:S04]  /*8b60*/  @!P0 FADD.FTZ R4, -R5, 1 ;  /* 0x3f80000005048421 */ /* 0x000fc80000010100 */
[----:B------:R-:W-:Y:S01]  /*8b70*/  @!P0 FMUL.FTZ R4, R5, R4 ;  /* 0x0000000405048220 */ /* 0x000fe20000410000 */
[----:B------:R-:W-:Y:S02]  /*8b80*/  HADD2.F32 R5, -RZ, R18.H0_H0 ;  /* 0x20000012ff057230 */ /* 0x000fe40000004100 */
[----:B------:R-:W-:-:S03]  /*8b90*/  IMAD.MOV.U32 R18, RZ, RZ, 0x7fc00000 ;  /* 0x7fc00000ff127424 */ /* 0x000fc600078e00ff */
[----:B------:R-:W0:Y:S02]  /*8ba0*/  @!P0 MUFU.RCP R4, R4 ;  /* 0x0000000400048308 */ /* 0x000e240000001000 */
[----:B0-----:R-:W-:-:S05]  /*8bb0*/  @!P0 FMUL.FTZ R18, R5, R4 ;  /* 0x0000000405128220 */ /* 0x001fca0000410000 */
[----:B------:R-:W-:-:S07]  /*8bc0*/  F2FP.F16.F32.PACK_AB R18, RZ, R18 ;  /* 0x00000012ff12723e */ /* 0x000fce00000000ff */
.L_x_6859:
[----:B------:R-:W-:Y:S05]  /*8bd0*/  BSYNC.RECONVERGENT B0 ;  /* 0x0000000000007941 */ /* 0x000fea0003800200 */
.L_x_6858:
[----:B------:R-:W-:Y:S04]  /*8be0*/  BSSY.RECONVERGENT B0, `(.L_x_6860) ;  /* 0x000000d000007945 */ /* 0x000fe80003800200 */
[----:B------:R-:W-:Y:S05]  /*8bf0*/  @P1 BRA `(.L_x_6861) ;  /* 0x00000000002c1947 */ /* 0x000fea0003800000 */
[----:B-----5:R-:W-:Y:S02]  /*8c00*/  HADD2.F32 R5, -RZ, R24.H0_H0 ;  /* 0x20000018ff057230 */ /* 0x020fe40000004100 */
[----:B------:R-:W-:Y:S02]  /*8c10*/  HADD2.F32 R23, -RZ, R23.H0_H0 ;  /* 0x20000017ff177230 */ /* 0x000fe40000004100 */
[----:B------:R-:W-:Y:S01]  /*8c20*/  IMAD.MOV.U32 R16, RZ, RZ, 0x7fc00000 ;  /* 0x7fc00000ff107424 */ /* 0x000fe200078e00ff */
[C---:B------:R-:W-:Y:S02]  /*8c30*/  FSETP.GEU.FTZ.AND P1, PT, R5.reuse, RZ, PT ;  /* 0x000000ff0500720b */ /* 0x040fe40003f3e000 */
[----:B------:R-:W-:-:S04]  /*8c40*/  FSETP.GT.FTZ.AND P0, PT, R5, 1, PT ;  /* 0x3f8000000500780b */ /* 0x000fc80003f14000 */
[----:B------:R-:W-:-:S13]  /*8c50*/  PLOP3.LUT P0, PT, P1, P0, PT, 0x8f, 0xf8 ;  /* 0x0000000000f8781c */ /* 0x000fda0000f01177 */
[----:B------:R-:W-:-:S04]  /*8c60*/  @!P0 FADD.FTZ R4, -R5, 1 ;  /* 0x3f80000005048421 */ /* 0x000fc80000010100 */
[----:B------:R-:W-:-:S06]  /*8c70*/  @!P0 FMUL.FTZ R4, R5, R4 ;  /* 0x0000000405048220 */ /* 0x000fcc0000410000 */
[----:B------:R-:W0:Y:S02]  /*8c80*/  @!P0 MUFU.RCP R4, R4 ;  /* 0x0000000400048308 */ /* 0x000e240000001000 */
[----:B0-----:R-:W-:-:S05]  /*8c90*/  @!P0 FMUL.FTZ R16, R23, R4 ;  /* 0x0000000417108220 */ /* 0x001fca0000410000 */
[----:B------:R-:W-:-:S07]  /*8ca0*/  F2FP.F16.F32.PACK_AB R16, RZ, R16 ;  /* 0x00000010ff10723e */ /* 0x000fce00000000ff */
.L_x_6861:
[----:B------:R-:W-:Y:S05]  /*8cb0*/  BSYNC.RECONVERGENT B0 ;  /* 0x0000000000007941 */ /* 0x000fea0003800200 */
.L_x_6860:
        /* <DEDUP_REMOVED lines=13> */
.L_x_6863:
[----:B------:R-:W-:Y:S05]  /*8d90*/  BSYNC.RECONVERGENT B0 ;  /* 0x0000000000007941 */ /* 0x000fea0003800200 */
.L_x_6862:
        /* <DEDUP_REMOVED lines=25> */
.L_x_6869:
[----:B------:R-:W-:Y:S02]  /*8f30*/  HADD2.F32 R5, -RZ, R3.H0_H0 ;  /* 0x20000003ff057230 */ /* 0x000fe40000004100 */
[----:B------:R-:W-:-:S04]  /*8f40*/  IMAD.MOV.U32 R19, RZ, RZ, R27 ;  /* 0x000000ffff137224 */ /* 0x000fc800078e001b */
[----:B------:R-:W0:Y:S02]  /*8f50*/  F2I.S64.TRUNC R4, R5 ;  /* 0x0000000500047311 */ /* 0x000e24000020d900 */
[----:B0-----:R0:W-:Y:S01]  /*8f60*/  STG.E.U8 desc[UR36][R8.64], R4 ;  /* 0x0000000408007986 */ /* 0x0011e2000c101124 */
[----:B------:R-:W-:Y:S05]  /*8f70*/  BRA `(.L_x_6865) ;  /* 0x0000000c00c07947 */ /* 0x000fea0003800000 */
.L_x_6868:
        /* <DEDUP_REMOVED lines=11> */
.L_x_6872:
[----:B------:R-:W-:Y:S02]  /*9030*/  HADD2.F32 R3, -RZ, R3.H0_H0 ;  /* 0x20000003ff037230 */ /* 0x000fe40000004100 */
[----:B------:R-:W-:-:S04]  /*9040*/  IMAD.MOV.U32 R19, RZ, RZ, R27 ;  /* 0x000000ffff137224 */ /* 0x000fc800078e001b */
[----:B------:R-:W0:Y:S02]  /*9050*/  F2I.FTZ.TRUNC.NTZ R3, R3 ;  /* 0x0000000300037305 */ /* 0x000e24000021f100 */
[----:B0-----:R0:W-:Y:S01]  /*9060*/  STG.E desc[UR36][R8.64], R3 ;  /* 0x0000000308007986 */ /* 0x0011e2000c101924 */
[----:B------:R-:W-:Y:S05]  /*9070*/  BRA `(.L_x_6865) ;  /* 0x0000000c00807947 */ /* 0x000fea0003800000 */
.L_x_6871:
[----:B------:R-:W-:Y:S02]  /*9080*/  HADD2.F32 R3, -RZ, R3.H0_H0 ;  /* 0x20000003ff037230 */ /* 0x000fe40000004100 */
[----:B------:R-:W-:-:S04]  /*9090*/  IMAD.MOV.U32 R19, RZ, RZ, R27 ;  /* 0x000000ffff137224 */ /* 0x000fc800078e001b */
[----:B------:R-:W0:Y:S02]  /*90a0*/  F2I.FTZ.TRUNC.NTZ R3, R3 ;  /* 0x0000000300037305 */ /* 0x000e24000021f100 */
[----:B0-----:R0:W-:Y:S01]  /*90b0*/  STG.E.U16 desc[UR36][R8.64], R3 ;  /* 0x0000000308007986 */ /* 0x0011e2000c101524 */
[----:B------:R-:W-:Y:S05]  /*90c0*/  BRA `(.L_x_6865) ;  /* 0x0000000c006c7947 */ /* 0x000fea0003800000 */
.L_x_6867:
        /* <DEDUP_REMOVED lines=10> */
.L_x_6874:
[----:B------:R0:W-:Y:S01]  /*9170*/  STG.E.U16 desc[UR36][R8.64], R3 ;  /* 0x0000000308007986 */ /* 0x0001e2000c101524 */
[----:B------:R-:W-:Y:S01]  /*9180*/  IMAD.MOV.U32 R19, RZ, RZ, R27 ;  /* 0x000000ffff137224 */ /* 0x000fe200078e001b */
[----:B------:R-:W-:Y:S06]  /*9190*/  BRA `(.L_x_6865) ;  /* 0x0000000c00387947 */ /* 0x000fec0003800000 */
.L_x_6873:
        /* <DEDUP_REMOVED lines=11> */
.L_x_6876:
[----:B------:R-:W-:Y:S02]  /*9250*/  HADD2.F32 R0, -RZ, R3.H0_H0 ;  /* 0x20000003ff007230 */ /* 0x000fe40000004100 */
[----:B------:R-:W-:-:S03]  /*9260*/  IMAD.MOV.U32 R19, RZ, RZ, R27 ;  /* 0x000000ffff137224 */ /* 0x000fc600078e001b */
[----:B------:R-:W-:-:S04]  /*9270*/  F2FP.F16.F32.PACK_AB R0, RZ, R0 ;  /* 0x00000000ff00723e */ /* 0x000fc800000000ff */
[----:B------:R-:W-:-:S05]  /*9280*/  PRMT R0, R0, 0x5410, RZ ;  /* 0x0000541000007816 */ /* 0x000fca00000000ff */
[----:B------:R0:W-:Y:S01]  /*9290*/  STG.E desc[UR36][R8.64], R0 ;  /* 0x0000000008007986 */ /* 0x0001e2000c101924 */
[----:B------:R-:W-:Y:S05]  /*92a0*/  BRA `(.L_x_6865) ;  /* 0x0000000800f47947 */ /* 0x000fea0003800000 */
.L_x_6875:
[----:B------:R-:W-:Y:S02]  /*92b0*/  HADD2.F32 R4, -RZ, R3.H0_H0 ;  /* 0x20000003ff047230 */ /* 0x000fe40000004100 */
[----:B------:R-:W-:-:S03]  /*92c0*/  IMAD.MOV.U32 R19, RZ, RZ, R27 ;  /* 0x000000ffff137224 */ /* 0x000fc600078e001b */
[----:B------:R-:W-:-:S06]  /*92d0*/  FMUL.FTZ R4, R4, 1 ;  /* 0x3f80000004047820 */ /* 0x000fcc0000410000 */
[----:B------:R-:W0:Y:S02]  /*92e0*/  F2F.F64.F32 R4, R4 ;  /* 0x0000000400047310 */ /* 0x000e240000201800 */
[----:B0-----:R0:W-:Y:S01]  /*92f0*/  STG.E.64 desc[UR36][R8.64], R4 ;  /* 0x0000000408007986 */ /* 0x0011e2000c101b24 */
[----:B------:R-:W-:Y:S05]  /*9300*/  BRA `(.L_x_6865) ;  /* 0x0000000800dc7947 */ /* 0x000fea0003800000 */
.L_x_6866:
        /* <DEDUP_REMOVED lines=14> */
.L_x_6879:
[----:B------:R-:W-:Y:S01]  /*93f0*/  HADD2.F32 R3, -RZ, R3.H0_H0 ;  /* 0x20000003ff037230 */ /* 0x000fe20000004100 */
[----:B------:R-:W-:Y:S01]  /*9400*/  CS2R R6, SRZ ;  /* 0x0000000000067805 */ /* 0x000fe2000001ff00 */
[----:B------:R-:W-:-:S03]  /*9410*/  IMAD.MOV.U32 R19, RZ, RZ, R27 ;  /* 0x000000ffff137224 */ /* 0x000fc600078e001b */
[----:B------:R-:W-:-:S04]  /*9420*/  FMUL.FTZ R3, R3, 1 ;  /* 0x3f80000003037820 */ /* 0x000fc80000410000 */
[----:B------:R-:W0:Y:S02]  /*9430*/  F2F.F64.F32 R4, R3 ;  /* 0x0000000300047310 */ /* 0x000e240000201800 */
[----:B0-----:R0:W-:Y:S01]  /*9440*/  STG.E.128 desc[UR36][R8.64], R4 ;  /* 0x0000000408007986 */ /* 0x0011e2000c101d24 */
[----:B------:R-:W-:Y:S05]  /*9450*/  BRA `(.L_x_6865) ;  /* 0x0000000800887947 */ /* 0x000fea0003800000 */
.L_x_6878:
        /* <DEDUP_REMOVED lines=19> */
.L_x_6883:
[----:B------:R-:W-:Y:S05]  /*9590*/  BSYNC.RECONVERGENT B0 ;  /* 0x0000000000007941 */ /* 0x000fea0003800200 */
.L_x_6882:
[----:B------:R-:W-:Y:S01]  /*95a0*/  LOP3.LUT R5, R0, 0x80, R5, 0xf8, !PT ;  /* 0x0000008000057812 */ /* 0x000fe200078ef805 */
[----:B------:R-:W-:-:S04]  /*95b0*/  IMAD.MOV.U32 R19, RZ, RZ, R27 ;  /* 0x000000ffff137224 */ /* 0x000fc800078e001b */
[----:B------:R0:W-:Y:S01]  /*95c0*/  STG.E.U8 desc[UR36][R8.64], R5 ;  /* 0x0000000508007986 */ /* 0x0001e2000c101124 */
[----:B------:R-:W-:Y:S05]  /*95d0*/  BRA `(.L_x_6865) ;  /* 0x0000000800287947 */ /* 0x000fea0003800000 */
.L_x_6881:
        /* <DEDUP_REMOVED lines=15> */
.L_x_6885:
[----:B------:R-:W-:Y:S05]  /*96d0*/  BSYNC.RECONVERGENT B0 ;  /* 0x0000000000007941 */ /* 0x000fea0003800200 */
.L_x_6884:
[----:B------:R-:W-:Y:S01]  /*96e0*/  LOP3.LUT R5, R0, 0x80, R5, 0xf8, !PT ;  /* 0x0000008000057812 */ /* 0x000fe200078ef805 */
[----:B------:R-:W-:-:S04]  /*96f0*/  IMAD.MOV.U32 R19, RZ, RZ, R27 ;  /* 0x000000ffff137224 */ /* 0x000fc800078e001b */
[----:B------:R0:W-:Y:S01]  /*9700*/  STG.E.U8 desc[UR36][R8.64], R5 ;  /* 0x0000000508007986 */ /* 0x0001e2000c101124 */
[----:B------:R-:W-:Y:S05]  /*9710*/  BRA `(.L_x_6865) ;  /* 0x0000000400d87947 */ /* 0x000fea0003800000 */
.L_x_6880:
[----:B------:R-:W-:Y:S02]  /*9720*/  HADD2.F32 R0, -RZ, R3.H0_H0 ;  /* 0x20000003ff007230 */ /* 0x000fe40000004100 */
[----:B------:R-:W-:-:S03]  /*9730*/  IMAD.MOV.U32 R19, RZ, RZ, R27 ;  /* 0x000000ffff137224 */ /* 0x000fc600078e001b */
[----:B------:R-:W-:-:S05]  /*9740*/  F2FP.BF16.F32.PACK_AB R0, RZ, R0 ;  /* 0x00000000ff00723e */ /* 0x000fca00000010ff */
[----:B------:R0:W-:Y:S01]  /*9750*/  STG.E.U16 desc[UR36][R8.64], R0 ;  /* 0x0000000008007986 */ /* 0x0001e2000c101524 */
[----:B------:R-:W-:Y:S05]  /*9760*/  BRA `(.L_x_6865) ;  /* 0x0000000400c47947 */ /* 0x000fea0003800000 */
.L_x_6877:
        /* <DEDUP_REMOVED lines=13> */
.L_x_6888:
        /* <DEDUP_REMOVED lines=13> */
.L_x_6891:
[----:B------:R-:W-:-:S04]  /*9910*/  SHF.R.U32.HI R0, RZ, 0x14, R3 ;  /* 0x00000014ff007819 */ /* 0x000fc80000011603 */
[----:B------:R-:W-:-:S04]  /*9920*/  LOP3.LUT R0, R0, 0x1, RZ, 0xc0, !PT ;  /* 0x0000000100007812 */ /* 0x000fc800078ec0ff */
[----:B------:R-:W-:-:S04]  /*9930*/  IADD3 R0, PT, PT, R3, 0x487ffff, R0 ;  /* 0x0487ffff03007810 */ /* 0x000fc80007ffe000 */
[----:B------:R-:W-:-:S04]  /*9940*/  SHF.R.U32.HI R0, RZ, 0x14, R0 ;  /* 0x00000014ff007819 */ /* 0x000fc80000011600 */
[----:B------:R-:W-:-:S07]  /*9950*/  LOP3.LUT R0, R0, 0xff, RZ, 0xc0, !PT ;  /* 0x000000ff00007812 */ /* 0x000fce00078ec0ff */
.L_x_6892:
[----:B------:R-:W-:-:S04]  /*9960*/  SHF.R.U32.HI R3, RZ, 0x18, R3 ;  /* 0x00000018ff037819 */ /* 0x000fc80000011603 */
[----:B------:R-:W-:-:S04]  /*9970*/  LOP3.LUT R0, R0, 0x80, R3, 0xf8, !PT ;  /* 0x0000008000007812 */ /* 0x000fc800078ef803 */
[----:B------:R-:W-:-:S07]  /*9980*/  PRMT R4, R0, 0x7610, R4 ;  /* 0x0000761000047816 */ /* 0x000fce0000000004 */
.L_x_6890:
[----:B------:R-:W-:Y:S05]  /*9990*/  BSYNC.RECONVERGENT B0 ;  /* 0x0000000000007941 */ /* 0x000fea0003800200 */
.L_x_6889:
[----:B------:R0:W-:Y:S01]  /*99a0*/  STG.E.U8 desc[UR36][R8.64], R4 ;  /* 0x0000000408007986 */ /* 0x0001e2000c101124 */
[----:B------:R-:W-:Y:S01]  /*99b0*/  IMAD.MOV.U32 R19, RZ, RZ, R27 ;  /* 0x000000ffff137224 */ /* 0x000fe200078e001b */
[----:B------:R-:W-:Y:S06]  /*99c0*/  BRA `(.L_x_6865) ;  /* 0x00000004002c7947 */ /* 0x000fec0003800000 */
.L_x_6887:
        /* <DEDUP_REMOVED lines=13> */
.L_x_6895:
[----:B------:R-:W-:-:S04]  /*9aa0*/  SHF.R.U32.HI R0, RZ, 0x15, R3 ;  /* 0x00000015ff007819 */ /* 0x000fc80000011603 */
[----:B------:R-:W-:-:S04]  /*9ab0*/  LOP3.LUT R0, R0, 0x1, RZ, 0xc0, !PT ;  /* 0x0000000100007812 */ /* 0x000fc800078ec0ff */
[----:B------:R-:W-:-:S04]  /*9ac0*/  IADD3 R0, PT, PT, R3, 0x88fffff, R0 ;  /* 0x088fffff03007810 */ /* 0x000fc80007ffe000 */
[----:B------:R-:W-:-:S04]  /*9ad0*/  SHF.R.U32.HI R0, RZ, 0x15, R0 ;  /* 0x00000015ff007819 */ /* 0x000fc80000011600 */
[----:B------:R-:W-:-:S07]  /*9ae0*/  LOP3.LUT R0, R0, 0xff, RZ, 0xc0, !PT ;  /* 0x000000ff00007812 */ /* 0x000fce00078ec0ff */
.L_x_6896:
[----:B------:R-:W-:-:S04]  /*9af0*/  SHF.R.U32.HI R3, RZ, 0x18, R3 ;  /* 0x00000018ff037819 */ /* 0x000fc80000011603 */
[----:B------:R-:W-:-:S04]  /*9b00*/  LOP3.LUT R0, R0, 0x80, R3, 0xf8, !PT ;  /* 0x0000008000007812 */ /* 0x000fc800078ef803 */
[----:B------:R-:W-:-:S07]  /*9b10*/  PRMT R4, R0, 0x7610, R4 ;  /* 0x0000761000047816 */ /* 0x000fce0000000004 */
.L_x_6894:
[----:B------:R-:W-:Y:S05]  /*9b20*/  BSYNC.RECONVERGENT B0 ;  /* 0x0000000000007941 */ /* 0x000fea0003800200 */
.L_x_6893:
[----:B------:R3:W-:Y:S01]  /*9b30*/  STG.E.U8 desc[UR36][R8.64], R4 ;  /* 0x0000000408007986 */ /* 0x0007e2000c101124 */
[----:B------:R-:W-:Y:S01]  /*9b40*/  IMAD.MOV.U32 R19, RZ, RZ, R27 ;  /* 0x000000ffff137224 */ /* 0x000fe200078e001b */
[----:B------:R-:W-:Y:S06]  /*9b50*/  BRA `(.L_x_6865) ;  /* 0x0000000000c87947 */ /* 0x000fec0003800000 */
.L_x_6886:
[----:B------:R-:W-:-:S13]  /*9b60*/  ISETP.NE.AND P0, PT, R0, 0x1c, PT ;  /* 0x0000001c0000780c */ /* 0x000fda0003f05270 */
[----:B------:R-:W-:Y:S05]  /*9b70*/  @!P0 BRA `(.L_x_6897) ;  /* 0x0000000000b08947 */ /* 0x000fea0003800000 */
[----:B------:R-:W-:-:S13]  /*9b80*/  ISETP.NE.AND P0, PT, R0, 0x1d, PT ;  /* 0x0000001d0000780c */ /* 0x000fda0003f05270 */
[----:B------:R-:W-:Y:S05]  /*9b90*/  @!P0 BRA `(.L_x_6898) ;  /* 0x0000000000948947 */ /* 0x000fea0003800000 */
[----:B------:R-:W-:-:S13]  /*9ba0*/  ISETP.NE.AND P0, PT, R0, 0x2c, PT ;  /* 0x0000002c0000780c */ /* 0x000fda0003f05270 */
[----:B------:R-:W-:Y:S05]  /*9bb0*/  @!P0 BRA `(.L_x_6899) ;  /* 0x0000000000488947 */ /* 0x000fea0003800000 */
.L_x_6870:
        /* <DEDUP_REMOVED lines=16> */
.L_x_6900:
[----:B------:R-:W-:Y:S01]  /*9cc0*/  IMAD.MOV.U32 R19, RZ, RZ, R27 ;  /* 0x000000ffff137224 */ /* 0x000fe200078e001b */
[----:B------:R-:W-:Y:S06]  /*9cd0*/  BRA `(.L_x_6865) ;  /* 0x0000000000687947 */ /* 0x000fec0003800000 */
.L_x_6899:
        /* <DEDUP_REMOVED lines=17> */
.L_x_6898:
[----:B------:R-:W-:Y:S02]  /*9df0*/  HADD2.F32 R4, -RZ, R3.H0_H0 ;  /* 0x20000003ff047230 */ /* 0x000fe40000004100 */
[----:B------:R-:W-:-:S04]  /*9e00*/  IMAD.MOV.U32 R19, RZ, RZ, R27 ;  /* 0x000000ffff137224 */ /* 0x000fc800078e001b */
[----:B------:R-:W0:Y:S02]  /*9e10*/  F2I.U64.TRUNC R4, R4 ;  /* 0x0000000400047311 */ /* 0x000e24000020d800 */
[----:B0-----:R1:W-:Y:S01]  /*9e20*/  STG.E.64 desc[UR36][R8.64], R4 ;  /* 0x0000000408007986 */ /* 0x0013e2000c101b24 */
[----:B------:R-:W-:Y:S05]  /*9e30*/  BRA `(.L_x_6865) ;  /* 0x0000000000107947 */ /* 0x000fea0003800000 */
.L_x_6897:
[----:B------:R-:W-:Y:S02]  /*9e40*/  HADD2.F32 R3, -RZ, R3.H0_H0 ;  /* 0x20000003ff037230 */ /* 0x000fe40000004100 */
[----:B------:R-:W-:-:S04]  /*9e50*/  IMAD.MOV.U32 R19, RZ, RZ, R27 ;  /* 0x000000ffff137224 */ /* 0x000fc800078e001b */
[----:B------:R-:W0:Y:S02]  /*9e60*/  F2I.FTZ.U32.TRUNC.NTZ R3, R3 ;  /* 0x0000000300037305 */ /* 0x000e24000021f000 */
[----:B0-----:R0:W-:Y:S02]  /*9e70*/  STG.E desc[UR36][R8.64], R3 ;  /* 0x0000000308007986 */ /* 0x0011e4000c101924 */
.L_x_6865:
[----:B------:R-:W-:Y:S05]  /*9e80*/  BSYNC.RECONVERGENT B6 ;  /* 0x0000000000067941 */ /* 0x000fea0003800200 */
.L_x_6864:
        /* <DEDUP_REMOVED lines=25> */
.L_x_6906:
[----:B------:R-:W-:-:S06]  /*a020*/  HADD2.F32 R5, -RZ, R18.H0_H0 ;  /* 0x20000012ff057230 */ /* 0x000fcc0000004100 */
[----:B------:R-:W0:Y:S02]  /*a030*/  F2I.S64.TRUNC R4, R5 ;  /* 0x0000000500047311 */ /* 0x000e24000020d900 */
[----:B0-----:R0:W-:Y:S01]  /*a040*/  STG.E.U8 desc[UR36][R8.64], R4 ;  /* 0x0000000408007986 */ /* 0x0011e2000c101124 */
[----:B------:R-:W-:Y:S05]  /*a050*/  BRA `(.L_x_6908) ;  /* 0x0000000c006c7947 */ /* 0x000fea0003800000 */
.L_x_6905:
        /* <DEDUP_REMOVED lines=10> */
.L_x_6910:
[----:B------:R-:W-:-:S04]  /*a100*/  HADD2.F32 R18, -RZ, R18.H0_H0 ;  /* 0x20000012ff127230 */ /* 0x000fc80000004100 */
[----:B------:R-:W0:Y:S02]  /*a110*/  F2I.FTZ.TRUNC.NTZ R3, R18 ;  /* 0x0000001200037305 */ /* 0x000e24000021f100 */
[----:B0-----:R0:W-:Y:S01]  /*a120*/  STG.E desc[UR36][R8.64], R3 ;  /* 0x0000000308007986 */ /* 0x0011e2000c101924 */
[----:B------:R-:W-:Y:S05]  /*a130*/  BRA `(.L_x_6908) ;  /* 0x0000000c00347947 */ /* 0x000fea0003800000 */
.L_x_6909:
[----:B------:R-:W-:-:S04]  /*a140*/  HADD2.F32 R18, -RZ, R18.H0_H0 ;  /* 0x20000012ff127230 */ /* 0x000fc80000004100 */
[----:B------:R-:W0:Y:S02]  /*a150*/  F2I.FTZ.TRUNC.NTZ R3, R18 ;  /* 0x0000001200037305 */ /* 0x000e24000021f100 */
[----:B0-----:R0:W-:Y:S01]  /*a160*/  STG.E.U16 desc[UR36][R8.64], R3 ;  /* 0x0000000308007986 */ /* 0x0011e2000c101524 */
[----:B------:R-:W-:Y:S05]  /*a170*/  BRA `(.L_x_6908) ;  /* 0x0000000c00247947 */ /* 0x000fea0003800000 */
.L_x_6904:
        /* <DEDUP_REMOVED lines=9> */
.L_x_6912:
[----:B------:R4:W-:Y:S01]  /*a210*/  STG.E.U16 desc[UR36][R8.64], R18 ;  /* 0x0000001208007986 */ /* 0x0009e2000c101524 */
[----:B------:R-:W-:Y:S05]  /*a220*/  BRA `(.L_x_6908) ;  /* 0x0000000800f87947 */ /* 0x000fea0003800000 */
.L_x_6911:
        /* <DEDUP_REMOVED lines=10> */
.L_x_6914:
[----:B------:R-:W-:-:S05]  /*a2d0*/  HADD2.F32 R0, -RZ, R18.H0_H0 ;  /* 0x20000012ff007230 */ /* 0x000fca0000004100 */
[----:B------:R-:W-:-:S04]  /*a2e0*/  F2FP.F16.F32.PACK_AB R0, RZ, R0 ;  /* 0x00000000ff00723e */ /* 0x000fc800000000ff */
[----:B------:R-:W-:-:S05]  /*a2f0*/  PRMT R0, R0, 0x5410, RZ ;  /* 0x0000541000007816 */ /* 0x000fca00000000ff */
[----:B------:R2:W-:Y:S01]  /*a300*/  STG.E desc[UR36][R8.64], R0 ;  /* 0x0000000008007986 */ /* 0x0005e2000c101924 */
[----:B------:R-:W-:Y:S05]  /*a310*/  BRA `(.L_x_6908) ;  /* 0x0000000800bc7947 */ /* 0x000fea0003800000 */
.L_x_6913:
[----:B------:R-:W-:-:S05]  /*a320*/  HADD2.F32 R4, -RZ, R18.H0_H0 ;  /* 0x20000012ff047230 */ /* 0x000fca0000004100 */
[----:B------:R-:W-:-:S06]  /*a330*/  FMUL.FTZ R4, R4, 1 ;  /* 0x3f80000004047820 */ /* 0x000fcc0000410000 */
[----:B------:R-:W0:Y:S02]  /*a340*/  F2F.F64.F32 R4, R4 ;  /* 0x0000000400047310 */ /* 0x000e240000201800 */
[----:B0-----:R0:W-:Y:S01]  /*a350*/  STG.E.64 desc[UR36][R8.64], R4 ;  /* 0x0000000408007986 */ /* 0x0011e2000c101b24 */
[----:B------:R-:W-:Y:S05]  /*a360*/  BRA `(.L_x_6908) ;  /* 0x0000000800a87947 */ /* 0x000fea0003800000 */
.L_x_6903:
        /* <DEDUP_REMOVED lines=14> */
.L_x_6918:
        /* <DEDUP_REMOVED lines=17> */
.L_x_6921:
[----:B------:R-:W-:-:S04]  /*a560*/  SHF.R.U32.HI R3, RZ, 0x18, R5 ;  /* 0x00000018ff037819 */ /* 0x000fc80000011605 */
[----:B------:R-:W-:-:S04]  /*a570*/  LOP3.LUT R0, R0, 0x80, R3, 0xf8, !PT ;  /* 0x0000008000007812 */ /* 0x000fc800078ef803 */
[----:B------:R-:W-:-:S07]  /*a580*/  PRMT R4, R0, 0x7610, R4 ;  /* 0x0000761000047816 */ /* 0x000fce0000000004 */
.L_x_6920:
[----:B------:R-:W-:Y:S05]  /*a590*/  BSYNC.RECONVERGENT B0 ;  /* 0x0000000000007941 */ /* 0x000fea0003800200 */
.L_x_6919:
[----:B------:R0:W-:Y:S01]  /*a5a0*/  STG.E.U8 desc[UR36][R8.64], R4 ;  /* 0x0000000408007986 */ /* 0x0001e2000c101124 */
[----:B------:R-:W-:Y:S05]  /*a5b0*/  BRA `(.L_x_6908) ;  /* 0x0000000800147947 */ /* 0x000fea0003800000 */
.L_x_6917:
        /* <DEDUP_REMOVED lines=17> */
.L_x_6924:
[----:B------:R-:W-:-:S04]  /*a6d0*/  SHF.R.U32.HI R3, RZ, 0x18, R5 ;  /* 0x00000018ff037819 */ /* 0x000fc80000011605 */
[----:B------:R-:W-:-:S04]  /*a6e0*/  LOP3.LUT R0, R0, 0x80, R3, 0xf8, !PT ;  /* 0x0000008000007812 */ /* 0x000fc800078ef803 */
[----:B------:R-:W-:-:S07]  /*a6f0*/  PRMT R4, R0, 0x7610, R4 ;  /* 0x0000761000047816 */ /* 0x000fce0000000004 */
.L_x_6923:
[----:B------:R-:W-:Y:S05]  /*a700*/  BSYNC.RECONVERGENT B0 ;  /* 0x0000000000007941 */ /* 0x000fea0003800200 */
.L_x_6922:
[----:B------:R0:W-:Y:S01]  /*a710*/  STG.E.U8 desc[UR36][R8.64], R4 ;  /* 0x0000000408007986 */ /* 0x0001e2000c101124 */
[----:B------:R-:W-:Y:S05]  /*a720*/  BRA `(.L_x_6908) ;  /* 0x0000000400b87947 */ /* 0x000fea0003800000 */
.L_x_6916:
        /* <DEDUP_REMOVED lines=22> */
.L_x_6926:
[----:B------:R-:W-:-:S06]  /*a890*/  HADD2.F32 R4, -RZ, R18.H0_H0 ;  /* 0x20000012ff047230 */ /* 0x000fcc0000004100 */
[----:B------:R-:W0:Y:S02]  /*a8a0*/  F2I.U64.TRUNC R4, R4 ;  /* 0x0000000400047311 */ /* 0x000e24000020d800 */
[----:B0-----:R0:W-:Y:S01]  /*a8b0*/  STG.E.64 desc[UR36][R8.64], R4 ;  /* 0x0000000408007986 */ /* 0x0011e2000c101b24 */
[----:B------:R-:W-:Y:S05]  /*a8c0*/  BRA `(.L_x_6908) ;  /* 0x0000000400507947 */ /* 0x000fea0003800000 */
.L_x_6925:
[----:B------:R-:W-:-:S04]  /*a8d0*/  HADD2.F32 R18, -RZ, R18.H0_H0 ;  /* 0x20000012ff127230 */ /* 0x000fc80000004100 */
[----:B------:R-:W0:Y:S02]  /*a8e0*/  F2I.FTZ.U32.TRUNC.NTZ R3, R18 ;  /* 0x0000001200037305 */ /* 0x000e24000021f000 */
[----:B0-----:R0:W-:Y:S01]  /*a8f0*/  STG.E desc[UR36][R8.64], R3 ;  /* 0x0000000308007986 */ /* 0x0011e2000c101924 */
[----:B------:R-:W-:Y:S05]  /*a900*/  BRA `(.L_x_6908) ;  /* 0x0000000400407947 */ /* 0x000fea0003800000 */
.L_x_6915:
        /* <DEDUP_REMOVED lines=11> */
.L_x_6928:
[----:B------:R-:W-:Y:S01]  /*a9c0*/  HADD2.F32 R18, -RZ, R18.H0_H0 ;  /* 0x20000012ff127230 */ /* 0x000fe20000004100 */
[----:B------:R-:W-:-:S04]  /*a9d0*/  CS2R R6, SRZ ;  /* 0x0000000000067805 */ /* 0x000fc8000001ff00 */
[----:B------:R-:W-:-:S06]  /*a9e0*/  FMUL.FTZ R4, R18, 1 ;  /* 0x3f80000012047820 */ /* 0x000fcc0000410000 */
[----:B------:R-:W0:Y:S02]  /*a9f0*/  F2F.F64.F32 R4, R4 ;  /* 0x0000000400047310 */ /* 0x000e240000201800 */
[----:B0-----:R0:W-:Y:S01]  /*aa00*/  STG.E.128 desc[UR36][R8.64], R4 ;  /* 0x0000000408007986 */ /* 0x0011e2000c101d24 */
[----:B------:R-:W-:Y:S05]  /*aa10*/  BRA `(.L_x_6908) ;  /* 0x0000000000fc7947 */ /* 0x000fea0003800000 */
.L_x_6927:
[----:B------:R-:W-:-:S13]  /*aa20*/  ISETP.NE.AND P0, PT, R0, 0xf, PT ;  /* 0x0000000f0000780c */ /* 0x000fda0003f05270 */
[----:B------:R-:W-:Y:S05]  /*aa30*/  @!P0 BRA `(.L_x_6929) ;  /* 0x0000000000e88947 */ /* 0x000fea0003800000 */
[----:B------:R-:W-:-:S13]  /*aa40*/  ISETP.NE.AND P0, PT, R0, 0x17, PT ;  /* 0x000000170000780c */ /* 0x000fda0003f05270 */
[----:B------:R-:W-:Y:S05]  /*aa50*/  @!P0 BRA `(.L_x_6930) ;  /* 0x0000000000908947 */ /* 0x000fea0003800000 */
[----:B------:R-:W-:-:S13]  /*aa60*/  ISETP.NE.AND P0, PT, R0, 0x18, PT ;  /* 0x000000180000780c */ /* 0x000fda0003f05270 */
[----:B------:R-:W-:Y:S05]  /*aa70*/  @!P0 BRA `(.L_x_6931) ;  /* 0x0000000000448947 */ /* 0x000fea0003800000 */
.L_x_6907:
        /* <DEDUP_REMOVED lines=16> */
.L_x_6932:
[----:B------:R-:W-:Y:S05]  /*ab80*/  BRA `(.L_x_6908) ;  /* 0x0000000000a07947 */ /* 0x000fea0003800000 */
.L_x_6931:
        /* <DEDUP_REMOVED lines=13> */
.L_x_6934:
[----:B------:R-:W-:Y:S05]  /*ac60*/  BSYNC.RECONVERGENT B0 ;  /* 0x0000000000007941 */ /* 0x000fea0003800200 */
.L_x_6933:
[----:B------:R-:W-:-:S05]  /*ac70*/  LOP3.LUT R3, R0, 0x80, R3, 0xf8, !PT ;  /* 0x0000008000037812 */ /* 0x000fca00078ef803 */
[----:B------:R0:W-:Y:S01]  /*ac80*/  STG.E.U8 desc[UR36][R8.64], R3 ;  /* 0x0000000308007986 */ /* 0x0001e2000c101124 */
[----:B------:R-:W-:Y:S05]  /*ac90*/  BRA `(.L_x_6908) ;  /* 0x00000000005c7947 */ /* 0x000fea0003800000 */
.L_x_6930:
        /* <DEDUP_REMOVED lines=12> */
.L_x_6936:
[----:B------:R-:W-:Y:S01]  /*ad60*/  IMAD.MOV.U32 R0, RZ, RZ, 0x7f ;  /* 0x0000007fff007424 */ /* 0x000fe200078e00ff */
[----:B------:R-:W-:-:S04]  /*ad70*/  ISETP.GT.U32.AND P0, PT, R4, 0x7f800000, PT ;  /* 0x7f8000000400780c */ /* 0x000fc80003f04070 */
[----:B------:R-:W-:-:S09]  /*ad80*/  SEL R0, R0, 0x7c, P0 ;  /* 0x0000007c00007807 */ /* 0x000fd20000000000 */
.L_x_6937:
[----:B------:R-:W-:Y:S05]  /*ad90*/  BSYNC.RECONVERGENT B0 ;  /* 0x0000000000007941 */ /* 0x000fea0003800200 */
.L_x_6935:
[----:B------:R-:W-:-:S04]  /*ada0*/  SHF.R.U32.HI R3, RZ, 0x18, R3 ;  /* 0x00000018ff037819 */ /* 0x000fc80000011603 */
[----:B------:R-:W-:-:S05]  /*adb0*/  LOP3.LUT R3, R0, 0x80, R3, 0xf8, !PT ;  /* 0x0000008000037812 */ /* 0x000fca00078ef803 */
[----:B------:R0:W-:Y:S01]  /*adc0*/  STG.E.U8 desc[UR36][R8.64], R3 ;  /* 0x0000000308007986 */ /* 0x0001e2000c101124 */
[----:B------:R-:W-:Y:S05]  /*add0*/  BRA `(.L_x_6908) ;  /* 0x00000000000c7947 */ /* 0x000fea0003800000 */
.L_x_6929:
[----:B------:R-:W-:-:S05]  /*ade0*/  HADD2.F32 R0, -RZ, R18.H0_H0 ;  /* 0x20000012ff007230 */ /* 0x000fca0000004100 */
[----:B------:R-:W-:-:S05]  /*adf0*/  F2FP.BF16.F32.PACK_AB R0, RZ, R0 ;  /* 0x00000000ff00723e */ /* 0x000fca00000010ff */
[----:B------:R0:W-:Y:S02]  /*ae00*/  STG.E.U16 desc[UR36][R8.64], R0 ;  /* 0x0000000008007986 */ /* 0x0001e4000c101524 */
.L_x_6908:
        /* <DEDUP_REMOVED lines=25> */
.L_x_6941:
[----:B------:R-:W-:-:S06]  /*afa0*/  HADD2.F32 R5, -RZ, R16.H0_H0 ;  /* 0x20000010ff057230 */ /* 0x000fcc0000004100 */
[----:B------:R-:W0:Y:S02]  /*afb0*/  F2I.S64.TRUNC R4, R5 ;  /* 0x0000000500047311 */ /* 0x000e24000020d900 */
[----:B0-----:R0:W-:Y:S01]  /*afc0*/  STG.E.U8 desc[UR36][R8.64], R4 ;  /* 0x0000000408007986 */ /* 0x0011e2000c101124 */
[----:B------:R-:W-:Y:S05]  /*afd0*/  BRA `(.L_x_6943) ;  /* 0x0000000c006c7947 */ /* 0x000fea0003800000 */
.L_x_6940:
        /* <DEDUP_REMOVED lines=10> */
.L_x_6945:
[----:B------:R-:W-:-:S04]  /*b080*/  HADD2.F32 R16, -RZ, R16.H0_H0 ;  /* 0x20000010ff107230 */ /* 0x000fc80000004100 */
[----:B------:R-:W0:Y:S02]  /*b090*/  F2I.FTZ.TRUNC.NTZ R3, R16 ;  /* 0x0000001000037305 */ /* 0x000e24000021f100 */
[----:B0-----:R0:W-:Y:S01]  /*b0a0*/  STG.E desc[UR36][R8.64], R3 ;  /* 0x0000000308007986 */ /* 0x0011e2000c101924 */
[----:B------:R-:W-:Y:S05]  /*b0b0*/  BRA `(.L_x_6943) ;  /* 0x0000000c00347947 */ /* 0x000fea0003800000 */
.L_x_6944:
[----:B------:R-:W-:-:S04]  /*b0c0*/  HADD2.F32 R16, -RZ, R16.H0_H0 ;  /* 0x20000010ff107230 */ /* 0x000fc80000004100 */
[----:B------:R-:W0:Y:S02]  /*b0d0*/  F2I.FTZ.TRUNC.NTZ R3, R16 ;  /* 0x0000001000037305 */ /* 0x000e24000021f100 */
[----:B0-----:R0:W-:Y:S01]  /*b0e0*/  STG.E.U16 desc[UR36][R8.64], R3 ;  /* 0x0000000308007986 */ /* 0x0011e2000c101524 */
[----:B------:R-:W-:Y:S05]  /*b0f0*/  BRA `(.L_x_6943) ;  /* 0x0000000c00247947 */ /* 0x000fea0003800000 */
.L_x_6939:
        /* <DEDUP_REMOVED lines=9> */
.L_x_6947:
[----:B------:R0:W-:Y:S01]  /*b190*/  STG.E.U16 desc[UR36][R8.64], R16 ;  /* 0x0000001008007986 */ /* 0x0001e2000c101524 */
[----:B------:R-:W-:Y:S05]  /*b1a0*/  BRA `(.L_x_6943) ;  /* 0x0000000800f87947 */ /* 0x000fea0003800000 */
.L_x_6946:
        /* <DEDUP_REMOVED lines=10> */
.L_x_6949:
[----:B------:R-:W-:-:S05]  /*b250*/  HADD2.F32 R0, -RZ, R16.H0_H0 ;  /* 0x20000010ff007230 */ /* 0x000fca0000004100 */
[----:B------:R-:W-:-:S04]  /*b260*/  F2FP.F16.F32.PACK_AB R0, RZ, R0 ;  /* 0x00000000ff00723e */ /* 0x000fc800000000ff */
[----:B------:R-:W-:-:S05]  /*b270*/  PRMT R0, R0, 0x5410, RZ ;  /* 0x0000541000007816 */ /* 0x000fca00000000ff */
[----:B------:R0:W-:Y:S01]  /*b280*/  STG.E desc[UR36][R8.64], R0 ;  /* 0x0000000008007986 */ /* 0x0001e2000c101924 */
[----:B------:R-:W-:Y:S05]  /*b290*/  BRA `(.L_x_6943) ;  /* 0x0000000800bc7947 */ /* 0x000fea0003800000 */
.L_x_6948:
[----:B------:R-:W-:-:S05]  /*b2a0*/  HADD2.F32 R4, -RZ, R16.H0_H0 ;  /* 0x20000010ff047230 */ /* 0x000fca0000004100 */
[----:B------:R-:W-:-:S06]  /*b2b0*/  FMUL.FTZ R4, R4, 1 ;  /* 0x3f80000004047820 */ /* 0x000fcc0000410000 */
[----:B------:R-:W0:Y:S02]  /*b2c0*/  F2F.F64.F32 R4, R4 ;  /* 0x0000000400047310 */ /* 0x000e240000201800 */
[----:B0-----:R0:W-:Y:S01]  /*b2d0*/  STG.E.64 desc[UR36][R8.64], R4 ;  /* 0x0000000408007986 */ /* 0x0011e2000c101b24 */
[----:B------:R-:W-:Y:S05]  /*b2e0*/  BRA `(.L_x_6943) ;  /* 0x0000000800a87947 */ /* 0x000fea0003800000 */
.L_x_6938:
        /* <DEDUP_REMOVED lines=14> */
.L_x_6953:
        /* <DEDUP_REMOVED lines=17> */
.L_x_6956:
[----:B------:R-:W-:-:S04]  /*b4e0*/  SHF.R.U32.HI R3, RZ, 0x18, R5 ;  /* 0x00000018ff037819 */ /* 0x000fc80000011605 */
[----:B------:R-:W-:-:S04]  /*b4f0*/  LOP3.LUT R0, R0, 0x80, R3, 0xf8, !PT ;  /* 0x0000008000007812 */ /* 0x000fc800078ef803 */
[----:B------:R-:W-:-:S07]  /*b500*/  PRMT R4, R0, 0x7610, R4 ;  /* 0x0000761000047816 */ /* 0x000fce0000000004 */
.L_x_6955:
[----:B------:R-:W-:Y:S05]  /*b510*/  BSYNC.RECONVERGENT B0 ;  /* 0x0000000000007941 */ /* 0x000fea0003800200 */
.L_x_6954:
[----:B------:R0:W-:Y:S01]  /*b520*/  STG.E.U8 desc[UR36][R8.64], R4 ;  /* 0x0000000408007986 */ /* 0x0001e2000c101124 */
[----:B------:R-:W-:Y:S05]  /*b530*/  BRA `(.L_x_6943) ;  /* 0x0000000800147947 */ /* 0x000fea0003800000 */
.L_x_6952:
        /* <DEDUP_REMOVED lines=17> */
.L_x_6959:
[----:B------:R-:W-:-:S04]  /*b650*/  SHF.R.U32.HI R3, RZ, 0x18, R5 ;  /* 0x00000018ff037819 */ /* 0x000fc80000011605 */
[----:B------:R-:W-:-:S04]  /*b660*/  LOP3.LUT R0, R0, 0x80, R3, 0xf8, !PT ;  /* 0x0000008000007812 */ /* 0x000fc800078ef803 */
[----:B------:R-:W-:-:S07]  /*b670*/  PRMT R4, R0, 0x7610, R4 ;  /* 0x0000761000047816 */ /* 0x000fce0000000004 */
.L_x_6958:
[----:B------:R-:W-:Y:S05]  /*b680*/  BSYNC.RECONVERGENT B0 ;  /* 0x0000000000007941 */ /* 0x000fea0003800200 */
.L_x_6957:
[----:B------:R0:W-:Y:S01]  /*b690*/  STG.E.U8 desc[UR36][R8.64], R4 ;  /* 0x0000000408007986 */ /* 0x0001e2000c101124 */
[----:B------:R-:W-:Y:S05]  /*b6a0*/  BRA `(.L_x_6943) ;  /* 0x0000000400b87947 */ /* 0x000fea0003800000 */
.L_x_6951:
        /* <DEDUP_REMOVED lines=22> */
.L_x_6961:
[----:B------:R-:W-:-:S06]  /*b810*/  HADD2.F32 R4, -RZ, R16.H0_H0 ;  /* 0x20000010ff047230 */ /* 0x000fcc0000004100 */
[----:B------:R-:W0:Y:S02]  /*b820*/  F2I.U64.TRUNC R4, R4 ;  /* 0x0000000400047311 */ /* 0x000e24000020d800 */
[----:B0-----:R0:W-:Y:S01]  /*b830*/  STG.E.64 desc[UR36][R8.64], R4 ;  /* 0x0000000408007986 */ /* 0x0011e2000c101b24 */
[----:B------:R-:W-:Y:S05]  /*b840*/  BRA `(.L_x_6943) ;  /* 0x0000000400507947 */ /* 0x000fea0003800000 */
.L_x_6960:
[----:B------:R-:W-:-:S04]  /*b850*/  HADD2.F32 R16, -RZ, R16.H0_H0 ;  /* 0x20000010ff107230 */ /* 0x000fc80000004100 */
[----:B------:R-:W0:Y:S02]  /*b860*/  F2I.FTZ.U32.TRUNC.NTZ R3, R16 ;  /* 0x0000001000037305 */ /* 0x000e24000021f000 */
[----:B0-----:R0:W-:Y:S01]  /*b870*/  STG.E desc[UR36][R8.64], R3 ;  /* 0x0000000308007986 */ /* 0x0011e2000c101924 */
[----:B------:R-:W-:Y:S05]  /*b880*/  BRA `(.L_x_6943) ;  /* 0x0000000400407947 */ /* 0x000fea0003800000 */
.L_x_6950:
        /* <DEDUP_REMOVED lines=11> */
.L_x_6963:
[----:B------:R-:W-:Y:S01]  /*b940*/  HADD2.F32 R16, -RZ, R16.H0_H0 ;  /* 0x20000010ff107230 */ /* 0x000fe20000004100 */
[----:B------:R-:W-:-:S04]  /*b950*/  CS2R R6, SRZ ;  /* 0x0000000000067805 */ /* 0x000fc8000001ff00 */
[----:B------:R-:W-:-:S06]  /*b960*/  FMUL.FTZ R4, R16, 1 ;  /* 0x3f80000010047820 */ /* 0x000fcc0000410000 */
[----:B------:R-:W0:Y:S02]  /*b970*/  F2F.F64.F32 R4, R4 ;  /* 0x0000000400047310 */ /* 0x000e240000201800 */
[----:B0-----:R3:W-:Y:S01]  /*b980*/  STG.E.128 desc[UR36][R8.64], R4 ;  /* 0x0000000408007986 */ /* 0x0017e2000c101d24 */
[----:B------:R-:W-:Y:S05]  /*b990*/  BRA `(.L_x_6943) ;  /* 0x0000000000fc7947 */ /* 0x000fea0003800000 */
.L_x_6962:
[----:B------:R-:W-:-:S13]  /*b9a0*/  ISETP.NE.AND P0, PT, R0, 0xf, PT ;  /* 0x0000000f0000780c */ /* 0x000fda0003f05270 */
[----:B------:R-:W-:Y:S05]  /*b9b0*/  @!P0 BRA `(.L_x_6964) ;  /* 0x0000000000e88947 */ /* 0x000fea0003800000 */
[----:B------:R-:W-:-:S13]  /*b9c0*/  ISETP.NE.AND P0, PT, R0, 0x17, PT ;  /* 0x000000170000780c */ /* 0x000fda0003f05270 */
[----:B------:R-:W-:Y:S05]  /*b9d0*/  @!P0 BRA `(.L_x_6965) ;  /* 0x0000000000908947 */ /* 0x000fea0003800000 */
[----:B------:R-:W-:-:S13]  /*b9e0*/  ISETP.NE.AND P0, PT, R0, 0x18, PT ;  /* 0x000000180000780c */ /* 0x000fda0003f05270 */
[----:B------:R-:W-:Y:S05]  /*b9f0*/  @!P0 BRA `(.L_x_6966) ;  /* 0x0000000000448947 */ /* 0x000fea0003800000 */
.L_x_6942:
        /* <DEDUP_REMOVED lines=16> */
.L_x_6967:
[----:B------:R-:W-:Y:S05]  /*bb00*/  BRA `(.L_x_6943) ;  /* 0x0000000000a07947 */ /* 0x000fea0003800000 */
.L_x_6966:
        /* <DEDUP_REMOVED lines=13> */
.L_x_6969:
[----:B------:R-:W-:Y:S05]  /*bbe0*/  BSYNC.RECONVERGENT B0 ;  /* 0x0000000000007941 */ /* 0x000fea0003800200 */
.L_x_6968:
[----:B------:R-:W-:-:S05]  /*bbf0*/  LOP3.LUT R3, R0, 0x80, R3, 0xf8, !PT ;  /* 0x0000008000037812 */ /* 0x000fca00078ef803 */
[----:B------:R1:W-:Y:S01]  /*bc00*/  STG.E.U8 desc[UR36][R8.64], R3 ;  /* 0x0000000308007986 */ /* 0x0003e2000c101124 */
[----:B------:R-:W-:Y:S05]  /*bc10*/  BRA `(.L_x_6943) ;  /* 0x00000000005c7947 */ /* 0x000fea0003800000 */
.L_x_6965:
        /* <DEDUP_REMOVED lines=12> */
.L_x_6971:
[----:B------:R-:W-:Y:S01]  /*bce0*/  IMAD.MOV.U32 R0, RZ, RZ, 0x7f ;  /* 0x0000007fff007424 */ /* 0x000fe200078e00ff */
[----:B------:R-:W-:-:S04]  /*bcf0*/  ISETP.GT.U32.AND P0, PT, R4, 0x7f800000, PT ;  /* 0x7f8000000400780c */ /* 0x000fc80003f04070 */
[----:B------:R-:W-:-:S09]  /*bd00*/  SEL R0, R0, 0x7c, P0 ;  /* 0x0000007c00007807 */ /* 0x000fd20000000000 */
.L_x_6972:
[----:B------:R-:W-:Y:S05]  /*bd10*/  BSYNC.RECONVERGENT B0 ;  /* 0x0000000000007941 */ /* 0x000fea0003800200 */
.L_x_6970:
[----:B------:R-:W-:-:S04]  /*bd20*/  SHF.R.U32.HI R3, RZ, 0x18, R3 ;  /* 0x00000018ff037819 */ /* 0x000fc80000011603 */
[----:B------:R-:W-:-:S05]  /*bd30*/  LOP3.LUT R3, R0, 0x80, R3, 0xf8, !PT ;  /* 0x0000008000037812 */ /* 0x000fca00078ef803 */
[----:B------:R2:W-:Y:S01]  /*bd40*/  STG.E.U8 desc[UR36][R8.64], R3 ;  /* 0x0000000308007986 */ /* 0x0005e2000c101124 */
[----:B------:R-:W-:Y:S05]  /*bd50*/  BRA `(.L_x_6943) ;  /* 0x00000000000c7947 */ /* 0x000fea0003800000 */
.L_x_6964:
[----:B------:R-:W-:-:S05]  /*bd60*/  HADD2.F32 R0, -RZ, R16.H0_H0 ;  /* 0x20000010ff007230 */ /* 0x000fca0000004100 */
[----:B------:R-:W-:-:S05]  /*bd70*/  F2FP.BF16.F32.PACK_AB R0, RZ, R0 ;  /* 0x00000000ff00723e */ /* 0x000fca00000010ff */
[----:B------:R0:W-:Y:S02]  /*bd80*/  STG.E.U16 desc[UR36][R8.64], R0 ;  /* 0x0000000008007986 */ /* 0x0001e4000c101524 */
.L_x_6943:
[----:B------:R-:W-:-:S07]  /*bd90*/  VIADD R19, R19, 0x80 ;  /* 0x0000008013137836 */ /* 0x000fce0000000000 */
.L_x_6902:
[----:B------:R-:W-:Y:S05]  /*bda0*/  BSYNC.RECONVERGENT B6 ;  /* 0x0000000000067941 */ /* 0x000fea0003800200 */
.L_x_6901:
        /* <DEDUP_REMOVED lines=23> */
.L_x_6976:
[----:B------:R-:W-:-:S06]  /*bf20*/  HADD2.F32 R5, -RZ, R17.H0_H0 ;  /* 0x20000011ff057230 */ /* 0x000fcc0000004100 */
[----:B------:R-:W0:Y:S02]  /*bf30*/  F2I.S64.TRUNC R4, R5 ;  /* 0x0000000500047311 */ /* 0x000e24000020d900 */
[----:B0-----:R-:W-:Y:S01]  /*bf40*/  STG.E.U8 desc[UR36][R2.64], R4 ;  /* 0x0000000402007986 */ /* 0x001fe2000c101124 */
[----:B------:R-:W-:Y:S05]  /*bf50*/  EXIT ;  /* 0x000000000000794d */ /* 0x000fea0003800000 */
.L_x_6975:
        /* <DEDUP_REMOVED lines=10> */
.L_x_6979:
[----:B------:R-:W-:-:S06]  /*c000*/  HADD2.F32 R17, -RZ, R17.H0_H0 ;  /* 0x20000011ff117230 */ /* 0x000fcc0000004100 */
[----:B------:R-:W0:Y:S02]  /*c010*/  F2I.FTZ.TRUNC.NTZ R17, R17 ;  /* 0x0000001100117305 */ /* 0x000e24000021f100 */
[----:B0-----:R-:W-:Y:S01]  /*c020*/  STG.E desc[UR36][R2.64], R17 ;  /* 0x0000001102007986 */ /* 0x001fe2000c101924 */
[----:B------:R-:W-:Y:S05]  /*c030*/  EXIT ;  /* 0x000000000000794d */ /* 0x000fea0003800000 */
.L_x_6978:
[----:B------:R-:W-:-:S06]  /*c040*/  HADD2.F32 R17, -RZ, R17.H0_H0 ;  /* 0x20000011ff117230 */ /* 0x000fcc0000004100 */
[----:B------:R-:W0:Y:S02]  /*c050*/  F2I.FTZ.TRUNC.NTZ R17, R17 ;  /* 0x0000001100117305 */ /* 0x000e24000021f100 */
[----:B0-----:R-:W-:Y:S01]  /*c060*/  STG.E.U16 desc[UR36][R2.64], R17 ;  /* 0x0000001102007986 */ /* 0x001fe2000c101524 */
[----:B------:R-:W-:Y:S05]  /*c070*/  EXIT ;  /* 0x000000000000794d */ /* 0x000fea0003800000 */
.L_x_6974:
        /* <DEDUP_REMOVED lines=9> */
.L_x_6981:
[----:B------:R-:W-:Y:S01]  /*c110*/  STG.E.U16 desc[UR36][R2.64], R17 ;  /* 0x0000001102007986 */ /* 0x000fe2000c101524 */
[----:B------:R-:W-:Y:S05]  /*c120*/  EXIT ;  /* 0x000000000000794d */ /* 0x000fea0003800000 */
.L_x_6980:
        /* <DEDUP_REMOVED lines=10> */
.L_x_6983:
[----:B------:R-:W-:-:S05]  /*c1d0*/  HADD2.F32 R0, -RZ, R17.H0_H0 ;  /* 0x20000011ff007230 */ /* 0x000fca0000004100 */
[----:B------:R-:W-:-:S04]  /*c1e0*/  F2FP.F16.F32.PACK_AB R0, RZ, R0 ;  /* 0x00000000ff00723e */ /* 0x000fc800000000ff */
[----:B------:R-:W-:-:S05]  /*c1f0*/  PRMT R0, R0, 0x5410, RZ ;  /* 0x0000541000007816 */ /* 0x000fca00000000ff */
[----:B------:R-:W-:Y:S01]  /*c200*/  STG.E desc[UR36][R2.64], R0 ;  /* 0x0000000002007986 */ /* 0x000fe2000c101924 */
[----:B------:R-:W-:Y:S05]  /*c210*/  EXIT ;  /* 0x000000000000794d */ /* 0x000fea0003800000 */
.L_x_6982:
[----:B------:R-:W-:-:S05]  /*c220*/  HADD2.F32 R4, -RZ, R17.H0_H0 ;  /* 0x20000011ff047230 */ /* 0x000fca0000004100 */
[----:B------:R-:W-:-:S06]  /*c230*/  FMUL.FTZ R4, R4, 1 ;  /* 0x3f80000004047820 */ /* 0x000fcc0000410000 */
[----:B------:R-:W0:Y:S02]  /*c240*/  F2F.F64.F32 R4, R4 ;  /* 0x0000000400047310 */ /* 0x000e240000201800 */
[----:B0-----:R-:W-:Y:S01]  /*c250*/  STG.E.64 desc[UR36][R2.64], R4 ;  /* 0x0000000402007986 */ /* 0x001fe2000c101b24 */
[----:B------:R-:W-:Y:S05]  /*c260*/  EXIT ;  /* 0x000000000000794d */ /* 0x000fea0003800000 */
.L_x_6973:
        /* <DEDUP_REMOVED lines=14> */
.L_x_6987:
        /* <DEDUP_REMOVED lines=18> */
.L_x_6990:
[----:B------:R-:W-:-:S04]  /*c470*/  SHF.R.U32.HI R5, RZ, 0x18, R5 ;  /* 0x00000018ff057819 */ /* 0x000fc80000011605 */
[----:B------:R-:W-:-:S07]  /*c480*/  LOP3.LUT R0, R0, 0x80, R5, 0xf8, !PT ;  /* 0x0000008000007812 */ /* 0x000fce00078ef805 */
.L_x_6989:
[----:B------:R-:W-:Y:S05]  /*c490*/  BSYNC.RECONVERGENT B0 ;  /* 0x0000000000007941 */ /* 0x000fea0003800200 */
.L_x_6988:
[----:B------:R-:W-:Y:S01]  /*c4a0*/  STG.E.U8 desc[UR36][R2.64], R0 ;  /* 0x0000000002007986 */ /* 0x000fe2000c101124 */
[----:B------:R-:W-:Y:S05]  /*c4b0*/  EXIT ;  /* 0x000000000000794d */ /* 0x000fea0003800000 */
.L_x_6986:
        /* <DEDUP_REMOVED lines=18> */
.L_x_6993:
[----:B------:R-:W-:-:S04]  /*c5e0*/  SHF.R.U32.HI R5, RZ, 0x18, R5 ;  /* 0x00000018ff057819 */ /* 0x000fc80000011605 */
[----:B------:R-:W-:-:S07]  /*c5f0*/  LOP3.LUT R0, R0, 0x80, R5, 0xf8, !PT ;  /* 0x0000008000007812 */ /* 0x000fce00078ef805 */
.L_x_6992:
[----:B------:R-:W-:Y:S05]  /*c600*/  BSYNC.RECONVERGENT B0 ;  /* 0x0000000000007941 */ /* 0x000fea0003800200 */
.L_x_6991:
[----:B------:R-:W-:Y:S01]  /*c610*/  STG.E.U8 desc[UR36][R2.64], R0 ;  /* 0x0000000002007986 */ /* 0x000fe2000c101124 */
[----:B------:R-:W-:Y:S05]  /*c620*/  EXIT ;  /* 0x000000000000794d */ /* 0x000fea0003800000 */
.L_x_6985:
        /* <DEDUP_REMOVED lines=22> */
.L_x_6995:
[----:B------:R-:W-:-:S06]  /*c790*/  HADD2.F32 R4, -RZ, R17.H0_H0 ;  /* 0x20000011ff047230 */ /* 0x000fcc0000004100 */
[----:B------:R-:W0:Y:S02]  /*c7a0*/  F2I.U64.TRUNC R4, R4 ;  /* 0x0000000400047311 */ /* 0x000e24000020d800 */
[----:B0-----:R-:W-:Y:S01]  /*c7b0*/  STG.E.64 desc[UR36][R2.64], R4 ;  /* 0x0000000402007986 */ /* 0x001fe2000c101b24 */
[----:B------:R-:W-:Y:S05]  /*c7c0*/  EXIT ;  /* 0x000000000000794d */ /* 0x000fea0003800000 */
.L_x_6994:
[----:B------:R-:W-:-:S06]  /*c7d0*/  HADD2.F32 R17, -RZ, R17.H0_H0 ;  /* 0x20000011ff117230 */ /* 0x000fcc0000004100 */
[----:B------:R-:W0:Y:S02]  /*c7e0*/  F2I.FTZ.U32.TRUNC.NTZ R17, R17 ;  /* 0x0000001100117305 */ /* 0x000e24000021f000 */
[----:B0-----:R-:W-:Y:S01]  /*c7f0*/  STG.E desc[UR36][R2.64], R17 ;  /* 0x0000001102007986 */ /* 0x001fe2000c101924 */
[----:B------:R-:W-:Y:S05]  /*c800*/  EXIT ;  /* 0x000000000000794d */ /* 0x000fea0003800000 */
.L_x_6984:
        /* <DEDUP_REMOVED lines=11> */
.L_x_6997:
[----:B------:R-:W-:Y:S01]  /*c8c0*/  HADD2.F32 R17, -RZ, R17.H0_H0 ;  /* 0x20000011ff117230 */ /* 0x000fe20000004100 */
[----:B------:R-:W-:-:S04]  /*c8d0*/  CS2R R6, SRZ ;  /* 0x0000000000067805 */ /* 0x000fc8000001ff00 */
[----:B------:R-:W-:-:S06]  /*c8e0*/  FMUL.FTZ R4, R17, 1 ;  /* 0x3f80000011047820 */ /* 0x000fcc0000410000 */
[----:B------:R-:W0:Y:S02]  /*c8f0*/  F2F.F64.F32 R4, R4 ;  /* 0x0000000400047310 */ /* 0x000e240000201800 */
[----:B0-----:R-:W-:Y:S01]  /*c900*/  STG.E.128 desc[UR36][R2.64], R4 ;  /* 0x0000000402007986 */ /* 0x001fe2000c101d24 */
[----:B------:R-:W-:Y:S05]  /*c910*/  EXIT ;  /* 0x000000000000794d */ /* 0x000fea0003800000 */
.L_x_6996:
[----:B------:R-:W-:-:S13]  /*c920*/  ISETP.NE.AND P0, PT, R0, 0xf, PT ;  /* 0x0000000f0000780c */ /* 0x000fda0003f05270 */
[----:B------:R-:W-:Y:S05]  /*c930*/  @!P0 BRA `(.L_x_6998) ;  /* 0x0000000000e88947 */ /* 0x000fea0003800000 */
[----:B------:R-:W-:-:S13]  /*c940*/  ISETP.NE.AND P0, PT, R0, 0x17, PT ;  /* 0x000000170000780c */ /* 0x000fda0003f05270 */
[----:B------:R-:W-:Y:S05]  /*c950*/  @!P0 BRA `(.L_x_6999) ;  /* 0x0000000000908947 */ /* 0x000fea0003800000 */
[----:B------:R-:W-:-:S13]  /*c960*/  ISETP.NE.AND P0, PT, R0, 0x18, PT ;  /* 0x000000180000780c */ /* 0x000fda0003f05270 */
[----:B------:R-:W-:Y:S05]  /*c970*/  @!P0 BRA `(.L_x_7000) ;  /* 0x0000000000448947 */ /* 0x000fea0003800000 */
.L_x_6977:
        /* <DEDUP_REMOVED lines=16> */
.L_x_7001:
[----:B------:R-:W-:Y:S05]  /*ca80*/  EXIT ;  /* 0x000000000000794d */ /* 0x000fea0003800000 */
.L_x_7000:
        /* <DEDUP_REMOVED lines=13> */
.L_x_7003:
[----:B------:R-:W-:Y:S05]  /*cb60*/  BSYNC.RECONVERGENT B0 ;  /* 0x0000000000007941 */ /* 0x000fea0003800200 */
.L_x_7002:
[----:B------:R-:W-:-:S05]  /*cb70*/  LOP3.LUT R5, R0, 0x80, R5, 0xf8, !PT ;  /* 0x0000008000057812 */ /* 0x000fca00078ef805 */
[----:B------:R-:W-:Y:S01]  /*cb80*/  STG.E.U8 desc[UR36][R2.64], R5 ;  /* 0x0000000502007986 */ /* 0x000fe2000c101124 */
[----:B------:R-:W-:Y:S05]  /*cb90*/  EXIT ;  /* 0x000000000000794d */ /* 0x000fea0003800000 */
.L_x_6999:
        /* <DEDUP_REMOVED lines=12> */
.L_x_7005:
[----:B------:R-:W-:Y:S01]  /*cc60*/  IMAD.MOV.U32 R0, RZ, RZ, 0x7f ;  /* 0x0000007fff007424 */ /* 0x000fe200078e00ff */
[----:B------:R-:W-:-:S04]  /*cc70*/  ISETP.GT.U32.AND P0, PT, R4, 0x7f800000, PT ;  /* 0x7f8000000400780c */ /* 0x000fc80003f04070 */
[----:B------:R-:W-:-:S09]  /*cc80*/  SEL R0, R0, 0x7c, P0 ;  /* 0x0000007c00007807 */ /* 0x000fd20000000000 */
.L_x_7006:
[----:B------:R-:W-:Y:S05]  /*cc90*/  BSYNC.RECONVERGENT B0 ;  /* 0x0000000000007941 */ /* 0x000fea0003800200 */
.L_x_7004:
[----:B------:R-:W-:-:S04]  /*cca0*/  SHF.R.U32.HI R5, RZ, 0x18, R5 ;  /* 0x00000018ff057819 */ /* 0x000fc80000011605 */
[----:B------:R-:W-:-:S05]  /*ccb0*/  LOP3.LUT R5, R0, 0x80, R5, 0xf8, !PT ;  /* 0x0000008000057812 */ /* 0x000fca00078ef805 */
[----:B------:R-:W-:Y:S01]  /*ccc0*/  STG.E.U8 desc[UR36][R2.64], R5 ;  /* 0x0000000502007986 */ /* 0x000fe2000c101124 */
[----:B------:R-:W-:Y:S05]  /*ccd0*/  EXIT ;  /* 0x000000000000794d */ /* 0x000fea0003800000 */
.L_x_6998:
[----:B------:R-:W-:-:S05]  /*cce0*/  HADD2.F32 R0, -RZ, R17.H0_H0 ;  /* 0x20000011ff007230 */ /* 0x000fca0000004100 */
[----:B------:R-:W-:-:S05]  /*ccf0*/  F2FP.BF16.F32.PACK_AB R0, RZ, R0 ;  /* 0x00000000ff00723e */ /* 0x000fca00000010ff */
[----:B------:R-:W-:Y:S01]  /*cd00*/  STG.E.U16 desc[UR36][R2.64], R0 ;  /* 0x0000000002007986 */ /* 0x000fe2000c101524 */
[----:B------:R-:W-:Y:S05]  /*cd10*/  EXIT ;  /* 0x000000000000794d */ /* 0x000fea0003800000 */
.L_x_7007:
        /* <DEDUP_REMOVED lines=14> */
.L_x_14212:


//--------------------- .text._ZN2at6native18elementwise_kernelILi128ELi4EZNS0_22gpu_kernel_impl_nocastIZZZNS0_26logit_backward_kernel_cudaERNS_18TensorIteratorBaseERKN3c106ScalarEENKUlvE_clEvENKUlvE1_clEvEUlNS5_4HalfESB_E_EEvS4_RKT_EUliE_EEviT1_ --------------------------
	.section	.text._ZN2at6native18elementwise_kernelILi128ELi4EZNS0_22gpu_kernel_impl_nocastIZZZNS0_26logit_backward_kernel_cudaERNS_18TensorIteratorBaseERKN3c106ScalarEENKUlvE_clEvENKUlvE1_clEvEUlNS5_4HalfESB_E_EEvS4_RKT_EUliE_EEviT1_,"ax",@progbits
	.align	128
        .global         _ZN2at6native18elementwise_kernelILi128ELi4EZNS0_22gpu_kernel_impl_nocastIZZZNS0_26logit_backward_kernel_cudaERNS_18TensorIteratorBaseERKN3c106ScalarEENKUlvE_clEvENKUlvE1_clEvEUlNS5_4HalfESB_E_EEvS4_RKT_EUliE_EEviT1_
        .type           _ZN2at6native18elementwise_kernelILi128ELi4EZNS0_22gpu_kernel_impl_nocastIZZZNS0_26logit_backward_kernel_cudaERNS_18TensorIteratorBaseERKN3c106ScalarEENKUlvE_clEvENKUlvE1_clEvEUlNS5_4HalfESB_E_EEvS4_RKT_EUliE_EEviT1_,@function
        .size           _ZN2at6native18elementwise_kernelILi128ELi4EZNS0_22gpu_kernel_impl_nocastIZZZNS0_26logit_backward_kernel_cudaERNS_18TensorIteratorBaseERKN3c106ScalarEENKUlvE_clEvENKUlvE1_clEvEUlNS5_4HalfESB_E_EEvS4_RKT_EUliE_EEviT1_,(.L_x_14213 - _ZN2at6native18elementwise_kernelILi128ELi4EZNS0_22gpu_kernel_impl_nocastIZZZNS0_26logit_backward_kernel_cudaERNS_18TensorIteratorBaseERKN3c106ScalarEENKUlvE_clEvENKUlvE1_clEvEUlNS5_4HalfESB_E_EEvS4_RKT_EUliE_EEviT1_)
        .other          _ZN2at6native18elementwise_kernelILi128ELi4EZNS0_22gpu_kernel_impl_nocastIZZZNS0_26logit_backward_kernel_cudaERNS_18TensorIteratorBaseERKN3c106ScalarEENKUlvE_clEvENKUlvE1_clEvEUlNS5_4HalfESB_E_EEvS4_RKT_EUliE_EEviT1_,@"STO_CUDA_ENTRY STV_DEFAULT"
_ZN2at6native18elementwise_kernelILi128ELi4EZNS0_22gpu_kernel_impl_nocastIZZZNS0_26logit_backward_kernel_cudaERNS_18TensorIteratorBaseERKN3c106ScalarEENKUlvE_clEvENKUlvE1_clEvEUlNS5_4HalfESB_E_EEvS4_RKT_EUliE_EEviT1_:
.text._ZN2at6native18elementwise_kernelILi128ELi4EZNS0_22gpu_kernel_impl_nocastIZZZNS0_26logit_backward_kernel_cudaERNS_18TensorIteratorBaseERKN3c106ScalarEENKUlvE_clEvENKUlvE1_clEvEUlNS5_4HalfESB_E_EEvS4_RKT_EUliE_EEviT1_:
        /* <DEDUP_REMOVED lines=19> */
[----:B------:R-:W-:Y:S01]  /*0130*/  IADD3 R3, PT, PT, R3, 0x80, RZ ;  /* 0x0000008003037810 */ /* 0x000fe20007ffe0ff */
[----:B--2---:R-:W-:-:S05]  /*0140*/  HADD2.F32 R0, -RZ, R6.H0_H0 ;  /* 0x20000006ff007230 */ /* 0x004fca0000004100 */
[C---:B------:R-:W-:Y:S02]  /*0150*/  FSETP.GEU.FTZ.AND P1, PT, R0.reuse, RZ, PT ;  /* 0x000000ff0000720b */ /* 0x040fe40003f3e000 */
[----:B------:R-:W-:-:S04]  /*0160*/  FSETP.GT.FTZ.AND P0, PT, R0, 1, PT ;  /* 0x3f8000000000780b */ /* 0x000fc80003f14000 */
[----:B------:R-:W-:-:S13]  /*0170*/  PLOP3.LUT P0, PT, P1, P0, PT, 0x8f, 0xf8 ;  /* 0x0000000000f8781c */ /* 0x000fda0000f01177 */
[----:B------:R-:W-:-:S04]  /*0180*/  @!P0 FADD.FTZ R9, -R0, 1 ;  /* 0x3f80000000098421 */ /* 0x000fc80000010100 */
[----:B------:R-:W-:Y:S01]  /*0190*/  @!P0 FMUL.FTZ R10, R0, R9 ;  /* 0x00000009000a8220 */ /* 0x000fe20000410000 */
[----:B---3--:R-:W-:Y:S01]  /*01a0*/  HADD2.F32 R0, -RZ, R4.H0_H0 ;  /* 0x20000004ff007230 */ /* 0x008fe20000004100 */
[----:B------:R-:W0:Y:S02]  /*01b0*/  LDC.64 R8, c[0x0][0x5e8] ;  /* 0x00017a00ff087b82 */ /* 0x000e240000000a00 */
[----:B------:R-:W1:Y:S02]  /*01c0*/  @!P0 MUFU.RCP R11, R10 ;  /* 0x0000000a000b8308 */ /* 0x000e640000001000 */
[----:B-1----:R-:W-:Y:S01]  /*01d0*/  @!P0 FMUL.FTZ R2, R0, R11 ;  /* 0x0000000b00028220 */ /* 0x002fe20000410000 */
[----:B------:R-:W-:-:S04]  /*01e0*/  ISETP.GE.AND P0, PT, R3, UR4, PT ;  /* 0x0000000403007c0c */ /* 0x000fc8000bf06270 */
[----:B------:R-:W-:-:S05]  /*01f0*/  F2FP.F16.F32.PACK_AB R2, RZ, R2 ;  /* 0x00000002ff02723e */ /* 0x000fca00000000ff */
        /* <DEDUP_REMOVED lines=18> */
[----:B-1----:R-:W-:-:S05]  /*0320*/  @!P0 FMUL.FTZ R2, R0, R11 ;  /* 0x0000000b00028220 */ /* 0x002fca0000410000 */
[----:B------:R-:W-:-:S05]  /*0330*/  F2FP.F16.F32.PACK_AB R2, RZ, R2 ;  /* 0x00000002ff02723e */ /* 0x000fca00000000ff */
[----:B0-----:R0:W-:Y:S02]  /*0340*/  STG.E.U16 desc[UR6][R8.64], R2 ;  /* 0x0000000208007986 */ /* 0x0011e4000c101506 */
.L_x_7011:
[----:B------:R-:W-:-:S13]  /*0350*/  ISETP.GE.AND P0, PT, R3, UR4, PT ;  /* 0x0000000403007c0c */ /* 0x000fda000bf06270 */
[----:B------:R-:W-:Y:S05]  /*0360*/  @P0 BREAK.RELIABLE B1 ;  /* 0x0000000000010942 */ /* 0x000fea0003800100 */
[----:B------:R-:W-:Y:S05]  /*0370*/  @P0 BRA `(.L_x_7012) ;  /* 0x00000000004c0947 */ /* 0x000fea0003800000 */
[----:B------:R-:W-:Y:S05]  /*0380*/  BSYNC.RELIABLE B1 ;  /* 0x0000000000017941 */ /* 0x000fea0003800100 */
.L_x_7010:
        /* <DEDUP_REMOVED lines=18> */
.L_x_7012:
[----:B------:R-:W-:Y:S05]  /*04b0*/  BSYNC.RECONVERGENT B0 ;  /* 0x0000000000007941 */ /* 0x000fea0003800200 */
.L_x_7009:
[----:B------:R-:W-:Y:S05]  /*04c0*/  WARPSYNC.ALL ;  /* 0x0000000000007948 */ /* 0x000fea0003800000 */
[----:B------:R-:W-:-:S13]  /*04d0*/  ISETP.GE.AND P0, PT, R3, UR4, PT ;  /* 0x0000000403007c0c */ /* 0x000fda000bf06270 */
[----:B------:R-:W-:Y:S05]  /*04e0*/  @P0 EXIT ;  /* 0x000000000000094d */ /* 0x000fea0003800000 */
[----:B------:R-:W2:Y:S02]  /*04f0*/  LDC.64 R4, c[0x0][0x5f8] ;  /* 0x00017e00ff047b82 */ /* 0x000ea40000000a00 */
[----:B--2---:R-:W2:Y:S06]  /*0500*/  LDG.E.U16 R4, desc[UR6][R4.64] ;  /* 0x0000000604047981 */ /* 0x004eac000c1e1500 */
[----:B01----:R-:W0:Y:S02]  /*0510*/  LDC.64 R2, c[0x0][0x5f0] ;  /* 0x00017c00ff027b82 */ /* 0x003e240000000a00 */
[----:B0-----:R-:W3:Y:S01]  /*0520*/  LDG.E.U16 R2, desc[UR6][R2.64] ;  /* 0x0000000602027981 */ /* 0x001ee2000c1e1500 */
[----:B--2---:R-:W-:Y:S01]  /*0530*/  HADD2.F32 R0, -RZ, R4.H0_H0 ;  /* 0x20000004ff007230 */ /* 0x004fe20000004100 */
[----:B------:R-:W-:-:S04]  /*0540*/  MOV R4, 0x7fc00000 ;  /* 0x7fc0000000047802 */ /* 0x000fc80000000f00 */
        /* <DEDUP_REMOVED lines=10> */
[----:B0-----:R-:W-:Y:S01]  /*05f0*/  STG.E.U16 desc[UR6][R6.64], R4 ;  /* 0x0000000406007986 */ /* 0x001fe2000c101506 */
[----:B------:R-:W-:Y:S05]  /*0600*/  EXIT ;  /* 0x000000000000794d */ /* 0x000fea0003800000 */
.L_x_7008:
        /* <DEDUP_REMOVED lines=356> */
.L_x_7016:
        /* <DEDUP_REMOVED lines=10> */
[----:B------:R-:W-:-:S04]  /*1cf0*/  MOV R8, 0x7fc00000 ;  /* 0x7fc0000000087802 */ /* 0x000fc80000000f00 */
[C---:B------:R-:W-:Y:S02]  /*1d00*/  FSETP.GEU.FTZ.AND P1, PT, R11.reuse, RZ, PT ;  /* 0x000000ff0b00720b */ /* 0x040fe40003f3e000 */
[----:B------:R-:W-:Y:S01]  /*1d10*/  FSETP.GT.FTZ.AND P0, PT, R11, 1, PT ;  /* 0x3f8000000b00780b */ /* 0x000fe20003f14000 */
[----:B---3--:R-:W-:-:S03]  /*1d20*/  HADD2.F32 R9, -RZ, R6.H0_H0 ;  /* 0x20000006ff097230 */ /* 0x008fc60000004100 */
        /* <DEDUP_REMOVED lines=360> */
.L_x_7018:
        /* <DEDUP_REMOVED lines=23> */
.L_x_7015:
[----:B------:R-:W-:-:S13]  /*3520*/  ISETP.GE.AND P0, PT, R3, UR4, PT ;  /* 0x0000000403007c0c */ /* 0x000fda000bf06270 */
[----:B------:R-:W-:Y:S05]  /*3530*/  @P0 BREAK.RELIABLE B1 ;  /* 0x0000000000010942 */ /* 0x000fea0003800100 */
[----:B------:R-:W-:Y:S05]  /*3540*/  @P0 BRA `(.L_x_7017) ;  /* 0x0000001400d00947 */ /* 0x000fea0003800000 */
[----:B------:R-:W-:Y:S05]  /*3550*/  BSYNC.RELIABLE B1 ;  /* 0x0000000000017941 */ /* 0x000fea0003800100 */
.L_x_7014:
        /* <DEDUP_REMOVED lines=348> */
.L_x_7019:
        /* <DEDUP_REMOVED lines=23> */
.L_x_7017:
[----:B------:R-:W-:Y:S05]  /*4c90*/  BSYNC.RECONVERGENT B0 ;  /* 0x0000000000007941 */ /* 0x000fea0003800200 */
.L_x_7013:
        /* <DEDUP_REMOVED lines=351> */
.L_x_7020:
        /* <DEDUP_REMOVED lines=9> */
[C---:B------:R-:W-:Y:S02]  /*6320*/  FSETP.GEU.FTZ.AND P1, PT, R9.reuse, RZ, PT ;  /* 0x000000ff0900720b */ /* 0x040fe40003f3e000 */
[----:B------:R-:W-:Y:S01]  /*6330*/  FSETP.GT.FTZ.AND P0, PT, R9, 1, PT ;  /* 0x3f8000000900780b */ /* 0x000fe20003f14000 */
[----:B---3--:R-:W-:-:S03]  /*6340*/  HADD2.F32 R7, -RZ, R4.H0_H0 ;  /* 0x20000004ff077230 */ /* 0x008fc60000004100 */
[----:B------:R-:W-:-:S13]  /*6350*/  PLOP3.LUT P0, PT, P1, P0, PT, 0x8f, 0xf8 ;  /* 0x0000000000f8781c */ /* 0x000fda0000f01177 */
[----:B------:R-:W-:-:S04]  /*6360*/  @!P0 FADD.FTZ R0, -R9, 1 ;  /* 0x3f80000009008421 */ /* 0x000fc80000010100 */
[----:B------:R-:W-:Y:S01]  /*6370*/  @!P0 FMUL.FTZ R8, R9, R0 ;  /* 0x0000000009088220 */ /* 0x000fe20000410000 */
[----:B------:R-:W-:-:S05]  /*6380*/  MOV R0, 0x7fc00000 ;  /* 0x7fc0000000007802 */ /* 0x000fca0000000f00 */
[----:B------:R-:W0:Y:S02]  /*6390*/  @!P0 MUFU.RCP R8, R8 ;  /* 0x0000000800088308 */ /* 0x000e240000001000 */
[----:B0-----:R-:W-:Y:S01]  /*63a0*/  @!P0 FMUL.FTZ R0, R7, R8 ;  /* 0x0000000807008220 */ /* 0x001fe20000410000 */
[----:B-1----:R-:W-:-:S04]  /*63b0*/  IADD3 R2, P0, PT, R3, UR4, RZ ;  /* 0x0000000403027c10 */ /* 0x002fc8000ff1e0ff */
[----:B------:R-:W-:Y:S02]  /*63c0*/  F2FP.F16.F32.PACK_AB R0, RZ, R0 ;  /* 0x00000000ff00723e */ /* 0x000fe400000000ff */
[----:B------:R-:W-:-:S05]  /*63d0*/  IADD3.X R3, PT, PT, RZ, UR5, RZ, P0, !PT ;  /* 0x00000005ff037c10 */ /* 0x000fca00087fe4ff */
[----:B------:R-:W-:Y:S01]  /*63e0*/  STG.E.U16 desc[UR6][R2.64], R0 ;  /* 0x0000000002007986 */ /* 0x000fe2000c101506 */
[----:B------:R-:W-:Y:S05]  /*63f0*/  EXIT ;  /* 0x000000000000794d */ /* 0x000fea0003800000 */
.L_x_7021:
        /* <DEDUP_REMOVED lines=16> */
.L_x_14213:


//--------------------- .text._ZN2at6native27unrolled_elementwise_kernelIZZZNS0_26logit_backward_kernel_cudaERNS_18TensorIteratorBaseERKN3c106ScalarEENKUlvE_clEvENKUlvE1_clEvEUlNS4_4HalfESA_E_St5arrayIPcLm3EELi4E23TrivialOffsetCalculatorILi2EjESF_ILi1EjENS0_6memory15LoadWithoutCastENSI_16StoreWithoutCastEEEviT_T0_T2_T3_T4_T5_ --------------------------
	.section	.text._ZN2at6native27unrolled_elementwise_kernelIZZZNS0_26logit_backward_kernel_cudaERNS_18TensorIteratorBaseERKN3c106ScalarEENKUlvE_clEvENKUlvE1_clEvEUlNS4_4HalfESA_E_St5arrayIPcLm3EELi4E23TrivialOffsetCalculatorILi2EjESF_ILi1EjENS0_6memory15LoadWithoutCastENSI_16StoreWithoutCastEEEviT_T0_T2_T3_T4_T5_,"ax",@progbits
	.align	128
        .global         _ZN2at6native27unrolled_elementwise_kernelIZZZNS0_26logit_backward_kernel_cudaERNS_18TensorIteratorBaseERKN3c106ScalarEENKUlvE_clEvENKUlvE1_clEvEUlNS4_4HalfESA_E_St5arrayIPcLm3EELi4E23TrivialOffsetCalculatorILi2EjESF_ILi1EjENS0_6memory15LoadWithoutCastENSI_16StoreWithoutCastEEEviT_T0_T2_T3_T4_T5_
        .type           _ZN2at6native27unrolled_elementwise_kernelIZZZNS0_26logit_backward_kernel_cudaERNS_18TensorIteratorBaseERKN3c106ScalarEENKUlvE_clEvENKUlvE1_clEvEUlNS4_4HalfESA_E_St5arrayIPcLm3EELi4E23TrivialOffsetCalculatorILi2EjESF_ILi1EjENS0_6memory15LoadWithoutCastENSI_16StoreWithoutCastEEEviT_T0_T2_T3_T4_T5_,@function
        .size           _ZN2at6native27unrolled_elementwise_kernelIZZZNS0_26logit_backward_kernel_cudaERNS_18TensorIteratorBaseERKN3c106ScalarEENKUlvE_clEvENKUlvE1_clEvEUlNS4_4HalfESA_E_St5arrayIPcLm3EELi4E23TrivialOffsetCalculatorILi2EjESF_ILi1EjENS0_6memory15LoadWithoutCastENSI_16StoreWithoutCastEEEviT_T0_T2_T3_T4_T5_,(.L_x_14214 - _ZN2at6native27unrolled_elementwise_kernelIZZZNS0_26logit_backward_kernel_cudaERNS_18TensorIteratorBaseERKN3c106ScalarEENKUlvE_clEvENKUlvE1_clEvEUlNS4_4HalfESA_E_St5arrayIPcLm3EELi4E23TrivialOffsetCalculatorILi2EjESF_ILi1EjENS0_6memory15LoadWithoutCastENSI_16StoreWithoutCastEEEviT_T0_T2_T3_T4_T5_)
        .other          _ZN2at6native27unrolled_elementwise_kernelIZZZNS0_26logit_backward_kernel_cudaERNS_18TensorIteratorBaseERKN3c106ScalarEENKUlvE_clEvENKUlvE1_clEvEUlNS4_4HalfESA_E_St5arrayIPcLm3EELi4E23TrivialOffsetCalculatorILi2EjESF_ILi1EjENS0_6memory15LoadWithoutCastENSI_16StoreWithoutCastEEEviT_T0_T2_T3_T4_T5_,@"STO_CUDA_ENTRY STV_DEFAULT"
_ZN2at6native27unrolled_elementwise_kernelIZZZNS0_26logit_backward_kernel_cudaERNS_18TensorIteratorBaseERKN3c106ScalarEENKUlvE_clEvENKUlvE1_clEvEUlNS4_4HalfESA_E_St5arrayIPcLm3EELi4E23TrivialOffsetCalculatorILi2EjESF_ILi1EjENS0_6memory15LoadWithoutCastENSI_16StoreWithoutCastEEEviT_T0_T2_T3_T4_T5_:
.text._ZN2at6native27unrolled_elementwise_kernelIZZZNS0_26logit_backward_kernel_cudaERNS_18TensorIteratorBaseERKN3c106ScalarEENKUlvE_clEvENKUlvE1_clEvEUlNS4_4HalfESA_E_St5arrayIPcLm3EELi4E23TrivialOffsetCalculatorILi2EjESF_ILi1EjENS0_6memory15LoadWithoutCastENSI_16StoreWithoutCastEEEviT_T0_T2_T3_T4_T5_:
        /* <DEDUP_REMOVED lines=75> */
.L_x_7023:
[----:B------:R-:W-:Y:S05]  /*04b0*/  BSYNC.RECONVERGENT B0 ;  /* 0x0000000000007941 */ /* 0x000fea0003800200 */
.L_x_7022:
[----:B------:R-:W-:Y:S04]  /*04c0*/  BSSY.RECONVERGENT B0, `(.L_x_7024) ;  /* 0x000000d000007945 */ /* 0x000fe80003800200 */
[----:B------:R-:W-:Y:S05]  /*04d0*/  @P5 BRA `(.L_x_7025) ;  /* 0x00000000002c5947 */ /* 0x000fea0003800000 */
[----:B-----5:R-:W-:Y:S02]  /*04e0*/  HADD2.F32 R10, -RZ, R10.H0_H0 ;  /* 0x2000000aff0a7230 */ /* 0x020fe40000004100 */
[----:B------:R-:W-:Y:S01]  /*04f0*/  HADD2.F32 R6, -RZ, R0.H0_H0 ;  /* 0x20000000ff067230 */ /* 0x000fe20000004100 */
[----:B------:R-:W-:Y:S02]  /*0500*/  MOV R0, 0x7fc00000 ;  /* 0x7fc0000000007802 */ /* 0x000fe40000000f00 */
        /* <DEDUP_REMOVED lines=8> */
.L_x_7025:
[----:B------:R-:W-:Y:S05]  /*0590*/  BSYNC.RECONVERGENT B0 ;  /* 0x0000000000007941 */ /* 0x000fea0003800200 */
.L_x_7024:
[----:B------:R-:W-:Y:S04]  /*05a0*/  BSSY.RECONVERGENT B0, `(.L_x_7026) ;  /* 0x000000d000007945 */ /* 0x000fe80003800200 */
[----:B------:R-:W-:Y:S05]  /*05b0*/  @P2 BRA `(.L_x_7027) ;  /* 0x00000000002c2947 */ /* 0x000fea0003800000 */
        /* <DEDUP_REMOVED lines=11> */
.L_x_7027:
[----:B------:R-:W-:Y:S05]  /*0670*/  BSYNC.RECONVERGENT B0 ;  /* 0x0000000000007941 */ /* 0x000fea0003800200 */
.L_x_7026:
        /* <DEDUP_REMOVED lines=9> */
[----:B------:R-:W-:-:S05]  /*0710*/  MOV R5, 0x7fc00000 ;  /* 0x7fc0000000057802 */ /* 0x000fca0000000f00 */
[----:B------:R-:W0:Y:S02]  /*0720*/  @!P0 MUFU.RCP R6, R6 ;  /* 0x0000000600068308 */ /* 0x000e240000001000 */
[----:B0-----:R-:W-:-:S05]  /*0730*/  @!P0 FMUL.FTZ R5, R13, R6 ;  /* 0x000000060d058220 */ /* 0x001fca0000410000 */
[----:B------:R-:W-:-:S07]  /*0740*/  F2FP.F16.F32.PACK_AB R10, RZ, R5 ;  /* 0x00000005ff0a723e */ /* 0x000fce00000000ff */
.L_x_7029:
[----:B------:R-:W-:Y:S05]  /*0750*/  BSYNC.RECONVERGENT B0 ;  /* 0x0000000000007941 */ /* 0x000fea0003800200 */
.L_x_7028:
        /* <DEDUP_REMOVED lines=13> */
.L_x_7031:
[----:B------:R-:W-:Y:S05]  /*0830*/  BSYNC.RECONVERGENT B0 ;  /* 0x0000000000007941 */ /* 0x000fea0003800200 */
.L_x_7030:
[----:B------:R-:W-:-:S13]  /*0840*/  ISETP.GE.AND P0, PT, R8, R9, PT ;  /* 0x000000090800720c */ /* 0x000fda0003f06270 */
[----:B------:R-:W-:Y:S05]  /*0850*/  @P0 EXIT ;  /* 0x000000000000094d */ /* 0x000fea0003800000 */
[----:B01----:R-:W0:Y:S01]  /*0860*/  LDC.64 R2, c[0x0][0x388] ;  /* 0x0000e200ff027b82 */ /* 0x003e220000000a00 */
[----:B------:R-:W-:-:S04]  /*0870*/  IMAD R11, R11, 0x200, R8 ;  /* 0x000002000b0b7824 */ /* 0x000fc800078e0208 */
[----:B0-----:R-:W-:-:S05]  /*0880*/  IMAD.WIDE.U32 R2, R11, 0x2, R2 ;  /* 0x000000020b027825 */ /* 0x001fca00078e0002 */
[----:B-----5:R-:W-:Y:S01]  /*0890*/  STG.E.U16 desc[UR4][R2.64], R10 ;  /* 0x0000000a02007986 */ /* 0x020fe2000c101504 */
[----:B------:R-:W-:Y:S05]  /*08a0*/  EXIT ;  /* 0x000000000000794d */ /* 0x000fea0003800000 */
.L_x_7032:
        /* <DEDUP_REMOVED lines=13> */
.L_x_14214:


//--------------------- .text._ZN2at6native29vectorized_elementwise_kernelILi2EZZZNS0_26logit_backward_kernel_cudaERNS_18TensorIteratorBaseERKN3c106ScalarEENKUlvE_clEvENKUlvE1_clEvEUlNS4_4HalfESA_E_St5arrayIPcLm3EEEEviT0_T1_ --------------------------
	.section	.text._ZN2at6native29vectorized_elementwise_kernelILi2EZZZNS0_26logit_backward_kernel_cudaERNS_18TensorIteratorBaseERKN3c106ScalarEENKUlvE_clEvENKUlvE1_clEvEUlNS4_4HalfESA_E_St5arrayIPcLm3EEEEviT0_T1_,"ax",@progbits
	.align	128
        .global         _ZN2at6native29vectorized_elementwise_kernelILi2EZZZNS0_26logit_backward_kernel_cudaERNS_18TensorIteratorBaseERKN3c106ScalarEENKUlvE_clEvENKUlvE1_clEvEUlNS4_4HalfESA_E_St5arrayIPcLm3EEEEviT0_T1_
        .type           _ZN2at6native29vectorized_elementwise_kernelILi2EZZZNS0_26logit_backward_kernel_cudaERNS_18TensorIteratorBaseERKN3c106ScalarEENKUlvE_clEvENKUlvE1_clEvEUlNS4_4HalfESA_E_St5arrayIPcLm3EEEEviT0_T1_,@function
        .size           _ZN2at6native29vectorized_elementwise_kernelILi2EZZZNS0_26logit_backward_kernel_cudaERNS_18TensorIteratorBaseERKN3c106ScalarEENKUlvE_clEvENKUlvE1_clEvEUlNS4_4HalfESA_E_St5arrayIPcLm3EEEEviT0_T1_,(.L_x_14215 - _ZN2at6native29vectorized_elementwise_kernelILi2EZZZNS0_26logit_backward_kernel_cudaERNS_18TensorIteratorBaseERKN3c106ScalarEENKUlvE_clEvENKUlvE1_clEvEUlNS4_4HalfESA_E_St5arrayIPcLm3EEEEviT0_T1_)
        .other          _ZN2at6native29vectorized_elementwise_kernelILi2EZZZNS0_26logit_backward_kernel_cudaERNS_18TensorIteratorBaseERKN3c106ScalarEENKUlvE_clEvENKUlvE1_clEvEUlNS4_4HalfESA_E_St5arrayIPcLm3EEEEviT0_T1_,@"STO_CUDA_ENTRY STV_DEFAULT"
_ZN2at6native29vectorized_elementwise_kernelILi2EZZZNS0_26logit_backward_kernel_cudaERNS_18TensorIteratorBaseERKN3c106ScalarEENKUlvE_clEvENKUlvE1_clEvEUlNS4_4HalfESA_E_St5arrayIPcLm3EEEEviT0_T1_:
.text._ZN2at6native29vectorized_elementwise_kernelILi2EZZZNS0_26logit_backward_kernel_cudaERNS_18TensorIteratorBaseERKN3c106ScalarEENKUlvE_clEvENKUlvE1_clEvEUlNS4_4HalfESA_E_St5arrayIPcLm3EEEEviT0_T1_:
        /* <DEDUP_REMOVED lines=111> */
.L_x_7035:
[----:B------:R-:W-:Y:S05]  /*06f0*/  BSYNC.RECONVERGENT B0 ;  /* 0x0000000000007941 */ /* 0x000fea0003800200 */
.L_x_7034:
        /* <DEDUP_REMOVED lines=17> */
[----:B------:R-:W1:Y:S02]  /*0810*/  @!P0 MUFU.RCP R5, R5 ;  /* 0x0000000500058308 */ /* 0x000e640000001000 */
[----:B-1----:R-:W-:-:S05]  /*0820*/  @!P0 FMUL.FTZ R4, R16, R5 ;  /* 0x0000000510048220 */ /* 0x002fca0000410000 */
[----:B------:R-:W-:-:S07]  /*0830*/  F2FP.F16.F32.PACK_AB R4, RZ, R4 ;  /* 0x00000004ff04723e */ /* 0x000fce00000000ff */
.L_x_7037:
[----:B------:R-:W-:Y:S05]  /*0840*/  BSYNC.RECONVERGENT B0 ;  /* 0x0000000000007941 */ /* 0x000fea0003800200 */
.L_x_7036:
        /* <DEDUP_REMOVED lines=9> */
[----:B------:R-:W-:Y:S02]  /*08e0*/  HADD2.F32 R16, -RZ, R7.H0_H0 ;  /* 0x20000007ff107230 */ /* 0x000fe40000004100 */
[----:B------:R-:W-:-:S03]  /*08f0*/  HADD2.F32 R6, -RZ, R6.H0_H0 ;  /* 0x20000006ff067230 */ /* 0x000fc60000004100 */
[C---:B------:R-:W-:Y:S02]  /*0900*/  FSETP.GEU.FTZ.AND P3, PT, R16.reuse, RZ, PT ;  /* 0x000000ff1000720b */ /* 0x040fe40003f7e000 */
[----:B------:R-:W-:-:S04]  /*0910*/  FSETP.GT.FTZ.AND P0, PT, R16, 1, PT ;  /* 0x3f8000001000780b */ /* 0x000fc80003f14000 */
[----:B------:R-:W-:-:S13]  /*0920*/  PLOP3.LUT P0, PT, P3, P0, PT, 0x8f, 0xf8 ;  /* 0x0000000000f8781c */ /* 0x000fda0001f01177 */
[----:B------:R-:W-:-:S04]  /*0930*/  @!P0 FADD.FTZ R5, -R16, 1 ;  /* 0x3f80000010058421 */ /* 0x000fc80000010100 */
[----:B------:R-:W-:Y:S01]  /*0940*/  @!P0 FMUL.FTZ R7, R16, R5 ;  /* 0x0000000510078220 */ /* 0x000fe20000410000 */
[----:B------:R-:W-:-:S05]  /*0950*/  MOV R5, 0x7fc00000 ;  /* 0x7fc0000000057802 */ /* 0x000fca0000000f00 */
[----:B------:R-:W1:Y:S02]  /*0960*/  @!P0 MUFU.RCP R7, R7 ;  /* 0x0000000700078308 */ /* 0x000e640000001000 */
[----:B-1----:R-:W-:-:S05]  /*0970*/  @!P0 FMUL.FTZ R5, R6, R7 ;  /* 0x0000000706058220 */ /* 0x002fca0000410000 */
[----:B------:R-:W-:-:S07]  /*0980*/  F2FP.F16.F32.PACK_AB R5, RZ, R5 ;  /* 0x00000005ff05723e */ /* 0x000fce00000000ff */
.L_x_7039:
[----:B------:R-:W-:Y:S05]  /*0990*/  BSYNC.RECONVERGENT B0 ;  /* 0x0000000000007941 */ /* 0x000fea0003800200 */
.L_x_7038:
[----:B------:R-:W-:Y:S01]  /*09a0*/  @!P1 IMAD.IADD R7, R0, 0x1, R3 ;  /* 0x0000000100079824 */ /* 0x000fe200078e0203 */
[----:B------:R-:W-:Y:S01]  /*09b0*/  BSSY.RECONVERGENT B0, `(.L_x_7040) ;  /* 0x000000f000007945 */ /* 0x000fe20003800200 */
[----:B------:R-:W-:Y:S02]  /*09c0*/  ISETP.GE.U32.AND P3, PT, R17, R2, PT ;  /* 0x000000021100720c */ /* 0x000fe40003f66070 */
[----:B0-----:R-:W-:Y:S01]  /*09d0*/  @!P1 IMAD.WIDE.U32 R12, R7, 0x2, R12 ;  /* 0x00000002070c9825 */ /* 0x001fe200078e000c */
[----:B------:R-:W-:Y:S10]  /*09e0*/  @P2 BRA `(.L_x_7041) ;  /* 0x00000000002c2947 */ /* 0x000ff40003800000 */
        /* <DEDUP_REMOVED lines=11> */
.L_x_7041:
[----:B------:R-:W-:Y:S05]  /*0aa0*/  BSYNC.RECONVERGENT B0 ;  /* 0x0000000000007941 */ /* 0x000fea0003800200 */
.L_x_7040:
[----:B------:R-:W-:Y:S04]  /*0ab0*/  BSSY.RECONVERGENT B0, `(.L_x_7042) ;  /* 0x000000d000007945 */ /* 0x000fe80003800200 */
[----:B------:R-:W-:Y:S05]  /*0ac0*/  @P4 BRA `(.L_x_7043) ;  /* 0x00000000002c4947 */ /* 0x000fea0003800000 */
[----:B------:R-:W-:Y:S02]  /*0ad0*/  HADD2.F32 R8, -RZ, R11.H0_H0 ;  /* 0x2000000bff087230 */ /* 0x000fe40000004100 */
        /* <DEDUP_REMOVED lines=10> */
.L_x_7043:
[----:B------:R-:W-:Y:S05]  /*0b80*/  BSYNC.RECONVERGENT B0 ;  /* 0x0000000000007941 */ /* 0x000fea0003800200 */
.L_x_7042:
        /* <DEDUP_REMOVED lines=13> */
.L_x_7045:
[----:B------:R-:W-:Y:S05]  /*0c60*/  BSYNC.RECONVERGENT B0 ;  /* 0x0000000000007941 */ /* 0x000fea0003800200 */
.L_x_7044:
        /* <DEDUP_REMOVED lines=13> */
.L_x_7047:
[----:B------:R-:W-:Y:S05]  /*0d40*/  BSYNC.RECONVERGENT B0 ;  /* 0x0000000000007941 */ /* 0x000fea0003800200 */
.L_x_7046:
        /* <DEDUP_REMOVED lines=13> */
.L_x_7049:
[----:B------:R-:W-:Y:S05]  /*0e20*/  BSYNC.RECONVERGENT B0 ;  /* 0x0000000000007941 */ /* 0x000fea0003800200 */
.L_x_7048:
        /* <DEDUP_REMOVED lines=18> */
.L_x_7052:
[----:B------:R-:W-:-:S13]  /*0f50*/  ISETP.GE.U32.AND P0, PT, R3, R2, PT ;  /* 0x000000020300720c */ /* 0x000fda0003f06070 */
[----:B------:R-:W-:Y:S05]  /*0f60*/  @P0 BRA `(.L_x_7054) ;  /* 0x0000000000300947 */ /* 0x000fea0003800000 */
[----:B0-----:R-:W0:Y:S01]  /*0f70*/  LDC.64 R4, c[0x0][0x388] ;  /* 0x0000e200ff047b82 */ /* 0x001e220000000a00 */
[----:B------:R-:W-:Y:S02]  /*0f80*/  IADD3 R11, PT, PT, R0, R3, RZ ;  /* 0x00000003000b7210 */ /* 0x000fe40007ffe0ff */
[----:B------:R-:W-:-:S03]  /*0f90*/  IADD3 R3, PT, PT, R3, 0x80, RZ ;  /* 0x0000008003037810 */ /* 0x000fc60007ffe0ff */
[----:B0-----:R-:W-:-:S05]  /*0fa0*/  IMAD.WIDE.U32 R4, R11, 0x2, R4 ;  /* 0x000000020b047825 */ /* 0x001fca00078e0004 */
[----:B------:R1:W-:Y:S02]  /*0fb0*/  STG.E.U16 desc[UR4][R4.64], R6 ;  /* 0x0000000604007986 */ /* 0x0003e4000c101504 */
.L_x_7053:
[----:B------:R-:W-:-:S13]  /*0fc0*/  ISETP.GE.U32.AND P0, PT, R3, R2, PT ;  /* 0x000000020300720c */ /* 0x000fda0003f06070 */
[----:B------:R-:W-:Y:S05]  /*0fd0*/  @P0 BRA `(.L_x_7055) ;  /* 0x0000000000340947 */ /* 0x000fea0003800000 */
[----:B01----:R-:W0:Y:S01]  /*0fe0*/  LDC.64 R4, c[0x0][0x388] ;  /* 0x0000e200ff047b82 */ /* 0x003e220000000a00 */
[----:B------:R-:W-:Y:S01]  /*0ff0*/  IMAD.IADD R11, R0, 0x1, R3 ;  /* 0x00000001000b7824 */ /* 0x000fe200078e0203 */
[----:B------:R-:W-:-:S03]  /*1000*/  IADD3 R3, PT, PT, R3, 0x80, RZ ;  /* 0x0000008003037810 */ /* 0x000fc60007ffe0ff */
[----:B0-----:R-:W-:-:S05]  /*1010*/  IMAD.WIDE.U32 R4, R11, 0x2, R4 ;  /* 0x000000020b047825 */ /* 0x001fca00078e0004 */
[----:B------:R1:W-:Y:S02]  /*1020*/  STG.E.U16 desc[UR4][R4.64], R7 ;  /* 0x0000000704007986 */ /* 0x0003e4000c101504 */
.L_x_7054:
        /* <DEDUP_REMOVED lines=8> */
.L_x_7055:
[----:B------:R-:W-:Y:S05]  /*10b0*/  BSYNC.RELIABLE B1 ;  /* 0x0000000000017941 */ /* 0x000fea0003800100 */
.L_x_7051:
[----:B------:R-:W-:-:S13]  /*10c0*/  ISETP.GE.U32.AND P0, PT, R3, R2, PT ;  /* 0x000000020300720c */ /* 0x000fda0003f06070 */
[----:B012---:R-:W0:Y:S01]  /*10d0*/  @!P0 LDC.64 R4, c[0x0][0x388] ;  /* 0x0000e200ff048b82 */ /* 0x007e220000000a00 */
[----:B------:R-:W-:Y:S02]  /*10e0*/  @!P0 IADD3 R7, PT, PT, R0, R3, RZ ;  /* 0x0000000300078210 */ /* 0x000fe40007ffe0ff */
[----:B------:R-:W-:-:S03]  /*10f0*/  @!P0 IADD3 R3, PT, PT, R3, 0x80, RZ ;  /* 0x0000008003038810 */ /* 0x000fc60007ffe0ff */
[----:B0-----:R-:W-:-:S05]  /*1100*/  @!P0 IMAD.WIDE.U32 R4, R7, 0x2, R4 ;  /* 0x0000000207048825 */ /* 0x001fca00078e0004 */
[----:B------:R2:W-:Y:S02]  /*1110*/  @!P0 STG.E.U16 desc[UR4][R4.64], R9 ;  /* 0x0000000904008986 */ /* 0x0005e4000c101504 */
.L_x_7056:
[----:B------:R-:W-:Y:S05]  /*1120*/  BSYNC.RECONVERGENT B0 ;  /* 0x0000000000007941 */ /* 0x000fea0003800200 */
.L_x_7050:
        /* <DEDUP_REMOVED lines=8> */
.L_x_7033:
        /* <DEDUP_REMOVED lines=8> */
[----:B------:R-:W5:Y:S01]  /*1230*/  LDG.E R11, desc[UR4][R8.64+0x600] ;  /* 0x00060004080b7981 */ /* 0x000f62000c1e1900 */
[----:B0-----:R-:W-:-:S04]  /*1240*/  IMAD.WIDE.U32 R2, R0, 0x2, R2 ;  /* 0x0000000200027825 */ /* 0x001fc800078e0002 */
[----:B------:R-:W-:-:S05]  /*1250*/  IMAD.WIDE.U32 R2, R4, 0x4, R2 ;  /* 0x0000000404027825 */ /* 0x000fca00078e0002 */
[----:B------:R-:W3:Y:S04]  /*1260*/  LDG.E R6, desc[UR4][R2.64] ;  /* 0x0000000402067981 */ /* 0x000ee8000c1e1900 */
[----:B------:R-:W5:Y:S04]  /*1270*/  LDG.E R8, desc[UR4][R2.64+0x200] ;  /* 0x0002000402087981 */ /* 0x000f68000c1e1900 */
[----:B------:R-:W5:Y:S01]  /*1280*/  LDG.E R9, desc[UR4][R2.64+0x600] ;  /* 0x0006000402097981 */ /* 0x000f62000c1e1900 */
[----:B--2---:R-:W-:-:S05]  /*1290*/  HADD2.F32 R5, -RZ, R7.H1_H1 ;  /* 0x30000007ff057230 */ /* 0x004fca0000004100 */
[C---:B------:R-:W-:Y:S02]  /*12a0*/  FSETP.GEU.FTZ.AND P1, PT, R5.reuse, RZ, PT ;  /* 0x000000ff0500720b */ /* 0x040fe40003f3e000 */
[----:B------:R-:W-:-:S04]  /*12b0*/  FSETP.GT.FTZ.AND P0, PT, R5, 1, PT ;  /* 0x3f8000000500780b */ /* 0x000fc80003f14000 */
[----:B------:R-:W-:-:S13]  /*12c0*/  PLOP3.LUT P0, PT, P1, P0, PT, 0x8f, 0xf8 ;  /* 0x0000000000f8781c */ /* 0x000fda0000f01177 */
[----:B------:R-:W-:-:S04]  /*12d0*/  @!P0 FADD.FTZ R12, -R5, 1 ;  /* 0x3f800000050c8421 */ /* 0x000fc80000010100 */
[----:B------:R-:W-:-:S04]  /*12e0*/  @!P0 FMUL.FTZ R14, R5, R12 ;  /* 0x0000000c050e8220 */ /* 0x000fc80000410000 */
[----:B------:R-:W0:Y:S01]  /*12f0*/  @!P0 MUFU.RCP R13, R14 ;  /* 0x0000000e000d8308 */ /* 0x000e220000001000 */
[----:B---3--:R-:W-:Y:S01]  /*1300*/  HADD2.F32 R12, -RZ, R6.H1_H1 ;  /* 0x30000006ff0c7230 */ /* 0x008fe20000004100 */
[----:B------:R-:W-:Y:S01]  /*1310*/  MOV R5, 0x7fc00000 ;  /* 0x7fc0000000057802 */ /* 0x000fe20000000f00 */
[--C-:B------:R-:W-:Y:S02]  /*1320*/  HADD2.F32 R16, -RZ, R10.reuse.H0_H0 ;  /* 0x2000000aff107230 */ /* 0x100fe40000004100 */
[----:B------:R-:W-:Y:S02]  /*1330*/  HADD2.F32 R18, -RZ, R10.H1_H1 ;  /* 0x3000000aff127230 */ /* 0x000fe40000004100 */
[--C-:B----4-:R-:W-:Y:S01]  /*1340*/  HADD2.F32 R19, -RZ, R15.reuse.H0_H0 ;  /* 0x2000000fff137230 */ /* 0x110fe20000004100 */
[----:B------:R-:W-:Y:S01]  /*1350*/  FSETP.GEU.FTZ.AND P4, PT, R16, RZ, PT ;  /* 0x000000ff1000720b */ /* 0x000fe20003f9e000 */
[----:B------:R-:W-:Y:S01]  /*1360*/  HADD2.F32 R15, -RZ, R15.H1_H1 ;  /* 0x3000000fff0f7230 */ /* 0x000fe20000004100 */
[----:B------:R-:W-:-:S02]  /*1370*/  FSETP.GEU.FTZ.AND P5, PT, R18, RZ, PT ;  /* 0x000000ff1200720b */ /* 0x000fc40003fbe000 */
[----:B------:R-:W-:Y:S01]  /*1380*/  FSETP.GT.FTZ.AND P2, PT, R18, 1, PT ;  /* 0x3f8000001200780b */ /* 0x000fe20003f54000 */
[----:B0-----:R-:W-:Y:S01]  /*1390*/  @!P0 FMUL.FTZ R5, R12, R13 ;  /* 0x0000000d0c058220 */ /* 0x001fe20000410000 */
[----:B------:R-:W-:Y:S01]  /*13a0*/  HADD2.F32 R12, -RZ, R7.H0_H0 ;  /* 0x20000007ff0c7230 */ /* 0x000fe20000004100 */
[----:B------:R-:W-:-:S04]  /*13b0*/  FSETP.GT.FTZ.AND P6, PT, R16, 1, PT ;  /* 0x3f8000001000780b */ /* 0x000fc80003fd4000 */
[C---:B------:R-:W-:Y:S02]  /*13c0*/  FSETP.GEU.FTZ.AND P1, PT, R12.reuse, RZ, PT ;  /* 0x000000ff0c00720b */ /* 0x040fe40003f3e000 */
[----:B------:R-:W-:Y:S01]  /*13d0*/  FSETP.GT.FTZ.AND P0, PT, R12, 1, PT ;  /* 0x3f8000000c00780b */ /* 0x000fe20003f14000 */
[----:B-----5:R-:W-:Y:S01]  /*13e0*/  HADD2.F32 R13, -RZ, R11.H0_H0 ;  /* 0x2000000bff0d7230 */ /* 0x020fe20000004100 */
[----:B------:R-:W-:Y:S02]  /*13f0*/  PLOP3.LUT P5, PT, P5, P2, PT, 0x8f, 0xf8 ;  /* 0x0000000000f8781c */ /* 0x000fe40002fa5177 */
[----:B------:R-:W-:Y:S02]  /*1400*/  PLOP3.LUT P0, PT, P1, P0, PT, 0x8f, 0xf8 ;  /* 0x0000000000f8781c */ /* 0x000fe40000f01177 */
[----:B------:R-:W-:Y:S02]  /*1410*/  PLOP3.LUT P4, PT, P4, P6, PT, 0x8f, 0xf8 ;  /* 0x0000000000f8781c */ /* 0x000fe4000278d177 */
[----:B------:R-:W-:-:S02]  /*1420*/  FSETP.GEU.FTZ.AND P3, PT, R19, RZ, PT ;  /* 0x000000ff1300720b */ /* 0x000fc40003f7e000 */
[----:B------:R-:W-:Y:S02]  /*1430*/  FSETP.GT.FTZ.AND P1, PT, R19, 1, PT ;  /* 0x3f8000001300780b */ /* 0x000fe40003f34000 */
[C---:B------:R-:W-:Y:S02]  /*1440*/  FSETP.GEU.FTZ.AND P2, PT, R15.reuse, RZ, PT ;  /* 0x000000ff0f00720b */ /* 0x040fe40003f5e000 */
[----:B------:R-:W-:Y:S01]  /*1450*/  FSETP.GT.FTZ.AND P6, PT, R15, 1, PT ;  /* 0x3f8000000f00780b */ /* 0x000fe20003fd4000 */
[----:B------:R-:W-:Y:S01]  /*1460*/  HADD2.F32 R11, -RZ, R11.H1_H1 ;  /* 0x3000000bff0b7230 */ /* 0x000fe20000004100 */
[----:B------:R-:W-:Y:S02]  /*1470*/  PLOP3.LUT P3, PT, P3, P1, PT, 0x8f, 0xf8 ;  /* 0x0000000000f8781c */ /* 0x000fe40001f63177 */
[----:B------:R-:W-:Y:S02]  /*1480*/  PLOP3.LUT P2, PT, P2, P6, PT, 0x8f, 0xf8 ;  /* 0x0000000000f8781c */ /* 0x000fe4000174d177 */
[----:B------:R-:W-:-:S02]  /*1490*/  FSETP.GEU.FTZ.AND P1, PT, R13, RZ, PT ;  /* 0x000000ff0d00720b */ /* 0x000fc40003f3e000 */
[----:B------:R-:W-:Y:S02]  /*14a0*/  FSETP.GT.FTZ.AND P6, PT, R13, 1, PT ;  /* 0x3f8000000d00780b */ /* 0x000fe40003fd4000 */
[----:B------:R-:W-:Y:S02]  /*14b0*/  P2R R7, PR, RZ, 0x1 ;  /* 0x00000001ff077803 */ /* 0x000fe40000000000 */
[----:B------:R-:W-:Y:S02]  /*14c0*/  PLOP3.LUT P1, PT, P1, P6, PT, 0x8f, 0xf8 ;  /* 0x0000000000f8781c */ /* 0x000fe40000f2d177 */
[C---:B------:R-:W-:Y:S02]  /*14d0*/  FSETP.GEU.FTZ.AND P6, PT, R11.reuse, RZ, PT ;  /* 0x000000ff0b00720b */ /* 0x040fe40003fde000 */
[----:B------:R-:W-:-:S04]  /*14e0*/  FSETP.GT.FTZ.AND P0, PT, R11, 1, PT ;  /* 0x3f8000000b00780b */ /* 0x000fc80003f14000 */
        /* <DEDUP_REMOVED lines=20> */
[----:B------:R-:W-:-:S07]  /*1630*/  HADD2.F32 R19, -RZ, R6.H0_H0 ;  /* 0x20000006ff137230 */ /* 0x000fce0000004100 */
[----:B------:R-:W4:Y:S01]  /*1640*/  @!P4 MUFU.RCP R17, R17 ;  /* 0x000000110011c308 */ /* 0x000f220000001000 */
[----:B------:R-:W-:-:S07]  /*1650*/  HADD2.F32 R21, -RZ, R8.H1_H1 ;  /* 0x30000008ff157230 */ /* 0x000fce0000004100 */
[----:B------:R-:W-:Y:S01]  /*1660*/  @!P3 MUFU.RCP R14, R14 ;  /* 0x0000000e000eb308 */ /* 0x000fe20000001000 */
[----:B------:R-:W-:-:S07]  /*1670*/  HADD2.F32 R20, -RZ, R8.H0_H0 ;  /* 0x20000008ff147230 */ /* 0x000fce0000004100 */
[----:B------:R-:W-:Y:S08]  /*1680*/  @!P2 MUFU.RCP R15, R15 ;  /* 0x0000000f000fa308 */ /* 0x000ff00000001000 */
[----:B------:R-:W5:Y:S08]  /*1690*/  @!P1 MUFU.RCP R13, R13 ;  /* 0x0000000d000d9308 */ /* 0x000f700000001000 */
[----:B------:R-:W5:Y:S01]  /*16a0*/  @!P6 MUFU.RCP R6, R22 ;  /* 0x000000160006e308 */ /* 0x000f620000001000 */
[----:B------:R-:W-:Y:S01]  /*16b0*/  IMAD.MOV.U32 R11, RZ, RZ, 0x7fc00000 ;  /* 0x7fc00000ff0b7424 */ /* 0x000fe200078e00ff */
[----:B------:R-:W-:Y:S01]  /*16c0*/  MOV R18, 0x7fc00000 ;  /* 0x7fc0000000127802 */ /* 0x000fe20000000f00 */
[----:B0-----:R-:W-:Y:S01]  /*16d0*/  @!P5 FMUL.FTZ R11, R21, R12 ;  /* 0x0000000c150bd220 */ /* 0x001fe20000410000 */
[----:B------:R-:W-:Y:S01]  /*16e0*/  MOV R16, 0x7fc00000 ;  /* 0x7fc0000000107802 */ /* 0x000fe20000000f00 */
[----:B---3--:R-:W-:Y:S01]  /*16f0*/  @!P0 FMUL.FTZ R18, R19, R10 ;  /* 0x0000000a13128220 */ /* 0x008fe20000410000 */
[----:B----4-:R-:W-:Y:S01]  /*1700*/  @!P4 FMUL.FTZ R16, R20, R17 ;  /* 0x000000111410c220 */ /* 0x010fe20000410000 */
[----:B------:R-:W-:-:S02]  /*1710*/  HADD2.F32 R12, -RZ, R9.H0_H0 ;  /* 0x20000009ff0c7230 */ /* 0x000fc40000004100 */
[----:B------:R-:W-:Y:S01]  /*1720*/  HADD2.F32 R9, -RZ, R9.H1_H1 ;  /* 0x30000009ff097230 */ /* 0x000fe20000004100 */
[----:B------:R-:W-:Y:S01]  /*1730*/  MOV R8, 0x7fc00000 ;  /* 0x7fc0000000087802 */ /* 0x000fe20000000f00 */
[----:B------:R-:W-:Y:S01]  /*1740*/  IMAD.MOV.U32 R19, RZ, RZ, 0x7fc00000 ;  /* 0x7fc00000ff137424 */ /* 0x000fe200078e00ff */
[----:B------:R-:W-:Y:S01]  /*1750*/  MOV R20, 0x7fc00000 ;  /* 0x7fc0000000147802 */ /* 0x000fe20000000f00 */
[----:B-1----:R-:W-:Y:S01]  /*1760*/  IMAD.WIDE.U32 R2, R0, 0x2, R2 ;  /* 0x0000000200027825 */ /* 0x002fe200078e0002 */
[----:B------:R-:W-:-:S03]  /*1770*/  MOV R21, 0x7fc00000 ;  /* 0x7fc0000000157802 */ /* 0x000fc60000000f00 */
        /* <DEDUP_REMOVED lines=16> */
.L_x_7057:
        /* <DEDUP_REMOVED lines=16> */
.L_x_14215:


//--------------------- .text._ZN2at6native29vectorized_elementwise_kernelILi4EZZZNS0_26logit_backward_kernel_cudaERNS_18TensorIteratorBaseERKN3c106ScalarEENKUlvE_clEvENKUlvE1_clEvEUlNS4_4HalfESA_E_St5arrayIPcLm3EEEEviT0_T1_ --------------------------
	.section	.text._ZN2at6native29vectorized_elementwise_kernelILi4EZZZNS0_26logit_backward_kernel_cudaERNS_18TensorIteratorBaseERKN3c106ScalarEENKUlvE_clEvENKUlvE1_clEvEUlNS4_4HalfESA_E_St5arrayIPcLm3EEEEviT0_T1_,"ax",@progbits
	.align	128
        .global         _ZN2at6native29vectorized_elementwise_kernelILi4EZZZNS0_26logit_backward_kernel_cudaERNS_18TensorIteratorBaseERKN3c106ScalarEENKUlvE_clEvENKUlvE1_clEvEUlNS4_4HalfESA_E_St5arrayIPcLm3EEEEviT0_T1_
        .type           _ZN2at6native29vectorized_elementwise_kernelILi4EZZZNS0_26logit_backward_kernel_cudaERNS_18TensorIteratorBaseERKN3c106ScalarEENKUlvE_clEvENKUlvE1_clEvEUlNS4_4HalfESA_E_St5arrayIPcLm3EEEEviT0_T1_,@function
        .size           _ZN2at6native29vectorized_elementwise_kernelILi4EZZZNS0_26logit_backward_kernel_cudaERNS_18TensorIteratorBaseERKN3c106ScalarEENKUlvE_clEvENKUlvE1_clEvEUlNS4_4HalfESA_E_St5arrayIPcLm3EEEEviT0_T1_,(.L_x_14216 - _ZN2at6native29vectorized_elementwise_kernelILi4EZZZNS0_26logit_backward_kernel_cudaERNS_18TensorIteratorBaseERKN3c106ScalarEENKUlvE_clEvENKUlvE1_clEvEUlNS4_4HalfESA_E_St5arrayIPcLm3EEEEviT0_T1_)
        .other          _ZN2at6native29vectorized_elementwise_kernelILi4EZZZNS0_26logit_backward_kernel_cudaERNS_18TensorIteratorBaseERKN3c106ScalarEENKUlvE_clEvENKUlvE1_clEvEUlNS4_4HalfESA_E_St5arrayIPcLm3EEEEviT0_T1_,@"STO_CUDA_ENTRY STV_DEFAULT"
_ZN2at6native29vectorized_elementwise_kernelILi4EZZZNS0_26logit_backward_kernel_cudaERNS_18TensorIteratorBaseERKN3c106ScalarEENKUlvE_clEvENKUlvE1_clEvEUlNS4_4HalfESA_E_St5arrayIPcLm3EEEEviT0_T1_:
.text._ZN2at6native29vectorized_elementwise_kernelILi4EZZZNS0_26logit_backward_kernel_cudaERNS_18TensorIteratorBaseERKN3c106ScalarEENKUlvE_clEvENKUlvE1_clEvEUlNS4_4HalfESA_E_St5arrayIPcLm3EEEEviT0_T1_:
        /* <DEDUP_REMOVED lines=111> */
.L_x_7060:
[----:B------:R-:W-:Y:S05]  /*06f0*/  BSYNC.RECONVERGENT B0 ;  /* 0x0000000000007941 */ /* 0x000fea0003800200 */
.L_x_7059:
        /* <DEDUP_REMOVED lines=20> */
.L_x_7062:
[----:B------:R-:W-:Y:S05]  /*0840*/  BSYNC.RECONVERGENT B0 ;  /* 0x0000000000007941 */ /* 0x000fea0003800200 */
.L_x_7061:
        /* <DEDUP_REMOVED lines=20> */
.L_x_7064:
[----:B------:R-:W-:Y:S05]  /*0990*/  BSYNC.RECONVERGENT B0 ;  /* 0x0000000000007941 */ /* 0x000fea0003800200 */
.L_x_7063:
        /* <DEDUP_REMOVED lines=16> */
.L_x_7066:
[----:B------:R-:W-:Y:S05]  /*0aa0*/  BSYNC.RECONVERGENT B0 ;  /* 0x0000000000007941 */ /* 0x000fea0003800200 */
.L_x_7065:
        /* <DEDUP_REMOVED lines=13> */
.L_x_7068:
[----:B------:R-:W-:Y:S05]  /*0b80*/  BSYNC.RECONVERGENT B0 ;  /* 0x0000000000007941 */ /* 0x000fea0003800200 */
.L_x_7067:
        /* <DEDUP_REMOVED lines=13> */
.L_x_7070:
[----:B------:R-:W-:Y:S05]  /*0c60*/  BSYNC.RECONVERGENT B0 ;  /* 0x0000000000007941 */ /* 0x000fea0003800200 */
.L_x_7069:
        /* <DEDUP_REMOVED lines=13> */
.L_x_7072:
[----:B------:R-:W-:Y:S05]  /*0d40*/  BSYNC.RECONVERGENT B0 ;  /* 0x0000000000007941 */ /* 0x000fea0003800200 */
.L_x_7071:
        /* <DEDUP_REMOVED lines=13> */
.L_x_7074:
[----:B------:R-:W-:Y:S05]  /*0e20*/  BSYNC.RECONVERGENT B0 ;  /* 0x0000000000007941 */ /* 0x000fea0003800200 */
.L_x_7073:
        /* <DEDUP_REMOVED lines=18> */
.L_x_7077:
[----:B------:R-:W-:-:S13]  /*0f50*/  ISETP.GE.U32.AND P0, PT, R3, R2, PT ;  /* 0x000000020300720c */ /* 0x000fda0003f06070 */
[----:B------:R-:W-:Y:S05]  /*0f60*/  @P0 BRA `(.L_x_7079) ;  /* 0x0000000000300947 */ /* 0x000fea0003800000 */
[----:B0-----:R-:W0:Y:S01]  /*0f70*/  LDC.64 R4, c[0x0][0x388] ;  /* 0x0000e200ff047b82 */ /* 0x001e220000000a00 */
[----:B------:R-:W-:Y:S02]  /*0f80*/  IADD3 R11, PT, PT, R0, R3, RZ ;  /* 0x00000003000b7210 */ /* 0x000fe40007ffe0ff */
[----:B------:R-:W-:-:S03]  /*0f90*/  IADD3 R3, PT, PT, R3, 0x80, RZ ;  /* 0x0000008003037810 */ /* 0x000fc60007ffe0ff */
[----:B0-----:R-:W-:-:S05]  /*0fa0*/  IMAD.WIDE.U32 R4, R11, 0x2, R4 ;  /* 0x000000020b047825 */ /* 0x001fca00078e0004 */
[----:B------:R1:W-:Y:S02]  /*0fb0*/  STG.E.U16 desc[UR4][R4.64], R6 ;  /* 0x0000000604007986 */ /* 0x0003e4000c101504 */
.L_x_7078:
[----:B------:R-:W-:-:S13]  /*0fc0*/  ISETP.GE.U32.AND P0, PT, R3, R2, PT ;  /* 0x000000020300720c */ /* 0x000fda0003f06070 */
[----:B------:R-:W-:Y:S05]  /*0fd0*/  @P0 BRA `(.L_x_7080) ;  /* 0x0000000000340947 */ /* 0x000fea0003800000 */
[----:B01----:R-:W0:Y:S01]  /*0fe0*/  LDC.64 R4, c[0x0][0x388] ;  /* 0x0000e200ff047b82 */ /* 0x003e220000000a00 */
[----:B------:R-:W-:Y:S01]  /*0ff0*/  IMAD.IADD R11, R0, 0x1, R3 ;  /* 0x00000001000b7824 */ /* 0x000fe200078e0203 */
[----:B------:R-:W-:-:S03]  /*1000*/  IADD3 R3, PT, PT, R3, 0x80, RZ ;  /* 0x0000008003037810 */ /* 0x000fc60007ffe0ff */
[----:B0-----:R-:W-:-:S05]  /*1010*/  IMAD.WIDE.U32 R4, R11, 0x2, R4 ;  /* 0x000000020b047825 */ /* 0x001fca00078e0004 */
[----:B------:R1:W-:Y:S02]  /*1020*/  STG.E.U16 desc[UR4][R4.64], R7 ;  /* 0x0000000704007986 */ /* 0x0003e4000c101504 */
.L_x_7079:
        /* <DEDUP_REMOVED lines=8> */
.L_x_7080:
[----:B------:R-:W-:Y:S05]  /*10b0*/  BSYNC.RELIABLE B1 ;  /* 0x0000000000017941 */ /* 0x000fea0003800100 */
.L_x_7076:
[----:B------:R-:W-:-:S13]  /*10c0*/  ISETP.GE.U32.AND P0, PT, R3, R2, PT ;  /* 0x000000020300720c */ /* 0x000fda0003f06070 */
[----:B012---:R-:W0:Y:S01]  /*10d0*/  @!P0 LDC.64 R4, c[0x0][0x388] ;  /* 0x0000e200ff048b82 */ /* 0x007e220000000a00 */
[----:B------:R-:W-:Y:S02]  /*10e0*/  @!P0 IADD3 R7, PT, PT, R0, R3, RZ ;  /* 0x0000000300078210 */ /* 0x000fe40007ffe0ff */
[----:B------:R-:W-:-:S03]  /*10f0*/  @!P0 IADD3 R3, PT, PT, R3, 0x80, RZ ;  /* 0x0000008003038810 */ /* 0x000fc60007ffe0ff */
[----:B0-----:R-:W-:-:S05]  /*1100*/  @!P0 IMAD.WIDE.U32 R4, R7, 0x2, R4 ;  /* 0x0000000207048825 */ /* 0x001fca00078e0004 */
[----:B------:R2:W-:Y:S02]  /*1110*/  @!P0 STG.E.U16 desc[UR4][R4.64], R9 ;  /* 0x0000000904008986 */ /* 0x0005e4000c101504 */
.L_x_7081:
[----:B------:R-:W-:Y:S05]  /*1120*/  BSYNC.RECONVERGENT B0 ;  /* 0x0000000000007941 */ /* 0x000fea0003800200 */
.L_x_7075:
        /* <DEDUP_REMOVED lines=8> */
.L_x_7058:
        /* <DEDUP_REMOVED lines=11> */
[----:B---3--:R-:W-:-:S05]  /*1260*/  HADD2.F32 R9, -RZ, R6.H1_H1 ;  /* 0x30000006ff097230 */ /* 0x008fca0000004100 */
[C---:B------:R-:W-:Y:S02]  /*1270*/  FSETP.GEU.FTZ.AND P1, PT, R9.reuse, RZ, PT ;  /* 0x000000ff0900720b */ /* 0x040fe40003f3e000 */
[----:B------:R-:W-:-:S04]  /*1280*/  FSETP.GT.FTZ.AND P0, PT, R9, 1, PT ;  /* 0x3f8000000900780b */ /* 0x000fc80003f14000 */
[----:B------:R-:W-:-:S13]  /*1290*/  PLOP3.LUT P0, PT, P1, P0, PT, 0x8f, 0xf8 ;  /* 0x0000000000f8781c */ /* 0x000fda0000f01177 */
[----:B------:R-:W-:-:S04]  /*12a0*/  @!P0 FADD.FTZ R14, -R9, 1 ;  /* 0x3f800000090e8421 */ /* 0x000fc80000010100 */
[----:B------:R-:W-:-:S06]  /*12b0*/  @!P0 FMUL.FTZ R15, R9, R14 ;  /* 0x0000000e090f8220 */ /* 0x000fcc0000410000 */
[----:B------:R-:W1:Y:S01]  /*12c0*/  @!P0 MUFU.RCP R15, R15 ;  /* 0x0000000f000f8308 */ /* 0x000e620000001000 */
[----:B----4-:R-:W-:Y:S02]  /*12d0*/  HADD2.F32 R14, -RZ, R2.H1_H1 ;  /* 0x30000002ff0e7230 */ /* 0x010fe40000004100 */
[----:B------:R-:W-:Y:S02]  /*12e0*/  HADD2.F32 R6, -RZ, R6.H0_H0 ;  /* 0x20000006ff067230 */ /* 0x000fe40000004100 */
[--C-:B0-----:R-:W-:Y:S02]  /*12f0*/  HADD2.F32 R13, -RZ, R7.reuse.H0_H0 ;  /* 0x20000007ff0d7230 */ /* 0x101fe40000004100 */
[----:B------:R-:W-:Y:S01]  /*1300*/  HADD2.F32 R16, -RZ, R7.H1_H1 ;  /* 0x30000007ff107230 */ /* 0x000fe20000004100 */
[----:B------:R-:W-:Y:S01]  /*1310*/  MOV R9, 0x7fc00000 ;  /* 0x7fc0000000097802 */ /* 0x000fe20000000f00 */
[----:B--2---:R-:W-:Y:S01]  /*1320*/  HADD2.F32 R18, -RZ, R10.H0_H0 ;  /* 0x2000000aff127230 */ /* 0x004fe20000004100 */
[----:B------:R-:W-:-:S02]  /*1330*/  FSETP.GEU.FTZ.AND P1, PT, R6, RZ, PT ;  /* 0x000000ff0600720b */ /* 0x000fc40003f3e000 */
[C---:B------:R-:W-:Y:S02]  /*1340*/  FSETP.GEU.FTZ.AND P5, PT, R13.reuse, RZ, PT ;  /* 0x000000ff0d00720b */ /* 0x040fe40003fbe000 */
[----:B------:R-:W-:Y:S02]  /*1350*/  FSETP.GT.FTZ.AND P2, PT, R13, 1, PT ;  /* 0x3f8000000d00780b */ /* 0x000fe40003f54000 */
[----:B------:R-:W-:Y:S01]  /*1360*/  FSETP.GEU.FTZ.AND P4, PT, R16, RZ, PT ;  /* 0x000000ff1000720b */ /* 0x000fe20003f9e000 */
[----:B-1----:R-:W-:Y:S01]  /*1370*/  @!P0 FMUL.FTZ R9, R14, R15 ;  /* 0x0000000f0e098220 */ /* 0x002fe20000410000 */
[----:B------:R-:W-:Y:S01]  /*1380*/  HADD2.F32 R14, -RZ, R10.H1_H1 ;  /* 0x3000000aff0e7230 */ /* 0x000fe20000004100 */
[----:B------:R-:W-:Y:S02]  /*1390*/  FSETP.GT.FTZ.AND P0, PT, R6, 1, PT ;  /* 0x3f8000000600780b */ /* 0x000fe40003f14000 */
[----:B------:R-:W-:Y:S01]  /*13a0*/  FSETP.GT.FTZ.AND P6, PT, R16, 1, PT ;  /* 0x3f8000001000780b */ /* 0x000fe20003fd4000 */
[----:B------:R-:W-:Y:S01]  /*13b0*/  HADD2.F32 R10, -RZ, R11.H0_H0 ;  /* 0x2000000bff0a7230 */ /* 0x000fe20000004100 */
[----:B------:R-:W-:-:S02]  /*13c0*/  PLOP3.LUT P0, PT, P1, P0, PT, 0x8f, 0xf8 ;  /* 0x0000000000f8781c */ /* 0x000fc40000f01177 */
[----:B------:R-:W-:Y:S02]  /*13d0*/  PLOP3.LUT P5, PT, P5, P2, PT, 0x8f, 0xf8 ;  /* 0x0000000000f8781c */ /* 0x000fe40002fa5177 */
[----:B------:R-:W-:Y:S02]  /*13e0*/  PLOP3.LUT P4, PT, P4, P6, PT, 0x8f, 0xf8 ;  /* 0x0000000000f8781c */ /* 0x000fe4000278d177 */
[C---:B------:R-:W-:Y:S02]  /*13f0*/  FSETP.GEU.FTZ.AND P3, PT, R18.reuse, RZ, PT ;  /* 0x000000ff1200720b */ /* 0x040fe40003f7e000 */
[----:B------:R-:W-:Y:S02]  /*1400*/  FSETP.GT.FTZ.AND P1, PT, R18, 1, PT ;  /* 0x3f8000001200780b */ /* 0x000fe40003f34000 */
[C---:B------:R-:W-:Y:S02]  /*1410*/  FSETP.GEU.FTZ.AND P2, PT, R14.reuse, RZ, PT ;  /* 0x000000ff0e00720b */ /* 0x040fe40003f5e000 */
[----:B------:R-:W-:Y:S01]  /*1420*/  FSETP.GT.FTZ.AND P6, PT, R14, 1, PT ;  /* 0x3f8000000e00780b */ /* 0x000fe20003fd4000 */
[----:B------:R-:W-:Y:S01]  /*1430*/  HADD2.F32 R11, -RZ, R11.H1_H1 ;  /* 0x3000000bff0b7230 */ /* 0x000fe20000004100 */
[----:B------:R-:W-:-:S02]  /*1440*/  PLOP3.LUT P3, PT, P3, P1, PT, 0x8f, 0xf8 ;  /* 0x0000000000f8781c */ /* 0x000fc40001f63177 */
[----:B------:R-:W-:Y:S02]  /*1450*/  PLOP3.LUT P2, PT, P2, P6, PT, 0x8f, 0xf8 ;  /* 0x0000000000f8781c */ /* 0x000fe4000174d177 */
[C---:B------:R-:W-:Y:S02]  /*1460*/  FSETP.GEU.FTZ.AND P1, PT, R10.reuse, RZ, PT ;  /* 0x000000ff0a00720b */ /* 0x040fe40003f3e000 */
[----:B------:R-:W-:Y:S02]  /*1470*/  FSETP.GT.FTZ.AND P6, PT, R10, 1, PT ;  /* 0x3f8000000a00780b */ /* 0x000fe40003fd4000 */
[----:B------:R-:W-:Y:S02]  /*1480*/  P2R R7, PR, RZ, 0x1 ;  /* 0x00000001ff077803 */ /* 0x000fe40000000000 */
[----:B------:R-:W-:Y:S02]  /*1490*/  PLOP3.LUT P1, PT, P1, P6, PT, 0x8f, 0xf8 ;  /* 0x0000000000f8781c */ /* 0x000fe40000f2d177 */
[----:B------:R-:W-:-:S02]  /*14a0*/  FSETP.GEU.FTZ.AND P6, PT, R11, RZ, PT ;  /* 0x000000ff0b00720b */ /* 0x000fc40003fde000 */
[----:B------:R-:W-:-:S04]  /*14b0*/  FSETP.GT.FTZ.AND P0, PT, R11, 1, PT ;  /* 0x3f8000000b00780b */ /* 0x000fc80003f14000 */
[----:B------:R-:W-:Y:S02]  /*14c0*/  PLOP3.LUT P6, PT, P6, P0, PT, 0x8f, 0xf8 ;  /* 0x0000000000f8781c */ /* 0x000fe400037c1177 */
[----:B------:R-:W-:Y:S01]  /*14d0*/  ISETP.NE.AND P0, PT, R7, RZ, PT ;  /* 0x000000ff0700720c */ /* 0x000fe20003f05270 */
[----:B------:R-:W-:-:S12]  /*14e0*/  @!P2 FADD.FTZ R19, -R14, 1 ;  /* 0x3f8000000e13a421 */ /* 0x000fd80000010100 */
[----:B------:R-:W-:-:S04]  /*14f0*/  @!P0 FADD.FTZ R7, -R6, 1 ;  /* 0x3f80000006078421 */ /* 0x000fc80000010100 */
[----:B------:R-:W-:Y:S01]  /*1500*/  @!P0 FMUL.FTZ R12, R6, R7 ;  /* 0x00000007060c8220 */ /* 0x000fe20000410000 */
[----:B------:R-:W-:Y:S01]  /*1510*/  @!P5 FADD.FTZ R6, -R13, 1 ;  /* 0x3f8000000d06d421 */ /* 0x000fe20000010100 */
[----:B------:R-:W-:-:S03]  /*1520*/  @!P4 FADD.FTZ R7, -R16, 1 ;  /* 0x3f8000001007c421 */ /* 0x000fc60000010100 */
[----:B------:R-:W-:Y:S01]  /*1530*/  @!P5 FMUL.FTZ R17, R13, R6 ;  /* 0x000000060d11d220 */ /* 0x000fe20000410000 */
[----:B------:R-:W-:Y:S01]  /*1540*/  @!P4 FMUL.FTZ R13, R16, R7 ;  /* 0x00000007100dc220 */ /* 0x000fe20000410000 */
[----:B------:R-:W-:Y:S01]  /*1550*/  @!P3 FADD.FTZ R7, -R18, 1 ;  /* 0x3f8000001207b421 */ /* 0x000fe20000010100 */
[----:B------:R-:W-:Y:S01]  /*1560*/  @!P2 FMUL.FTZ R16, R14, R19 ;  /* 0x000000130e10a220 */ /* 0x000fe20000410000 */
[----:B------:R-:W-:Y:S02]  /*1570*/  @!P1 FADD.FTZ R19, -R10, 1 ;  /* 0x3f8000000a139421 */ /* 0x000fe40000010100 */
[----:B------:R-:W-:Y:S02]  /*1580*/  @!P3 FMUL.FTZ R15, R18, R7 ;  /* 0x00000007120fb220 */ /* 0x000fe40000410000 */
[----:B------:R-:W0:Y:S01]  /*1590*/  LDC.64 R6, c[0x0][0x388] ;  /* 0x0000e200ff067b82 */ /* 0x000e220000000a00 */
[----:B------:R-:W-:Y:S01]  /*15a0*/  @!P1 FMUL.FTZ R18, R10, R19 ;  /* 0x000000130a129220 */ /* 0x000fe20000410000 */
[C---:B------:R-:W-:Y:S01]  /*15b0*/  @!P6 FADD.FTZ R10, -R11.reuse, 1 ;  /* 0x3f8000000b0ae421 */ /* 0x040fe20000010100 */
[----:B------:R-:W1:Y:S03]  /*15c0*/  @!P0 MUFU.RCP R12, R12 ;  /* 0x0000000c000c8308 */ /* 0x000e660000001000 */
[----:B------:R-:W-:-:S05]  /*15d0*/  @!P6 FMUL.FTZ R19, R11, R10 ;  /* 0x0000000a0b13e220 */ /* 0x000fca0000410000 */
[----:B------:R-:W2:Y:S01]  /*15e0*/  @!P5 MUFU.RCP R17, R17 ;  /* 0x000000110011d308 */ /* 0x000ea20000001000 */
[----:B------:R-:W-:-:S07]  /*15f0*/  HADD2.F32 R11, -RZ, R2.H0_H0 ;  /* 0x20000002ff0b7230 */ /* 0x000fce0000004100 */
[----:B------:R-:W3:Y:S08]  /*1600*/  @!P3 MUFU.RCP R15, R15 ;  /* 0x0000000f000fb308 */ /* 0x000ef00000001000 */
[----:B------:R-:W4:Y:S01]  /*1610*/  @!P2 MUFU.RCP R16, R16 ;  /* 0x000000100010a308 */ /* 0x000f220000001000 */
[----:B------:R-:W-:-:S07]  /*1620*/  HADD2.F32 R20, -RZ, R3.H0_H0 ;  /* 0x20000003ff147230 */ /* 0x000fce0000004100 */
[----:B------:R-:W4:Y:S08]  /*1630*/  @!P4 MUFU.RCP R13, R13 ;  /* 0x0000000d000dc308 */ /* 0x000f300000001000 */
[----:B------:R-:W4:Y:S08]  /*1640*/  @!P1 MUFU.RCP R18, R18 ;  /* 0x0000001200129308 */ /* 0x000f300000001000 */
[----:B------:R3:W4:Y:S01]  /*1650*/  @!P6 MUFU.RCP R2, R19 ;  /* 0x000000130002e308 */ /* 0x0007220000001000 */
[----:B------:R-:W-:Y:S01]  /*1660*/  MOV R14, 0x7fc00000 ;  /* 0x7fc00000000e7802 */ /* 0x000fe20000000f00 */
[----:B------:R-:W-:-:S02]  /*1670*/  IMAD.MOV.U32 R10, RZ, RZ, 0x7fc00000 ;  /* 0x7fc00000ff0a7424 */ /* 0x000fc400078e00ff */
[----:B-1----:R-:W-:Y:S01]  /*1680*/  @!P0 FMUL.FTZ R14, R11, R12 ;  /* 0x0000000c0b0e8220 */ /* 0x002fe20000410000 */
[----:B--2---:R-:W-:Y:S01]  /*1690*/  @!P5 FMUL.FTZ R10, R20, R17 ;  /* 0x00000011140ad220 */ /* 0x004fe20000410000 */
[----:B0-----:R-:W-:-:S04]  /*16a0*/  IMAD.WIDE.U32 R6, R0, 0x2, R6 ;  /* 0x0000000200067825 */ /* 0x001fc800078e0006 */
[--C-:B-----5:R-:W-:Y:S02]  /*16b0*/  HADD2.F32 R12, -RZ, R4.reuse.H0_H0 ;  /* 0x20000004ff0c7230 */ /* 0x120fe40000004100 */
[----:B------:R-:W-:Y:S02]  /*16c0*/  HADD2.F32 R11, -RZ, R4.H1_H1 ;  /* 0x30000004ff0b7230 */ /* 0x000fe40000004100 */
[----:B------:R-:W-:Y:S02]  /*16d0*/  HADD2.F32 R0, -RZ, R3.H1_H1 ;  /* 0x30000003ff007230 */ /* 0x000fe40000004100 */
[--C-:B------:R-:W-:Y:S02]  /*16e0*/  HADD2.F32 R17, -RZ, R5.reuse.H0_H0 ;  /* 0x20000005ff117230 */ /* 0x100fe40000004100 */
[----:B------:R-:W-:Y:S01]  /*16f0*/  HADD2.F32 R21, -RZ, R5.H1_H1 ;  /* 0x30000005ff157230 */ /* 0x000fe20000004100 */
[----:B------:R-:W-:Y:S01]  /*1700*/  MOV R4, 0x7fc00000 ;  /* 0x7fc0000000047802 */ /* 0x000fe20000000f00 */
[----:B------:R-:W-:Y:S01]  /*1710*/  IMAD.MOV.U32 R5, RZ, RZ, 0x7fc00000 ;  /* 0x7fc00000ff057424 */ /* 0x000fe200078e00ff */
[----:B------:R-:W-:Y:S01]  /*1720*/  MOV R3, 0x7fc00000 ;  /* 0x7fc0000000037802 */ /* 0x000fe20000000f00 */
[----:B---3--:R-:W-:Y:S01]  /*1730*/  @!P3 FMUL.FTZ R4, R12, R15 ;  /* 0x0000000f0c04b220 */ /* 0x008fe20000410000 */
[----:B------:R-:W-:Y:S01]  /*1740*/  MOV R19, 0x7fc00000 ;  /* 0x7fc0000000137802 */ /* 0x000fe20000000f00 */
[----:B----4-:R-:W-:Y:S01]  /*1750*/  @!P2 FMUL.FTZ R5, R11, R16 ;  /* 0x000000100b05a220 */ /* 0x010fe20000410000 */
[----:B------:R-:W-:Y:S01]  /*1760*/  MOV R20, 0x7fc00000 ;  /* 0x7fc0000000147802 */ /* 0x000fe20000000f00 */
[----:B------:R-:W-:Y:S01]  /*1770*/  @!P4 FMUL.FTZ R3, R0, R13 ;  /* 0x0000000d0003c220 */ /* 0x000fe20000410000 */
[----:B------:R-:W-:Y:S01]  /*1780*/  @!P1 FMUL.FTZ R19, R17, R18 ;  /* 0x0000001211139220 */ /* 0x000fe20000410000 */
[----:B------:R-:W-:Y:S01]  /*1790*/  @!P6 FMUL.FTZ R20, R21, R2 ;  /* 0x000000021514e220 */ /* 0x000fe20000410000 */
[----:B------:R-:W-:Y:S01]  /*17a0*/  F2FP.F16.F32.PACK_AB R4, R5, R4 ;  /* 0x000000040504723e */ /* 0x000fe200000000ff */
[----:B------:R-:W-:Y:S01]  /*17b0*/  IMAD.WIDE.U32 R6, R8, 0x8, R6 ;  /* 0x0000000808067825 */ /* 0x000fe200078e0006 */
[----:B------:R-:W-:-:S02]  /*17c0*/  F2FP.F16.F32.PACK_AB R2, R9, R14 ;  /* 0x0000000e0902723e */ /* 0x000fc400000000ff */
[----:B------:R-:W-:Y:S02]  /*17d0*/  F2FP.F16.F32.PACK_AB R3, R3, R10 ;  /* 0x0000000a0303723e */ /* 0x000fe400000000ff */
[----:B------:R-:W-:-:S03]  /*17e0*/  F2FP.F16.F32.PACK_AB R5, R20, R19 ;  /* 0x000000131405723e */ /* 0x000fc600000000ff */
[----:B------:R-:W-:Y:S04]  /*17f0*/  STG.E.64 desc[UR4][R6.64], R2 ;  /* 0x0000000206007986 */ /* 0x000fe8000c101b04 */
[----:B------:R-:W-:Y:S01]  /*1800*/  STG.E.64 desc[UR4][R6.64+0x400], R4 ;  /* 0x0004000406007986 */ /* 0x000fe2000c101b04 */
[----:B------:R-:W-:Y:S05]  /*1810*/  EXIT ;  /* 0x000000000000794d */ /* 0x000fea0003800000 */
.L_x_7082:
        /* <DEDUP_REMOVED lines=14> */
.L_x_14216:


//--------------------- .text._ZN2at6native29vectorized_elementwise_kernelILi8EZZZNS0_26logit_backward_kernel_cudaERNS_18TensorIteratorBaseERKN3c106ScalarEENKUlvE_clEvENKUlvE1_clEvEUlNS4_4HalfESA_E_St5arrayIPcLm3EEEEviT0_T1_ --------------------------
	.section	.text._ZN2at6native29vectorized_elementwise_kernelILi8EZZZNS0_26logit_backward_kernel_cudaERNS_18TensorIteratorBaseERKN3c106ScalarEENKUlvE_clEvENKUlvE1_clEvEUlNS4_4HalfESA_E_St5arrayIPcLm3EEEEviT0_T1_,"ax",@progbits
	.align	128
        .global         _ZN2at6native29vectorized_elementwise_kernelILi8EZZZNS0_26logit_backward_kernel_cudaERNS_18TensorIteratorBaseERKN3c106ScalarEENKUlvE_clEvENKUlvE1_clEvEUlNS4_4HalfESA_E_St5arrayIPcLm3EEEEviT0_T1_
        .type           _ZN2at6native29vectorized_elementwise_kernelILi8EZZZNS0_26logit_backward_kernel_cudaERNS_18TensorIteratorBaseERKN3c106ScalarEENKUlvE_clEvENKUlvE1_clEvEUlNS4_4HalfESA_E_St5arrayIPcLm3EEEEviT0_T1_,@function
        .size           _ZN2at6native29vectorized_elementwise_kernelILi8EZZZNS0_26logit_backward_kernel_cudaERNS_18TensorIteratorBaseERKN3c106ScalarEENKUlvE_clEvENKUlvE1_clEvEUlNS4_4HalfESA_E_St5arrayIPcLm3EEEEviT0_T1_,(.L_x_14217 - _ZN2at6native29vectorized_elementwise_kernelILi8EZZZNS0_26logit_backward_kernel_cudaERNS_18TensorIteratorBaseERKN3c106ScalarEENKUlvE_clEvENKUlvE1_clEvEUlNS4_4HalfESA_E_St5arrayIPcLm3EEEEviT0_T1_)
        .other          _ZN2at6native29vectorized_elementwise_kernelILi8EZZZNS0_26logit_backward_kernel_cudaERNS_18TensorIteratorBaseERKN3c106ScalarEENKUlvE_clEvENKUlvE1_clEvEUlNS4_4HalfESA_E_St5arrayIPcLm3EEEEviT0_T1_,@"STO_CUDA_ENTRY STV_DEFAULT"
_ZN2at6native29vectorized_elementwise_kernelILi8EZZZNS0_26logit_backward_kernel_cudaERNS_18TensorIteratorBaseERKN3c106ScalarEENKUlvE_clEvENKUlvE1_clEvEUlNS4_4HalfESA_E_St5arrayIPcLm3EEEEviT0_T1_:
.text._ZN2at6native29vectorized_elementwise_kernelILi8EZZZNS0_26logit_backward_kernel_cudaERNS_18TensorIteratorBaseERKN3c106ScalarEENKUlvE_clEvENKUlvE1_clEvEUlNS4_4HalfESA_E_St5arrayIPcLm3EEEEviT0_T1_:
[----:B------:R-:W-:Y:S01]  /*0000*/  LDC R1, c[0x0][0x37c] ;  /* 0x0000df00ff017b82 */ /* 0x000fe20000000800 */
[----:B------:R-:W-:Y:S05]  /*0010*/  EXIT ;  /* 0x000000000000794d */ /* 0x000fea0003800000 */
.L_x_7083:
        /* <DEDUP_REMOVED lines=14> */
.L_x_14217:


//--------------------- .text._ZN2at6native18elementwise_kernelILi128ELi4EZNS0_15gpu_kernel_implIZZZNS0_26logit_backward_kernel_cudaERNS_18TensorIteratorBaseERKN3c106ScalarEENKUlvE_clEvENKUlvE0_clEvEUlffE0_EEvS4_RKT_EUliE_EEviT1_ --------------------------
	.section	.text._ZN2at6native18elementwise_kernelILi128ELi4EZNS0_15gpu_kernel_implIZZZNS0_26logit_backward_kernel_cudaERNS_18TensorIteratorBaseERKN3c106ScalarEENKUlvE_clEvENKUlvE0_clEvEUlffE0_EEvS4_RKT_EUliE_EEviT1_,"ax",@progbits
	.align	128
        .global         _ZN2at6native18elementwise_kernelILi128ELi4EZNS0_15gpu_kernel_implIZZZNS0_26logit_backward_kernel_cudaERNS_18TensorIteratorBaseERKN3c106ScalarEENKUlvE_clEvENKUlvE0_clEvEUlffE0_EEvS4_RKT_EUliE_EEviT1_
        .type           _ZN2at6native18elementwise_kernelILi128ELi4EZNS0_15gpu_kernel_implIZZZNS0_26logit_backward_kernel_cudaERNS_18TensorIteratorBaseERKN3c106ScalarEENKUlvE_clEvENKUlvE0_clEvEUlffE0_EEvS4_RKT_EUliE_EEviT1_,@function
        .size           _ZN2at6native18elementwise_kernelILi128ELi4EZNS0_15gpu_kernel_implIZZZNS0_26logit_backward_kernel_cudaERNS_18TensorIteratorBaseERKN3c106ScalarEENKUlvE_clEvENKUlvE0_clEvEUlffE0_EEvS4_RKT_EUliE_EEviT1_,(.L_x_14218 - _ZN2at6native18elementwise_kernelILi128ELi4EZNS0_15gpu_kernel_implIZZZNS0_26logit_backward_kernel_cudaERNS_18TensorIteratorBaseERKN3c106ScalarEENKUlvE_clEvENKUlvE0_clEvEUlffE0_EEvS4_RKT_EUliE_EEviT1_)
        .other          _ZN2at6native18elementwise_kernelILi128ELi4EZNS0_15gpu_kernel_implIZZZNS0_26logit_backward_kernel_cudaERNS_18TensorIteratorBaseERKN3c106ScalarEENKUlvE_clEvENKUlvE0_clEvEUlffE0_EEvS4_RKT_EUliE_EEviT1_,@"STO_CUDA_ENTRY STV_DEFAULT"
_ZN2at6native18elementwise_kernelILi128ELi4EZNS0_15gpu_kernel_implIZZZNS0_26logit_backward_kernel_cudaERNS_18TensorIteratorBaseERKN3c106ScalarEENKUlvE_clEvENKUlvE0_clEvEUlffE0_EEvS4_RKT_EUliE_EEviT1_:
.text._ZN2at6native18elementwise_kernelILi128ELi4EZNS0_15gpu_kernel_implIZZZNS0_26logit_backward_kernel_cudaERNS_18TensorIteratorBaseERKN3c106ScalarEENKUlvE_clEvENKUlvE0_clEvEUlffE0_EEvS4_RKT_EUliE_EEviT1_:
        /* <DEDUP_REMOVED lines=25> */
[----:B------:R-:W-:Y:S01]  /*0190*/  HFMA2 R16, -RZ, RZ, 0, 0 ;  /* 0x00000000ff107431 */ /* 0x000fe200000001ff */
[----:B------:R-:W1:Y:S01]  /*01a0*/  LDCU UR6, c[0x0][0x38c] ;  /* 0x00007180ff0677ac */ /* 0x000e620008000800 */
[----:B------:R-:W2:Y:S01]  /*01b0*/  LDCU.64 UR8, c[0x0][0x4b8] ;  /* 0x00009700ff0877ac */ /* 0x000ea20008000a00 */
[----:B------:R-:W-:Y:S02]  /*01c0*/  UISETP.NE.AND UP0, UPT, UR39, URZ, UPT ;  /* 0x000000ff2700728c */ /* 0x000fe4000bf05270 */
        /* <DEDUP_REMOVED lines=343> */
.L_x_7086:
[----:B------:R-:W0:Y:S01]  /*1740*/  LDCU.64 UR6, c[0x0][0x5f0] ;  /* 0x0000be00ff0677ac */ /* 0x000e220008000a00 */
[----:B------:R-:W-:Y:S01]  /*1750*/  BSSY.RECONVERGENT B6, `(.L_x_7087) ;  /* 0x00000e5000067945 */ /* 0x000fe20003800200 */
        /* <DEDUP_REMOVED lines=16> */
.L_x_7091:
[----:B------:R-:W2:Y:S02]  /*1860*/  LDG.E.U8 R2, desc[UR36][R2.64] ;  /* 0x0000002402027981 */ /* 0x000ea4000c1e1100 */
[----:B--2---:R-:W-:Y:S01]  /*1870*/  I2FP.F32.U32 R19, R2 ;  /* 0x0000000200137245 */ /* 0x004fe20000201000 */
[----:B------:R-:W-:Y:S06]  /*1880*/  BRA `(.L_x_7093) ;  /* 0x0000000c00447947 */ /* 0x000fec0003800000 */
.L_x_7090:
        /* <DEDUP_REMOVED lines=9> */
.L_x_7095:
[----:B------:R-:W2:Y:S02]  /*1920*/  LDG.E R2, desc[UR36][R2.64] ;  /* 0x0000002402027981 */ /* 0x000ea4000c1e1900 */
[----:B--2---:R-:W-:Y:S01]  /*1930*/  I2FP.F32.S32 R19, R2 ;  /* 0x0000000200137245 */ /* 0x004fe20000201400 */
[----:B------:R-:W-:Y:S06]  /*1940*/  BRA `(.L_x_7093) ;  /* 0x0000000c00147947 */ /* 0x000fec0003800000 */
.L_x_7094:
[----:B------:R-:W2:Y:S02]  /*1950*/  LDG.E.U16 R2, desc[UR36][R2.64] ;  /* 0x0000002402027981 */ /* 0x000ea4000c1e1500 */
[----:B--2---:R2:W3:Y:S01]  /*1960*/  I2F.S16 R19, R2 ;  /* 0x0000000200137306 */ /* 0x0044e20000101400 */
[----:B------:R-:W-:Y:S05]  /*1970*/  BRA `(.L_x_7093) ;  /* 0x0000000c00087947 */ /* 0x000fea0003800000 */
.L_x_7089:
        /* <DEDUP_REMOVED lines=8> */
.L_x_7097:
[----:B------:R-:W2:Y:S02]  /*1a00*/  LDG.E.U16 R2, desc[UR36][R2.64] ;  /* 0x0000002402027981 */ /* 0x000ea4000c1e1500 */
[----:B--2---:R-:W-:Y:S01]  /*1a10*/  HADD2.F32 R19, -RZ, R2.H0_H0 ;  /* 0x20000002ff137230 */ /* 0x004fe20000004100 */
[----:B------:R-:W-:Y:S06]  /*1a20*/  BRA `(.L_x_7093) ;  /* 0x0000000800dc7947 */ /* 0x000fec0003800000 */
.L_x_7096:
        /* <DEDUP_REMOVED lines=8> */
.L_x_7099:
[----:B------:R-:W2:Y:S02]  /*1ab0*/  LDG.E.U16 R2, desc[UR36][R2.64] ;  /* 0x0000002402027981 */ /* 0x000ea4000c1e1500 */
[----:B--2---:R-:W-:Y:S01]  /*1ac0*/  HADD2.F32 R19, -RZ, R2.H0_H0 ;  /* 0x20000002ff137230 */ /* 0x004fe20000004100 */
[----:B------:R-:W-:Y:S06]  /*1ad0*/  BRA `(.L_x_7093) ;  /* 0x0000000800b07947 */ /* 0x000fec0003800000 */
.L_x_7098:
        /* <DEDUP_REMOVED lines=11> */
.L_x_7088:
        /* <DEDUP_REMOVED lines=12> */
.L_x_7102:
        /* <DEDUP_REMOVED lines=11> */
.L_x_7101:
        /* <DEDUP_REMOVED lines=25> */
.L_x_7104:
[----:B------:R-:W2:Y:S02]  /*1e90*/  LDG.E.U8 R2, desc[UR36][R2.64] ;  /* 0x0000002402027981 */ /* 0x000ea4000c1e1100 */
[C---:B--2---:R-:W-:Y:S02]  /*1ea0*/  IMAD.SHL.U32 R4, R2.reuse, 0x2000000, RZ ;  /* 0x0200000002047824 */ /* 0x044fe400078e00ff */
[----:B------:R-:W-:-:S03]  /*1eb0*/  IMAD.SHL.U32 R5, R2, 0x100, RZ ;  /* 0x0000010002057824 */ /* 0x000fc600078e00ff */
        /* <DEDUP_REMOVED lines=9> */
.L_x_7103:
[----:B------:R-:W2:Y:S02]  /*1f50*/  LDG.E.U16 R2, desc[UR36][R2.64] ;  /* 0x0000002402027981 */ /* 0x000ea4000c1e1500 */
[----:B--2---:R-:W-:Y:S01]  /*1f60*/  SHF.L.U32 R19, R2, 0x10, RZ ;  /* 0x0000001002137819 */ /* 0x004fe200000006ff */
[----:B------:R-:W-:Y:S06]  /*1f70*/  BRA `(.L_x_7093) ;  /* 0x0000000400887947 */ /* 0x000fec0003800000 */
.L_x_7100:
        /* <DEDUP_REMOVED lines=11> */
.L_x_7107:
        /* <DEDUP_REMOVED lines=20> */
.L_x_7109:
[----:B------:R-:W-:Y:S05]  /*2170*/  BSYNC.RECONVERGENT B0 ;  /* 0x0000000000007941 */ /* 0x000fea0003800200 */
.L_x_7108:
[----:B------:R-:W-:Y:S01]  /*2180*/  IMAD.SHL.U32 R0, R0, 0x100000, RZ ;  /* 0x0010000000007824 */ /* 0x000fe200078e00ff */
[----:B------:R-:W-:-:S04]  /*2190*/  LEA R2, R2, 0x3b800000, 0x17 ;  /* 0x3b80000002027811 */ /* 0x000fc800078eb8ff */
[----:B------:R-:W-:Y:S01]  /*21a0*/  LOP3.LUT R19, R2, R0, R19, 0xfe, !PT ;  /* 0x0000000002137212 */ /* 0x000fe200078efe13 */
[----:B------:R-:W-:Y:S06]  /*21b0*/  BRA `(.L_x_7093) ;  /* 0x0000000000f87947 */ /* 0x000fec0003800000 */
.L_x_7106:
        /* <DEDUP_REMOVED lines=20> */
.L_x_7111:
[----:B------:R-:W-:Y:S05]  /*2300*/  BSYNC.RECONVERGENT B0 ;  /* 0x0000000000007941 */ /* 0x000fea0003800200 */
.L_x_7110:
[----:B------:R-:W-:Y:S01]  /*2310*/  IMAD.SHL.U32 R0, R0, 0x200000, RZ ;  /* 0x0020000000007824 */ /* 0x000fe200078e00ff */
[----:B------:R-:W-:-:S04]  /*2320*/  LEA R2, R2, 0x37800000, 0x17 ;  /* 0x3780000002027811 */ /* 0x000fc800078eb8ff */
[----:B------:R-:W-:Y:S01]  /*2330*/  LOP3.LUT R19, R2, R0, R19, 0xfe, !PT ;  /* 0x0000000002137212 */ /* 0x000fe200078efe13 */
[----:B------:R-:W-:Y:S06]  /*2340*/  BRA `(.L_x_7093) ;  /* 0x0000000000947947 */ /* 0x000fec0003800000 */
.L_x_7105:
[----:B------:R-:W-:-:S09]  /*2350*/  UISETP.NE.AND UP0, UPT, UR4, 0x1c, UPT ;  /* 0x0000001c0400788c */ /* 0x000fd2000bf05270 */
[----:B------:R-:W-:Y:S05]  /*2360*/  BRA.U !UP0, `(.L_x_7112) ;  /* 0x0000000108847547 */ /* 0x000fea000b800000 */
[----:B------:R-:W-:-:S09]  /*2370*/  UISETP.NE.AND UP0, UPT, UR4, 0x1d, UPT ;  /* 0x0000001d0400788c */ /* 0x000fd2000bf05270 */
[----:B------:R-:W-:Y:S05]  /*2380*/  BRA.U !UP0, `(.L_x_7113) ;  /* 0x0000000108707547 */ /* 0x000fea000b800000 */
[----:B------:R-:W-:-:S09]  /*2390*/  UISETP.NE.AND UP0, UPT, UR4, 0x2c, UPT ;  /* 0x0000002c0400788c */ /* 0x000fd2000bf05270 */
[----:B------:R-:W-:Y:S05]  /*23a0*/  BRA.U !UP0, `(.L_x_7114) ;  /* 0x0000000108487547 */ /* 0x000fea000b800000 */
.L_x_7092:
        /* <DEDUP_REMOVED lines=16> */
.L_x_7115:
[----:B------:R-:W-:Y:S01]  /*24b0*/  IMAD.MOV.U32 R19, RZ, RZ, RZ ;  /* 0x000000ffff137224 */ /* 0x000fe200078e00ff */
[----:B------:R-:W-:Y:S06]  /*24c0*/  BRA `(.L_x_7093) ;  /* 0x0000000000347947 */ /* 0x000fec0003800000 */
.L_x_7114:
[----:B------:R-:W2:Y:S01]  /*24d0*/  LDG.E.U8 R2, desc[UR36][R2.64] ;  /* 0x0000002402027981 */ /* 0x000ea2000c1e1100 */
[----:B------:R-:W-:Y:S02]  /*24e0*/  MOV R19, 0x400000 ;  /* 0x0040000000137802 */ /* 0x000fe40000000f00 */
[----:B--2---:R-:W-:-:S13]  /*24f0*/  ISETP.NE.AND P0, PT, R2, RZ, PT ;  /* 0x000000ff0200720c */ /* 0x004fda0003f05270 */
[----:B------:R-:W-:Y:S05]  /*2500*/  @!P0 BRA `(.L_x_7093) ;  /* 0x0000000000248947 */ /* 0x000fea0003800000 */
[----:B------:R-:W-:-:S13]  /*2510*/  ISETP.NE.AND P0, PT, R2, 0xff, PT ;  /* 0x000000ff0200780c */ /* 0x000fda0003f05270 */
[----:B------:R-:W-:Y:S02]  /*2520*/  @!P0 IMAD.MOV.U32 R19, RZ, RZ, 0x7f800001 ;  /* 0x7f800001ff138424 */ /* 0x000fe400078e00ff */
[----:B------:R-:W-:Y:S01]  /*2530*/  @P0 IMAD.SHL.U32 R19, R2, 0x800000, RZ ;  /* 0x0080000002130824 */ /* 0x000fe200078e00ff */
[----:B------:R-:W-:Y:S06]  /*2540*/  BRA `(.L_x_7093) ;  /* 0x0000000000147947 */ /* 0x000fec0003800000 */
.L_x_7113:
[----:B------:R-:W2:Y:S02]  /*2550*/  LDG.E.64 R2, desc[UR36][R2.64] ;  /* 0x0000002402027981 */ /* 0x000ea4000c1e1b00 */
[----:B--2---:R0:W1:Y:S02]  /*2560*/  I2F.U64 R19, R2 ;  /* 0x0000000200137312 */ /* 0x0040640000301000 */
[----:B01----:R-:W-:Y:S05]  /*2570*/  BRA `(.L_x_7093) ;  /* 0x0000000000087947 */ /* 0x003fea0003800000 */
.L_x_7112:
[----:B------:R-:W2:Y:S02]  /*2580*/  LDG.E R2, desc[UR36][R2.64] ;  /* 0x0000002402027981 */ /* 0x000ea4000c1e1900 */
[----:B--2---:R-:W-:-:S07]  /*2590*/  I2FP.F32.U32 R19, R2 ;  /* 0x0000000200137245 */ /* 0x004fce0000201000 */
.L_x_7093:
[----:B------:R-:W-:Y:S05]  /*25a0*/  BSYNC.RECONVERGENT B6 ;  /* 0x0000000000067941 */ /* 0x000fea0003800200 */
.L_x_7087:
[----:B------:R-:W0:Y:S01]  /*25b0*/  LDCU.64 UR6, c[0x0][0x5f8] ;  /* 0x0000bf00ff0677ac */ /* 0x000e220008000a00 */
[----:B------:R-:W-:Y:S01]  /*25c0*/  BSSY.RECONVERGENT B6, `(.L_x_7116) ;  /* 0x00000e5000067945 */ /* 0x000fe20003800200 */
[----:B------:R-:W-:-:S04]  /*25d0*/  UPRMT UR4, UR40, 0x7772, URZ ;  /* 0x0000777228047896 */ /* 0x000fc800080000ff */
[----:B------:R-:W-:Y:S01]  /*25e0*/  UISETP.GT.AND UP0, UPT, UR4, 0x9, UPT ;  /* 0x000000090400788c */ /* 0x000fe2000bf04270 */
[----:B012-4-:R-:W-:-:S04]  /*25f0*/  IADD3 R2, P0, PT, R18, UR6, RZ ;  /* 0x0000000612027c10 */ /* 0x017fc8000ff1e0ff */
        /* <DEDUP_REMOVED lines=13> */
.L_x_7120:
[----:B------:R-:W2:Y:S02]  /*26d0*/  LDG.E.U8 R0, desc[UR36][R2.64] ;  /* 0x0000002402007981 */ /* 0x000ea4000c1e1100 */
[----:B--2---:R-:W-:Y:S01]  /*26e0*/  I2FP.F32.U32 R0, R0 ;  /* 0x0000000000007245 */ /* 0x004fe20000201000 */
[----:B------:R-:W-:Y:S06]  /*26f0*/  BRA `(.L_x_7122) ;  /* 0x0000000c00447947 */ /* 0x000fec0003800000 */
.L_x_7119:
        /* <DEDUP_REMOVED lines=9> */
.L_x_7124:
[----:B------:R-:W2:Y:S02]  /*2790*/  LDG.E R0, desc[UR36][R2.64] ;  /* 0x0000002402007981 */ /* 0x000ea4000c1e1900 */
[----:B--2---:R-:W-:Y:S01]  /*27a0*/  I2FP.F32.S32 R0, R0 ;  /* 0x0000000000007245 */ /* 0x004fe20000201400 */
[----:B------:R-:W-:Y:S06]  /*27b0*/  BRA `(.L_x_7122) ;  /* 0x0000000c00147947 */ /* 0x000fec0003800000 */
.L_x_7123:
[----:B------:R-:W2:Y:S02]  /*27c0*/  LDG.E.U16 R0, desc[UR36][R2.64] ;  /* 0x0000002402007981 */ /* 0x000ea4000c1e1500 */
[----:B--2---:R-:W2:Y:S01]  /*27d0*/  I2F.S16 R0, R0 ;  /* 0x0000000000007306 */ /* 0x004ea20000101400 */
[----:B------:R-:W-:Y:S05]  /*27e0*/  BRA `(.L_x_7122) ;  /* 0x0000000c00087947 */ /* 0x000fea0003800000 */
.L_x_7118:
        /* <DEDUP_REMOVED lines=8> */
.L_x_7126:
[----:B------:R-:W2:Y:S02]  /*2870*/  LDG.E.U16 R0, desc[UR36][R2.64] ;  /* 0x0000002402007981 */ /* 0x000ea4000c1e1500 */
[----:B--2---:R-:W-:Y:S01]  /*2880*/  HADD2.F32 R0, -RZ, R0.H0_H0 ;  /* 0x20000000ff007230 */ /* 0x004fe20000004100 */
[----:B------:R-:W-:Y:S06]  /*2890*/  BRA `(.L_x_7122) ;  /* 0x0000000800dc7947 */ /* 0x000fec0003800000 */
.L_x_7125:
        /* <DEDUP_REMOVED lines=8> */
.L_x_7128:
[----:B------:R-:W2:Y:S02]  /*2920*/  LDG.E.U16 R0, desc[UR36][R2.64] ;  /* 0x0000002402007981 */ /* 0x000ea4000c1e1500 */
[----:B--2---:R-:W-:Y:S01]  /*2930*/  HADD2.F32 R0, -RZ, R0.H0_H0 ;  /* 0x20000000ff007230 */ /* 0x004fe20000004100 */
[----:B------:R-:W-:Y:S06]  /*2940*/  BRA `(.L_x_7122) ;  /* 0x0000000800b07947 */ /* 0x000fec0003800000 */
.L_x_7127:
        /* <DEDUP_REMOVED lines=11> */
.L_x_7117:
        /* <DEDUP_REMOVED lines=12> */
.L_x_7131:
        /* <DEDUP_REMOVED lines=11> */
.L_x_7130:
        /* <DEDUP_REMOVED lines=25> */
.L_x_7133:
        /* <DEDUP_REMOVED lines=12> */
.L_x_7132:
[----:B------:R-:W2:Y:S02]  /*2dc0*/  LDG.E.U16 R0, desc[UR36][R2.64] ;  /* 0x0000002402007981 */ /* 0x000ea4000c1e1500 */
[----:B--2---:R-:W-:Y:S01]  /*2dd0*/  IMAD.U32 R0, R0, 0x10000, RZ ;  /* 0x0001000000007824 */ /* 0x004fe200078e00ff */
[----:B------:R-:W-:Y:S06]  /*2de0*/  BRA `(.L_x_7122) ;  /* 0x0000000400887947 */ /* 0x000fec0003800000 */
.L_x_7129:
        /* <DEDUP_REMOVED lines=11> */
.L_x_7136:
        /* <DEDUP_REMOVED lines=20> */
.L_x_7138:
[----:B------:R-:W-:Y:S05]  /*2fe0*/  BSYNC.RECONVERGENT B0 ;  /* 0x0000000000007941 */ /* 0x000fea0003800200 */
.L_x_7137:
[----:B------:R-:W-:Y:S02]  /*2ff0*/  SHF.L.U32 R0, R0, 0x14, RZ ;  /* 0x0000001400007819 */ /* 0x000fe400000006ff */
[----:B------:R-:W-:-:S04]  /*3000*/  LEA R2, R2, 0x3b800000, 0x17 ;  /* 0x3b80000002027811 */ /* 0x000fc800078eb8ff */
[----:B------:R-:W-:Y:S01]  /*3010*/  LOP3.LUT R0, R2, R0, R7, 0xfe, !PT ;  /* 0x0000000002007212 */ /* 0x000fe200078efe07 */
[----:B------:R-:W-:Y:S06]  /*3020*/  BRA `(.L_x_7122) ;  /* 0x0000000000f87947 */ /* 0x000fec0003800000 */
.L_x_7135:
        /* <DEDUP_REMOVED lines=20> */
.L_x_7140:
[----:B------:R-:W-:Y:S05]  /*3170*/  BSYNC.RECONVERGENT B0 ;  /* 0x0000000000007941 */ /* 0x000fea0003800200 */
.L_x_7139:
[----:B------:R-:W-:Y:S01]  /*3180*/  IMAD.SHL.U32 R0, R0, 0x200000, RZ ;  /* 0x0020000000007824 */ /* 0x000fe200078e00ff */
[----:B------:R-:W-:-:S04]  /*3190*/  LEA R2, R2, 0x37800000, 0x17 ;  /* 0x3780000002027811 */ /* 0x000fc800078eb8ff */
[----:B------:R-:W-:Y:S01]  /*31a0*/  LOP3.LUT R0, R2, R0, R7, 0xfe, !PT ;  /* 0x0000000002007212 */ /* 0x000fe200078efe07 */
[----:B------:R-:W-:Y:S06]  /*31b0*/  BRA `(.L_x_7122) ;  /* 0x0000000000947947 */ /* 0x000fec0003800000 */
.L_x_7134:
[----:B------:R-:W-:-:S09]  /*31c0*/  UISETP.NE.AND UP0, UPT, UR4, 0x1c, UPT ;  /* 0x0000001c0400788c */ /* 0x000fd2000bf05270 */
[----:B------:R-:W-:Y:S05]  /*31d0*/  BRA.U !UP0, `(.L_x_7141) ;  /* 0x0000000108847547 */ /* 0x000fea000b800000 */
[----:B------:R-:W-:-:S09]  /*31e0*/  UISETP.NE.AND UP0, UPT, UR4, 0x1d, UPT ;  /* 0x0000001d0400788c */ /* 0x000fd2000bf05270 */
[----:B------:R-:W-:Y:S05]  /*31f0*/  BRA.U !UP0, `(.L_x_7142) ;  /* 0x0000000108707547 */ /* 0x000fea000b800000 */
[----:B------:R-:W-:-:S09]  /*3200*/  UISETP.NE.AND UP0, UPT, UR4, 0x2c, UPT ;  /* 0x0000002c0400788c */ /* 0x000fd2000bf05270 */
[----:B------:R-:W-:Y:S05]  /*3210*/  BRA.U !UP0, `(.L_x_7143) ;  /* 0x0000000108487547 */ /* 0x000fea000b800000 */
.L_x_7121:
[----:B------:R-:W-:Y:S01]  /*3220*/  MOV R2, 0x0 ;  /* 0x0000000000027802 */ /* 0x000fe20000000f00 */
[----:B------:R-:W0:Y:S01]  /*3230*/  LDCU.64 UR4, c[0x4][0x128] ;  /* 0x01002500ff0477ac */ /* 0x000e220008000a00 */
[----:B------:R-:W-:Y:S02]  /*3240*/  HFMA2 R8, -RZ, RZ, 0, 4.64916229248046875e-06 ;  /* 0x0000004eff087431 */ /* 0x000fe400000001ff */
[----:B------:R-:W-:Y:S01]  /*3250*/  IMAD.MOV.U32 R12, RZ, RZ, 0x1 ;  /* 0x00000001ff0c7424 */ /* 0x000fe200078e00ff */
[----:B------:R-:W1:Y:S01]  /*3260*/  LDCU.64 UR6, c[0x4][0x130] ;  /* 0x01002600ff0677ac */ /* 0x000e620008000a00 */
[----:B------:R-:W2:Y:S01]  /*3270*/  LDC.64 R2, c[0x4][R2] ;  /* 0x0100000002027b82 */ /* 0x000ea20000000a00 */
[----:B------:R-:W-:Y:S01]  /*3280*/  IMAD.MOV.U32 R13, RZ, RZ, RZ ;  /* 0x000000ffff0d7224 */ /* 0x000fe200078e00ff */
[----:B------:R-:W4:Y:S01]  /*3290*/  LDCU.64 UR8, c[0x4][0x18] ;  /* 0x01000300ff0877ac */ /* 0x000f220008000a00 */
[----:B0-----:R-:W-:Y:S01]  /*32a0*/  MOV R4, UR4 ;  /* 0x0000000400047c02 */ /* 0x001fe20008000f00 */
[----:B------:R-:W-:-:S02]  /*32b0*/  IMAD.U32 R5, RZ, RZ, UR5 ;  /* 0x00000005ff057e24 */ /* 0x000fc4000f8e00ff */
[----:B-1----:R-:W-:Y:S01]  /*32c0*/  IMAD.U32 R6, RZ, RZ, UR6 ;  /* 0x00000006ff067e24 */ /* 0x002fe2000f8e00ff */
[----:B------:R-:W-:Y:S01]  /*32d0*/  MOV R7, UR7 ;  /* 0x0000000700077c02 */ /* 0x000fe20008000f00 */
[----:B----4-:R-:W-:Y:S02]  /*32e0*/  IMAD.U32 R10, RZ, RZ, UR8 ;  /* 0x00000008ff0a7e24 */ /* 0x010fe4000f8e00ff */
[----:B------:R-:W-:-:S07]  /*32f0*/  IMAD.U32 R11, RZ, RZ, UR9 ;  /* 0x00000009ff0b7e24 */ /* 0x000fce000f8e00ff */
[----:B------:R-:W-:-:S07]  /*3300*/  LEPC R20, `(.L_x_7144) ;  /* 0x000000001014794e */ /* 0x000fce0000000000 */
[----:B--23-5:R-:W-:Y:S05]  /*3310*/  CALL.ABS.NOINC R2 ;  /* 0x0000000002007343 */ /* 0x02cfea0003c00000 */
.L_x_7144:
[----:B------:R-:W-:Y:S01]  /*3320*/  MOV R0, RZ ;  /* 0x000000ff00007202 */ /* 0x000fe20000000f00 */
[----:B------:R-:W-:Y:S06]  /*3330*/  BRA `(.L_x_7122) ;  /* 0x0000000000347947 */ /* 0x000fec0003800000 */
.L_x_7143:
        /* <DEDUP_REMOVED lines=8> */
.L_x_7142:
[----:B------:R-:W2:Y:S02]  /*33c0*/  LDG.E.64 R2, desc[UR36][R2.64] ;  /* 0x0000002402027981 */ /* 0x000ea4000c1e1b00 */
[----:B--2---:R0:W1:Y:S02]  /*33d0*/  I2F.U64 R0, R2 ;  /* 0x0000000200007312 */ /* 0x0040640000301000 */
[----:B01----:R-:W-:Y:S05]  /*33e0*/  BRA `(.L_x_7122) ;  /* 0x0000000000087947 */ /* 0x003fea0003800000 */
.L_x_7141:
[----:B------:R-:W2:Y:S02]  /*33f0*/  LDG.E R0, desc[UR36][R2.64] ;  /* 0x0000002402007981 */ /* 0x000ea4000c1e1900 */
[----:B--2---:R-:W-:-:S07]  /*3400*/  I2FP.F32.U32 R0, R0 ;  /* 0x0000000000007245 */ /* 0x004fce0000201000 */
.L_x_7122:
[----:B------:R-:W-:Y:S05]  /*3410*/  BSYNC.RECONVERGENT B6 ;  /* 0x0000000000067941 */ /* 0x000fea0003800200 */
.L_x_7116:
[----:B------:R-:W0:Y:S01]  /*3420*/  LDCU.64 UR4, c[0x0][0x600] ;  /* 0x0000c000ff0477ac */ /* 0x000e220008000a00 */
[----:B------:R-:W-:Y:S01]  /*3430*/  IMAD.MOV.U32 R4, RZ, RZ, RZ ;  /* 0x000000ffff047224 */ /* 0x000fe200078e00ff */
[----:B------:R-:W1:Y:S01]  /*3440*/  LDCU.64 UR6, c[0x0][0x5e8] ;  /* 0x0000bd00ff0677ac */ /* 0x000e620008000a00 */
[C---:B0-2--5:R-:W-:Y:S01]  /*3450*/  FSETP.GEU.FTZ.AND P1, PT, R0.reuse, UR4, PT ;  /* 0x0000000400007c0b */ /* 0x065fe2000bf3e000 */
[----:B------:R-:W-:Y:S01]  /*3460*/  ULOP3.LUT UR4, UR40, 0xff, URZ, 0xc0, !UPT ;  /* 0x000000ff28047892 */ /* 0x000fe2000f8ec0ff */
[----:B------:R-:W-:-:S03]  /*3470*/  FSETP.GT.FTZ.AND P0, PT, R0, UR5, PT ;  /* 0x0000000500007c0b */ /* 0x000fc6000bf14000 */
[----:B------:R-:W-:Y:S01]  /*3480*/  UISETP.GT.AND UP0, UPT, UR4, 0x9, UPT ;  /* 0x000000090400788c */ /* 0x000fe2000bf04270 */
[----:B------:R-:W-:Y:S02]  /*3490*/  PLOP3.LUT P0, PT, P1, P0, PT, 0x8f, 0xf8 ;  /* 0x0000000000f8781c */ /* 0x000fe40000f01177 */
[----:B-1--4-:R-:W-:-:S11]  /*34a0*/  IADD3 R2, P1, PT, R16, UR6, RZ ;  /* 0x0000000610027c10 */ /* 0x012fd6000ff3e0ff */
[----:B------:R-:W-:-:S04]  /*34b0*/  @!P0 FADD.FTZ R3, -R0, 1 ;  /* 0x3f80000000038421 */ /* 0x000fc80000010100 */
[----:B------:R-:W-:Y:S01]  /*34c0*/  @!P0 FMUL.FTZ R0, R3, R0 ;  /* 0x0000000003008220 */ /* 0x000fe20000410000 */
[----:B------:R-:W-:-:S05]  /*34d0*/  IMAD.X R3, RZ, RZ, UR7, P1 ;  /* 0x00000007ff037e24 */ /* 0x000fca00088e06ff */
[----:B------:R-:W3:Y:S02]  /*34e0*/  @!P0 MUFU.RCP R0, R0 ;  /* 0x0000000000008308 */ /* 0x000ee40000001000 */
[----:B---3--:R-:W-:Y:S01]  /*34f0*/  @!P0 FMUL.FTZ R4, R0, R19 ;  /* 0x0000001300048220 */ /* 0x008fe20000410000 */
        /* <DEDUP_REMOVED lines=12> */
.L_x_7148:
[----:B------:R-:W0:Y:S02]  /*35c0*/  F2I.S64.TRUNC R4, R4 ;  /* 0x0000000400047311 */ /* 0x000e24000020d900 */
[----:B0-----:R-:W-:-:S05]  /*35d0*/  MOV R7, R4 ;  /* 0x0000000400077202 */ /* 0x001fca0000000f00 */
[----:B------:R0:W-:Y:S01]  /*35e0*/  STG.E.U8 desc[UR36][R2.64], R7 ;  /* 0x0000000702007986 */ /* 0x0001e2000c101124 */
[----:B------:R-:W-:Y:S05]  /*35f0*/  BRA `(.L_x_7150) ;  /* 0x0000000c002c7947 */ /* 0x000fea0003800000 */
.L_x_7147:
        /* <DEDUP_REMOVED lines=9> */
.L_x_7152:
[----:B------:R-:W0:Y:S02]  /*3690*/  F2I.FTZ.TRUNC.NTZ R5, R4 ;  /* 0x0000000400057305 */ /* 0x000e24000021f100 */
[----:B0-----:R0:W-:Y:S01]  /*36a0*/  STG.E desc[UR36][R2.64], R5 ;  /* 0x0000000502007986 */ /* 0x0011e2000c101924 */
[----:B------:R-:W-:Y:S05]  /*36b0*/  BRA `(.L_x_7150) ;  /* 0x0000000800fc7947 */ /* 0x000fea0003800000 */
.L_x_7151:
[----:B------:R-:W0:Y:S02]  /*36c0*/  F2I.FTZ.TRUNC.NTZ R5, R4 ;  /* 0x0000000400057305 */ /* 0x000e24000021f100 */
[----:B0-----:R0:W-:Y:S01]  /*36d0*/  STG.E.U16 desc[UR36][R2.64], R5 ;  /* 0x0000000502007986 */ /* 0x0011e2000c101524 */
[----:B------:R-:W-:Y:S05]  /*36e0*/  BRA `(.L_x_7150) ;  /* 0x0000000800f07947 */ /* 0x000fea0003800000 */
.L_x_7146:
        /* <DEDUP_REMOVED lines=8> */
.L_x_7154:
[----:B------:R-:W-:-:S05]  /*3770*/  F2FP.F16.F32.PACK_AB R4, RZ, R4 ;  /* 0x00000004ff04723e */ /* 0x000fca00000000ff */
[----:B------:R0:W-:Y:S01]  /*3780*/  STG.E.U16 desc[UR36][R2.64], R4 ;  /* 0x0000000402007986 */ /* 0x0001e2000c101524 */
[----:B------:R-:W-:Y:S05]  /*3790*/  BRA `(.L_x_7150) ;  /* 0x0000000800c47947 */ /* 0x000fea0003800000 */
.L_x_7153:
        /* <DEDUP_REMOVED lines=9> */
.L_x_7156:
[----:B------:R-:W-:-:S04]  /*3830*/  F2FP.F16.F32.PACK_AB R5, RZ, R4 ;  /* 0x00000004ff05723e */ /* 0x000fc800000000ff */
[----:B------:R-:W-:-:S05]  /*3840*/  PRMT R5, R5, 0x5410, RZ ;  /* 0x0000541005057816 */ /* 0x000fca00000000ff */
[----:B------:R2:W-:Y:S01]  /*3850*/  STG.E desc[UR36][R2.64], R5 ;  /* 0x0000000502007986 */ /* 0x0005e2000c101924 */
[----:B------:R-:W-:Y:S05]  /*3860*/  BRA `(.L_x_7150) ;  /* 0x0000000800907947 */ /* 0x000fea0003800000 */
.L_x_7155:
[----:B------:R-:W-:-:S06]  /*3870*/  FMUL.FTZ R4, R4, 1 ;  /* 0x3f80000004047820 */ /* 0x000fcc0000410000 */
[----:B------:R-:W0:Y:S02]  /*3880*/  F2F.F64.F32 R4, R4 ;  /* 0x0000000400047310 */ /* 0x000e240000201800 */
[----:B0-----:R4:W-:Y:S01]  /*3890*/  STG.E.64 desc[UR36][R2.64], R4 ;  /* 0x0000000402007986 */ /* 0x0019e2000c101b24 */
[----:B------:R-:W-:Y:S05]  /*38a0*/  BRA `(.L_x_7150) ;  /* 0x0000000800807947 */ /* 0x000fea0003800000 */
.L_x_7145:
        /* <DEDUP_REMOVED lines=12> */
.L_x_7159:
[----:B------:R-:W-:Y:S01]  /*3970*/  FMUL.FTZ R4, R4, 1 ;  /* 0x3f80000004047820 */ /* 0x000fe20000410000 */
[----:B------:R-:W-:-:S05]  /*3980*/  CS2R R6, SRZ ;  /* 0x0000000000067805 */ /* 0x000fca000001ff00 */
[----:B------:R-:W0:Y:S02]  /*3990*/  F2F.F64.F32 R4, R4 ;  /* 0x0000000400047310 */ /* 0x000e240000201800 */
[----:B0-----:R0:W-:Y:S01]  /*39a0*/  STG.E.128 desc[UR36][R2.64], R4 ;  /* 0x0000000402007986 */ /* 0x0011e2000c101d24 */
[----:B------:R-:W-:Y:S05]  /*39b0*/  BRA `(.L_x_7150) ;  /* 0x00000008003c7947 */ /* 0x000fea0003800000 */
.L_x_7158:
        /* <DEDUP_REMOVED lines=18> */
.L_x_7163:
[----:B------:R-:W-:Y:S05]  /*3ae0*/  BSYNC.RECONVERGENT B0 ;  /* 0x0000000000007941 */ /* 0x000fea0003800200 */
.L_x_7162:
[----:B------:R-:W-:-:S05]  /*3af0*/  LOP3.LUT R7, R0, 0x80, R7, 0xf8, !PT ;  /* 0x0000008000077812 */ /* 0x000fca00078ef807 */
[----:B------:R0:W-:Y:S01]  /*3b00*/  STG.E.U8 desc[UR36][R2.64], R7 ;  /* 0x0000000702007986 */ /* 0x0001e2000c101124 */
[----:B------:R-:W-:Y:S05]  /*3b10*/  BRA `(.L_x_7150) ;  /* 0x0000000400e47947 */ /* 0x000fea0003800000 */
.L_x_7161:
        /* <DEDUP_REMOVED lines=14> */
.L_x_7165:
[----:B------:R-:W-:Y:S05]  /*3c00*/  BSYNC.RECONVERGENT B0 ;  /* 0x0000000000007941 */ /* 0x000fea0003800200 */
.L_x_7164:
[----:B------:R-:W-:-:S05]  /*3c10*/  LOP3.LUT R5, R0, 0x80, R7, 0xf8, !PT ;  /* 0x0000008000057812 */ /* 0x000fca00078ef807 */
[----:B------:R0:W-:Y:S01]  /*3c20*/  STG.E.U8 desc[UR36][R2.64], R5 ;  /* 0x0000000502007986 */ /* 0x0001e2000c101124 */
[----:B------:R-:W-:Y:S05]  /*3c30*/  BRA `(.L_x_7150) ;  /* 0x00000004009c7947 */ /* 0x000fea0003800000 */
.L_x_7160:
[----:B------:R-:W-:-:S05]  /*3c40*/  F2FP.BF16.F32.PACK_AB R4, RZ, R4 ;  /* 0x00000004ff04723e */ /* 0x000fca00000010ff */
[----:B------:R0:W-:Y:S01]  /*3c50*/  STG.E.U16 desc[UR36][R2.64], R4 ;  /* 0x0000000402007986 */ /* 0x0001e2000c101524 */
[----:B------:R-:W-:Y:S05]  /*3c60*/  BRA `(.L_x_7150) ;  /* 0x0000000400907947 */ /* 0x000fea0003800000 */
.L_x_7157:
        /* <DEDUP_REMOVED lines=11> */
.L_x_7168:
        /* <DEDUP_REMOVED lines=12> */
.L_x_7171:
[----:B------:R-:W-:-:S04]  /*3de0*/  SHF.R.U32.HI R0, RZ, 0x14, R4 ;  /* 0x00000014ff007819 */ /* 0x000fc80000011604 */
[----:B------:R-:W-:-:S04]  /*3df0*/  LOP3.LUT R5, R0, 0x1, RZ, 0xc0, !PT ;  /* 0x0000000100057812 */ /* 0x000fc800078ec0ff */
[----:B------:R-:W-:-:S04]  /*3e00*/  IADD3 R0, PT, PT, R4, 0x487ffff, R5 ;  /* 0x0487ffff04007810 */ /* 0x000fc80007ffe005 */
[----:B------:R-:W-:-:S04]  /*3e10*/  SHF.R.U32.HI R0, RZ, 0x14, R0 ;  /* 0x00000014ff007819 */ /* 0x000fc80000011600 */
[----:B------:R-:W-:-:S07]  /*3e20*/  LOP3.LUT R5, R0, 0xff, RZ, 0xc0, !PT ;  /* 0x000000ff00057812 */ /* 0x000fce00078ec0ff */
.L_x_7172:
[----:B------:R-:W-:-:S04]  /*3e30*/  SHF.R.U32.HI R4, RZ, 0x18, R4 ;  /* 0x00000018ff047819 */ /* 0x000fc80000011604 */
[----:B------:R-:W-:-:S04]  /*3e40*/  LOP3.LUT R5, R5, 0x80, R4, 0xf8, !PT ;  /* 0x0000008005057812 */ /* 0x000fc800078ef804 */
[----:B------:R-:W-:-:S07]  /*3e50*/  PRMT R0, R5, 0x7610, R0 ;  /* 0x0000761005007816 */ /* 0x000fce0000000000 */
.L_x_7170:
[----:B------:R-:W-:Y:S05]  /*3e60*/  BSYNC.RECONVERGENT B0 ;  /* 0x0000000000007941 */ /* 0x000fea0003800200 */
.L_x_7169:
[----:B------:R0:W-:Y:S01]  /*3e70*/  STG.E.U8 desc[UR36][R2.64], R0 ;  /* 0x0000000002007986 */ /* 0x0001e2000c101124 */
[----:B------:R-:W-:Y:S05]  /*3e80*/  BRA `(.L_x_7150) ;  /* 0x0000000400087947 */ /* 0x000fea0003800000 */
.L_x_7167:
        /* <DEDUP_REMOVED lines=12> */
.L_x_7175:
[----:B------:R-:W-:-:S04]  /*3f50*/  SHF.R.U32.HI R0, RZ, 0x15, R4 ;  /* 0x00000015ff007819 */ /* 0x000fc80000011604 */
[----:B------:R-:W-:-:S04]  /*3f60*/  LOP3.LUT R5, R0, 0x1, RZ, 0xc0, !PT ;  /* 0x0000000100057812 */ /* 0x000fc800078ec0ff */
[----:B------:R-:W-:-:S04]  /*3f70*/  IADD3 R0, PT, PT, R4, 0x88fffff, R5 ;  /* 0x088fffff04007810 */ /* 0x000fc80007ffe005 */
[----:B------:R-:W-:-:S04]  /*3f80*/  SHF.R.U32.HI R0, RZ, 0x15, R0 ;  /* 0x00000015ff007819 */ /* 0x000fc80000011600 */
[----:B------:R-:W-:-:S07]  /*3f90*/  LOP3.LUT R5, R0, 0xff, RZ, 0xc0, !PT ;  /* 0x000000ff00057812 */ /* 0x000fce00078ec0ff */
.L_x_7176:
[----:B------:R-:W-:-:S04]  /*3fa0*/  SHF.R.U32.HI R4, RZ, 0x18, R4 ;  /* 0x00000018ff047819 */ /* 0x000fc80000011604 */
[----:B------:R-:W-:-:S04]  /*3fb0*/  LOP3.LUT R5, R5, 0x80, R4, 0xf8, !PT ;  /* 0x0000008005057812 */ /* 0x000fc800078ef804 */
[----:B------:R-:W-:-:S07]  /*3fc0*/  PRMT R0, R5, 0x7610, R0 ;  /* 0x0000761005007816 */ /* 0x000fce0000000000 */
.L_x_7174:
[----:B------:R-:W-:Y:S05]  /*3fd0*/  BSYNC.RECONVERGENT B0 ;  /* 0x0000000000007941 */ /* 0x000fea0003800200 */
.L_x_7173:
[----:B------:R0:W-:Y:S01]  /*3fe0*/  STG.E.U8 desc[UR36][R2.64], R0 ;  /* 0x0000000002007986 */ /* 0x0001e2000c101124 */
[----:B------:R-:W-:Y:S05]  /*3ff0*/  BRA `(.L_x_7150) ;  /* 0x0000000000ac7947 */ /* 0x000fea0003800000 */
.L_x_7166:
[----:B------:R-:W-:-:S09]  /*4000*/  UISETP.NE.AND UP0, UPT, UR4, 0x1c, UPT ;  /* 0x0000001c0400788c */ /* 0x000fd2000bf05270 */
[----:B------:R-:W-:Y:S05]  /*4010*/  BRA.U !UP0, `(.L_x_7177) ;  /* 0x00000001089c7547 */ /* 0x000fea000b800000 */
[----:B------:R-:W-:-:S09]  /*4020*/  UISETP.NE.AND UP0, UPT, UR4, 0x1d, UPT ;  /* 0x0000001d0400788c */ /* 0x000fd2000bf05270 */
[----:B------:R-:W-:Y:S05]  /*4030*/  BRA.U !UP0, `(.L_x_7178) ;  /* 0x0000000108887547 */ /* 0x000fea000b800000 */
[----:B------:R-:W-:-:S09]  /*4040*/  UISETP.NE.AND UP0, UPT, UR4, 0x2c, UPT ;  /* 0x0000002c0400788c */ /* 0x000fd2000bf05270 */
[----:B------:R-:W-:Y:S05]  /*4050*/  BRA.U !UP0, `(.L_x_7179) ;  /* 0x0000000108447547 */ /* 0x000fea000b800000 */
.L_x_7149:
        /* <DEDUP_REMOVED lines=16> */
.L_x_7180:
[----:B------:R-:W-:Y:S05]  /*4160*/  BRA `(.L_x_7150) ;  /* 0x0000000000507947 */ /* 0x000fea0003800000 */
.L_x_7179:
        /* <DEDUP_REMOVED lines=15> */
.L_x_7178:
[----:B------:R-:W0:Y:S02]  /*4260*/  F2I.U64.TRUNC R4, R4 ;  /* 0x0000000400047311 */ /* 0x000e24000020d800 */
[----:B0-----:R0:W-:Y:S01]  /*4270*/  STG.E.64 desc[UR36][R2.64], R4 ;  /* 0x0000000402007986 */ /* 0x0011e2000c101b24 */
[----:B------:R-:W-:Y:S05]  /*4280*/  BRA `(.L_x_7150) ;  /* 0x0000000000087947 */ /* 0x000fea0003800000 */
.L_x_7177:
[----:B------:R-:W0:Y:S02]  /*4290*/  F2I.FTZ.U32.TRUNC.NTZ R5, R4 ;  /* 0x0000000400057305 */ /* 0x000e24000021f000 */
[----:B0-----:R0:W-:Y:S02]  /*42a0*/  STG.E desc[UR36][R2.64], R5 ;  /* 0x0000000502007986 */ /* 0x0011e4000c101924 */
.L_x_7150:
[----:B------:R-:W-:-:S07]  /*42b0*/  VIADD R17, R17, 0x80 ;  /* 0x0000008011117836 */ /* 0x000fce0000000000 */
.L_x_7085:
[----:B------:R-:W-:Y:S05]  /*42c0*/  BSYNC.RECONVERGENT B7 ;  /* 0x0000000000077941 */ /* 0x000fea0003800200 */
.L_x_7084:
        /* <DEDUP_REMOVED lines=358> */
.L_x_7183:
        /* <DEDUP_REMOVED lines=18> */
.L_x_7188:
[----:B------:R-:W2:Y:S02]  /*5a50*/  LDG.E.U8 R2, desc[UR36][R2.64] ;  /* 0x0000002402027981 */ /* 0x000ea4000c1e1100 */
[----:B--2---:R-:W-:Y:S01]  /*5a60*/  I2FP.F32.U32 R19, R2 ;  /* 0x0000000200137245 */ /* 0x004fe20000201000 */
[----:B------:R-:W-:Y:S06]  /*5a70*/  BRA `(.L_x_7190) ;  /* 0x0000000c00447947 */ /* 0x000fec0003800000 */
.L_x_7187:
        /* <DEDUP_REMOVED lines=9> */
.L_x_7192:
[----:B------:R-:W2:Y:S02]  /*5b10*/  LDG.E R2, desc[UR36][R2.64] ;  /* 0x0000002402027981 */ /* 0x000ea4000c1e1900 */
[----:B--2---:R-:W-:Y:S01]  /*5b20*/  I2FP.F32.S32 R19, R2 ;  /* 0x0000000200137245 */ /* 0x004fe20000201400 */
[----:B------:R-:W-:Y:S06]  /*5b30*/  BRA `(.L_x_7190) ;  /* 0x0000000c00147947 */ /* 0x000fec0003800000 */
.L_x_7191:
[----:B------:R-:W2:Y:S02]  /*5b40*/  LDG.E.U16 R2, desc[UR36][R2.64] ;  /* 0x0000002402027981 */ /* 0x000ea4000c1e1500 */
[----:B--2---:R0:W1:Y:S01]  /*5b50*/  I2F.S16 R19, R2 ;  /* 0x0000000200137306 */ /* 0x0040620000101400 */
[----:B------:R-:W-:Y:S05]  /*5b60*/  BRA `(.L_x_7190) ;  /* 0x0000000c00087947 */ /* 0x000fea0003800000 */
.L_x_7186:
        /* <DEDUP_REMOVED lines=8> */
.L_x_7194:
[----:B------:R-:W2:Y:S02]  /*5bf0*/  LDG.E.U16 R2, desc[UR36][R2.64] ;  /* 0x0000002402027981 */ /* 0x000ea4000c1e1500 */
[----:B--2---:R-:W-:Y:S01]  /*5c00*/  HADD2.F32 R19, -RZ, R2.H0_H0 ;  /* 0x20000002ff137230 */ /* 0x004fe20000004100 */
[----:B------:R-:W-:Y:S06]  /*5c10*/  BRA `(.L_x_7190) ;  /* 0x0000000800dc7947 */ /* 0x000fec0003800000 */
.L_x_7193:
        /* <DEDUP_REMOVED lines=8> */
.L_x_7196:
[----:B------:R-:W2:Y:S02]  /*5ca0*/  LDG.E.U16 R2, desc[UR36][R2.64] ;  /* 0x0000002402027981 */ /* 0x000ea4000c1e1500 */
[----:B--2---:R-:W-:Y:S01]  /*5cb0*/  HADD2.F32 R19, -RZ, R2.H0_H0 ;  /* 0x20000002ff137230 */ /* 0x004fe20000004100 */
[----:B------:R-:W-:Y:S06]  /*5cc0*/  BRA `(.L_x_7190) ;  /* 0x0000000800b07947 */ /* 0x000fec0003800000 */
.L_x_7195:
        /* <DEDUP_REMOVED lines=11> */
.L_x_7185:
        /* <DEDUP_REMOVED lines=12> */
.L_x_7199:
        /* <DEDUP_REMOVED lines=11> */
.L_x_7198:
        /* <DEDUP_REMOVED lines=25> */
.L_x_7201:
        /* <DEDUP_REMOVED lines=12> */
.L_x_7200:
[----:B------:R-:W2:Y:S02]  /*6140*/  LDG.E.U16 R2, desc[UR36][R2.64] ;  /* 0x0000002402027981 */ /* 0x000ea4000c1e1500 */
[----:B--2---:R-:W-:Y:S01]  /*6150*/  IMAD.U32 R19, R2, 0x10000, RZ ;  /* 0x0001000002137824 */ /* 0x004fe200078e00ff */
[----:B------:R-:W-:Y:S06]  /*6160*/  BRA `(.L_x_7190) ;  /* 0x0000000400887947 */ /* 0x000fec0003800000 */
.L_x_7197:
        /* <DEDUP_REMOVED lines=11> */
.L_x_7204:
        /* <DEDUP_REMOVED lines=20> */
.L_x_7206:
[----:B------:R-:W-:Y:S05]  /*6360*/  BSYNC.RECONVERGENT B0 ;  /* 0x0000000000007941 */ /* 0x000fea0003800200 */
.L_x_7205:
[----:B------:R-:W-:Y:S01]  /*6370*/  IMAD.SHL.U32 R0, R0, 0x100000, RZ ;  /* 0x0010000000007824 */ /* 0x000fe200078e00ff */
[----:B------:R-:W-:-:S04]  /*6380*/  LEA R2, R2, 0x3b800000, 0x17 ;  /* 0x3b80000002027811 */ /* 0x000fc800078eb8ff */
[----:B------:R-:W-:Y:S01]  /*6390*/  LOP3.LUT R19, R2, R0, R19, 0xfe, !PT ;  /* 0x0000000002137212 */ /* 0x000fe200078efe13 */
[----:B------:R-:W-:Y:S06]  /*63a0*/  BRA `(.L_x_7190) ;  /* 0x0000000000f87947 */ /* 0x000fec0003800000 */
.L_x_7203:
        /* <DEDUP_REMOVED lines=20> */
.L_x_7208:
[----:B------:R-:W-:Y:S05]  /*64f0*/  BSYNC.RECONVERGENT B0 ;  /* 0x0000000000007941 */ /* 0x000fea0003800200 */
.L_x_7207:
[----:B------:R-:W-:Y:S02]  /*6500*/  SHF.L.U32 R0, R0, 0x15, RZ ;  /* 0x0000001500007819 */ /* 0x000fe400000006ff */
[----:B------:R-:W-:-:S04]  /*6510*/  LEA R2, R2, 0x37800000, 0x17 ;  /* 0x3780000002027811 */ /* 0x000fc800078eb8ff */
[----:B------:R-:W-:Y:S01]  /*6520*/  LOP3.LUT R19, R2, R0, R19, 0xfe, !PT ;  /* 0x0000000002137212 */ /* 0x000fe200078efe13 */
[----:B------:R-:W-:Y:S06]  /*6530*/  BRA `(.L_x_7190) ;  /* 0x0000000000947947 */ /* 0x000fec0003800000 */
.L_x_7202:
        /* <DEDUP_REMOVED lines=14> */
.L_x_7189:
        /* <DEDUP_REMOVED lines=16> */
.L_x_7211:
[----:B------:R-:W-:Y:S01]  /*6720*/  IMAD.MOV.U32 R19, RZ, RZ, RZ ;  /* 0x000000ffff137224 */ /* 0x000fe200078e00ff */
[----:B------:R-:W-:Y:S06]  /*6730*/  BRA `(.L_x_7190) ;  /* 0x0000000000147947 */ /* 0x000fec0003800000 */
.L_x_7210:
[----:B------:R-:W2:Y:S02]  /*6740*/  LDG.E.64 R2, desc[UR36][R2.64] ;  /* 0x0000002402027981 */ /* 0x000ea4000c1e1b00 */
[----:B--2---:R0:W1:Y:S02]  /*6750*/  I2F.U64 R19, R2 ;  /* 0x0000000200137312 */ /* 0x0040640000301000 */
[----:B01----:R-:W-:Y:S05]  /*6760*/  BRA `(.L_x_7190) ;  /* 0x0000000000087947 */ /* 0x003fea0003800000 */
.L_x_7209:
[----:B------:R-:W2:Y:S02]  /*6770*/  LDG.E R2, desc[UR36][R2.64] ;  /* 0x0000002402027981 */ /* 0x000ea4000c1e1900 */
[----:B--2---:R-:W-:-:S07]  /*6780*/  I2FP.F32.U32 R19, R2 ;  /* 0x0000000200137245 */ /* 0x004fce0000201000 */
.L_x_7190:
[----:B------:R-:W-:Y:S05]  /*6790*/  BSYNC.RECONVERGENT B6 ;  /* 0x0000000000067941 */ /* 0x000fea0003800200 */
.L_x_7184:
        /* <DEDUP_REMOVED lines=18> */
.L_x_7216:
[----:B------:R-:W2:Y:S02]  /*68c0*/  LDG.E.U8 R0, desc[UR36][R2.64] ;  /* 0x0000002402007981 */ /* 0x000ea4000c1e1100 */
[----:B--2---:R-:W-:Y:S01]  /*68d0*/  I2FP.F32.U32 R0, R0 ;  /* 0x0000000000007245 */ /* 0x004fe20000201000 */
[----:B------:R-:W-:Y:S06]  /*68e0*/  BRA `(.L_x_7218) ;  /* 0x0000000c00447947 */ /* 0x000fec0003800000 */
.L_x_7215:
        /* <DEDUP_REMOVED lines=9> */
.L_x_7220:
[----:B------:R-:W2:Y:S02]  /*6980*/  LDG.E R0, desc[UR36][R2.64] ;  /* 0x0000002402007981 */ /* 0x000ea4000c1e1900 */
[----:B--2---:R-:W-:Y:S01]  /*6990*/  I2FP.F32.S32 R0, R0 ;  /* 0x0000000000007245 */ /* 0x004fe20000201400 */
[----:B------:R-:W-:Y:S06]  /*69a0*/  BRA `(.L_x_7218) ;  /* 0x0000000c00147947 */ /* 0x000fec0003800000 */
.L_x_7219:
[----:B------:R-:W2:Y:S02]  /*69b0*/  LDG.E.U16 R0, desc[UR36][R2.64] ;  /* 0x0000002402007981 */ /* 0x000ea4000c1e1500 */
[----:B--2---:R-:W0:Y:S01]  /*69c0*/  I2F.S16 R0, R0 ;  /* 0x0000000000007306 */ /* 0x004e220000101400 */
[----:B------:R-:W-:Y:S05]  /*69d0*/  BRA `(.L_x_7218) ;  /* 0x0000000c00087947 */ /* 0x000fea0003800000 */
.L_x_7214:
        /* <DEDUP_REMOVED lines=8> */
.L_x_7222:
[----:B------:R-:W2:Y:S02]  /*6a60*/  LDG.E.U16 R0, desc[UR36][R2.64] ;  /* 0x0000002402007981 */ /* 0x000ea4000c1e1500 */
[----:B--2---:R-:W-:Y:S01]  /*6a70*/  HADD2.F32 R0, -RZ, R0.H0_H0 ;  /* 0x20000000ff007230 */ /* 0x004fe20000004100 */
[----:B------:R-:W-:Y:S06]  /*6a80*/  BRA `(.L_x_7218) ;  /* 0x0000000800dc7947 */ /* 0x000fec0003800000 */
.L_x_7221:
        /* <DEDUP_REMOVED lines=8> */
.L_x_7224:
[----:B------:R-:W2:Y:S02]  /*6b10*/  LDG.E.U16 R0, desc[UR36][R2.64] ;  /* 0x0000002402007981 */ /* 0x000ea4000c1e1500 */
[----:B--2---:R-:W-:Y:S01]  /*6b20*/  HADD2.F32 R0, -RZ, R0.H0_H0 ;  /* 0x20000000ff007230 */ /* 0x004fe20000004100 */
[----:B------:R-:W-:Y:S06]  /*6b30*/  BRA `(.L_x_7218) ;  /* 0x0000000800b07947 */ /* 0x000fec0003800000 */
.L_x_7223:
        /* <DEDUP_REMOVED lines=11> */
.L_x_7213:
        /* <DEDUP_REMOVED lines=12> */
.L_x_7227:
        /* <DEDUP_REMOVED lines=11> */
.L_x_7226:
        /* <DEDUP_REMOVED lines=25> */
.L_x_7229:
        /* <DEDUP_REMOVED lines=12> */
.L_x_7228:
[----:B------:R-:W2:Y:S02]  /*6fb0*/  LDG.E.U16 R0, desc[UR36][R2.64] ;  /* 0x0000002402007981 */ /* 0x000ea4000c1e1500 */
[----:B--2---:R-:W-:Y:S01]  /*6fc0*/  SHF.L.U32 R0, R0, 0x10, RZ ;  /* 0x0000001000007819 */ /* 0x004fe200000006ff */
[----:B------:R-:W-:Y:S06]  /*6fd0*/  BRA `(.L_x_7218) ;  /* 0x0000000400887947 */ /* 0x000fec0003800000 */
.L_x_7225:
        /* <DEDUP_REMOVED lines=11> */
.L_x_7232:
        /* <DEDUP_REMOVED lines=20> */
.L_x_7234:
[----:B------:R-:W-:Y:S05]  /*71d0*/  BSYNC.RECONVERGENT B0 ;  /* 0x0000000000007941 */ /* 0x000fea0003800200 */
.L_x_7233:
[----:B------:R-:W-:Y:S01]  /*71e0*/  IMAD.SHL.U32 R0, R0, 0x100000, RZ ;  /* 0x0010000000007824 */ /* 0x000fe200078e00ff */
[----:B------:R-:W-:-:S04]  /*71f0*/  LEA R2, R2, 0x3b800000, 0x17 ;  /* 0x3b80000002027811 */ /* 0x000fc800078eb8ff */
[----:B------:R-:W-:Y:S01]  /*7200*/  LOP3.LUT R0, R2, R0, R7, 0xfe, !PT ;  /* 0x0000000002007212 */ /* 0x000fe200078efe07 */
[----:B------:R-:W-:Y:S06]  /*7210*/  BRA `(.L_x_7218) ;  /* 0x0000000000f87947 */ /* 0x000fec0003800000 */
.L_x_7231:
        /* <DEDUP_REMOVED lines=20> */
.L_x_7236:
[----:B------:R-:W-:Y:S05]  /*7360*/  BSYNC.RECONVERGENT B0 ;  /* 0x0000000000007941 */ /* 0x000fea0003800200 */
.L_x_7235:
[----:B------:R-:W-:Y:S01]  /*7370*/  IMAD.SHL.U32 R0, R0, 0x200000, RZ ;  /* 0x0020000000007824 */ /* 0x000fe200078e00ff */
[----:B------:R-:W-:-:S04]  /*7380*/  LEA R2, R2, 0x37800000, 0x17 ;  /* 0x3780000002027811 */ /* 0x000fc800078eb8ff */
[----:B------:R-:W-:Y:S01]  /*7390*/  LOP3.LUT R0, R2, R0, R7, 0xfe, !PT ;  /* 0x0000000002007212 */ /* 0x000fe200078efe07 */
[----:B------:R-:W-:Y:S06]  /*73a0*/  BRA `(.L_x_7218) ;  /* 0x0000000000947947 */ /* 0x000fec0003800000 */
.L_x_7230:
        /* <DEDUP_REMOVED lines=14> */
.L_x_7217:
        /* <DEDUP_REMOVED lines=16> */
.L_x_7239:
[----:B------:R-:W-:Y:S01]  /*7590*/  IMAD.MOV.U32 R0, RZ, RZ, RZ ;  /* 0x000000ffff007224 */ /* 0x000fe200078e00ff */
[----:B------:R-:W-:Y:S06]  /*75a0*/  BRA `(.L_x_7218) ;  /* 0x0000000000147947 */ /* 0x000fec0003800000 */
.L_x_7238:
[----:B------:R-:W2:Y:S02]  /*75b0*/  LDG.E.64 R2, desc[UR36][R2.64] ;  /* 0x0000002402027981 */ /* 0x000ea4000c1e1b00 */
[----:B--2---:R0:W2:Y:S02]  /*75c0*/  I2F.U64 R0, R2 ;  /* 0x0000000200007312 */ /* 0x0040a40000301000 */
[----:B0-2---:R-:W-:Y:S05]  /*75d0*/  BRA `(.L_x_7218) ;  /* 0x0000000000087947 */ /* 0x005fea0003800000 */
.L_x_7237:
[----:B------:R-:W2:Y:S02]  /*75e0*/  LDG.E R0, desc[UR36][R2.64] ;  /* 0x0000002402007981 */ /* 0x000ea4000c1e1900 */
[----:B--2---:R-:W-:-:S07]  /*75f0*/  I2FP.F32.U32 R0, R0 ;  /* 0x0000000000007245 */ /* 0x004fce0000201000 */
.L_x_7218:
[----:B------:R-:W-:Y:S05]  /*7600*/  BSYNC.RECONVERGENT B6 ;  /* 0x0000000000067941 */ /* 0x000fea0003800200 */
.L_x_7212:
[----:B------:R-:W0:Y:S01]  /*7610*/  LDCU.64 UR4, c[0x0][0x600] ;  /* 0x0000c000ff0477ac */ /* 0x000e220008000a00 */
[----:B------:R-:W-:Y:S01]  /*7620*/  MOV R4, RZ ;  /* 0x000000ff00047202 */ /* 0x000fe20000000f00 */
[----:B------:R-:W-:-:S04]  /*7630*/  ULOP3.LUT UR6, UR40, 0xff, URZ, 0xc0, !UPT ;  /* 0x000000ff28067892 */ /* 0x000fc8000f8ec0ff */
[----:B------:R-:W-:Y:S01]  /*7640*/  UISETP.GT.AND UP0, UPT, UR6, 0x9, UPT ;  /* 0x000000090600788c */ /* 0x000fe2000bf04270 */
[C---:B0----5:R-:W-:Y:S02]  /*7650*/  FSETP.GEU.FTZ.AND P1, PT, R0.reuse, UR4, PT ;  /* 0x0000000400007c0b */ /* 0x061fe4000bf3e000 */
[----:B------:R-:W-:Y:S01]  /*7660*/  FSETP.GT.FTZ.AND P0, PT, R0, UR5, PT ;  /* 0x0000000500007c0b */ /* 0x000fe2000bf14000 */
[----:B------:R-:W4:Y:S03]  /*7670*/  LDCU.64 UR4, c[0x0][0x5e8] ;  /* 0x0000bd00ff0477ac */ /* 0x000f260008000a00 */
[----:B------:R-:W-:-:S13]  /*7680*/  PLOP3.LUT P0, PT, P1, P0, PT, 0x8f, 0xf8 ;  /* 0x0000000000f8781c */ /* 0x000fda0000f01177 */
[----:B--2---:R-:W-:Y:S01]  /*7690*/  @!P0 FADD.FTZ R3, -R0, 1 ;  /* 0x3f80000000038421 */ /* 0x004fe20000010100 */
[----:B----4-:R-:W-:-:S03]  /*76a0*/  IADD3 R2, P1, PT, R16, UR4, RZ ;  /* 0x0000000410027c10 */ /* 0x010fc6000ff3e0ff */
[----:B------:R-:W-:Y:S02]  /*76b0*/  @!P0 FMUL.FTZ R0, R3, R0 ;  /* 0x0000000003008220 */ /* 0x000fe40000410000 */
[----:B------:R-:W-:-:S04]  /*76c0*/  IMAD.X R3, RZ, RZ, UR5, P1 ;  /* 0x00000005ff037e24 */ /* 0x000fc800088e06ff */
[----:B------:R-:W1:Y:S02]  /*76d0*/  @!P0 MUFU.RCP R0, R0 ;  /* 0x0000000000008308 */ /* 0x000e640000001000 */
[----:B-1-3--:R-:W-:Y:S01]  /*76e0*/  @!P0 FMUL.FTZ R4, R0, R19 ;  /* 0x0000001300048220 */ /* 0x00afe20000410000 */
        /* <DEDUP_REMOVED lines=12> */
.L_x_7243:
[----:B------:R-:W0:Y:S02]  /*77b0*/  F2I.S64.TRUNC R4, R4 ;  /* 0x0000000400047311 */ /* 0x000e24000020d900 */
[----:B0-----:R-:W-:-:S05]  /*77c0*/  IMAD.MOV.U32 R7, RZ, RZ, R4 ;  /* 0x000000ffff077224 */ /* 0x001fca00078e0004 */
[----:B------:R0:W-:Y:S01]  /*77d0*/  STG.E.U8 desc[UR36][R2.64], R7 ;  /* 0x0000000702007986 */ /* 0x0001e2000c101124 */
[----:B------:R-:W-:Y:S05]  /*77e0*/  BRA `(.L_x_7245) ;  /* 0x0000000c00287947 */ /* 0x000fea0003800000 */
.L_x_7242:
        /* <DEDUP_REMOVED lines=9> */
.L_x_7247:
[----:B------:R-:W0:Y:S02]  /*7880*/  F2I.FTZ.TRUNC.NTZ R5, R4 ;  /* 0x0000000400057305 */ /* 0x000e24000021f100 */
[----:B0-----:R0:W-:Y:S01]  /*7890*/  STG.E desc[UR36][R2.64], R5 ;  /* 0x0000000502007986 */ /* 0x0011e2000c101924 */
[----:B------:R-:W-:Y:S05]  /*78a0*/  BRA `(.L_x_7245) ;  /* 0x0000000800f87947 */ /* 0x000fea0003800000 */
.L_x_7246:
[----:B------:R-:W0:Y:S02]  /*78b0*/  F2I.FTZ.TRUNC.NTZ R5, R4 ;  /* 0x0000000400057305 */ /* 0x000e24000021f100 */
[----:B0-----:R0:W-:Y:S01]  /*78c0*/  STG.E.U16 desc[UR36][R2.64], R5 ;  /* 0x0000000502007986 */ /* 0x0011e2000c101524 */
[----:B------:R-:W-:Y:S05]  /*78d0*/  BRA `(.L_x_7245) ;  /* 0x0000000800ec7947 */ /* 0x000fea0003800000 */
.L_x_7241:
        /* <DEDUP_REMOVED lines=8> */
.L_x_7249:
[----:B------:R-:W-:-:S05]  /*7960*/  F2FP.F16.F32.PACK_AB R4, RZ, R4 ;  /* 0x00000004ff04723e */ /* 0x000fca00000000ff */
[----:B------:R0:W-:Y:S01]  /*7970*/  STG.E.U16 desc[UR36][R2.64], R4 ;  /* 0x0000000402007986 */ /* 0x0001e2000c101524 */
[----:B------:R-:W-:Y:S05]  /*7980*/  BRA `(.L_x_7245) ;  /* 0x0000000800c07947 */ /* 0x000fea0003800000 */
.L_x_7248:
        /* <DEDUP_REMOVED lines=9> */
.L_x_7251:
[----:B------:R-:W-:-:S04]  /*7a20*/  F2FP.F16.F32.PACK_AB R5, RZ, R4 ;  /* 0x00000004ff05723e */ /* 0x000fc800000000ff */
[----:B------:R-:W-:-:S05]  /*7a30*/  PRMT R5, R5, 0x5410, RZ ;  /* 0x0000541005057816 */ /* 0x000fca00000000ff */
[----:B------:R0:W-:Y:S01]  /*7a40*/  STG.E desc[UR36][R2.64], R5 ;  /* 0x0000000502007986 */ /* 0x0001e2000c101924 */
[----:B------:R-:W-:Y:S05]  /*7a50*/  BRA `(.L_x_7245) ;  /* 0x00000008008c7947 */ /* 0x000fea0003800000 */
.L_x_7250:
[----:B------:R-:W-:-:S06]  /*7a60*/  FMUL.FTZ R4, R4, 1 ;  /* 0x3f80000004047820 */ /* 0x000fcc0000410000 */
[----:B------:R-:W0:Y:S02]  /*7a70*/  F2F.F64.F32 R4, R4 ;  /* 0x0000000400047310 */ /* 0x000e240000201800 */
[----:B0-----:R0:W-:Y:S01]  /*7a80*/  STG.E.64 desc[UR36][R2.64], R4 ;  /* 0x0000000402007986 */ /* 0x0011e2000c101b24 */
[----:B------:R-:W-:Y:S05]  /*7a90*/  BRA `(.L_x_7245) ;  /* 0x00000008007c7947 */ /* 0x000fea0003800000 */
.L_x_7240:
        /* <DEDUP_REMOVED lines=13> */
.L_x_7255:
        /* <DEDUP_REMOVED lines=16> */
.L_x_7258:
[----:B------:R-:W-:-:S04]  /*7c70*/  SHF.R.U32.HI R4, RZ, 0x18, R4 ;  /* 0x00000018ff047819 */ /* 0x000fc80000011604 */
[----:B------:R-:W-:-:S04]  /*7c80*/  LOP3.LUT R4, R5, 0x80, R4, 0xf8, !PT ;  /* 0x0000008005047812 */ /* 0x000fc800078ef804 */
[----:B------:R-:W-:-:S07]  /*7c90*/  PRMT R0, R4, 0x7610, R0 ;  /* 0x0000761004007816 */ /* 0x000fce0000000000 */
.L_x_7257:
[----:B------:R-:W-:Y:S05]  /*7ca0*/  BSYNC.RECONVERGENT B0 ;  /* 0x0000000000007941 */ /* 0x000fea0003800200 */
.L_x_7256:
[----:B------:R0:W-:Y:S01]  /*7cb0*/  STG.E.U8 desc[UR36][R2.64], R0 ;  /* 0x0000000002007986 */ /* 0x0001e2000c101124 */
[----:B------:R-:W-:Y:S05]  /*7cc0*/  BRA `(.L_x_7245) ;  /* 0x0000000400f07947 */ /* 0x000fea0003800000 */
.L_x_7254:
        /* <DEDUP_REMOVED lines=16> */
.L_x_7261:
[----:B------:R-:W-:-:S04]  /*7dd0*/  SHF.R.U32.HI R4, RZ, 0x18, R4 ;  /* 0x00000018ff047819 */ /* 0x000fc80000011604 */
[----:B------:R-:W-:-:S04]  /*7de0*/  LOP3.LUT R5, R5, 0x80, R4, 0xf8, !PT ;  /* 0x0000008005057812 */ /* 0x000fc800078ef804 */
[----:B------:R-:W-:-:S07]  /*7df0*/  PRMT R0, R5, 0x7610, R0 ;  /* 0x0000761005007816 */ /* 0x000fce0000000000 */
.L_x_7260:
[----:B------:R-:W-:Y:S05]  /*7e00*/  BSYNC.RECONVERGENT B0 ;  /* 0x0000000000007941 */ /* 0x000fea0003800200 */
.L_x_7259:
[----:B------:R0:W-:Y:S01]  /*7e10*/  STG.E.U8 desc[UR36][R2.64], R0 ;  /* 0x0000000002007986 */ /* 0x0001e2000c101124 */
[----:B------:R-:W-:Y:S05]  /*7e20*/  BRA `(.L_x_7245) ;  /* 0x0000000400987947 */ /* 0x000fea0003800000 */
.L_x_7253:
        /* <DEDUP_REMOVED lines=21> */
.L_x_7263:
[----:B------:R-:W0:Y:S02]  /*7f80*/  F2I.U64.TRUNC R4, R4 ;  /* 0x0000000400047311 */ /* 0x000e24000020d800 */
[----:B0-----:R0:W-:Y:S01]  /*7f90*/  STG.E.64 desc[UR36][R2.64], R4 ;  /* 0x0000000402007986 */ /* 0x0011e2000c101b24 */
[----:B------:R-:W-:Y:S05]  /*7fa0*/  BRA `(.L_x_7245) ;  /* 0x0000000400387947 */ /* 0x000fea0003800000 */
.L_x_7262:
[----:B------:R-:W0:Y:S02]  /*7fb0*/  F2I.FTZ.U32.TRUNC.NTZ R5, R4 ;  /* 0x0000000400057305 */ /* 0x000e24000021f000 */
[----:B0-----:R0:W-:Y:S01]  /*7fc0*/  STG.E desc[UR36][R2.64], R5 ;  /* 0x0000000502007986 */ /* 0x0011e2000c101924 */
[----:B------:R-:W-:Y:S05]  /*7fd0*/  BRA `(.L_x_7245) ;  /* 0x00000004002c7947 */ /* 0x000fea0003800000 */
.L_x_7252:
        /* <DEDUP_REMOVED lines=10> */
.L_x_7265:
[----:B------:R-:W-:Y:S01]  /*8080*/  FMUL.FTZ R4, R4, 1 ;  /* 0x3f80000004047820 */ /* 0x000fe20000410000 */
[----:B------:R-:W-:-:S05]  /*8090*/  CS2R R6, SRZ ;  /* 0x0000000000067805 */ /* 0x000fca000001ff00 */
[----:B------:R-:W0:Y:S02]  /*80a0*/  F2F.F64.F32 R4, R4 ;  /* 0x0000000400047310 */ /* 0x000e240000201800 */
[----:B0-----:R3:W-:Y:S01]  /*80b0*/  STG.E.128 desc[UR36][R2.64], R4 ;  /* 0x0000000402007986 */ /* 0x0017e2000c101d24 */
[----:B------:R-:W-:Y:S05]  /*80c0*/  BRA `(.L_x_7245) ;  /* 0x0000000000f07947 */ /* 0x000fea0003800000 */
.L_x_7264:
[----:B------:R-:W-:-:S09]  /*80d0*/  UISETP.NE.AND UP0, UPT, UR6, 0xf, UPT ;  /* 0x0000000f0600788c */ /* 0x000fd2000bf05270 */
[----:B------:R-:W-:Y:S05]  /*80e0*/  BRA.U !UP0, `(.L_x_7266) ;  /* 0x0000000108e07547 */ /* 0x000fea000b800000 */
[----:B------:R-:W-:-:S09]  /*80f0*/  UISETP.NE.AND UP0, UPT, UR6, 0x17, UPT ;  /* 0x000000170600788c */ /* 0x000fd2000bf05270 */
[----:B------:R-:W-:Y:S05]  /*8100*/  BRA.U !UP0, `(.L_x_7267) ;  /* 0x00000001088c7547 */ /* 0x000fea000b800000 */
[----:B------:R-:W-:-:S09]  /*8110*/  UISETP.NE.AND UP0, UPT, UR6, 0x18, UPT ;  /* 0x000000180600788c */ /* 0x000fd2000bf05270 */
[----:B------:R-:W-:Y:S05]  /*8120*/  BRA.U !UP0, `(.L_x_7268) ;  /* 0x0000000108447547 */ /* 0x000fea000b800000 */
.L_x_7244:
        /* <DEDUP_REMOVED lines=16> */
.L_x_7269:
[----:B------:R-:W-:Y:S05]  /*8230*/  BRA `(.L_x_7245) ;  /* 0x0000000000947947 */ /* 0x000fea0003800000 */
.L_x_7268:
        /* <DEDUP_REMOVED lines=12> */
.L_x_7271:
[----:B------:R-:W-:Y:S05]  /*8300*/  BSYNC.RECONVERGENT B0 ;  /* 0x0000000000007941 */ /* 0x000fea0003800200 */
.L_x_7270:
[----:B------:R-:W-:-:S05]  /*8310*/  LOP3.LUT R5, R0, 0x80, R7, 0xf8, !PT ;  /* 0x0000008000057812 */ /* 0x000fca00078ef807 */
[----:B------:R1:W-:Y:S01]  /*8320*/  STG.E.U8 desc[UR36][R2.64], R5 ;  /* 0x0000000502007986 */ /* 0x0003e2000c101124 */
[----:B------:R-:W-:Y:S05]  /*8330*/  BRA `(.L_x_7245) ;  /* 0x0000000000547947 */ /* 0x000fea0003800000 */
.L_x_7267:
        /* <DEDUP_REMOVED lines=11> */
.L_x_7273:
[----:B------:R-:W-:Y:S01]  /*83f0*/  IMAD.MOV.U32 R0, RZ, RZ, 0x7f ;  /* 0x0000007fff007424 */ /* 0x000fe200078e00ff */
[----:B------:R-:W-:-:S04]  /*8400*/  ISETP.GT.U32.AND P0, PT, R6, 0x7f800000, PT ;  /* 0x7f8000000600780c */ /* 0x000fc80003f04070 */
[----:B------:R-:W-:-:S09]  /*8410*/  SEL R0, R0, 0x7c, P0 ;  /* 0x0000007c00007807 */ /* 0x000fd20000000000 */
.L_x_7274:
[----:B------:R-:W-:Y:S05]  /*8420*/  BSYNC.RECONVERGENT B0 ;  /* 0x0000000000007941 */ /* 0x000fea0003800200 */
.L_x_7272:
[----:B------:R-:W-:-:S04]  /*8430*/  SHF.R.U32.HI R5, RZ, 0x18, R4 ;  /* 0x00000018ff057819 */ /* 0x000fc80000011604 */
[----:B------:R-:W-:-:S05]  /*8440*/  LOP3.LUT R5, R0, 0x80, R5, 0xf8, !PT ;  /* 0x0000008000057812 */ /* 0x000fca00078ef805 */
[----:B------:R2:W-:Y:S01]  /*8450*/  STG.E.U8 desc[UR36][R2.64], R5 ;  /* 0x0000000502007986 */ /* 0x0005e2000c101124 */
[----:B------:R-:W-:Y:S05]  /*8460*/  BRA `(.L_x_7245) ;  /* 0x0000000000087947 */ /* 0x000fea0003800000 */
.L_x_7266:
[----:B------:R-:W-:-:S05]  /*8470*/  F2FP.BF16.F32.PACK_AB R4, RZ, R4 ;  /* 0x00000004ff04723e */ /* 0x000fca00000010ff */
[----:B------:R0:W-:Y:S02]  /*8480*/  STG.E.U16 desc[UR36][R2.64], R4 ;  /* 0x0000000402007986 */ /* 0x0001e4000c101524 */
.L_x_7245:
[----:B------:R-:W-:-:S07]  /*8490*/  IADD3 R17, PT, PT, R17, 0x80, RZ ;  /* 0x0000008011117810 */ /* 0x000fce0007ffe0ff */
.L_x_7182:
[----:B------:R-:W-:Y:S05]  /*84a0*/  BSYNC.RECONVERGENT B7 ;  /* 0x0000000000077941 */ /* 0x000fea0003800200 */
.L_x_7181:
[----:B------:R-:W5:Y:S01]  /*84b0*/  LDCU UR4, c[0x0][0x380] ;  /* 0x00007000ff0477ac */ /* 0x000f620008000800 */
[----:B------:R-:W-:Y:S01]  /*84c0*/  BSSY.RECONVERGENT B7, `(.L_x_7275) ;  /* 0x000041c000077945 */ /* 0x000fe20003800200 */
[----:B-----5:R-:W-:-:S13]  /*84d0*/  ISETP.GE.AND P0, PT, R17, UR4, PT ;  /* 0x0000000411007c0c */ /* 0x020fda000bf06270 */
[----:B------:R-:W-:Y:S05]  /*84e0*/  @P0 BRA `(.L_x_7276) ;  /* 0x0000004000640947 */ /* 0x000fea0003800000 */
        /* <DEDUP_REMOVED lines=354> */
.L_x_7277:
[----:B------:R-:W1:Y:S01]  /*9b10*/  LDCU.64 UR6, c[0x0][0x5f0] ;  /* 0x0000be00ff0677ac */ /* 0x000e620008000a00 */
[----:B------:R-:W-:Y:S01]  /*9b20*/  BSSY.RECONVERGENT B6, `(.L_x_7278) ;  /* 0x00000e5000067945 */ /* 0x000fe20003800200 */
[----:B------:R-:W-:-:S04]  /*9b30*/  UPRMT UR4, UR40, 0x7771, URZ ;  /* 0x0000777128047896 */ /* 0x000fc800080000ff */
[----:B------:R-:W-:Y:S01]  /*9b40*/  UISETP.GT.AND UP0, UPT, UR4, 0x9, UPT ;  /* 0x000000090400788c */ /* 0x000fe2000bf04270 */
[----:B-1234-:R-:W-:-:S04]  /*9b50*/  IADD3 R2, P0, PT, R0, UR6, RZ ;  /* 0x0000000600027c10 */ /* 0x01efc8000ff1e0ff */
        /* <DEDUP_REMOVED lines=13> */
.L_x_7282:
[----:B------:R-:W2:Y:S02]  /*9c30*/  LDG.E.U8 R2, desc[UR36][R2.64] ;  /* 0x0000002402027981 */ /* 0x000ea4000c1e1100 */
[----:B--2---:R-:W-:Y:S01]  /*9c40*/  I2FP.F32.U32 R19, R2 ;  /* 0x0000000200137245 */ /* 0x004fe20000201000 */
[----:B------:R-:W-:Y:S06]  /*9c50*/  BRA `(.L_x_7284) ;  /* 0x0000000c00447947 */ /* 0x000fec0003800000 */
.L_x_7281:
        /* <DEDUP_REMOVED lines=9> */
.L_x_7286:
[----:B------:R-:W2:Y:S02]  /*9cf0*/  LDG.E R2, desc[UR36][R2.64] ;  /* 0x0000002402027981 */ /* 0x000ea4000c1e1900 */
[----:B--2---:R-:W-:Y:S01]  /*9d00*/  I2FP.F32.S32 R19, R2 ;  /* 0x0000000200137245 */ /* 0x004fe20000201400 */
[----:B------:R-:W-:Y:S06]  /*9d10*/  BRA `(.L_x_7284) ;  /* 0x0000000c00147947 */ /* 0x000fec0003800000 */
.L_x_7285:
[----:B------:R-:W2:Y:S02]  /*9d20*/  LDG.E.U16 R2, desc[UR36][R2.64] ;  /* 0x0000002402027981 */ /* 0x000ea4000c1e1500 */
[----:B--2---:R0:W1:Y:S01]  /*9d30*/  I2F.S16 R19, R2 ;  /* 0x0000000200137306 */ /* 0x0040620000101400 */
[----:B------:R-:W-:Y:S05]  /*9d40*/  BRA `(.L_x_7284) ;  /* 0x0000000c00087947 */ /* 0x000fea0003800000 */
.L_x_7280:
        /* <DEDUP_REMOVED lines=8> */
.L_x_7288:
[----:B------:R-:W2:Y:S02]  /*9dd0*/  LDG.E.U16 R2, desc[UR36][R2.64] ;  /* 0x0000002402027981 */ /* 0x000ea4000c1e1500 */
[----:B--2---:R-:W-:Y:S01]  /*9de0*/  HADD2.F32 R19, -RZ, R2.H0_H0 ;  /* 0x20000002ff137230 */ /* 0x004fe20000004100 */
[----:B------:R-:W-:Y:S06]  /*9df0*/  BRA `(.L_x_7284) ;  /* 0x0000000800dc7947 */ /* 0x000fec0003800000 */
.L_x_7287:
        /* <DEDUP_REMOVED lines=8> */
.L_x_7290:
[----:B------:R-:W2:Y:S02]  /*9e80*/  LDG.E.U16 R2, desc[UR36][R2.64] ;  /* 0x0000002402027981 */ /* 0x000ea4000c1e1500 */
[----:B--2---:R-:W-:Y:S01]  /*9e90*/  HADD2.F32 R19, -RZ, R2.H0_H0 ;  /* 0x20000002ff137230 */ /* 0x004fe20000004100 */
[----:B------:R-:W-:Y:S06]  /*9ea0*/  BRA `(.L_x_7284) ;  /* 0x0000000800b07947 */ /* 0x000fec0003800000 */
.L_x_7289:
        /* <DEDUP_REMOVED lines=11> */
.L_x_7279:
        /* <DEDUP_REMOVED lines=12> */
.L_x_7293:
        /* <DEDUP_REMOVED lines=11> */
.L_x_7292:
        /* <DEDUP_REMOVED lines=25> */
.L_x_7295:
[----:B------:R-:W2:Y:S02]  /*a260*/  LDG.E.U8 R2, desc[UR36][R2.64] ;  /* 0x0000002402027981 */ /* 0x000ea4000c1e1100 */
[C---:B--2---:R-:W-:Y:S01]  /*a270*/  IMAD.SHL.U32 R0, R2.reuse, 0x2000000, RZ ;  /* 0x0200000002007824 */ /* 0x044fe200078e00ff */
[----:B------:R-:W-:-:S04]  /*a280*/  SHF.L.U32 R5, R2, 0x8, RZ ;  /* 0x0000000802057819 */ /* 0x000fc800000006ff */
        /* <DEDUP_REMOVED lines=9> */
.L_x_7294:
[----:B------:R-:W2:Y:S02]  /*a320*/  LDG.E.U16 R2, desc[UR36][R2.64] ;  /* 0x0000002402027981 */ /* 0x000ea4000c1e1500 */
[----:B--2---:R-:W-:Y:S01]  /*a330*/  IMAD.U32 R19, R2, 0x10000, RZ ;  /* 0x0001000002137824 */ /* 0x004fe200078e00ff */
[----:B------:R-:W-:Y:S06]  /*a340*/  BRA `(.L_x_7284) ;  /* 0x0000000400887947 */ /* 0x000fec0003800000 */
.L_x_7291:
        /* <DEDUP_REMOVED lines=11> */
.L_x_7298:
        /* <DEDUP_REMOVED lines=20> */
.L_x_7300:
[----:B------:R-:W-:Y:S05]  /*a540*/  BSYNC.RECONVERGENT B0 ;  /* 0x0000000000007941 */ /* 0x000fea0003800200 */
.L_x_7299:
[----:B------:R-:W-:Y:S02]  /*a550*/  SHF.L.U32 R0, R0, 0x14, RZ ;  /* 0x0000001400007819 */ /* 0x000fe400000006ff */
[----:B------:R-:W-:-:S04]  /*a560*/  LEA R2, R2, 0x3b800000, 0x17 ;  /* 0x3b80000002027811 */ /* 0x000fc800078eb8ff */
[----:B------:R-:W-:Y:S01]  /*a570*/  LOP3.LUT R19, R2, R0, R19, 0xfe, !PT ;  /* 0x0000000002137212 */ /* 0x000fe200078efe13 */
[----:B------:R-:W-:Y:S06]  /*a580*/  BRA `(.L_x_7284) ;  /* 0x0000000000f87947 */ /* 0x000fec0003800000 */
.L_x_7297:
        /* <DEDUP_REMOVED lines=20> */
.L_x_7302:
[----:B------:R-:W-:Y:S05]  /*a6d0*/  BSYNC.RECONVERGENT B0 ;  /* 0x0000000000007941 */ /* 0x000fea0003800200 */
.L_x_7301:
[----:B------:R-:W-:Y:S01]  /*a6e0*/  IMAD.SHL.U32 R0, R0, 0x200000, RZ ;  /* 0x0020000000007824 */ /* 0x000fe200078e00ff */
[----:B------:R-:W-:-:S04]  /*a6f0*/  LEA R2, R2, 0x37800000, 0x17 ;  /* 0x3780000002027811 */ /* 0x000fc800078eb8ff */
[----:B------:R-:W-:Y:S01]  /*a700*/  LOP3.LUT R19, R2, R0, R19, 0xfe, !PT ;  /* 0x0000000002137212 */ /* 0x000fe200078efe13 */
[----:B------:R-:W-:Y:S06]  /*a710*/  BRA `(.L_x_7284) ;  /* 0x0000000000947947 */ /* 0x000fec0003800000 */
.L_x_7296:
        /* <DEDUP_REMOVED lines=14> */
.L_x_7283:
        /* <DEDUP_REMOVED lines=16> */
.L_x_7305:
[----:B------:R-:W-:Y:S01]  /*a900*/  MOV R19, RZ ;  /* 0x000000ff00137202 */ /* 0x000fe20000000f00 */
[----:B------:R-:W-:Y:S06]  /*a910*/  BRA `(.L_x_7284) ;  /* 0x0000000000147947 */ /* 0x000fec0003800000 */
.L_x_7304:
[----:B------:R-:W2:Y:S02]  /*a920*/  LDG.E.64 R2, desc[UR36][R2.64] ;  /* 0x0000002402027981 */ /* 0x000ea4000c1e1b00 */
[----:B--2---:R0:W1:Y:S02]  /*a930*/  I2F.U64 R19, R2 ;  /* 0x0000000200137312 */ /* 0x0040640000301000 */
[----:B01----:R-:W-:Y:S05]  /*a940*/  BRA `(.L_x_7284) ;  /* 0x0000000000087947 */ /* 0x003fea0003800000 */
.L_x_7303:
[----:B------:R-:W2:Y:S02]  /*a950*/  LDG.E R2, desc[UR36][R2.64] ;  /* 0x0000002402027981 */ /* 0x000ea4000c1e1900 */
[----:B--2---:R-:W-:-:S07]  /*a960*/  I2FP.F32.U32 R19, R2 ;  /* 0x0000000200137245 */ /* 0x004fce0000201000 */
.L_x_7284:
[----:B------:R-:W-:Y:S05]  /*a970*/  BSYNC.RECONVERGENT B6 ;  /* 0x0000000000067941 */ /* 0x000fea0003800200 */
.L_x_7278:
        /* <DEDUP_REMOVED lines=18> */
.L_x_7310:
[----:B------:R-:W2:Y:S02]  /*aaa0*/  LDG.E.U8 R0, desc[UR36][R2.64] ;  /* 0x0000002402007981 */ /* 0x000ea4000c1e1100 */
[----:B--2---:R-:W-:Y:S01]  /*aab0*/  I2FP.F32.U32 R0, R0 ;  /* 0x0000000000007245 */ /* 0x004fe20000201000 */
[----:B------:R-:W-:Y:S06]  /*aac0*/  BRA `(.L_x_7312) ;  /* 0x0000000c00447947 */ /* 0x000fec0003800000 */
.L_x_7309:
        /* <DEDUP_REMOVED lines=9> */
.L_x_7314:
[----:B------:R-:W2:Y:S02]  /*ab60*/  LDG.E R0, desc[UR36][R2.64] ;  /* 0x0000002402007981 */ /* 0x000ea4000c1e1900 */
[----:B--2---:R-:W-:Y:S01]  /*ab70*/  I2FP.F32.S32 R0, R0 ;  /* 0x0000000000007245 */ /* 0x004fe20000201400 */
[----:B------:R-:W-:Y:S06]  /*ab80*/  BRA `(.L_x_7312) ;  /* 0x0000000c00147947 */ /* 0x000fec0003800000 */
.L_x_7313:
[----:B------:R-:W2:Y:S02]  /*ab90*/  LDG.E.U16 R0, desc[UR36][R2.64] ;  /* 0x0000002402007981 */ /* 0x000ea4000c1e1500 */
[----:B--2---:R-:W4:Y:S01]  /*aba0*/  I2F.S16 R0, R0 ;  /* 0x0000000000007306 */ /* 0x004f220000101400 */
[----:B------:R-:W-:Y:S05]  /*abb0*/  BRA `(.L_x_7312) ;  /* 0x0000000c00087947 */ /* 0x000fea0003800000 */
.L_x_7308:
        /* <DEDUP_REMOVED lines=8> */
.L_x_7316:
[----:B------:R-:W2:Y:S02]  /*ac40*/  LDG.E.U16 R0, desc[UR36][R2.64] ;  /* 0x0000002402007981 */ /* 0x000ea4000c1e1500 */
[----:B--2---:R-:W-:Y:S01]  /*ac50*/  HADD2.F32 R0, -RZ, R0.H0_H0 ;  /* 0x20000000ff007230 */ /* 0x004fe20000004100 */
[----:B------:R-:W-:Y:S06]  /*ac60*/  BRA `(.L_x_7312) ;  /* 0x0000000800dc7947 */ /* 0x000fec0003800000 */
.L_x_7315:
        /* <DEDUP_REMOVED lines=8> */
.L_x_7318:
[----:B------:R-:W2:Y:S02]  /*acf0*/  LDG.E.U16 R0, desc[UR36][R2.64] ;  /* 0x0000002402007981 */ /* 0x000ea4000c1e1500 */
[----:B--2---:R-:W-:Y:S01]  /*ad00*/  HADD2.F32 R0, -RZ, R0.H0_H0 ;  /* 0x20000000ff007230 */ /* 0x004fe20000004100 */
[----:B------:R-:W-:Y:S06]  /*ad10*/  BRA `(.L_x_7312) ;  /* 0x0000000800b07947 */ /* 0x000fec0003800000 */
.L_x_7317:
        /* <DEDUP_REMOVED lines=11> */
.L_x_7307:
        /* <DEDUP_REMOVED lines=12> */
.L_x_7321:
        /* <DEDUP_REMOVED lines=11> */
.L_x_7320:
        /* <DEDUP_REMOVED lines=25> */
.L_x_7323:
        /* <DEDUP_REMOVED lines=12> */
.L_x_7322:
[----:B------:R-:W2:Y:S02]  /*b190*/  LDG.E.U16 R0, desc[UR36][R2.64] ;  /* 0x0000002402007981 */ /* 0x000ea4000c1e1500 */
[----:B--2---:R-:W-:Y:S01]  /*b1a0*/  IMAD.U32 R0, R0, 0x10000, RZ ;  /* 0x0001000000007824 */ /* 0x004fe200078e00ff */
[----:B------:R-:W-:Y:S06]  /*b1b0*/  BRA `(.L_x_7312) ;  /* 0x0000000400887947 */ /* 0x000fec0003800000 */
.L_x_7319:
        /* <DEDUP_REMOVED lines=11> */
.L_x_7326:
        /* <DEDUP_REMOVED lines=20> */
.L_x_7328:
[----:B------:R-:W-:Y:S05]  /*b3b0*/  BSYNC.RECONVERGENT B0 ;  /* 0x0000000000007941 */ /* 0x000fea0003800200 */
.L_x_7327:
[----:B------:R-:W-:Y:S01]  /*b3c0*/  IMAD.SHL.U32 R0, R0, 0x100000, RZ ;  /* 0x0010000000007824 */ /* 0x000fe200078e00ff */
[----:B------:R-:W-:-:S04]  /*b3d0*/  LEA R2, R2, 0x3b800000, 0x17 ;  /* 0x3b80000002027811 */ /* 0x000fc800078eb8ff */
[----:B------:R-:W-:Y:S01]  /*b3e0*/  LOP3.LUT R0, R2, R0, R7, 0xfe, !PT ;  /* 0x0000000002007212 */ /* 0x000fe200078efe07 */
[----:B------:R-:W-:Y:S06]  /*b3f0*/  BRA `(.L_x_7312) ;  /* 0x0000000000f87947 */ /* 0x000fec0003800000 */
.L_x_7325:
        /* <DEDUP_REMOVED lines=20> */
.L_x_7330:
[----:B------:R-:W-:Y:S05]  /*b540*/  BSYNC.RECONVERGENT B0 ;  /* 0x0000000000007941 */ /* 0x000fea0003800200 */
.L_x_7329:
[----:B------:R-:W-:Y:S02]  /*b550*/  SHF.L.U32 R0, R0, 0x15, RZ ;  /* 0x0000001500007819 */ /* 0x000fe400000006ff */
[----:B------:R-:W-:-:S04]  /*b560*/  LEA R2, R2, 0x37800000, 0x17 ;  /* 0x3780000002027811 */ /* 0x000fc800078eb8ff */
[----:B------:R-:W-:Y:S01]  /*b570*/  LOP3.LUT R0, R2, R0, R7, 0xfe, !PT ;  /* 0x0000000002007212 */ /* 0x000fe200078efe07 */
[----:B------:R-:W-:Y:S06]  /*b580*/  BRA `(.L_x_7312) ;  /* 0x0000000000947947 */ /* 0x000fec0003800000 */
.L_x_7324:
        /* <DEDUP_REMOVED lines=14> */
.L_x_7311:
[----:B------:R-:W-:Y:S01]  /*b670*/  MOV R2, 0x0 ;  /* 0x0000000000027802 */ /* 0x000fe20000000f00 */
[----:B------:R-:W0:Y:S01]  /*b680*/  LDCU.64 UR4, c[0x4][0x128] ;  /* 0x01002500ff0477ac */ /* 0x000e220008000a00 */
[----:B------:R-:W-:Y:S02]  /*b690*/  HFMA2 R13, -RZ, RZ, 0, 0 ;  /* 0x00000000ff0d7431 */ /* 0x000fe400000001ff */
[----:B------:R-:W-:Y:S01]  /*b6a0*/  IMAD.MOV.U32 R8, RZ, RZ, 0x4e ;  /* 0x0000004eff087424 */ /* 0x000fe200078e00ff */
[----:B------:R-:W2:Y:S01]  /*b6b0*/  LDCU.64 UR6, c[0x4][0x130] ;  /* 0x01002600ff0677ac */ /* 0x000ea20008000a00 */
[----:B------:R-:W4:Y:S01]  /*b6c0*/  LDC.64 R2, c[0x4][R2] ;  /* 0x0100000002027b82 */ /* 0x000f220000000a00 */
[----:B------:R-:W-:Y:S01]  /*b6d0*/  IMAD.MOV.U32 R12, RZ, RZ, 0x1 ;  /* 0x00000001ff0c7424 */ /* 0x000fe200078e00ff */
[----:B------:R-:W1:Y:S01]  /*b6e0*/  LDCU.64 UR8, c[0x4][0x18] ;  /* 0x01000300ff0877ac */ /* 0x000e620008000a00 */
[----:B0-----:R-:W-:Y:S02]  /*b6f0*/  IMAD.U32 R4, RZ, RZ, UR4 ;  /* 0x00000004ff047e24 */ /* 0x001fe4000f8e00ff */
[----:B------:R-:W-:Y:S01]  /*b700*/  IMAD.U32 R5, RZ, RZ, UR5 ;  /* 0x00000005ff057e24 */ /* 0x000fe2000f8e00ff */
[----:B--2---:R-:W-:Y:S01]  /*b710*/  MOV R6, UR6 ;  /* 0x0000000600067c02 */ /* 0x004fe20008000f00 */
[----:B------:R-:W-:-:S02]  /*b720*/  IMAD.U32 R7, RZ, RZ, UR7 ;  /* 0x00000007ff077e24 */ /* 0x000fc4000f8e00ff */
[----:B-1----:R-:W-:Y:S01]  /*b730*/  IMAD.U32 R10, RZ, RZ, UR8 ;  /* 0x00000008ff0a7e24 */ /* 0x002fe2000f8e00ff */
[----:B------:R-:W-:-:S07]  /*b740*/  MOV R11, UR9 ;  /* 0x00000009000b7c02 */ /* 0x000fce0008000f00 */
[----:B------:R-:W-:-:S07]  /*b750*/  LEPC R20, `(.L_x_7333) ;  /* 0x000000001014794e */ /* 0x000fce0000000000 */
[----:B---345:R-:W-:Y:S05]  /*b760*/  CALL.ABS.NOINC R2 ;  /* 0x0000000002007343 */ /* 0x038fea0003c00000 */
.L_x_7333:
[----:B------:R-:W-:Y:S01]  /*b770*/  IMAD.MOV.U32 R0, RZ, RZ, RZ ;  /* 0x000000ffff007224 */ /* 0x000fe200078e00ff */
[----:B------:R-:W-:Y:S06]  /*b780*/  BRA `(.L_x_7312) ;  /* 0x0000000000147947 */ /* 0x000fec0003800000 */
.L_x_7332:
[----:B------:R-:W2:Y:S02]  /*b790*/  LDG.E.64 R2, desc[UR36][R2.64] ;  /* 0x0000002402027981 */ /* 0x000ea4000c1e1b00 */
[----:B--2---:R0:W2:Y:S02]  /*b7a0*/  I2F.U64 R0, R2 ;  /* 0x0000000200007312 */ /* 0x0040a40000301000 */
[----:B0-2---:R-:W-:Y:S05]  /*b7b0*/  BRA `(.L_x_7312) ;  /* 0x0000000000087947 */ /* 0x005fea0003800000 */
.L_x_7331:
[----:B------:R-:W2:Y:S02]  /*b7c0*/  LDG.E R0, desc[UR36][R2.64] ;  /* 0x0000002402007981 */ /* 0x000ea4000c1e1900 */
[----:B--2---:R-:W-:-:S07]  /*b7d0*/  I2FP.F32.U32 R0, R0 ;  /* 0x0000000000007245 */ /* 0x004fce0000201000 */
.L_x_7312:
[----:B------:R-:W-:Y:S05]  /*b7e0*/  BSYNC.RECONVERGENT B6 ;  /* 0x0000000000067941 */ /* 0x000fea0003800200 */
.L_x_7306:
[----:B------:R-:W2:Y:S01]  /*b7f0*/  LDCU.64 UR4, c[0x0][0x600] ;  /* 0x0000c000ff0477ac */ /* 0x000ea20008000a00 */
[----:B------:R-:W-:Y:S01]  /*b800*/  IMAD.MOV.U32 R4, RZ, RZ, RZ ;  /* 0x000000ffff047224 */ /* 0x000fe200078e00ff */
[----:B------:R-:W-:-:S04]  /*b810*/  ULOP3.LUT UR6, UR40, 0xff, URZ, 0xc0, !UPT ;  /* 0x000000ff28067892 */ /* 0x000fc8000f8ec0ff */
[----:B------:R-:W-:Y:S01]  /*b820*/  UISETP.GT.AND UP0, UPT, UR6, 0x9, UPT ;  /* 0x000000090600788c */ /* 0x000fe2000bf04270 */
[C---:B--2-45:R-:W-:Y:S02]  /*b830*/  FSETP.GEU.FTZ.AND P1, PT, R0.reuse, UR4, PT ;  /* 0x0000000400007c0b */ /* 0x074fe4000bf3e000 */
[----:B------:R-:W-:Y:S01]  /*b840*/  FSETP.GT.FTZ.AND P0, PT, R0, UR5, PT ;  /* 0x0000000500007c0b */ /* 0x000fe2000bf14000 */
[----:B------:R-:W2:Y:S03]  /*b850*/  LDCU.64 UR4, c[0x0][0x5e8] ;  /* 0x0000bd00ff0477ac */ /* 0x000ea60008000a00 */
[----:B------:R-:W-:-:S13]  /*b860*/  PLOP3.LUT P0, PT, P1, P0, PT, 0x8f, 0xf8 ;  /* 0x0000000000f8781c */ /* 0x000fda0000f01177 */
[----:B0-----:R-:W-:Y:S01]  /*b870*/  @!P0 FADD.FTZ R3, -R0, 1 ;  /* 0x3f80000000038421 */ /* 0x001fe20000010100 */
[----:B--2---:R-:W-:-:S03]  /*b880*/  IADD3 R2, P1, PT, R16, UR4, RZ ;  /* 0x0000000410027c10 */ /* 0x004fc6000ff3e0ff */
[----:B------:R-:W-:Y:S01]  /*b890*/  @!P0 FMUL.FTZ R0, R3, R0 ;  /* 0x0000000003008220 */ /* 0x000fe20000410000 */
[----:B------:R-:W-:-:S05]  /*b8a0*/  IADD3.X R3, PT, PT, RZ, UR5, RZ, P1, !PT ;  /* 0x00000005ff037c10 */ /* 0x000fca0008ffe4ff */
        /* <DEDUP_REMOVED lines=14> */
.L_x_7337:
[----:B------:R-:W0:Y:S02]  /*b990*/  F2I.S64.TRUNC R4, R4 ;  /* 0x0000000400047311 */ /* 0x000e24000020d900 */
[----:B0-----:R-:W-:-:S05]  /*b9a0*/  IMAD.MOV.U32 R7, RZ, RZ, R4 ;  /* 0x000000ffff077224 */ /* 0x001fca00078e0004 */
[----:B------:R0:W-:Y:S01]  /*b9b0*/  STG.E.U8 desc[UR36][R2.64], R7 ;  /* 0x0000000702007986 */ /* 0x0001e2000c101124 */
[----:B------:R-:W-:Y:S05]  /*b9c0*/  BRA `(.L_x_7339) ;  /* 0x0000000c00287947 */ /* 0x000fea0003800000 */
.L_x_7336:
        /* <DEDUP_REMOVED lines=9> */
.L_x_7341:
[----:B------:R-:W0:Y:S02]  /*ba60*/  F2I.FTZ.TRUNC.NTZ R5, R4 ;  /* 0x0000000400057305 */ /* 0x000e24000021f100 */
[----:B0-----:R0:W-:Y:S01]  /*ba70*/  STG.E desc[UR36][R2.64], R5 ;  /* 0x0000000502007986 */ /* 0x0011e2000c101924 */
[----:B------:R-:W-:Y:S05]  /*ba80*/  BRA `(.L_x_7339) ;  /* 0x0000000800f87947 */ /* 0x000fea0003800000 */
.L_x_7340:
[----:B------:R-:W0:Y:S02]  /*ba90*/  F2I.FTZ.TRUNC.NTZ R5, R4 ;  /* 0x0000000400057305 */ /* 0x000e24000021f100 */
[----:B0-----:R0:W-:Y:S01]  /*baa0*/  STG.E.U16 desc[UR36][R2.64], R5 ;  /* 0x0000000502007986 */ /* 0x0011e2000c101524 */
[----:B------:R-:W-:Y:S05]  /*bab0*/  BRA `(.L_x_7339) ;  /* 0x0000000800ec7947 */ /* 0x000fea0003800000 */
.L_x_7335:
        /* <DEDUP_REMOVED lines=8> */
.L_x_7343:
[----:B------:R-:W-:-:S05]  /*bb40*/  F2FP.F16.F32.PACK_AB R4, RZ, R4 ;  /* 0x00000004ff04723e */ /* 0x000fca00000000ff */
[----:B------:R0:W-:Y:S01]  /*bb50*/  STG.E.U16 desc[UR36][R2.64], R4 ;  /* 0x0000000402007986 */ /* 0x0001e2000c101524 */
[----:B------:R-:W-:Y:S05]  /*bb60*/  BRA `(.L_x_7339) ;  /* 0x0000000800c07947 */ /* 0x000fea0003800000 */
.L_x_7342:
        /* <DEDUP_REMOVED lines=9> */
.L_x_7345:
[----:B------:R-:W-:-:S04]  /*bc00*/  F2FP.F16.F32.PACK_AB R5, RZ, R4 ;  /* 0x00000004ff05723e */ /* 0x000fc800000000ff */
[----:B------:R-:W-:-:S05]  /*bc10*/  PRMT R5, R5, 0x5410, RZ ;  /* 0x0000541005057816 */ /* 0x000fca00000000ff */
[----:B------:R0:W-:Y:S01]  /*bc20*/  STG.E desc[UR36][R2.64], R5 ;  /* 0x0000000502007986 */ /* 0x0001e2000c101924 */
[----:B------:R-:W-:Y:S05]  /*bc30*/  BRA `(.L_x_7339) ;  /* 0x00000008008c7947 */ /* 0x000fea0003800000 */
.L_x_7344:
[----:B------:R-:W-:-:S06]  /*bc40*/  FMUL.FTZ R4, R4, 1 ;  /* 0x3f80000004047820 */ /* 0x000fcc0000410000 */
[----:B------:R-:W0:Y:S02]  /*bc50*/  F2F.F64.F32 R4, R4 ;  /* 0x0000000400047310 */ /* 0x000e240000201800 */
[----:B0-----:R0:W-:Y:S01]  /*bc60*/  STG.E.64 desc[UR36][R2.64], R4 ;  /* 0x0000000402007986 */ /* 0x0011e2000c101b24 */
[----:B------:R-:W-:Y:S05]  /*bc70*/  BRA `(.L_x_7339) ;  /* 0x00000008007c7947 */ /* 0x000fea0003800000 */
.L_x_7334:
        /* <DEDUP_REMOVED lines=13> */
.L_x_7349:
        /* <DEDUP_REMOVED lines=16> */
.L_x_7352:
[----:B------:R-:W-:-:S04]  /*be50*/  SHF.R.U32.HI R4, RZ, 0x18, R4 ;  /* 0x00000018ff047819 */ /* 0x000fc80000011604 */
[----:B------:R-:W-:-:S04]  /*be60*/  LOP3.LUT R4, R5, 0x80, R4, 0xf8, !PT ;  /* 0x0000008005047812 */ /* 0x000fc800078ef804 */
[----:B------:R-:W-:-:S07]  /*be70*/  PRMT R0, R4, 0x7610, R0 ;  /* 0x0000761004007816 */ /* 0x000fce0000000000 */
.L_x_7351:
[----:B------:R-:W-:Y:S05]  /*be80*/  BSYNC.RECONVERGENT B0 ;  /* 0x0000000000007941 */ /* 0x000fea0003800200 */
.L_x_7350:
[----:B------:R0:W-:Y:S01]  /*be90*/  STG.E.U8 desc[UR36][R2.64], R0 ;  /* 0x0000000002007986 */ /* 0x0001e2000c101124 */
[----:B------:R-:W-:Y:S05]  /*bea0*/  BRA `(.L_x_7339) ;  /* 0x0000000400f07947 */ /* 0x000fea0003800000 */
.L_x_7348:
        /* <DEDUP_REMOVED lines=16> */
.L_x_7355:
[----:B------:R-:W-:-:S04]  /*bfb0*/  SHF.R.U32.HI R4, RZ, 0x18, R4 ;  /* 0x00000018ff047819 */ /* 0x000fc80000011604 */
[----:B------:R-:W-:-:S04]  /*bfc0*/  LOP3.LUT R5, R5, 0x80, R4, 0xf8, !PT ;  /* 0x0000008005057812 */ /* 0x000fc800078ef804 */
[----:B------:R-:W-:-:S07]  /*bfd0*/  PRMT R0, R5, 0x7610, R0 ;  /* 0x0000761005007816 */ /* 0x000fce0000000000 */
.L_x_7354:
[----:B------:R-:W-:Y:S05]  /*bfe0*/  BSYNC.RECONVERGENT B0 ;  /* 0x0000000000007941 */ /* 0x000fea0003800200 */
.L_x_7353:
[----:B------:R0:W-:Y:S01]  /*bff0*/  STG.E.U8 desc[UR36][R2.64], R0 ;  /* 0x0000000002007986 */ /* 0x0001e2000c101124 */
[----:B------:R-:W-:Y:S05]  /*c000*/  BRA `(.L_x_7339) ;  /* 0x0000000400987947 */ /* 0x000fea0003800000 */
.L_x_7347:
        /* <DEDUP_REMOVED lines=21> */
.L_x_7357:
[----:B------:R-:W0:Y:S02]  /*c160*/  F2I.U64.TRUNC R4, R4 ;  /* 0x0000000400047311 */ /* 0x000e24000020d800 */
[----:B0-----:R0:W-:Y:S01]  /*c170*/  STG.E.64 desc[UR36][R2.64], R4 ;  /* 0x0000000402007986 */ /* 0x0011e2000c101b24 */
[----:B------:R-:W-:Y:S05]  /*c180*/  BRA `(.L_x_7339) ;  /* 0x0000000400387947 */ /* 0x000fea0003800000 */
.L_x_7356:
[----:B------:R-:W0:Y:S02]  /*c190*/  F2I.FTZ.U32.TRUNC.NTZ R5, R4 ;  /* 0x0000000400057305 */ /* 0x000e24000021f000 */
[----:B0-----:R0:W-:Y:S01]  /*c1a0*/  STG.E desc[UR36][R2.64], R5 ;  /* 0x0000000502007986 */ /* 0x0011e2000c101924 */
[----:B------:R-:W-:Y:S05]  /*c1b0*/  BRA `(.L_x_7339) ;  /* 0x00000004002c7947 */ /* 0x000fea0003800000 */
.L_x_7346:
        /* <DEDUP_REMOVED lines=10> */
.L_x_7359:
[----:B------:R-:W-:Y:S01]  /*c260*/  FMUL.FTZ R4, R4, 1 ;  /* 0x3f80000004047820 */ /* 0x000fe20000410000 */
[----:B------:R-:W-:-:S05]  /*c270*/  CS2R R6, SRZ ;  /* 0x0000000000067805 */ /* 0x000fca000001ff00 */
[----:B------:R-:W0:Y:S02]  /*c280*/  F2F.F64.F32 R4, R4 ;  /* 0x0000000400047310 */ /* 0x000e240000201800 */
[----:B0-----:R4:W-:Y:S01]  /*c290*/  STG.E.128 desc[UR36][R2.64], R4 ;  /* 0x0000000402007986 */ /* 0x0019e2000c101d24 */
[----:B------:R-:W-:Y:S05]  /*c2a0*/  BRA `(.L_x_7339) ;  /* 0x0000000000f07947 */ /* 0x000fea0003800000 */
.L_x_7358:
[----:B------:R-:W-:-:S09]  /*c2b0*/  UISETP.NE.AND UP0, UPT, UR6, 0xf, UPT ;  /* 0x0000000f0600788c */ /* 0x000fd2000bf05270 */
[----:B------:R-:W-:Y:S05]  /*c2c0*/  BRA.U !UP0, `(.L_x_7360) ;  /* 0x0000000108e07547 */ /* 0x000fea000b800000 */
[----:B------:R-:W-:-:S09]  /*c2d0*/  UISETP.NE.AND UP0, UPT, UR6, 0x17, UPT ;  /* 0x000000170600788c */ /* 0x000fd2000bf05270 */
[----:B------:R-:W-:Y:S05]  /*c2e0*/  BRA.U !UP0, `(.L_x_7361) ;  /* 0x00000001088c7547 */ /* 0x000fea000b800000 */
[----:B------:R-:W-:-:S09]  /*c2f0*/  UISETP.NE.AND UP0, UPT, UR6, 0x18, UPT ;  /* 0x000000180600788c */ /* 0x000fd2000bf05270 */
[----:B------:R-:W-:Y:S05]  /*c300*/  BRA.U !UP0, `(.L_x_7362) ;  /* 0x0000000108447547 */ /* 0x000fea000b800000 */
.L_x_7338:
        /* <DEDUP_REMOVED lines=16> */
.L_x_7363:
[----:B------:R-:W-:Y:S05]  /*c410*/  BRA `(.L_x_7339) ;  /* 0x0000000000947947 */ /* 0x000fea0003800000 */
.L_x_7362:
        /* <DEDUP_REMOVED lines=12> */
.L_x_7365:
[----:B------:R-:W-:Y:S05]  /*c4e0*/  BSYNC.RECONVERGENT B0 ;  /* 0x0000000000007941 */ /* 0x000fea0003800200 */
.L_x_7364:
[----:B------:R-:W-:-:S05]  /*c4f0*/  LOP3.LUT R5, R0, 0x80, R7, 0xf8, !PT ;  /* 0x0000008000057812 */ /* 0x000fca00078ef807 */
[----:B------:R1:W-:Y:S01]  /*c500*/  STG.E.U8 desc[UR36][R2.64], R5 ;  /* 0x0000000502007986 */ /* 0x0003e2000c101124 */
[----:B------:R-:W-:Y:S05]  /*c510*/  BRA `(.L_x_7339) ;  /* 0x0000000000547947 */ /* 0x000fea0003800000 */
.L_x_7361:
        /* <DEDUP_REMOVED lines=11> */
.L_x_7367:
[----:B------:R-:W-:Y:S01]  /*c5d0*/  IMAD.MOV.U32 R0, RZ, RZ, 0x7f ;  /* 0x0000007fff007424 */ /* 0x000fe200078e00ff */
[----:B------:R-:W-:-:S04]  /*c5e0*/  ISETP.GT.U32.AND P0, PT, R6, 0x7f800000, PT ;  /* 0x7f8000000600780c */ /* 0x000fc80003f04070 */
[----:B------:R-:W-:-:S09]  /*c5f0*/  SEL R0, R0, 0x7c, P0 ;  /* 0x0000007c00007807 */ /* 0x000fd20000000000 */
.L_x_7368:
[----:B------:R-:W-:Y:S05]  /*c600*/  BSYNC.RECONVERGENT B0 ;  /* 0x0000000000007941 */ /* 0x000fea0003800200 */
.L_x_7366:
[----:B------:R-:W-:-:S04]  /*c610*/  SHF.R.U32.HI R5, RZ, 0x18, R4 ;  /* 0x00000018ff057819 */ /* 0x000fc80000011604 */
[----:B------:R-:W-:-:S05]  /*c620*/  LOP3.LUT R5, R0, 0x80, R5, 0xf8, !PT ;  /* 0x0000008000057812 */ /* 0x000fca00078ef805 */
[----:B------:R0:W-:Y:S01]  /*c630*/  STG.E.U8 desc[UR36][R2.64], R5 ;  /* 0x0000000502007986 */ /* 0x0001e2000c101124 */
[----:B------:R-:W-:Y:S05]  /*c640*/  BRA `(.L_x_7339) ;  /* 0x0000000000087947 */ /* 0x000fea0003800000 */
.L_x_7360:
[----:B------:R-:W-:-:S05]  /*c650*/  F2FP.BF16.F32.PACK_AB R4, RZ, R4 ;  /* 0x00000004ff04723e */ /* 0x000fca00000010ff */
[----:B------:R2:W-:Y:S02]  /*c660*/  STG.E.U16 desc[UR36][R2.64], R4 ;  /* 0x0000000402007986 */ /* 0x0005e4000c101524 */
.L_x_7339:
[----:B------:R-:W-:-:S07]  /*c670*/  VIADD R17, R17, 0x80 ;  /* 0x0000008011117836 */ /* 0x000fce0000000000 */
.L_x_7276:
[----:B------:R-:W-:Y:S05]  /*c680*/  BSYNC.RECONVERGENT B7 ;  /* 0x0000000000077941 */ /* 0x000fea0003800200 */
.L_x_7275:
[----:B------:R-:W5:Y:S02]  /*c690*/  LDCU UR4, c[0x0][0x380] ;  /* 0x00007000ff0477ac */ /* 0x000f640008000800 */
[----:B-----5:R-:W-:-:S13]  /*c6a0*/  ISETP.GE.AND P0, PT, R17, UR4, PT ;  /* 0x0000000411007c0c */ /* 0x020fda000bf06270 */
[----:B------:R-:W-:Y:S05]  /*c6b0*/  @P0 EXIT ;  /* 0x000000000000094d */ /* 0x000fea0003800000 */
        /* <DEDUP_REMOVED lines=354> */
.L_x_7369:
[----:B------:R-:W0:Y:S01]  /*dce0*/  LDCU.64 UR6, c[0x0][0x5e8] ;  /* 0x0000bd00ff0677ac */ /* 0x000e220008000a00 */
[----:B------:R-:W-:Y:S01]  /*dcf0*/  BSSY.RECONVERGENT B6, `(.L_x_7370) ;  /* 0x00000e8000067945 */ /* 0x000fe20003800200 */
[----:B------:R-:W1:Y:S01]  /*dd00*/  LDCU.64 UR8, c[0x0][0x5f0] ;  /* 0x0000be00ff0877ac */ /* 0x000e620008000a00 */
[----:B------:R-:W-:-:S04]  /*dd10*/  UPRMT UR4, UR40, 0x7771, URZ ;  /* 0x0000777128047896 */ /* 0x000fc800080000ff */
[----:B------:R-:W-:Y:S01]  /*dd20*/  UISETP.GT.AND UP0, UPT, UR4, 0x9, UPT ;  /* 0x000000090400788c */ /* 0x000fe2000bf04270 */
[----:B0-----:R-:W-:Y:S02]  /*dd30*/  IADD3 R16, P0, PT, R16, UR6, RZ ;  /* 0x0000000610107c10 */ /* 0x001fe4000ff1e0ff */
[----:B-1234-:R-:W-:-:S03]  /*dd40*/  IADD3 R2, P1, PT, R0, UR8, RZ ;  /* 0x0000000800027c10 */ /* 0x01efc6000ff3e0ff */
        /* <DEDUP_REMOVED lines=14> */
.L_x_7374:
[----:B------:R-:W2:Y:S02]  /*de30*/  LDG.E.U8 R2, desc[UR36][R2.64] ;  /* 0x0000002402027981 */ /* 0x000ea4000c1e1100 */
[----:B--2---:R-:W-:Y:S01]  /*de40*/  I2FP.F32.U32 R19, R2 ;  /* 0x0000000200137245 */ /* 0x004fe20000201000 */
[----:B------:R-:W-:Y:S06]  /*de50*/  BRA `(.L_x_7376) ;  /* 0x0000000c00447947 */ /* 0x000fec0003800000 */
.L_x_7373:
        /* <DEDUP_REMOVED lines=9> */
.L_x_7378:
[----:B------:R-:W2:Y:S02]  /*def0*/  LDG.E R2, desc[UR36][R2.64] ;  /* 0x0000002402027981 */ /* 0x000ea4000c1e1900 */
[----:B--2---:R-:W-:Y:S01]  /*df00*/  I2FP.F32.S32 R19, R2 ;  /* 0x0000000200137245 */ /* 0x004fe20000201400 */
[----:B------:R-:W-:Y:S06]  /*df10*/  BRA `(.L_x_7376) ;  /* 0x0000000c00147947 */ /* 0x000fec0003800000 */
.L_x_7377:
[----:B------:R-:W2:Y:S02]  /*df20*/  LDG.E.U16 R2, desc[UR36][R2.64] ;  /* 0x0000002402027981 */ /* 0x000ea4000c1e1500 */
[----:B--2---:R4:W0:Y:S01]  /*df30*/  I2F.S16 R19, R2 ;  /* 0x0000000200137306 */ /* 0x0048220000101400 */
[----:B------:R-:W-:Y:S05]  /*df40*/  BRA `(.L_x_7376) ;  /* 0x0000000c00087947 */ /* 0x000fea0003800000 */
.L_x_7372:
        /* <DEDUP_REMOVED lines=8> */
.L_x_7380:
[----:B------:R-:W2:Y:S02]  /*dfd0*/  LDG.E.U16 R2, desc[UR36][R2.64] ;  /* 0x0000002402027981 */ /* 0x000ea4000c1e1500 */
[----:B--2---:R-:W-:Y:S01]  /*dfe0*/  HADD2.F32 R19, -RZ, R2.H0_H0 ;  /* 0x20000002ff137230 */ /* 0x004fe20000004100 */
[----:B------:R-:W-:Y:S06]  /*dff0*/  BRA `(.L_x_7376) ;  /* 0x0000000800dc7947 */ /* 0x000fec0003800000 */
.L_x_7379:
        /* <DEDUP_REMOVED lines=8> */
.L_x_7382:
[----:B------:R-:W2:Y:S02]  /*e080*/  LDG.E.U16 R2, desc[UR36][R2.64] ;  /* 0x0000002402027981 */ /* 0x000ea4000c1e1500 */
[----:B--2---:R-:W-:Y:S01]  /*e090*/  HADD2.F32 R19, -RZ, R2.H0_H0 ;  /* 0x20000002ff137230 */ /* 0x004fe20000004100 */
[----:B------:R-:W-:Y:S06]  /*e0a0*/  BRA `(.L_x_7376) ;  /* 0x0000000800b07947 */ /* 0x000fec0003800000 */
.L_x_7381:
        /* <DEDUP_REMOVED lines=11> */
.L_x_7371:
        /* <DEDUP_REMOVED lines=12> */
.L_x_7385:
        /* <DEDUP_REMOVED lines=11> */
.L_x_7384:
        /* <DEDUP_REMOVED lines=25> */
.L_x_7387:
        /* <DEDUP_REMOVED lines=12> */
.L_x_7386:
[----:B------:R-:W2:Y:S02]  /*e520*/  LDG.E.U16 R2, desc[UR36][R2.64] ;  /* 0x0000002402027981 */ /* 0x000ea4000c1e1500 */
[----:B--2---:R-:W-:Y:S01]  /*e530*/  IMAD.U32 R19, R2, 0x10000, RZ ;  /* 0x0001000002137824 */ /* 0x004fe200078e00ff */
[----:B------:R-:W-:Y:S06]  /*e540*/  BRA `(.L_x_7376) ;  /* 0x0000000400887947 */ /* 0x000fec0003800000 */
.L_x_7383:
        /* <DEDUP_REMOVED lines=11> */
.L_x_7390:
        /* <DEDUP_REMOVED lines=20> */
.L_x_7392:
[----:B------:R-:W-:Y:S05]  /*e740*/  BSYNC.RECONVERGENT B0 ;  /* 0x0000000000007941 */ /* 0x000fea0003800200 */
.L_x_7391:
[----:B------:R-:W-:Y:S02]  /*e750*/  SHF.L.U32 R0, R0, 0x14, RZ ;  /* 0x0000001400007819 */ /* 0x000fe400000006ff */
[----:B------:R-:W-:-:S04]  /*e760*/  LEA R2, R2, 0x3b800000, 0x17 ;  /* 0x3b80000002027811 */ /* 0x000fc800078eb8ff */
[----:B------:R-:W-:Y:S01]  /*e770*/  LOP3.LUT R19, R2, R0, R19, 0xfe, !PT ;  /* 0x0000000002137212 */ /* 0x000fe200078efe13 */
[----:B------:R-:W-:Y:S06]  /*e780*/  BRA `(.L_x_7376) ;  /* 0x0000000000f87947 */ /* 0x000fec0003800000 */
.L_x_7389:
        /* <DEDUP_REMOVED lines=20> */
.L_x_7394:
[----:B------:R-:W-:Y:S05]  /*e8d0*/  BSYNC.RECONVERGENT B0 ;  /* 0x0000000000007941 */ /* 0x000fea0003800200 */
.L_x_7393:
[----:B------:R-:W-:Y:S01]  /*e8e0*/  IMAD.SHL.U32 R0, R0, 0x200000, RZ ;  /* 0x0020000000007824 */ /* 0x000fe200078e00ff */
[----:B------:R-:W-:-:S04]  /*e8f0*/  LEA R2, R2, 0x37800000, 0x17 ;  /* 0x3780000002027811 */ /* 0x000fc800078eb8ff */
[----:B------:R-:W-:Y:S01]  /*e900*/  LOP3.LUT R19, R2, R0, R19, 0xfe, !PT ;  /* 0x0000000002137212 */ /* 0x000fe200078efe13 */
[----:B------:R-:W-:Y:S06]  /*e910*/  BRA `(.L_x_7376) ;  /* 0x0000000000947947 */ /* 0x000fec0003800000 */
.L_x_7388:
        /* <DEDUP_REMOVED lines=14> */
.L_x_7375:
        /* <DEDUP_REMOVED lines=16> */
.L_x_7397:
[----:B------:R-:W-:Y:S01]  /*eb00*/  MOV R19, RZ ;  /* 0x000000ff00137202 */ /* 0x000fe20000000f00 */
[----:B------:R-:W-:Y:S06]  /*eb10*/  BRA `(.L_x_7376) ;  /* 0x0000000000147947 */ /* 0x000fec0003800000 */
.L_x_7396:
[----:B------:R-:W2:Y:S02]  /*eb20*/  LDG.E.64 R2, desc[UR36][R2.64] ;  /* 0x0000002402027981 */ /* 0x000ea4000c1e1b00 */
[----:B--2---:R0:W1:Y:S02]  /*eb30*/  I2F.U64 R19, R2 ;  /* 0x0000000200137312 */ /* 0x0040640000301000 */
[----:B01----:R-:W-:Y:S05]  /*eb40*/  BRA `(.L_x_7376) ;  /* 0x0000000000087947 */ /* 0x003fea0003800000 */
.L_x_7395:
[----:B------:R-:W2:Y:S02]  /*eb50*/  LDG.E R2, desc[UR36][R2.64] ;  /* 0x0000002402027981 */ /* 0x000ea4000c1e1900 */
[----:B--2---:R-:W-:-:S07]  /*eb60*/  I2FP.F32.U32 R19, R2 ;  /* 0x0000000200137245 */ /* 0x004fce0000201000 */
.L_x_7376:
[----:B------:R-:W-:Y:S05]  /*eb70*/  BSYNC.RECONVERGENT B6 ;  /* 0x0000000000067941 */ /* 0x000fea0003800200 */
.L_x_7370:
        /* <DEDUP_REMOVED lines=18> */
.L_x_7402:
[----:B------:R-:W2:Y:S02]  /*eca0*/  LDG.E.U8 R0, desc[UR36][R2.64] ;  /* 0x0000002402007981 */ /* 0x000ea4000c1e1100 */
[----:B--2---:R-:W-:Y:S01]  /*ecb0*/  I2FP.F32.U32 R0, R0 ;  /* 0x0000000000007245 */ /* 0x004fe20000201000 */
[----:B------:R-:W-:Y:S06]  /*ecc0*/  BRA `(.L_x_7404) ;  /* 0x0000000c00447947 */ /* 0x000fec0003800000 */
.L_x_7401:
        /* <DEDUP_REMOVED lines=9> */
.L_x_7406:
[----:B------:R-:W2:Y:S02]  /*ed60*/  LDG.E R0, desc[UR36][R2.64] ;  /* 0x0000002402007981 */ /* 0x000ea4000c1e1900 */
[----:B--2---:R-:W-:Y:S01]  /*ed70*/  I2FP.F32.S32 R0, R0 ;  /* 0x0000000000007245 */ /* 0x004fe20000201400 */
[----:B------:R-:W-:Y:S06]  /*ed80*/  BRA `(.L_x_7404) ;  /* 0x0000000c00147947 */ /* 0x000fec0003800000 */
.L_x_7405:
[----:B------:R-:W2:Y:S02]  /*ed90*/  LDG.E.U16 R0, desc[UR36][R2.64] ;  /* 0x0000002402007981 */ /* 0x000ea4000c1e1500 */
[----:B--2---:R-:W2:Y:S01]  /*eda0*/  I2F.S16 R0, R0 ;  /* 0x0000000000007306 */ /* 0x004ea20000101400 */
[----:B------:R-:W-:Y:S05]  /*edb0*/  BRA `(.L_x_7404) ;  /* 0x0000000c00087947 */ /* 0x000fea0003800000 */
.L_x_7400:
        /* <DEDUP_REMOVED lines=8> */
.L_x_7408:
[----:B------:R-:W2:Y:S02]  /*ee40*/  LDG.E.U16 R0, desc[UR36][R2.64] ;  /* 0x0000002402007981 */ /* 0x000ea4000c1e1500 */
[----:B--2---:R-:W-:Y:S01]  /*ee50*/  HADD2.F32 R0, -RZ, R0.H0_H0 ;  /* 0x20000000ff007230 */ /* 0x004fe20000004100 */
[----:B------:R-:W-:Y:S06]  /*ee60*/  BRA `(.L_x_7404) ;  /* 0x0000000800dc7947 */ /* 0x000fec0003800000 */
.L_x_7407:
        /* <DEDUP_REMOVED lines=8> */
.L_x_7410:
[----:B------:R-:W2:Y:S02]  /*eef0*/  LDG.E.U16 R0, desc[UR36][R2.64] ;  /* 0x0000002402007981 */ /* 0x000ea4000c1e1500 */
[----:B--2---:R-:W-:Y:S01]  /*ef00*/  HADD2.F32 R0, -RZ, R0.H0_H0 ;  /* 0x20000000ff007230 */ /* 0x004fe20000004100 */
[----:B------:R-:W-:Y:S06]  /*ef10*/  BRA `(.L_x_7404) ;  /* 0x0000000800b07947 */ /* 0x000fec0003800000 */
.L_x_7409:
        /* <DEDUP_REMOVED lines=11> */
.L_x_7399:
        /* <DEDUP_REMOVED lines=12> */
.L_x_7413:
        /* <DEDUP_REMOVED lines=11> */
.L_x_7412:
        /* <DEDUP_REMOVED lines=25> */
.L_x_7415:
        /* <DEDUP_REMOVED lines=12> */
.L_x_7414:
[----:B------:R-:W2:Y:S02]  /*f390*/  LDG.E.U16 R0, desc[UR36][R2.64] ;  /* 0x0000002402007981 */ /* 0x000ea4000c1e1500 */
[----:B--2---:R-:W-:Y:S01]  /*f3a0*/  IMAD.U32 R0, R0, 0x10000, RZ ;  /* 0x0001000000007824 */ /* 0x004fe200078e00ff */
[----:B------:R-:W-:Y:S06]  /*f3b0*/  BRA `(.L_x_7404) ;  /* 0x0000000400887947 */ /* 0x000fec0003800000 */
.L_x_7411:
        /* <DEDUP_REMOVED lines=11> */
.L_x_7418:
        /* <DEDUP_REMOVED lines=20> */
.L_x_7420:
[----:B------:R-:W-:Y:S05]  /*f5b0*/  BSYNC.RECONVERGENT B0 ;  /* 0x0000000000007941 */ /* 0x000fea0003800200 */
.L_x_7419:
[----:B------:R-:W-:Y:S01]  /*f5c0*/  IMAD.SHL.U32 R0, R0, 0x100000, RZ ;  /* 0x0010000000007824 */ /* 0x000fe200078e00ff */
[----:B------:R-:W-:-:S04]  /*f5d0*/  LEA R2, R2, 0x3b800000, 0x17 ;  /* 0x3b80000002027811 */ /* 0x000fc800078eb8ff */
[----:B------:R-:W-:Y:S01]  /*f5e0*/  LOP3.LUT R0, R2, R0, R7, 0xfe, !PT ;  /* 0x0000000002007212 */ /* 0x000fe200078efe07 */
[----:B------:R-:W-:Y:S06]  /*f5f0*/  BRA `(.L_x_7404) ;  /* 0x0000000000f87947 */ /* 0x000fec0003800000 */
.L_x_7417:
        /* <DEDUP_REMOVED lines=20> */
.L_x_7422:
[----:B------:R-:W-:Y:S05]  /*f740*/  BSYNC.RECONVERGENT B0 ;  /* 0x0000000000007941 */ /* 0x000fea0003800200 */
.L_x_7421:
[----:B------:R-:W-:Y:S02]  /*f750*/  SHF.L.U32 R0, R0, 0x15, RZ ;  /* 0x0000001500007819 */ /* 0x000fe400000006ff */
[----:B------:R-:W-:-:S04]  /*f760*/  LEA R2, R2, 0x37800000, 0x17 ;  /* 0x3780000002027811 */ /* 0x000fc800078eb8ff */
[----:B------:R-:W-:Y:S01]  /*f770*/  LOP3.LUT R0, R2, R0, R7, 0xfe, !PT ;  /* 0x0000000002007212 */ /* 0x000fe200078efe07 */
[----:B------:R-:W-:Y:S06]  /*f780*/  BRA `(.L_x_7404) ;  /* 0x0000000000947947 */ /* 0x000fec0003800000 */
.L_x_7416:
        /* <DEDUP_REMOVED lines=14> */
.L_x_7403:
        /* <DEDUP_REMOVED lines=16> */
.L_x_7425:
[----:B------:R-:W-:Y:S01]  /*f970*/  IMAD.MOV.U32 R0, RZ, RZ, RZ ;  /* 0x000000ffff007224 */ /* 0x000fe200078e00ff */
[----:B------:R-:W-:Y:S06]  /*f980*/  BRA `(.L_x_7404) ;  /* 0x0000000000147947 */ /* 0x000fec0003800000 */
.L_x_7424:
[----:B------:R-:W2:Y:S02]  /*f990*/  LDG.E.64 R2, desc[UR36][R2.64] ;  /* 0x0000002402027981 */ /* 0x000ea4000c1e1b00 */
[----:B--2---:R0:W1:Y:S02]  /*f9a0*/  I2F.U64 R0, R2 ;  /* 0x0000000200007312 */ /* 0x0040640000301000 */
[----:B01----:R-:W-:Y:S05]  /*f9b0*/  BRA `(.L_x_7404) ;  /* 0x0000000000087947 */ /* 0x003fea0003800000 */
.L_x_7423:
[----:B------:R-:W2:Y:S02]  /*f9c0*/  LDG.E R0, desc[UR36][R2.64] ;  /* 0x0000002402007981 */ /* 0x000ea4000c1e1900 */
[----:B--2---:R-:W-:-:S07]  /*f9d0*/  I2FP.F32.U32 R0, R0 ;  /* 0x0000000000007245 */ /* 0x004fce0000201000 */
.L_x_7404:
[----:B------:R-:W-:Y:S05]  /*f9e0*/  BSYNC.RECONVERGENT B6 ;  /* 0x0000000000067941 */ /* 0x000fea0003800200 */
.L_x_7398:
[----:B------:R-:W1:Y:S01]  /*f9f0*/  LDCU.64 UR4, c[0x0][0x600] ;  /* 0x0000c000ff0477ac */ /* 0x000e620008000a00 */
[----:B0---4-:R-:W-:Y:S01]  /*fa00*/  IMAD.MOV.U32 R2, RZ, RZ, RZ ;  /* 0x000000ffff027224 */ /* 0x011fe200078e00ff */
[C---:B-12--5:R-:W-:Y:S01]  /*fa10*/  FSETP.GEU.FTZ.AND P1, PT, R0.reuse, UR4, PT ;  /* 0x0000000400007c0b */ /* 0x066fe2000bf3e000 */
[----:B------:R-:W-:Y:S01]  /*fa20*/  ULOP3.LUT UR4, UR40, 0xff, URZ, 0xc0, !UPT ;  /* 0x000000ff28047892 */ /* 0x000fe2000f8ec0ff */
[----:B------:R-:W-:-:S03]  /*fa30*/  FSETP.GT.FTZ.AND P0, PT, R0, UR5, PT ;  /* 0x0000000500007c0b */ /* 0x000fc6000bf14000 */
[----:B------:R-:W-:Y:S01]  /*fa40*/  UISETP.GT.AND UP0, UPT, UR4, 0x9, UPT ;  /* 0x000000090400788c */ /* 0x000fe2000bf04270 */
[----:B------:R-:W-:-:S13]  /*fa50*/  PLOP3.LUT P0, PT, P1, P0, PT, 0x8f, 0xf8 ;  /* 0x0000000000f8781c */ /* 0x000fda0000f01177 */
[----:B------:R-:W-:-:S04]  /*fa60*/  @!P0 FADD.FTZ R3, -R0, 1 ;  /* 0x3f80000000038421 */ /* 0x000fc80000010100 */
[----:B------:R-:W-:-:S04]  /*fa70*/  @!P0 FMUL.FTZ R3, R3, R0 ;  /* 0x0000000003038220 */ /* 0x000fc80000410000 */
        /* <DEDUP_REMOVED lines=14> */
.L_x_7429:
[----:B------:R-:W0:Y:S02]  /*fb60*/  F2I.S64.TRUNC R2, R2 ;  /* 0x0000000200027311 */ /* 0x000e24000020d900 */
[----:B0-----:R-:W-:-:S05]  /*fb70*/  MOV R5, R2 ;  /* 0x0000000200057202 */ /* 0x001fca0000000f00 */
[----:B------:R-:W-:Y:S01]  /*fb80*/  STG.E.U8 desc[UR36][R16.64], R5 ;  /* 0x0000000510007986 */ /* 0x000fe2000c101124 */
[----:B------:R-:W-:Y:S05]  /*fb90*/  EXIT ;  /* 0x000000000000794d */ /* 0x000fea0003800000 */
.L_x_7428:
        /* <DEDUP_REMOVED lines=9> */
.L_x_7432:
[----:B------:R-:W0:Y:S02]  /*fc30*/  F2I.FTZ.TRUNC.NTZ R3, R2 ;  /* 0x0000000200037305 */ /* 0x000e24000021f100 */
[----:B0-----:R-:W-:Y:S01]  /*fc40*/  STG.E desc[UR36][R16.64], R3 ;  /* 0x0000000310007986 */ /* 0x001fe2000c101924 */
[----:B------:R-:W-:Y:S05]  /*fc50*/  EXIT ;  /* 0x000000000000794d */ /* 0x000fea0003800000 */
.L_x_7431:
[----:B------:R-:W0:Y:S02]  /*fc60*/  F2I.FTZ.TRUNC.NTZ R3, R2 ;  /* 0x0000000200037305 */ /* 0x000e24000021f100 */
[----:B0-----:R-:W-:Y:S01]  /*fc70*/  STG.E.U16 desc[UR36][R16.64], R3 ;  /* 0x0000000310007986 */ /* 0x001fe2000c101524 */
[----:B------:R-:W-:Y:S05]  /*fc80*/  EXIT ;  /* 0x000000000000794d */ /* 0x000fea0003800000 */
.L_x_7427:
        /* <DEDUP_REMOVED lines=8> */
.L_x_7434:
[----:B------:R-:W-:-:S05]  /*fd10*/  F2FP.F16.F32.PACK_AB R2, RZ, R2 ;  /* 0x00000002ff02723e */ /* 0x000fca00000000ff */
[----:B------:R-:W-:Y:S01]  /*fd20*/  STG.E.U16 desc[UR36][R16.64], R2 ;  /* 0x0000000210007986 */ /* 0x000fe2000c101524 */
[----:B------:R-:W-:Y:S05]  /*fd30*/  EXIT ;  /* 0x000000000000794d */ /* 0x000fea0003800000 */
.L_x_7433:
        /* <DEDUP_REMOVED lines=9> */
.L_x_7436:
[----:B------:R-:W-:-:S04]  /*fdd0*/  F2FP.F16.F32.PACK_AB R3, RZ, R2 ;  /* 0x00000002ff03723e */ /* 0x000fc800000000ff */
[----:B------:R-:W-:-:S05]  /*fde0*/  PRMT R3, R3, 0x5410, RZ ;  /* 0x0000541003037816 */ /* 0x000fca00000000ff */
[----:B------:R-:W-:Y:S01]  /*fdf0*/  STG.E desc[UR36][R16.64], R3 ;  /* 0x0000000310007986 */ /* 0x000fe2000c101924 */
[----:B------:R-:W-:Y:S05]  /*fe00*/  EXIT ;  /* 0x000000000000794d */ /* 0x000fea0003800000 */
.L_x_7435:
[----:B------:R-:W-:-:S06]  /*fe10*/  FMUL.FTZ R2, R2, 1 ;  /* 0x3f80000002027820 */ /* 0x000fcc0000410000 */
[----:B------:R-:W0:Y:S02]  /*fe20*/  F2F.F64.F32 R2, R2 ;  /* 0x0000000200027310 */ /* 0x000e240000201800 */
[----:B0-----:R-:W-:Y:S01]  /*fe30*/  STG.E.64 desc[UR36][R16.64], R2 ;  /* 0x0000000210007986 */ /* 0x001fe2000c101b24 */
[----:B------:R-:W-:Y:S05]  /*fe40*/  EXIT ;  /* 0x000000000000794d */ /* 0x000fea0003800000 */
.L_x_7426:
        /* <DEDUP_REMOVED lines=13> */
.L_x_7440:
        /* <DEDUP_REMOVED lines=16> */
.L_x_7443:
[----:B------:R-:W-:-:S04]  /*10020*/  SHF.R.U32.HI R2, RZ, 0x18, R2 ;  /* 0x00000018ff027819 */ /* 0x000fc80000011602 */
[----:B------:R-:W-:-:S04]  /*10030*/  LOP3.LUT R2, R3, 0x80, R2, 0xf8, !PT ;  /* 0x0000008003027812 */ /* 0x000fc800078ef802 */
[----:B------:R-:W-:-:S07]  /*10040*/  PRMT R8, R2, 0x7610, R8 ;  /* 0x0000761002087816 */ /* 0x000fce0000000008 */
.L_x_7442:
[----:B------:R-:W-:Y:S05]  /*10050*/  BSYNC.RECONVERGENT B0 ;  /* 0x0000000000007941 */ /* 0x000fea0003800200 */
.L_x_7441:
[----:B------:R-:W-:Y:S01]  /*10060*/  STG.E.U8 desc[UR36][R16.64], R8 ;  /* 0x0000000810007986 */ /* 0x000fe2000c101124 */
[----:B------:R-:W-:Y:S05]  /*10070*/  EXIT ;  /* 0x000000000000794d */ /* 0x000fea0003800000 */
.L_x_7439:
        /* <DEDUP_REMOVED lines=16> */
.L_x_7446:
[----:B------:R-:W-:-:S04]  /*10180*/  SHF.R.U32.HI R2, RZ, 0x18, R2 ;  /* 0x00000018ff027819 */ /* 0x000fc80000011602 */
[----:B------:R-:W-:-:S04]  /*10190*/  LOP3.LUT R3, R3, 0x80, R2, 0xf8, !PT ;  /* 0x0000008003037812 */ /* 0x000fc800078ef802 */
[----:B------:R-:W-:-:S07]  /*101a0*/  PRMT R8, R3, 0x7610, R8 ;  /* 0x0000761003087816 */ /* 0x000fce0000000008 */
.L_x_7445:
[----:B------:R-:W-:Y:S05]  /*101b0*/  BSYNC.RECONVERGENT B0 ;  /* 0x0000000000007941 */ /* 0x000fea0003800200 */
.L_x_7444:
[----:B------:R-:W-:Y:S01]  /*101c0*/  STG.E.U8 desc[UR36][R16.64], R8 ;  /* 0x0000000810007986 */ /* 0x000fe2000c101124 */
[----:B------:R-:W-:Y:S05]  /*101d0*/  EXIT ;  /* 0x000000000000794d */ /* 0x000fea0003800000 */
.L_x_7438:
        /* <DEDUP_REMOVED lines=21> */
.L_x_7448:
[----:B------:R-:W0:Y:S02]  /*10330*/  F2I.U64.TRUNC R2, R2 ;  /* 0x0000000200027311 */ /* 0x000e24000020d800 */
[----:B0-----:R-:W-:Y:S01]  /*10340*/  STG.E.64 desc[UR36][R16.64], R2 ;  /* 0x0000000210007986 */ /* 0x001fe2000c101b24 */
[----:B------:R-:W-:Y:S05]  /*10350*/  EXIT ;  /* 0x000000000000794d */ /* 0x000fea0003800000 */
.L_x_7447:
[----:B------:R-:W0:Y:S02]  /*10360*/  F2I.FTZ.U32.TRUNC.NTZ R3, R2 ;  /* 0x0000000200037305 */ /* 0x000e24000021f000 */
[----:B0-----:R-:W-:Y:S01]  /*10370*/  STG.E desc[UR36][R16.64], R3 ;  /* 0x0000000310007986 */ /* 0x001fe2000c101924 */
[----:B------:R-:W-:Y:S05]  /*10380*/  EXIT ;  /* 0x000000000000794d */ /* 0x000fea0003800000 */
.L_x_7437:
        /* <DEDUP_REMOVED lines=10> */
.L_x_7450:
[----:B------:R-:W-:Y:S01]  /*10430*/  FMUL.FTZ R4, R2, 1 ;  /* 0x3f80000002047820 */ /* 0x000fe20000410000 */
[----:B------:R-:W-:-:S05]  /*10440*/  CS2R R6, SRZ ;  /* 0x0000000000067805 */ /* 0x000fca000001ff00 */
[----:B------:R-:W0:Y:S02]  /*10450*/  F2F.F64.F32 R4, R4 ;  /* 0x0000000400047310 */ /* 0x000e240000201800 */
[----:B0-----:R-:W-:Y:S01]  /*10460*/  STG.E.128 desc[UR36][R16.64], R4 ;  /* 0x0000000410007986 */ /* 0x001fe2000c101d24 */
[----:B------:R-:W-:Y:S05]  /*10470*/  EXIT ;  /* 0x000000000000794d */ /* 0x000fea0003800000 */
.L_x_7449:
[----:B------:R-:W-:-:S09]  /*10480*/  UISETP.NE.AND UP0, UPT, UR4, 0xf, UPT ;  /* 0x0000000f0400788c */ /* 0x000fd2000bf05270 */
[----:B------:R-:W-:Y:S05]  /*10490*/  BRA.U !UP0, `(.L_x_7451) ;  /* 0x0000000108e07547 */ /* 0x000fea000b800000 */
[----:B------:R-:W-:-:S09]  /*104a0*/  UISETP.NE.AND UP0, UPT, UR4, 0x17, UPT ;  /* 0x000000170400788c */ /* 0x000fd2000bf05270 */
[----:B------:R-:W-:Y:S05]  /*104b0*/  BRA.U !UP0, `(.L_x_7452) ;  /* 0x00000001088c7547 */ /* 0x000fea000b800000 */
[----:B------:R-:W-:-:S09]  /*104c0*/  UISETP.NE.AND UP0, UPT, UR4, 0x18, UPT ;  /* 0x000000180400788c */ /* 0x000fd2000bf05270 */
[----:B------:R-:W-:Y:S05]  /*104d0*/  BRA.U !UP0, `(.L_x_7453) ;  /* 0x0000000108447547 */ /* 0x000fea000b800000 */
.L_x_7430:
        /* <DEDUP_REMOVED lines=11> */
[----:B------:R-:W-:Y:S01]  /*10590*/  IMAD.U32 R7, RZ, RZ, UR7 ;  /* 0x00000007ff077e24 */ /* 0x000fe2000f8e00ff */
[----:B----4-:R-:W-:Y:S01]  /*105a0*/  MOV R10, UR8 ;  /* 0x00000008000a7c02 */ /* 0x010fe20008000f00 */
[----:B-1----:R-:W-:-:S07]  /*105b0*/  IMAD.U32 R11, RZ, RZ, UR9 ;  /* 0x00000009ff0b7e24 */ /* 0x002fce000f8e00ff */
[----:B------:R-:W-:-:S07]  /*105c0*/  LEPC R20, `(.L_x_7454) ;  /* 0x000000001014794e */ /* 0x000fce0000000000 */
[----:B--2---:R-:W-:Y:S05]  /*105d0*/  CALL.ABS.NOINC R2 ;  /* 0x0000000002007343 */ /* 0x004fea0003c00000 */
.L_x_7454:
[----:B------:R-:W-:Y:S05]  /*105e0*/  EXIT ;  /* 0x000000000000794d */ /* 0x000fea0003800000 */
.L_x_7453:
        /* <DEDUP_REMOVED lines=12> */
.L_x_7456:
[----:B------:R-:W-:Y:S05]  /*106b0*/  BSYNC.RECONVERGENT B0 ;  /* 0x0000000000007941 */ /* 0x000fea0003800200 */
.L_x_7455:
[----:B------:R-:W-:-:S05]  /*106c0*/  LOP3.LUT R3, R0, 0x80, R5, 0xf8, !PT ;  /* 0x0000008000037812 */ /* 0x000fca00078ef805 */
[----:B------:R-:W-:Y:S01]  /*106d0*/  STG.E.U8 desc[UR36][R16.64], R3 ;  /* 0x0000000310007986 */ /* 0x000fe2000c101124 */
[----:B------:R-:W-:Y:S05]  /*106e0*/  EXIT ;  /* 0x000000000000794d */ /* 0x000fea0003800000 */
.L_x_7452:
        /* <DEDUP_REMOVED lines=11> */
.L_x_7458:
[----:B------:R-:W-:Y:S02]  /*107a0*/  ISETP.GT.U32.AND P0, PT, R4, 0x7f800000, PT ;  /* 0x7f8000000400780c */ /* 0x000fe40003f04070 */
[----:B------:R-:W-:-:S04]  /*107b0*/  MOV R0, 0x7f ;  /* 0x0000007f00007802 */ /* 0x000fc80000000f00 */
[----:B------:R-:W-:-:S07]  /*107c0*/  SEL R0, R0, 0x7c, P0 ;  /* 0x0000007c00007807 */ /* 0x000fce0000000000 */
.L_x_7459:
[----:B------:R-:W-:Y:S05]  /*107d0*/  BSYNC.RECONVERGENT B0 ;  /* 0x0000000000007941 */ /* 0x000fea0003800200 */
.L_x_7457:
[----:B------:R-:W-:-:S04]  /*107e0*/  SHF.R.U32.HI R3, RZ, 0x18, R2 ;  /* 0x00000018ff037819 */ /* 0x000fc80000011602 */
[----:B------:R-:W-:-:S05]  /*107f0*/  LOP3.LUT R3, R0, 0x80, R3, 0xf8, !PT ;  /* 0x0000008000037812 */ /* 0x000fca00078ef803 */
[----:B------:R-:W-:Y:S01]  /*10800*/  STG.E.U8 desc[UR36][R16.64], R3 ;  /* 0x0000000310007986 */ /* 0x000fe2000c101124 */
[----:B------:R-:W-:Y:S05]  /*10810*/  EXIT ;  /* 0x000000000000794d */ /* 0x000fea0003800000 */
.L_x_7451:
[----:B------:R-:W-:-:S05]  /*10820*/  F2FP.BF16.F32.PACK_AB R2, RZ, R2 ;  /* 0x00000002ff02723e */ /* 0x000fca00000010ff */
[----:B------:R-:W-:Y:S01]  /*10830*/  STG.E.U16 desc[UR36][R16.64], R2 ;  /* 0x0000000210007986 */ /* 0x000fe2000c101524 */
[----:B------:R-:W-:Y:S05]  /*10840*/  EXIT ;  /* 0x000000000000794d */ /* 0x000fea0003800000 */
.L_x_7460:
        /* <DEDUP_REMOVED lines=11> */
.L_x_14218:


//--------------------- .text._ZN2at6native27unrolled_elementwise_kernelIZZZNS0_26logit_backward_kernel_cudaERNS_18TensorIteratorBaseERKN3c106ScalarEENKUlvE_clEvENKUlvE0_clEvEUlffE0_St5arrayIPcLm3EELi4E23TrivialOffsetCalculatorILi2EjESE_ILi1EjENS0_6memory12LoadWithCastILi2EEENSH_13StoreWithCastILi1EEEEEviT_T0_T2_T3_T4_T5_ --------------------------
	.section	.text._ZN2at6native27unrolled_elementwise_kernelIZZZNS0_26logit_backward_kernel_cudaERNS_18TensorIteratorBaseERKN3c106ScalarEENKUlvE_clEvENKUlvE0_clEvEUlffE0_St5arrayIPcLm3EELi4E23TrivialOffsetCalculatorILi2EjESE_ILi1EjENS0_6memory12LoadWithCastILi2EEENSH_13StoreWithCastILi1EEEEEviT_T0_T2_T3_T4_T5_,"ax",@progbits
	.align	128
        .global         _ZN2at6native27unrolled_elementwise_kernelIZZZNS0_26logit_backward_kernel_cudaERNS_18TensorIteratorBaseERKN3c106ScalarEENKUlvE_clEvENKUlvE0_clEvEUlffE0_St5arrayIPcLm3EELi4E23TrivialOffsetCalculatorILi2EjESE_ILi1EjENS0_6memory12LoadWithCastILi2EEENSH_13StoreWithCastILi1EEEEEviT_T0_T2_T3_T4_T5_
        .type           _ZN2at6native27unrolled_elementwise_kernelIZZZNS0_26logit_backward_kernel_cudaERNS_18TensorIteratorBaseERKN3c106ScalarEENKUlvE_clEvENKUlvE0_clEvEUlffE0_St5arrayIPcLm3EELi4E23TrivialOffsetCalculatorILi2EjESE_ILi1EjENS0_6memory12LoadWithCastILi2EEENSH_13StoreWithCastILi1EEEEEviT_T0_T2_T3_T4_T5_,@function
        .size           _ZN2at6native27unrolled_elementwise_kernelIZZZNS0_26logit_backward_kernel_cudaERNS_18TensorIteratorBaseERKN3c106ScalarEENKUlvE_clEvENKUlvE0_clEvEUlffE0_St5arrayIPcLm3EELi4E23TrivialOffsetCalculatorILi2EjESE_ILi1EjENS0_6memory12LoadWithCastILi2EEENSH_13StoreWithCastILi1EEEEEviT_T0_T2_T3_T4_T5_,(.L_x_14219 - _ZN2at6native27unrolled_elementwise_kernelIZZZNS0_26logit_backward_kernel_cudaERNS_18TensorIteratorBaseERKN3c106ScalarEENKUlvE_clEvENKUlvE0_clEvEUlffE0_St5arrayIPcLm3EELi4E23TrivialOffsetCalculatorILi2EjESE_ILi1EjENS0_6memory12LoadWithCastILi2EEENSH_13StoreWithCastILi1EEEEEviT_T0_T2_T3_T4_T5_)
        .other          _ZN2at6native27unrolled_elementwise_kernelIZZZNS0_26logit_backward_kernel_cudaERNS_18TensorIteratorBaseERKN3c106ScalarEENKUlvE_clEvENKUlvE0_clEvEUlffE0_St5arrayIPcLm3EELi4E23TrivialOffsetCalculatorILi2EjESE_ILi1EjENS0_6memory12LoadWithCastILi2EEENSH_13StoreWithCastILi1EEEEEviT_T0_T2_T3_T4_T5_,@"STO_CUDA_ENTRY STV_DEFAULT"
_ZN2at6native27unrolled_elementwise_kernelIZZZNS0_26logit_backward_kernel_cudaERNS_18TensorIteratorBaseERKN3c106ScalarEENKUlvE_clEvENKUlvE0_clEvEUlffE0_St5arrayIPcLm3EELi4E23TrivialOffsetCalculatorILi2EjESE_ILi1EjENS0_6memory12LoadWithCastILi2EEENSH_13StoreWithCastILi1EEEEEviT_T0_T2_T3_T4_T5_:
.text._ZN2at6native27unrolled_elementwise_kernelIZZZNS0_26logit_backward_kernel_cudaERNS_18TensorIteratorBaseERKN3c106ScalarEENKUlvE_clEvENKUlvE0_clEvEUlffE0_St5arrayIPcLm3EELi4E23TrivialOffsetCalculatorILi2EjESE_ILi1EjENS0_6memory12LoadWithCastILi2EEENSH_13StoreWithCastILi1EEEEEviT_T0_T2_T3_T4_T5_:
        /* <DEDUP_REMOVED lines=34> */
.L_x_7467:
[----:B------:R-:W2:Y:S02]  /*0220*/  LDG.E.U8 R4, desc[UR36][R4.64] ;  /* 0x0000002404047981 */ /* 0x000ea4000c1e1100 */
[----:B--2---:R-:W-:Y:S01]  /*0230*/  I2FP.F32.U32 R28, R4 ;  /* 0x00000004001c7245 */ /* 0x004fe20000201000 */
[----:B------:R-:W-:Y:S06]  /*0240*/  BRA `(.L_x_7469) ;  /* 0x0000000c00487947 */ /* 0x000fec0003800000 */
.L_x_7466:
        /* <DEDUP_REMOVED lines=9> */
.L_x_7471:
[----:B------:R-:W2:Y:S02]  /*02e0*/  LDG.E R4, desc[UR36][R4.64] ;  /* 0x0000002404047981 */ /* 0x000ea4000c1e1900 */
[----:B--2---:R-:W-:Y:S01]  /*02f0*/  I2FP.F32.S32 R28, R4 ;  /* 0x00000004001c7245 */ /* 0x004fe20000201400 */
[----:B------:R-:W-:Y:S06]  /*0300*/  BRA `(.L_x_7469) ;  /* 0x0000000c00187947 */ /* 0x000fec0003800000 */
.L_x_7470:
[----:B------:R-:W2:Y:S02]  /*0310*/  LDG.E.U16 R4, desc[UR36][R4.64] ;  /* 0x0000002404047981 */ /* 0x000ea4000c1e1500 */
[----:B--2---:R0:W1:Y:S01]  /*0320*/  I2F.S16 R28, R4 ;  /* 0x00000004001c7306 */ /* 0x0040620000101400 */
[----:B------:R-:W-:Y:S05]  /*0330*/  BRA `(.L_x_7469) ;  /* 0x0000000c000c7947 */ /* 0x000fea0003800000 */
.L_x_7465:
        /* <DEDUP_REMOVED lines=8> */
.L_x_7473:
[----:B------:R-:W2:Y:S02]  /*03c0*/  LDG.E.U16 R4, desc[UR36][R4.64] ;  /* 0x0000002404047981 */ /* 0x000ea4000c1e1500 */
[----:B--2---:R-:W-:Y:S01]  /*03d0*/  HADD2.F32 R28, -RZ, R4.H0_H0 ;  /* 0x20000004ff1c7230 */ /* 0x004fe20000004100 */
[----:B------:R-:W-:Y:S06]  /*03e0*/  BRA `(.L_x_7469) ;  /* 0x0000000800e07947 */ /* 0x000fec0003800000 */
.L_x_7472:
        /* <DEDUP_REMOVED lines=8> */
.L_x_7475:
[----:B------:R-:W2:Y:S02]  /*0470*/  LDG.E.U16 R4, desc[UR36][R4.64] ;  /* 0x0000002404047981 */ /* 0x000ea4000c1e1500 */
[----:B--2---:R-:W-:Y:S01]  /*0480*/  HADD2.F32 R28, -RZ, R4.H0_H0 ;  /* 0x20000004ff1c7230 */ /* 0x004fe20000004100 */
[----:B------:R-:W-:Y:S06]  /*0490*/  BRA `(.L_x_7469) ;  /* 0x0000000800b47947 */ /* 0x000fec0003800000 */
.L_x_7474:
        /* <DEDUP_REMOVED lines=11> */
.L_x_7464:
        /* <DEDUP_REMOVED lines=12> */
.L_x_7478:
        /* <DEDUP_REMOVED lines=11> */
.L_x_7477:
        /* <DEDUP_REMOVED lines=25> */
.L_x_7480:
        /* <DEDUP_REMOVED lines=13> */
.L_x_7479:
[----:B------:R-:W2:Y:S02]  /*0920*/  LDG.E.U16 R4, desc[UR36][R4.64] ;  /* 0x0000002404047981 */ /* 0x000ea4000c1e1500 */
[----:B--2---:R-:W-:Y:S01]  /*0930*/  IMAD.U32 R28, R4, 0x10000, RZ ;  /* 0x00010000041c7824 */ /* 0x004fe200078e00ff */
[----:B------:R-:W-:Y:S06]  /*0940*/  BRA `(.L_x_7469) ;  /* 0x0000000400887947 */ /* 0x000fec0003800000 */
.L_x_7476:
        /* <DEDUP_REMOVED lines=11> */
.L_x_7483:
        /* <DEDUP_REMOVED lines=20> */
.L_x_7485:
[----:B------:R-:W-:Y:S05]  /*0b40*/  BSYNC.RECONVERGENT B0 ;  /* 0x0000000000007941 */ /* 0x000fea0003800200 */
.L_x_7484:
[----:B------:R-:W-:Y:S01]  /*0b50*/  IMAD.SHL.U32 R0, R0, 0x100000, RZ ;  /* 0x0010000000007824 */ /* 0x000fe200078e00ff */
[----:B------:R-:W-:-:S04]  /*0b60*/  LEA R3, R3, 0x3b800000, 0x17 ;  /* 0x3b80000003037811 */ /* 0x000fc800078eb8ff */
[----:B------:R-:W-:Y:S01]  /*0b70*/  LOP3.LUT R28, R3, R0, R7, 0xfe, !PT ;  /* 0x00000000031c7212 */ /* 0x000fe200078efe07 */
[----:B------:R-:W-:Y:S06]  /*0b80*/  BRA `(.L_x_7469) ;  /* 0x0000000000f87947 */ /* 0x000fec0003800000 */
.L_x_7482:
        /* <DEDUP_REMOVED lines=20> */
.L_x_7487:
[----:B------:R-:W-:Y:S05]  /*0cd0*/  BSYNC.RECONVERGENT B0 ;  /* 0x0000000000007941 */ /* 0x000fea0003800200 */
.L_x_7486:
[----:B------:R-:W-:Y:S01]  /*0ce0*/  IMAD.SHL.U32 R0, R0, 0x200000, RZ ;  /* 0x0020000000007824 */ /* 0x000fe200078e00ff */
[----:B------:R-:W-:-:S04]  /*0cf0*/  LEA R3, R3, 0x37800000, 0x17 ;  /* 0x3780000003037811 */ /* 0x000fc800078eb8ff */
[----:B------:R-:W-:Y:S01]  /*0d00*/  LOP3.LUT R28, R3, R0, R7, 0xfe, !PT ;  /* 0x00000000031c7212 */ /* 0x000fe200078efe07 */
[----:B------:R-:W-:Y:S06]  /*0d10*/  BRA `(.L_x_7469) ;  /* 0x0000000000947947 */ /* 0x000fec0003800000 */
.L_x_7481:
[----:B------:R-:W-:-:S09]  /*0d20*/  UISETP.NE.AND UP0, UPT, UR4, 0x1c, UPT ;  /* 0x0000001c0400788c */ /* 0x000fd2000bf05270 */
[----:B------:R-:W-:Y:S05]  /*0d30*/  BRA.U !UP0, `(.L_x_7488) ;  /* 0x0000000108847547 */ /* 0x000fea000b800000 */
[----:B------:R-:W-:-:S09]  /*0d40*/  UISETP.NE.AND UP0, UPT, UR4, 0x1d, UPT ;  /* 0x0000001d0400788c */ /* 0x000fd2000bf05270 */
[----:B------:R-:W-:Y:S05]  /*0d50*/  BRA.U !UP0, `(.L_x_7489) ;  /* 0x0000000108707547 */ /* 0x000fea000b800000 */
[----:B------:R-:W-:-:S09]  /*0d60*/  UISETP.NE.AND UP0, UPT, UR4, 0x2c, UPT ;  /* 0x0000002c0400788c */ /* 0x000fd2000bf05270 */
[----:B------:R-:W-:Y:S05]  /*0d70*/  BRA.U !UP0, `(.L_x_7490) ;  /* 0x0000000108487547 */ /* 0x000fea000b800000 */
.L_x_7468:
        /* <DEDUP_REMOVED lines=16> */
.L_x_7491:
[----:B------:R-:W-:Y:S01]  /*0e80*/  IMAD.MOV.U32 R28, RZ, RZ, RZ ;  /* 0x000000ffff1c7224 */ /* 0x000fe200078e00ff */
[----:B------:R-:W-:Y:S06]  /*0e90*/  BRA `(.L_x_7469) ;  /* 0x0000000000347947 */ /* 0x000fec0003800000 */
.L_x_7490:
        /* <DEDUP_REMOVED lines=8> */
.L_x_7489:
[----:B------:R-:W2:Y:S02]  /*0f20*/  LDG.E.64 R28, desc[UR36][R4.64] ;  /* 0x00000024041c7981 */ /* 0x000ea4000c1e1b00 */
[----:B--2---:R0:W1:Y:S02]  /*0f30*/  I2F.U64 R28, R28 ;  /* 0x0000001c001c7312 */ /* 0x0040640000301000 */
[----:B01----:R-:W-:Y:S05]  /*0f40*/  BRA `(.L_x_7469) ;  /* 0x0000000000087947 */ /* 0x003fea0003800000 */
.L_x_7488:
[----:B------:R-:W2:Y:S02]  /*0f50*/  LDG.E R4, desc[UR36][R4.64] ;  /* 0x0000002404047981 */ /* 0x000ea4000c1e1900 */
[----:B--2---:R-:W-:-:S07]  /*0f60*/  I2FP.F32.U32 R28, R4 ;  /* 0x00000004001c7245 */ /* 0x004fce0000201000 */
.L_x_7469:
[----:B------:R-:W-:Y:S05]  /*0f70*/  BSYNC.RECONVERGENT B6 ;  /* 0x0000000000067941 */ /* 0x000fea0003800200 */
.L_x_7463:
        /* <DEDUP_REMOVED lines=20> */
.L_x_7496:
[----:B------:R-:W2:Y:S02]  /*10c0*/  LDG.E.U8 R4, desc[UR36][R4.64] ;  /* 0x0000002404047981 */ /* 0x000ea4000c1e1100 */
[----:B--2---:R-:W-:Y:S01]  /*10d0*/  I2FP.F32.U32 R29, R4 ;  /* 0x00000004001d7245 */ /* 0x004fe20000201000 */
[----:B------:R-:W-:Y:S06]  /*10e0*/  BRA `(.L_x_7498) ;  /* 0x0000000c00447947 */ /* 0x000fec0003800000 */
.L_x_7495:
        /* <DEDUP_REMOVED lines=9> */
.L_x_7500:
[----:B------:R-:W2:Y:S02]  /*1180*/  LDG.E R4, desc[UR36][R4.64] ;  /* 0x0000002404047981 */ /* 0x000ea4000c1e1900 */
[----:B--2---:R-:W-:Y:S01]  /*1190*/  I2FP.F32.S32 R29, R4 ;  /* 0x00000004001d7245 */ /* 0x004fe20000201400 */
[----:B------:R-:W-:Y:S06]  /*11a0*/  BRA `(.L_x_7498) ;  /* 0x0000000c00147947 */ /* 0x000fec0003800000 */
.L_x_7499:
[----:B------:R-:W2:Y:S02]  /*11b0*/  LDG.E.U16 R4, desc[UR36][R4.64] ;  /* 0x0000002404047981 */ /* 0x000ea4000c1e1500 */
[----:B--2---:R4:W0:Y:S01]  /*11c0*/  I2F.S16 R29, R4 ;  /* 0x00000004001d7306 */ /* 0x0048220000101400 */
[----:B------:R-:W-:Y:S05]  /*11d0*/  BRA `(.L_x_7498) ;  /* 0x0000000c00087947 */ /* 0x000fea0003800000 */
.L_x_7494:
        /* <DEDUP_REMOVED lines=8> */
.L_x_7502:
[----:B------:R-:W2:Y:S02]  /*1260*/  LDG.E.U16 R4, desc[UR36][R4.64] ;  /* 0x0000002404047981 */ /* 0x000ea4000c1e1500 */
[----:B--2---:R-:W-:Y:S01]  /*1270*/  HADD2.F32 R29, -RZ, R4.H0_H0 ;  /* 0x20000004ff1d7230 */ /* 0x004fe20000004100 */
[----:B------:R-:W-:Y:S06]  /*1280*/  BRA `(.L_x_7498) ;  /* 0x0000000800dc7947 */ /* 0x000fec0003800000 */
.L_x_7501:
        /* <DEDUP_REMOVED lines=8> */
.L_x_7504:
[----:B------:R-:W2:Y:S02]  /*1310*/  LDG.E.U16 R4, desc[UR36][R4.64] ;  /* 0x0000002404047981 */ /* 0x000ea4000c1e1500 */
[----:B--2---:R-:W-:Y:S01]  /*1320*/  HADD2.F32 R29, -RZ, R4.H0_H0 ;  /* 0x20000004ff1d7230 */ /* 0x004fe20000004100 */
[----:B------:R-:W-:Y:S06]  /*1330*/  BRA `(.L_x_7498) ;  /* 0x0000000800b07947 */ /* 0x000fec0003800000 */
.L_x_7503:
        /* <DEDUP_REMOVED lines=11> */
.L_x_7493:
        /* <DEDUP_REMOVED lines=12> */
.L_x_7507:
        /* <DEDUP_REMOVED lines=11> */
.L_x_7506:
        /* <DEDUP_REMOVED lines=25> */
.L_x_7509:
        /* <DEDUP_REMOVED lines=12> */
.L_x_7508:
[----:B------:R-:W2:Y:S02]  /*17b0*/  LDG.E.U16 R4, desc[UR36][R4.64] ;  /* 0x0000002404047981 */ /* 0x000ea4000c1e1500 */
[----:B--2---:R-:W-:Y:S01]  /*17c0*/  IMAD.U32 R29, R4, 0x10000, RZ ;  /* 0x00010000041d7824 */ /* 0x004fe200078e00ff */
[----:B------:R-:W-:Y:S06]  /*17d0*/  BRA `(.L_x_7498) ;  /* 0x0000000400887947 */ /* 0x000fec0003800000 */
.L_x_7505:
        /* <DEDUP_REMOVED lines=11> */
.L_x_7512:
        /* <DEDUP_REMOVED lines=20> */
.L_x_7514:
[----:B------:R-:W-:Y:S05]  /*19d0*/  BSYNC.RECONVERGENT B0 ;  /* 0x0000000000007941 */ /* 0x000fea0003800200 */
.L_x_7513:
[----:B------:R-:W-:Y:S01]  /*19e0*/  IMAD.SHL.U32 R0, R0, 0x100000, RZ ;  /* 0x0010000000007824 */ /* 0x000fe200078e00ff */
[----:B------:R-:W-:-:S04]  /*19f0*/  LEA R3, R3, 0x3b800000, 0x17 ;  /* 0x3b80000003037811 */ /* 0x000fc800078eb8ff */
[----:B------:R-:W-:Y:S01]  /*1a00*/  LOP3.LUT R29, R3, R0, R29, 0xfe, !PT ;  /* 0x00000000031d7212 */ /* 0x000fe200078efe1d */
[----:B------:R-:W-:Y:S06]  /*1a10*/  BRA `(.L_x_7498) ;  /* 0x0000000000f87947 */ /* 0x000fec0003800000 */
.L_x_7511:
        /* <DEDUP_REMOVED lines=20> */
.L_x_7516:
[----:B------:R-:W-:Y:S05]  /*1b60*/  BSYNC.RECONVERGENT B0 ;  /* 0x0000000000007941 */ /* 0x000fea0003800200 */
.L_x_7515:
[----:B------:R-:W-:Y:S01]  /*1b70*/  IMAD.SHL.U32 R0, R0, 0x200000, RZ ;  /* 0x0020000000007824 */ /* 0x000fe200078e00ff */
[----:B------:R-:W-:-:S04]  /*1b80*/  LEA R3, R3, 0x37800000, 0x17 ;  /* 0x3780000003037811 */ /* 0x000fc800078eb8ff */
[----:B------:R-:W-:Y:S01]  /*1b90*/  LOP3.LUT R29, R3, R0, R29, 0xfe, !PT ;  /* 0x00000000031d7212 */ /* 0x000fe200078efe1d */
[----:B------:R-:W-:Y:S06]  /*1ba0*/  BRA `(.L_x_7498) ;  /* 0x0000000000947947 */ /* 0x000fec0003800000 */
.L_x_7510:
[----:B------:R-:W-:-:S09]  /*1bb0*/  UISETP.NE.AND UP0, UPT, UR4, 0x1c, UPT ;  /* 0x0000001c0400788c */ /* 0x000fd2000bf05270 */
[----:B------:R-:W-:Y:S05]  /*1bc0*/  BRA.U !UP0, `(.L_x_7517) ;  /* 0x0000000108847547 */ /* 0x000fea000b800000 */
[----:B------:R-:W-:-:S09]  /*1bd0*/  UISETP.NE.AND UP0, UPT, UR4, 0x1d, UPT ;  /* 0x0000001d0400788c */ /* 0x000fd2000bf05270 */
[----:B------:R-:W-:Y:S05]  /*1be0*/  BRA.U !UP0, `(.L_x_7518) ;  /* 0x0000000108707547 */ /* 0x000fea000b800000 */
[----:B------:R-:W-:-:S09]  /*1bf0*/  UISETP.NE.AND UP0, UPT, UR4, 0x2c, UPT ;  /* 0x0000002c0400788c */ /* 0x000fd2000bf05270 */
[----:B------:R-:W-:Y:S05]  /*1c00*/  BRA.U !UP0, `(.L_x_7519) ;  /* 0x0000000108487547 */ /* 0x000fea000b800000 */
.L_x_7497:
        /* <DEDUP_REMOVED lines=16> */
.L_x_7520:
[----:B------:R-:W-:Y:S01]  /*1d10*/  IMAD.MOV.U32 R29, RZ, RZ, RZ ;  /* 0x000000ffff1d7224 */ /* 0x000fe200078e00ff */
[----:B------:R-:W-:Y:S06]  /*1d20*/  BRA `(.L_x_7498) ;  /* 0x0000000000347947 */ /* 0x000fec0003800000 */
.L_x_7519:
        /* <DEDUP_REMOVED lines=8> */
.L_x_7518:
[----:B------:R-:W2:Y:S02]  /*1db0*/  LDG.E.64 R4, desc[UR36][R4.64] ;  /* 0x0000002404047981 */ /* 0x000ea4000c1e1b00 */
[----:B--2---:R0:W2:Y:S02]  /*1dc0*/  I2F.U64 R29, R4 ;  /* 0x00000004001d7312 */ /* 0x0040a40000301000 */
[----:B0-2---:R-:W-:Y:S05]  /*1dd0*/  BRA `(.L_x_7498) ;  /* 0x0000000000087947 */ /* 0x005fea0003800000 */
.L_x_7517:
[----:B------:R-:W2:Y:S02]  /*1de0*/  LDG.E R4, desc[UR36][R4.64] ;  /* 0x0000002404047981 */ /* 0x000ea4000c1e1900 */
[----:B--2---:R-:W-:-:S07]  /*1df0*/  I2FP.F32.U32 R29, R4 ;  /* 0x00000004001d7245 */ /* 0x004fce0000201000 */
.L_x_7498:
[----:B------:R-:W-:Y:S05]  /*1e00*/  BSYNC.RECONVERGENT B6 ;  /* 0x0000000000067941 */ /* 0x000fea0003800200 */
.L_x_7492:
[----:B------:R-:W-:-:S07]  /*1e10*/  VIADD R16, R19, 0x80 ;  /* 0x0000008013107836 */ /* 0x000fce0000000000 */
.L_x_7462:
[----:B------:R-:W-:Y:S05]  /*1e20*/  BSYNC.RECONVERGENT B7 ;  /* 0x0000000000077941 */ /* 0x000fea0003800200 */
.L_x_7461:
        /* <DEDUP_REMOVED lines=26> */
.L_x_7527:
[----:B------:R-:W2:Y:S02]  /*1fd0*/  LDG.E.U8 R4, desc[UR36][R4.64] ;  /* 0x0000002404047981 */ /* 0x000ea4000c1e1100 */
[----:B--2---:R-:W-:Y:S01]  /*1fe0*/  I2FP.F32.U32 R27, R4 ;  /* 0x00000004001b7245 */ /* 0x004fe20000201000 */
[----:B------:R-:W-:Y:S06]  /*1ff0*/  BRA `(.L_x_7529) ;  /* 0x0000000c00447947 */ /* 0x000fec0003800000 */
.L_x_7526:
        /* <DEDUP_REMOVED lines=9> */
.L_x_7531:
[----:B------:R-:W2:Y:S02]  /*2090*/  LDG.E R4, desc[UR36][R4.64] ;  /* 0x0000002404047981 */ /* 0x000ea4000c1e1900 */
[----:B--2---:R-:W-:Y:S01]  /*20a0*/  I2FP.F32.S32 R27, R4 ;  /* 0x00000004001b7245 */ /* 0x004fe20000201400 */
[----:B------:R-:W-:Y:S06]  /*20b0*/  BRA `(.L_x_7529) ;  /* 0x0000000c00147947 */ /* 0x000fec0003800000 */
.L_x_7530:
[----:B------:R-:W2:Y:S02]  /*20c0*/  LDG.E.U16 R4, desc[UR36][R4.64] ;  /* 0x0000002404047981 */ /* 0x000ea4000c1e1500 */
[----:B--2---:R0:W2:Y:S01]  /*20d0*/  I2F.S16 R27, R4 ;  /* 0x00000004001b7306 */ /* 0x0040a20000101400 */
[----:B------:R-:W-:Y:S05]  /*20e0*/  BRA `(.L_x_7529) ;  /* 0x0000000c00087947 */ /* 0x000fea0003800000 */
.L_x_7525:
        /* <DEDUP_REMOVED lines=8> */
.L_x_7533:
[----:B------:R-:W2:Y:S02]  /*2170*/  LDG.E.U16 R4, desc[UR36][R4.64] ;  /* 0x0000002404047981 */ /* 0x000ea4000c1e1500 */
[----:B--2---:R-:W-:Y:S01]  /*2180*/  HADD2.F32 R27, -RZ, R4.H0_H0 ;  /* 0x20000004ff1b7230 */ /* 0x004fe20000004100 */
[----:B------:R-:W-:Y:S06]  /*2190*/  BRA `(.L_x_7529) ;  /* 0x0000000800dc7947 */ /* 0x000fec0003800000 */
.L_x_7532:
        /* <DEDUP_REMOVED lines=8> */
.L_x_7535:
[----:B------:R-:W2:Y:S02]  /*2220*/  LDG.E.U16 R4, desc[UR36][R4.64] ;  /* 0x0000002404047981 */ /* 0x000ea4000c1e1500 */
[----:B--2---:R-:W-:Y:S01]  /*2230*/  HADD2.F32 R27, -RZ, R4.H0_H0 ;  /* 0x20000004ff1b7230 */ /* 0x004fe20000004100 */
[----:B------:R-:W-:Y:S06]  /*2240*/  BRA `(.L_x_7529) ;  /* 0x0000000800b07947 */ /* 0x000fec0003800000 */
.L_x_7534:
        /* <DEDUP_REMOVED lines=11> */
.L_x_7524:
        /* <DEDUP_REMOVED lines=12> */
.L_x_7538:
        /* <DEDUP_REMOVED lines=11> */
.L_x_7537:
        /* <DEDUP_REMOVED lines=25> */
.L_x_7540:
        /* <DEDUP_REMOVED lines=12> */
.L_x_7539:
[----:B------:R-:W2:Y:S02]  /*26c0*/  LDG.E.U16 R4, desc[UR36][R4.64] ;  /* 0x0000002404047981 */ /* 0x000ea4000c1e1500 */
[----:B--2---:R-:W-:Y:S01]  /*26d0*/  IMAD.U32 R27, R4, 0x10000, RZ ;  /* 0x00010000041b7824 */ /* 0x004fe200078e00ff */
[----:B------:R-:W-:Y:S06]  /*26e0*/  BRA `(.L_x_7529) ;  /* 0x0000000400887947 */ /* 0x000fec0003800000 */
.L_x_7536:
        /* <DEDUP_REMOVED lines=11> */
.L_x_7543:
        /* <DEDUP_REMOVED lines=20> */
.L_x_7545:
[----:B------:R-:W-:Y:S05]  /*28e0*/  BSYNC.RECONVERGENT B0 ;  /* 0x0000000000007941 */ /* 0x000fea0003800200 */
.L_x_7544:
[----:B------:R-:W-:Y:S01]  /*28f0*/  IMAD.SHL.U32 R0, R0, 0x100000, RZ ;  /* 0x0010000000007824 */ /* 0x000fe200078e00ff */
[----:B------:R-:W-:-:S04]  /*2900*/  LEA R3, R3, 0x3b800000, 0x17 ;  /* 0x3b80000003037811 */ /* 0x000fc800078eb8ff */
[----:B------:R-:W-:Y:S01]  /*2910*/  LOP3.LUT R27, R3, R0, R27, 0xfe, !PT ;  /* 0x00000000031b7212 */ /* 0x000fe200078efe1b */
[----:B------:R-:W-:Y:S06]  /*2920*/  BRA `(.L_x_7529) ;  /* 0x0000000000f87947 */ /* 0x000fec0003800000 */
.L_x_7542:
        /* <DEDUP_REMOVED lines=20> */
.L_x_7547:
[----:B------:R-:W-:Y:S05]  /*2a70*/  BSYNC.RECONVERGENT B0 ;  /* 0x0000000000007941 */ /* 0x000fea0003800200 */
.L_x_7546:
[----:B------:R-:W-:Y:S01]  /*2a80*/  IMAD.SHL.U32 R0, R0, 0x200000, RZ ;  /* 0x0020000000007824 */ /* 0x000fe200078e00ff */
[----:B------:R-:W-:-:S04]  /*2a90*/  LEA R3, R3, 0x37800000, 0x17 ;  /* 0x3780000003037811 */ /* 0x000fc800078eb8ff */
[----:B------:R-:W-:Y:S01]  /*2aa0*/  LOP3.LUT R27, R3, R0, R27, 0xfe, !PT ;  /* 0x00000000031b7212 */ /* 0x000fe200078efe1b */
[----:B------:R-:W-:Y:S06]  /*2ab0*/  BRA `(.L_x_7529) ;  /* 0x0000000000947947 */ /* 0x000fec0003800000 */
.L_x_7541:
        /* <DEDUP_REMOVED lines=14> */
.L_x_7528:
        /* <DEDUP_REMOVED lines=16> */
.L_x_7550:
[----:B------:R-:W-:Y:S01]  /*2ca0*/  IMAD.MOV.U32 R27, RZ, RZ, RZ ;  /* 0x000000ffff1b7224 */ /* 0x000fe200078e00ff */
[----:B------:R-:W-:Y:S06]  /*2cb0*/  BRA `(.L_x_7529) ;  /* 0x0000000000147947 */ /* 0x000fec0003800000 */
.L_x_7549:
[----:B------:R-:W2:Y:S02]  /*2cc0*/  LDG.E.64 R4, desc[UR36][R4.64] ;  /* 0x0000002404047981 */ /* 0x000ea4000c1e1b00 */
[----:B--2---:R0:W2:Y:S02]  /*2cd0*/  I2F.U64 R27, R4 ;  /* 0x00000004001b7312 */ /* 0x0040a40000301000 */
[----:B0-2---:R-:W-:Y:S05]  /*2ce0*/  BRA `(.L_x_7529) ;  /* 0x0000000000087947 */ /* 0x005fea0003800000 */
.L_x_7548:
[----:B------:R-:W2:Y:S02]  /*2cf0*/  LDG.E R4, desc[UR36][R4.64] ;  /* 0x0000002404047981 */ /* 0x000ea4000c1e1900 */
[----:B--2---:R-:W-:-:S07]  /*2d00*/  I2FP.F32.U32 R27, R4 ;  /* 0x00000004001b7245 */ /* 0x004fce0000201000 */
.L_x_7529:
[----:B------:R-:W-:Y:S05]  /*2d10*/  BSYNC.RECONVERGENT B6 ;  /* 0x0000000000067941 */ /* 0x000fea0003800200 */
.L_x_7523:
        /* <DEDUP_REMOVED lines=20> */
.L_x_7555:
[----:B------:R-:W2:Y:S02]  /*2e60*/  LDG.E.U8 R4, desc[UR36][R4.64] ;  /* 0x0000002404047981 */ /* 0x000ea4000c1e1100 */
[----:B--2---:R-:W-:Y:S01]  /*2e70*/  I2FP.F32.U32 R22, R4 ;  /* 0x0000000400167245 */ /* 0x004fe20000201000 */
[----:B------:R-:W-:Y:S06]  /*2e80*/  BRA `(.L_x_7557) ;  /* 0x0000000c00487947 */ /* 0x000fec0003800000 */
.L_x_7554:
        /* <DEDUP_REMOVED lines=9> */
.L_x_7559:
[----:B------:R-:W2:Y:S02]  /*2f20*/  LDG.E R4, desc[UR36][R4.64] ;  /* 0x0000002404047981 */ /* 0x000ea4000c1e1900 */
[----:B--2---:R-:W-:Y:S01]  /*2f30*/  I2FP.F32.S32 R22, R4 ;  /* 0x0000000400167245 */ /* 0x004fe20000201400 */
[----:B------:R-:W-:Y:S06]  /*2f40*/  BRA `(.L_x_7557) ;  /* 0x0000000c00187947 */ /* 0x000fec0003800000 */
.L_x_7558:
[----:B------:R-:W2:Y:S02]  /*2f50*/  LDG.E.U16 R4, desc[UR36][R4.64] ;  /* 0x0000002404047981 */ /* 0x000ea4000c1e1500 */
[----:B--2---:R4:W0:Y:S01]  /*2f60*/  I2F.S16 R22, R4 ;  /* 0x0000000400167306 */ /* 0x0048220000101400 */
[----:B------:R-:W-:Y:S05]  /*2f70*/  BRA `(.L_x_7557) ;  /* 0x0000000c000c7947 */ /* 0x000fea0003800000 */
.L_x_7553:
        /* <DEDUP_REMOVED lines=8> */
.L_x_7561:
[----:B------:R-:W2:Y:S02]  /*3000*/  LDG.E.U16 R4, desc[UR36][R4.64] ;  /* 0x0000002404047981 */ /* 0x000ea4000c1e1500 */
[----:B--2---:R-:W-:Y:S01]  /*3010*/  HADD2.F32 R22, -RZ, R4.H0_H0 ;  /* 0x20000004ff167230 */ /* 0x004fe20000004100 */
[----:B------:R-:W-:Y:S06]  /*3020*/  BRA `(.L_x_7557) ;  /* 0x0000000800e07947 */ /* 0x000fec0003800000 */
.L_x_7560:
        /* <DEDUP_REMOVED lines=8> */
.L_x_7563:
[----:B------:R-:W2:Y:S02]  /*30b0*/  LDG.E.U16 R4, desc[UR36][R4.64] ;  /* 0x0000002404047981 */ /* 0x000ea4000c1e1500 */
[----:B--2---:R-:W-:Y:S01]  /*30c0*/  HADD2.F32 R22, -RZ, R4.H0_H0 ;  /* 0x20000004ff167230 */ /* 0x004fe20000004100 */
[----:B------:R-:W-:Y:S06]  /*30d0*/  BRA `(.L_x_7557) ;  /* 0x0000000800b47947 */ /* 0x000fec0003800000 */
.L_x_7562:
        /* <DEDUP_REMOVED lines=11> */
.L_x_7552:
        /* <DEDUP_REMOVED lines=12> */
.L_x_7566:
        /* <DEDUP_REMOVED lines=11> */
.L_x_7565:
        /* <DEDUP_REMOVED lines=25> */
.L_x_7568:
        /* <DEDUP_REMOVED lines=13> */
.L_x_7567:
[----:B------:R-:W2:Y:S02]  /*3560*/  LDG.E.U16 R4, desc[UR36][R4.64] ;  /* 0x0000002404047981 */ /* 0x000ea4000c1e1500 */
[----:B--2---:R-:W-:Y:S01]  /*3570*/  IMAD.U32 R22, R4, 0x10000, RZ ;  /* 0x0001000004167824 */ /* 0x004fe200078e00ff */
[----:B------:R-:W-:Y:S06]  /*3580*/  BRA `(.L_x_7557) ;  /* 0x0000000400887947 */ /* 0x000fec0003800000 */
.L_x_7564:
        /* <DEDUP_REMOVED lines=11> */
.L_x_7571:
        /* <DEDUP_REMOVED lines=20> */
.L_x_7573:
[----:B------:R-:W-:Y:S05]  /*3780*/  BSYNC.RECONVERGENT B0 ;  /* 0x0000000000007941 */ /* 0x000fea0003800200 */
.L_x_7572:
[----:B------:R-:W-:Y:S01]  /*3790*/  IMAD.SHL.U32 R0, R0, 0x100000, RZ ;  /* 0x0010000000007824 */ /* 0x000fe200078e00ff */
[----:B------:R-:W-:-:S04]  /*37a0*/  LEA R3, R3, 0x3b800000, 0x17 ;  /* 0x3b80000003037811 */ /* 0x000fc800078eb8ff */
[----:B------:R-:W-:Y:S01]  /*37b0*/  LOP3.LUT R22, R3, R0, R7, 0xfe, !PT ;  /* 0x0000000003167212 */ /* 0x000fe200078efe07 */
[----:B------:R-:W-:Y:S06]  /*37c0*/  BRA `(.L_x_7557) ;  /* 0x0000000000f87947 */ /* 0x000fec0003800000 */
.L_x_7570:
        /* <DEDUP_REMOVED lines=20> */
.L_x_7575:
[----:B------:R-:W-:Y:S05]  /*3910*/  BSYNC.RECONVERGENT B0 ;  /* 0x0000000000007941 */ /* 0x000fea0003800200 */
.L_x_7574:
[----:B------:R-:W-:Y:S01]  /*3920*/  IMAD.SHL.U32 R0, R0, 0x200000, RZ ;  /* 0x0020000000007824 */ /* 0x000fe200078e00ff */
[----:B------:R-:W-:-:S04]  /*3930*/  LEA R3, R3, 0x37800000, 0x17 ;  /* 0x3780000003037811 */ /* 0x000fc800078eb8ff */
[----:B------:R-:W-:Y:S01]  /*3940*/  LOP3.LUT R22, R3, R0, R7, 0xfe, !PT ;  /* 0x0000000003167212 */ /* 0x000fe200078efe07 */
[----:B------:R-:W-:Y:S06]  /*3950*/  BRA `(.L_x_7557) ;  /* 0x0000000000947947 */ /* 0x000fec0003800000 */
.L_x_7569:
        /* <DEDUP_REMOVED lines=14> */
.L_x_7556:
        /* <DEDUP_REMOVED lines=16> */
.L_x_7578:
[----:B------:R-:W-:Y:S01]  /*3b40*/  IMAD.MOV.U32 R22, RZ, RZ, RZ ;  /* 0x000000ffff167224 */ /* 0x000fe200078e00ff */
[----:B------:R-:W-:Y:S06]  /*3b50*/  BRA `(.L_x_7557) ;  /* 0x0000000000147947 */ /* 0x000fec0003800000 */
.L_x_7577:
[----:B------:R-:W2:Y:S02]  /*3b60*/  LDG.E.64 R22, desc[UR36][R4.64] ;  /* 0x0000002404167981 */ /* 0x000ea4000c1e1b00 */
[----:B--2---:R0:W2:Y:S02]  /*3b70*/  I2F.U64 R22, R22 ;  /* 0x0000001600167312 */ /* 0x0040a40000301000 */
[----:B0-2---:R-:W-:Y:S05]  /*3b80*/  BRA `(.L_x_7557) ;  /* 0x0000000000087947 */ /* 0x005fea0003800000 */
.L_x_7576:
[----:B------:R-:W2:Y:S02]  /*3b90*/  LDG.E R4, desc[UR36][R4.64] ;  /* 0x0000002404047981 */ /* 0x000ea4000c1e1900 */
[----:B--2---:R-:W-:-:S07]  /*3ba0*/  I2FP.F32.U32 R22, R4 ;  /* 0x0000000400167245 */ /* 0x004fce0000201000 */
.L_x_7557:
[----:B------:R-:W-:Y:S05]  /*3bb0*/  BSYNC.RECONVERGENT B6 ;  /* 0x0000000000067941 */ /* 0x000fea0003800200 */
.L_x_7551:
[----:B------:R-:W-:-:S07]  /*3bc0*/  VIADD R16, R16, 0x80 ;  /* 0x0000008010107836 */ /* 0x000fce0000000000 */
.L_x_7522:
[----:B------:R-:W-:Y:S05]  /*3bd0*/  BSYNC.RECONVERGENT B7 ;  /* 0x0000000000077941 */ /* 0x000fea0003800200 */
.L_x_7521:
        /* <DEDUP_REMOVED lines=26> */
.L_x_7585:
[----:B------:R-:W2:Y:S02]  /*3d80*/  LDG.E.U8 R4, desc[UR36][R4.64] ;  /* 0x0000002404047981 */ /* 0x000ea4000c1e1100 */
[----:B--2---:R-:W-:Y:S01]  /*3d90*/  I2FP.F32.U32 R18, R4 ;  /* 0x0000000400127245 */ /* 0x004fe20000201000 */
[----:B------:R-:W-:Y:S06]  /*3da0*/  BRA `(.L_x_7587) ;  /* 0x0000000c00487947 */ /* 0x000fec0003800000 */
.L_x_7584:
        /* <DEDUP_REMOVED lines=9> */
.L_x_7589:
[----:B------:R-:W2:Y:S02]  /*3e40*/  LDG.E R4, desc[UR36][R4.64] ;  /* 0x0000002404047981 */ /* 0x000ea4000c1e1900 */
[----:B--2---:R-:W-:Y:S01]  /*3e50*/  I2FP.F32.S32 R18, R4 ;  /* 0x0000000400127245 */ /* 0x004fe20000201400 */
[----:B------:R-:W-:Y:S06]  /*3e60*/  BRA `(.L_x_7587) ;  /* 0x0000000c00187947 */ /* 0x000fec0003800000 */
.L_x_7588:
[----:B------:R-:W2:Y:S02]  /*3e70*/  LDG.E.U16 R4, desc[UR36][R4.64] ;  /* 0x0000002404047981 */ /* 0x000ea4000c1e1500 */
[----:B--2---:R0:W2:Y:S01]  /*3e80*/  I2F.S16 R18, R4 ;  /* 0x0000000400127306 */ /* 0x0040a20000101400 */
[----:B------:R-:W-:Y:S05]  /*3e90*/  BRA `(.L_x_7587) ;  /* 0x0000000c000c7947 */ /* 0x000fea0003800000 */
.L_x_7583:
        /* <DEDUP_REMOVED lines=8> */
.L_x_7591:
[----:B------:R-:W2:Y:S02]  /*3f20*/  LDG.E.U16 R4, desc[UR36][R4.64] ;  /* 0x0000002404047981 */ /* 0x000ea4000c1e1500 */
[----:B--2---:R-:W-:Y:S01]  /*3f30*/  HADD2.F32 R18, -RZ, R4.H0_H0 ;  /* 0x20000004ff127230 */ /* 0x004fe20000004100 */
[----:B------:R-:W-:Y:S06]  /*3f40*/  BRA `(.L_x_7587) ;  /* 0x0000000800e07947 */ /* 0x000fec0003800000 */
.L_x_7590:
        /* <DEDUP_REMOVED lines=8> */
.L_x_7593:
[----:B------:R-:W2:Y:S02]  /*3fd0*/  LDG.E.U16 R4, desc[UR36][R4.64] ;  /* 0x0000002404047981 */ /* 0x000ea4000c1e1500 */
[----:B--2---:R-:W-:Y:S01]  /*3fe0*/  HADD2.F32 R18, -RZ, R4.H0_H0 ;  /* 0x20000004ff127230 */ /* 0x004fe20000004100 */
[----:B------:R-:W-:Y:S06]  /*3ff0*/  BRA `(.L_x_7587) ;  /* 0x0000000800b47947 */ /* 0x000fec0003800000 */
.L_x_7592:
        /* <DEDUP_REMOVED lines=11> */
.L_x_7582:
        /* <DEDUP_REMOVED lines=12> */
.L_x_7596:
        /* <DEDUP_REMOVED lines=11> */
.L_x_7595:
        /* <DEDUP_REMOVED lines=25> */
.L_x_7598:
        /* <DEDUP_REMOVED lines=13> */
.L_x_7597:
[----:B------:R-:W2:Y:S02]  /*4480*/  LDG.E.U16 R4, desc[UR36][R4.64] ;  /* 0x0000002404047981 */ /* 0x000ea4000c1e1500 */
[----:B--2---:R-:W-:Y:S01]  /*4490*/  IMAD.U32 R18, R4, 0x10000, RZ ;  /* 0x0001000004127824 */ /* 0x004fe200078e00ff */
[----:B------:R-:W-:Y:S06]  /*44a0*/  BRA `(.L_x_7587) ;  /* 0x0000000400887947 */ /* 0x000fec0003800000 */
.L_x_7594:
        /* <DEDUP_REMOVED lines=11> */
.L_x_7601:
        /* <DEDUP_REMOVED lines=20> */
.L_x_7603:
[----:B------:R-:W-:Y:S05]  /*46a0*/  BSYNC.RECONVERGENT B0 ;  /* 0x0000000000007941 */ /* 0x000fea0003800200 */
.L_x_7602:
[----:B------:R-:W-:Y:S01]  /*46b0*/  IMAD.SHL.U32 R0, R0, 0x100000, RZ ;  /* 0x0010000000007824 */ /* 0x000fe200078e00ff */
[----:B------:R-:W-:-:S04]  /*46c0*/  LEA R3, R3, 0x3b800000, 0x17 ;  /* 0x3b80000003037811 */ /* 0x000fc800078eb8ff */
[----:B------:R-:W-:Y:S01]  /*46d0*/  LOP3.LUT R18, R3, R0, R7, 0xfe, !PT ;  /* 0x0000000003127212 */ /* 0x000fe200078efe07 */
[----:B------:R-:W-:Y:S06]  /*46e0*/  BRA `(.L_x_7587) ;  /* 0x0000000000f87947 */ /* 0x000fec0003800000 */
.L_x_7600:
        /* <DEDUP_REMOVED lines=20> */
.L_x_7605:
[----:B------:R-:W-:Y:S05]  /*4830*/  BSYNC.RECONVERGENT B0 ;  /* 0x0000000000007941 */ /* 0x000fea0003800200 */
.L_x_7604:
[----:B------:R-:W-:Y:S01]  /*4840*/  IMAD.SHL.U32 R0, R0, 0x200000, RZ ;  /* 0x0020000000007824 */ /* 0x000fe200078e00ff */
[----:B------:R-:W-:-:S04]  /*4850*/  LEA R3, R3, 0x37800000, 0x17 ;  /* 0x3780000003037811 */ /* 0x000fc800078eb8ff */
[----:B------:R-:W-:Y:S01]  /*4860*/  LOP3.LUT R18, R3, R0, R7, 0xfe, !PT ;  /* 0x0000000003127212 */ /* 0x000fe200078efe07 */
[----:B------:R-:W-:Y:S06]  /*4870*/  BRA `(.L_x_7587) ;  /* 0x0000000000947947 */ /* 0x000fec0003800000 */
.L_x_7599:
        /* <DEDUP_REMOVED lines=14> */
.L_x_7586:
        /* <DEDUP_REMOVED lines=16> */
.L_x_7608:
[----:B------:R-:W-:Y:S01]  /*4a60*/  IMAD.MOV.U32 R18, RZ, RZ, RZ ;  /* 0x000000ffff127224 */ /* 0x000fe200078e00ff */
[----:B------:R-:W-:Y:S06]  /*4a70*/  BRA `(.L_x_7587) ;  /* 0x0000000000147947 */ /* 0x000fec0003800000 */
.L_x_7607:
[----:B------:R-:W2:Y:S02]  /*4a80*/  LDG.E.64 R4, desc[UR36][R4.64] ;  /* 0x0000002404047981 */ /* 0x000ea4000c1e1b00 */
[----:B--2---:R0:W2:Y:S02]  /*4a90*/  I2F.U64 R18, R4 ;  /* 0x0000000400127312 */ /* 0x0040a40000301000 */
[----:B0-2---:R-:W-:Y:S05]  /*4aa0*/  BRA `(.L_x_7587) ;  /* 0x0000000000087947 */ /* 0x005fea0003800000 */
.L_x_7606:
[----:B------:R-:W2:Y:S02]  /*4ab0*/  LDG.E R4, desc[UR36][R4.64] ;  /* 0x0000002404047981 */ /* 0x000ea4000c1e1900 */
[----:B--2---:R-:W-:-:S07]  /*4ac0*/  I2FP.F32.U32 R18, R4 ;  /* 0x0000000400127245 */ /* 0x004fce0000201000 */
.L_x_7587:
[----:B------:R-:W-:Y:S05]  /*4ad0*/  BSYNC.RECONVERGENT B6 ;  /* 0x0000000000067941 */ /* 0x000fea0003800200 */
.L_x_7581:
        /* <DEDUP_REMOVED lines=20> */
.L_x_7613:
[----:B------:R-:W4:Y:S02]  /*4c20*/  LDG.E.U8 R4, desc[UR36][R4.64] ;  /* 0x0000002404047981 */ /* 0x000f24000c1e1100 */
[----:B----4-:R-:W-:Y:S01]  /*4c30*/  I2FP.F32.U32 R24, R4 ;  /* 0x0000000400187245 */ /* 0x010fe20000201000 */
[----:B------:R-:W-:Y:S06]  /*4c40*/  BRA `(.L_x_7615) ;  /* 0x0000000c00487947 */ /* 0x000fec0003800000 */
.L_x_7612:
        /* <DEDUP_REMOVED lines=9> */
.L_x_7617:
[----:B------:R-:W4:Y:S02]  /*4ce0*/  LDG.E R4, desc[UR36][R4.64] ;  /* 0x0000002404047981 */ /* 0x000f24000c1e1900 */
[----:B----4-:R-:W-:Y:S01]  /*4cf0*/  I2FP.F32.S32 R24, R4 ;  /* 0x0000000400187245 */ /* 0x010fe20000201400 */
[----:B------:R-:W-:Y:S06]  /*4d00*/  BRA `(.L_x_7615) ;  /* 0x0000000c00187947 */ /* 0x000fec0003800000 */
.L_x_7616:
[----:B------:R-:W4:Y:S02]  /*4d10*/  LDG.E.U16 R4, desc[UR36][R4.64] ;  /* 0x0000002404047981 */ /* 0x000f24000c1e1500 */
[----:B----4-:R0:W4:Y:S01]  /*4d20*/  I2F.S16 R24, R4 ;  /* 0x0000000400187306 */ /* 0x0101220000101400 */
[----:B------:R-:W-:Y:S05]  /*4d30*/  BRA `(.L_x_7615) ;  /* 0x0000000c000c7947 */ /* 0x000fea0003800000 */
.L_x_7611:
        /* <DEDUP_REMOVED lines=8> */
.L_x_7619:
[----:B------:R-:W4:Y:S02]  /*4dc0*/  LDG.E.U16 R4, desc[UR36][R4.64] ;  /* 0x0000002404047981 */ /* 0x000f24000c1e1500 */
[----:B----4-:R-:W-:Y:S01]  /*4dd0*/  HADD2.F32 R24, -RZ, R4.H0_H0 ;  /* 0x20000004ff187230 */ /* 0x010fe20000004100 */
[----:B------:R-:W-:Y:S06]  /*4de0*/  BRA `(.L_x_7615) ;  /* 0x0000000800e07947 */ /* 0x000fec0003800000 */
.L_x_7618:
        /* <DEDUP_REMOVED lines=8> */
.L_x_7621:
[----:B------:R-:W4:Y:S02]  /*4e70*/  LDG.E.U16 R4, desc[UR36][R4.64] ;  /* 0x0000002404047981 */ /* 0x000f24000c1e1500 */
[----:B----4-:R-:W-:Y:S01]  /*4e80*/  HADD2.F32 R24, -RZ, R4.H0_H0 ;  /* 0x20000004ff187230 */ /* 0x010fe20000004100 */
[----:B------:R-:W-:Y:S06]  /*4e90*/  BRA `(.L_x_7615) ;  /* 0x0000000800b47947 */ /* 0x000fec0003800000 */
.L_x_7620:
        /* <DEDUP_REMOVED lines=11> */
.L_x_7610:
        /* <DEDUP_REMOVED lines=12> */
.L_x_7624:
        /* <DEDUP_REMOVED lines=11> */
.L_x_7623:
        /* <DEDUP_REMOVED lines=25> */
.L_x_7626:
        /* <DEDUP_REMOVED lines=13> */
.L_x_7625:
[----:B------:R-:W4:Y:S02]  /*5320*/  LDG.E.U16 R4, desc[UR36][R4.64] ;  /* 0x0000002404047981 */ /* 0x000f24000c1e1500 */
[----:B----4-:R-:W-:Y:S01]  /*5330*/  IMAD.U32 R24, R4, 0x10000, RZ ;  /* 0x0001000004187824 */ /* 0x010fe200078e00ff */
[----:B------:R-:W-:Y:S06]  /*5340*/  BRA `(.L_x_7615) ;  /* 0x0000000400887947 */ /* 0x000fec0003800000 */
.L_x_7622:
        /* <DEDUP_REMOVED lines=11> */
.L_x_7629:
        /* <DEDUP_REMOVED lines=20> */
.L_x_7631:
[----:B------:R-:W-:Y:S05]  /*5540*/  BSYNC.RECONVERGENT B0 ;  /* 0x0000000000007941 */ /* 0x000fea0003800200 */
.L_x_7630:
[----:B------:R-:W-:Y:S01]  /*5550*/  IMAD.SHL.U32 R0, R0, 0x100000, RZ ;  /* 0x0010000000007824 */ /* 0x000fe200078e00ff */
[----:B------:R-:W-:-:S04]  /*5560*/  LEA R3, R3, 0x3b800000, 0x17 ;  /* 0x3b80000003037811 */ /* 0x000fc800078eb8ff */
[----:B------:R-:W-:Y:S01]  /*5570*/  LOP3.LUT R24, R3, R0, R7, 0xfe, !PT ;  /* 0x0000000003187212 */ /* 0x000fe200078efe07 */
[----:B------:R-:W-:Y:S06]  /*5580*/  BRA `(.L_x_7615) ;  /* 0x0000000000f87947 */ /* 0x000fec0003800000 */
.L_x_7628:
        /* <DEDUP_REMOVED lines=20> */
.L_x_7633:
[----:B------:R-:W-:Y:S05]  /*56d0*/  BSYNC.RECONVERGENT B0 ;  /* 0x0000000000007941 */ /* 0x000fea0003800200 */
.L_x_7632:
[----:B------:R-:W-:Y:S01]  /*56e0*/  IMAD.SHL.U32 R0, R0, 0x200000, RZ ;  /* 0x0020000000007824 */ /* 0x000fe200078e00ff */
[----:B------:R-:W-:-:S04]  /*56f0*/  LEA R3, R3, 0x37800000, 0x17 ;  /* 0x3780000003037811 */ /* 0x000fc800078eb8ff */
[----:B------:R-:W-:Y:S01]  /*5700*/  LOP3.LUT R24, R3, R0, R7, 0xfe, !PT ;  /* 0x0000000003187212 */ /* 0x000fe200078efe07 */
[----:B------:R-:W-:Y:S06]  /*5710*/  BRA `(.L_x_7615) ;  /* 0x0000000000947947 */ /* 0x000fec0003800000 */
.L_x_7627:
        /* <DEDUP_REMOVED lines=14> */
.L_x_7614:
        /* <DEDUP_REMOVED lines=16> */
.L_x_7636:
[----:B------:R-:W-:Y:S01]  /*5900*/  IMAD.MOV.U32 R24, RZ, RZ, RZ ;  /* 0x000000ffff187224 */ /* 0x000fe200078e00ff */
[----:B------:R-:W-:Y:S06]  /*5910*/  BRA `(.L_x_7615) ;  /* 0x0000000000147947 */ /* 0x000fec0003800000 */
.L_x_7635:
[----:B------:R-:W4:Y:S02]  /*5920*/  LDG.E.64 R24, desc[UR36][R4.64] ;  /* 0x0000002404187981 */ /* 0x000f24000c1e1b00 */
[----:B----4-:R0:W4:Y:S02]  /*5930*/  I2F.U64 R24, R24 ;  /* 0x0000001800187312 */ /* 0x0101240000301000 */
[----:B0---4-:R-:W-:Y:S05]  /*5940*/  BRA `(.L_x_7615) ;  /* 0x0000000000087947 */ /* 0x011fea0003800000 */
.L_x_7634:
[----:B------:R-:W4:Y:S02]  /*5950*/  LDG.E R4, desc[UR36][R4.64] ;  /* 0x0000002404047981 */ /* 0x000f24000c1e1900 */
[----:B----4-:R-:W-:-:S07]  /*5960*/  I2FP.F32.U32 R24, R4 ;  /* 0x0000000400187245 */ /* 0x010fce0000201000 */
.L_x_7615:
[----:B------:R-:W-:Y:S05]  /*5970*/  BSYNC.RECONVERGENT B6 ;  /* 0x0000000000067941 */ /* 0x000fea0003800200 */
.L_x_7609:
[----:B------:R-:W-:-:S07]  /*5980*/  VIADD R16, R16, 0x80 ;  /* 0x0000008010107836 */ /* 0x000fce0000000000 */
.L_x_7580:
[----:B------:R-:W-:Y:S05]  /*5990*/  BSYNC.RECONVERGENT B7 ;  /* 0x0000000000077941 */ /* 0x000fea0003800200 */
.L_x_7579:
        /* <DEDUP_REMOVED lines=26> */
.L_x_7643:
[----:B------:R-:W2:Y:S02]  /*5b40*/  LDG.E.U8 R4, desc[UR36][R4.64] ;  /* 0x0000002404047981 */ /* 0x000ea4000c1e1100 */
[----:B--2---:R-:W-:Y:S01]  /*5b50*/  I2FP.F32.U32 R23, R4 ;  /* 0x0000000400177245 */ /* 0x004fe20000201000 */
[----:B------:R-:W-:Y:S06]  /*5b60*/  BRA `(.L_x_7645) ;  /* 0x0000000c00447947 */ /* 0x000fec0003800000 */
.L_x_7642:
        /* <DEDUP_REMOVED lines=9> */
.L_x_7647:
[----:B------:R-:W2:Y:S02]  /*5c00*/  LDG.E R4, desc[UR36][R4.64] ;  /* 0x0000002404047981 */ /* 0x000ea4000c1e1900 */
[----:B--2---:R-:W-:Y:S01]  /*5c10*/  I2FP.F32.S32 R23, R4 ;  /* 0x0000000400177245 */ /* 0x004fe20000201400 */
[----:B------:R-:W-:Y:S06]  /*5c20*/  BRA `(.L_x_7645) ;  /* 0x0000000c00147947 */ /* 0x000fec0003800000 */
.L_x_7646:
[----:B------:R-:W2:Y:S02]  /*5c30*/  LDG.E.U16 R4, desc[UR36][R4.64] ;  /* 0x0000002404047981 */ /* 0x000ea4000c1e1500 */
[----:B--2---:R0:W2:Y:S01]  /*5c40*/  I2F.S16 R23, R4 ;  /* 0x0000000400177306 */ /* 0x0040a20000101400 */
[----:B------:R-:W-:Y:S05]  /*5c50*/  BRA `(.L_x_7645) ;  /* 0x0000000c00087947 */ /* 0x000fea0003800000 */
.L_x_7641:
        /* <DEDUP_REMOVED lines=8> */
.L_x_7649:
[----:B------:R-:W2:Y:S02]  /*5ce0*/  LDG.E.U16 R4, desc[UR36][R4.64] ;  /* 0x0000002404047981 */ /* 0x000ea4000c1e1500 */
[----:B--2---:R-:W-:Y:S01]  /*5cf0*/  HADD2.F32 R23, -RZ, R4.H0_H0 ;  /* 0x20000004ff177230 */ /* 0x004fe20000004100 */
[----:B------:R-:W-:Y:S06]  /*5d00*/  BRA `(.L_x_7645) ;  /* 0x0000000800dc7947 */ /* 0x000fec0003800000 */
.L_x_7648:
        /* <DEDUP_REMOVED lines=8> */
.L_x_7651:
[----:B------:R-:W2:Y:S02]  /*5d90*/  LDG.E.U16 R4, desc[UR36][R4.64] ;  /* 0x0000002404047981 */ /* 0x000ea4000c1e1500 */
[----:B--2---:R-:W-:Y:S01]  /*5da0*/  HADD2.F32 R23, -RZ, R4.H0_H0 ;  /* 0x20000004ff177230 */ /* 0x004fe20000004100 */
[----:B------:R-:W-:Y:S06]  /*5db0*/  BRA `(.L_x_7645) ;  /* 0x0000000800b07947 */ /* 0x000fec0003800000 */
.L_x_7650:
        /* <DEDUP_REMOVED lines=11> */
.L_x_7640:
        /* <DEDUP_REMOVED lines=12> */
.L_x_7654:
        /* <DEDUP_REMOVED lines=11> */
.L_x_7653:
        /* <DEDUP_REMOVED lines=25> */
.L_x_7656:
        /* <DEDUP_REMOVED lines=12> */
.L_x_7655:
[----:B------:R-:W2:Y:S02]  /*6230*/  LDG.E.U16 R4, desc[UR36][R4.64] ;  /* 0x0000002404047981 */ /* 0x000ea4000c1e1500 */
[----:B--2---:R-:W-:Y:S01]  /*6240*/  IMAD.U32 R23, R4, 0x10000, RZ ;  /* 0x0001000004177824 */ /* 0x004fe200078e00ff */
[----:B------:R-:W-:Y:S06]  /*6250*/  BRA `(.L_x_7645) ;  /* 0x0000000400887947 */ /* 0x000fec0003800000 */
.L_x_7652:
        /* <DEDUP_REMOVED lines=11> */
.L_x_7659:
        /* <DEDUP_REMOVED lines=20> */
.L_x_7661:
[----:B------:R-:W-:Y:S05]  /*6450*/  BSYNC.RECONVERGENT B0 ;  /* 0x0000000000007941 */ /* 0x000fea0003800200 */
.L_x_7660:
[----:B------:R-:W-:Y:S01]  /*6460*/  IMAD.SHL.U32 R0, R0, 0x100000, RZ ;  /* 0x0010000000007824 */ /* 0x000fe200078e00ff */
[----:B------:R-:W-:-:S04]  /*6470*/  LEA R3, R3, 0x3b800000, 0x17 ;  /* 0x3b80000003037811 */ /* 0x000fc800078eb8ff */
[----:B------:R-:W-:Y:S01]  /*6480*/  LOP3.LUT R23, R3, R0, R23, 0xfe, !PT ;  /* 0x0000000003177212 */ /* 0x000fe200078efe17 */
[----:B------:R-:W-:Y:S06]  /*6490*/  BRA `(.L_x_7645) ;  /* 0x0000000000f87947 */ /* 0x000fec0003800000 */
.L_x_7658:
        /* <DEDUP_REMOVED lines=20> */
.L_x_7663:
[----:B------:R-:W-:Y:S05]  /*65e0*/  BSYNC.RECONVERGENT B0 ;  /* 0x0000000000007941 */ /* 0x000fea0003800200 */
.L_x_7662:
[----:B------:R-:W-:Y:S01]  /*65f0*/  IMAD.SHL.U32 R0, R0, 0x200000, RZ ;  /* 0x0020000000007824 */ /* 0x000fe200078e00ff */
[----:B------:R-:W-:-:S04]  /*6600*/  LEA R3, R3, 0x37800000, 0x17 ;  /* 0x3780000003037811 */ /* 0x000fc800078eb8ff */
[----:B------:R-:W-:Y:S01]  /*6610*/  LOP3.LUT R23, R3, R0, R23, 0xfe, !PT ;  /* 0x0000000003177212 */ /* 0x000fe200078efe17 */
[----:B------:R-:W-:Y:S06]  /*6620*/  BRA `(.L_x_7645) ;  /* 0x0000000000947947 */ /* 0x000fec0003800000 */
.L_x_7657:
        /* <DEDUP_REMOVED lines=14> */
.L_x_7644:
        /* <DEDUP_REMOVED lines=16> */
.L_x_7666:
[----:B------:R-:W-:Y:S01]  /*6810*/  IMAD.MOV.U32 R23, RZ, RZ, RZ ;  /* 0x000000ffff177224 */ /* 0x000fe200078e00ff */
[----:B------:R-:W-:Y:S06]  /*6820*/  BRA `(.L_x_7645) ;  /* 0x0000000000147947 */ /* 0x000fec0003800000 */
.L_x_7665:
[----:B------:R-:W2:Y:S02]  /*6830*/  LDG.E.64 R4, desc[UR36][R4.64] ;  /* 0x0000002404047981 */ /* 0x000ea4000c1e1b00 */
[----:B--2---:R0:W2:Y:S02]  /*6840*/  I2F.U64 R23, R4 ;  /* 0x0000000400177312 */ /* 0x0040a40000301000 */
[----:B0-2---:R-:W-:Y:S05]  /*6850*/  BRA `(.L_x_7645) ;  /* 0x0000000000087947 */ /* 0x005fea0003800000 */
.L_x_7664:
[----:B------:R-:W2:Y:S02]  /*6860*/  LDG.E R4, desc[UR36][R4.64] ;  /* 0x0000002404047981 */ /* 0x000ea4000c1e1900 */
[----:B--2---:R-:W-:-:S07]  /*6870*/  I2FP.F32.U32 R23, R4 ;  /* 0x0000000400177245 */ /* 0x004fce0000201000 */
.L_x_7645:
[----:B------:R-:W-:Y:S05]  /*6880*/  BSYNC.RECONVERGENT B6 ;  /* 0x0000000000067941 */ /* 0x000fea0003800200 */
.L_x_7639:
        /* <DEDUP_REMOVED lines=20> */
.L_x_7670:
[----:B------:R-:W4:Y:S02]  /*69d0*/  LDG.E.U8 R4, desc[UR36][R4.64] ;  /* 0x0000002404047981 */ /* 0x000f24000c1e1100 */
[----:B----4-:R-:W-:Y:S01]  /*69e0*/  I2FP.F32.U32 R25, R4 ;  /* 0x0000000400197245 */ /* 0x010fe20000201000 */
[----:B------:R-:W-:Y:S06]  /*69f0*/  BRA `(.L_x_7638) ;  /* 0x0000000c00387947 */ /* 0x000fec0003800000 */
.L_x_7669:
        /* <DEDUP_REMOVED lines=9> */
.L_x_7673:
[----:B------:R-:W4:Y:S02]  /*6a90*/  LDG.E R4, desc[UR36][R4.64] ;  /* 0x0000002404047981 */ /* 0x000f24000c1e1900 */
[----:B----4-:R-:W-:Y:S01]  /*6aa0*/  I2FP.F32.S32 R25, R4 ;  /* 0x0000000400197245 */ /* 0x010fe20000201400 */
[----:B------:R-:W-:Y:S06]  /*6ab0*/  BRA `(.L_x_7638) ;  /* 0x0000000c00087947 */ /* 0x000fec0003800000 */
.L_x_7672:
[----:B------:R-:W4:Y:S02]  /*6ac0*/  LDG.E.U16 R4, desc[UR36][R4.64] ;  /* 0x0000002404047981 */ /* 0x000f24000c1e1500 */
[----:B----4-:R0:W1:Y:S01]  /*6ad0*/  I2F.S16 R25, R4 ;  /* 0x0000000400197306 */ /* 0x0100620000101400 */
[----:B------:R-:W-:Y:S05]  /*6ae0*/  BRA `(.L_x_7638) ;  /* 0x0000000800fc7947 */ /* 0x000fea0003800000 */
.L_x_7668:
        /* <DEDUP_REMOVED lines=8> */
.L_x_7675:
[----:B------:R-:W4:Y:S02]  /*6b70*/  LDG.E.U16 R4, desc[UR36][R4.64] ;  /* 0x0000002404047981 */ /* 0x000f24000c1e1500 */
[----:B----4-:R-:W-:Y:S01]  /*6b80*/  HADD2.F32 R25, -RZ, R4.H0_H0 ;  /* 0x20000004ff197230 */ /* 0x010fe20000004100 */
[----:B------:R-:W-:Y:S06]  /*6b90*/  BRA `(.L_x_7638) ;  /* 0x0000000800d07947 */ /* 0x000fec0003800000 */
.L_x_7674:
        /* <DEDUP_REMOVED lines=8> */
.L_x_7677:
[----:B------:R-:W4:Y:S02]  /*6c20*/  LDG.E.U16 R4, desc[UR36][R4.64] ;  /* 0x0000002404047981 */ /* 0x000f24000c1e1500 */
[----:B----4-:R-:W-:Y:S01]  /*6c30*/  HADD2.F32 R25, -RZ, R4.H0_H0 ;  /* 0x20000004ff197230 */ /* 0x010fe20000004100 */
[----:B------:R-:W-:Y:S06]  /*6c40*/  BRA `(.L_x_7638) ;  /* 0x0000000800a47947 */ /* 0x000fec0003800000 */
.L_x_7676:
        /* <DEDUP_REMOVED lines=11> */
.L_x_7667:
        /* <DEDUP_REMOVED lines=12> */
.L_x_7680:
        /* <DEDUP_REMOVED lines=11> */
.L_x_7679:
        /* <DEDUP_REMOVED lines=25> */
.L_x_7682:
        /* <DEDUP_REMOVED lines=12> */
.L_x_7681:
[----:B------:R-:W4:Y:S02]  /*70c0*/  LDG.E.U16 R4, desc[UR36][R4.64] ;  /* 0x0000002404047981 */ /* 0x000f24000c1e1500 */
[----:B----4-:R-:W-:Y:S01]  /*70d0*/  IMAD.U32 R25, R4, 0x10000, RZ ;  /* 0x0001000004197824 */ /* 0x010fe200078e00ff */
[----:B------:R-:W-:Y:S06]  /*70e0*/  BRA `(.L_x_7638) ;  /* 0x00000004007c7947 */ /* 0x000fec0003800000 */
.L_x_7678:
        /* <DEDUP_REMOVED lines=11> */
.L_x_7685:
        /* <DEDUP_REMOVED lines=19> */
.L_x_7687:
[----:B------:R-:W-:Y:S05]  /*72d0*/  BSYNC.RECONVERGENT B0 ;  /* 0x0000000000007941 */ /* 0x000fea0003800200 */
.L_x_7686:
[----:B------:R-:W-:Y:S01]  /*72e0*/  IMAD.SHL.U32 R0, R0, 0x100000, RZ ;  /* 0x0010000000007824 */ /* 0x000fe200078e00ff */
[----:B------:R-:W-:-:S04]  /*72f0*/  LEA R3, R3, 0x3b800000, 0x17 ;  /* 0x3b80000003037811 */ /* 0x000fc800078eb8ff */
[----:B------:R-:W-:Y:S01]  /*7300*/  LOP3.LUT R25, R3, R0, R25, 0xfe, !PT ;  /* 0x0000000003197212 */ /* 0x000fe200078efe19 */
[----:B------:R-:W-:Y:S06]  /*7310*/  BRA `(.L_x_7638) ;  /* 0x0000000000f07947 */ /* 0x000fec0003800000 */
.L_x_7684:
        /* <DEDUP_REMOVED lines=19> */
.L_x_7689:
[----:B------:R-:W-:Y:S05]  /*7450*/  BSYNC.RECONVERGENT B0 ;  /* 0x0000000000007941 */ /* 0x000fea0003800200 */
.L_x_7688:
[----:B------:R-:W-:Y:S01]  /*7460*/  IMAD.SHL.U32 R0, R0, 0x200000, RZ ;  /* 0x0020000000007824 */ /* 0x000fe200078e00ff */
[----:B------:R-:W-:-:S04]  /*7470*/  LEA R3, R3, 0x37800000, 0x17 ;  /* 0x3780000003037811 */ /* 0x000fc800078eb8ff */
[----:B------:R-:W-:Y:S01]  /*7480*/  LOP3.LUT R25, R3, R0, R25, 0xfe, !PT ;  /* 0x0000000003197212 */ /* 0x000fe200078efe19 */
[----:B------:R-:W-:Y:S06]  /*7490*/  BRA `(.L_x_7638) ;  /* 0x0000000000907947 */ /* 0x000fec0003800000 */
.L_x_7683:
        /* <DEDUP_REMOVED lines=14> */
.L_x_7671:
        /* <DEDUP_REMOVED lines=16> */
.L_x_7692:
[----:B------:R-:W-:Y:S05]  /*7680*/  BRA `(.L_x_7638) ;  /* 0x0000000000147947 */ /* 0x000fea0003800000 */
.L_x_7691:
[----:B------:R-:W4:Y:S02]  /*7690*/  LDG.E.64 R4, desc[UR36][R4.64] ;  /* 0x0000002404047981 */ /* 0x000f24000c1e1b00 */
[----:B----4-:R0:W1:Y:S02]  /*76a0*/  I2F.U64 R25, R4 ;  /* 0x0000000400197312 */ /* 0x0100640000301000 */
[----:B01----:R-:W-:Y:S05]  /*76b0*/  BRA `(.L_x_7638) ;  /* 0x0000000000087947 */ /* 0x003fea0003800000 */
.L_x_7690:
[----:B------:R-:W4:Y:S02]  /*76c0*/  LDG.E R4, desc[UR36][R4.64] ;  /* 0x0000002404047981 */ /* 0x000f24000c1e1900 */
[----:B----4-:R-:W-:-:S07]  /*76d0*/  I2FP.F32.U32 R25, R4 ;  /* 0x0000000400197245 */ /* 0x010fce0000201000 */
.L_x_7638:
[----:B------:R-:W-:Y:S05]  /*76e0*/  BSYNC.RECONVERGENT B7 ;  /* 0x0000000000077941 */ /* 0x000fea0003800200 */
.L_x_7637:
[----:B------:R-:W1:Y:S01]  /*76f0*/  LDC.U8 R16, c[0x0][0x3c0] ;  /* 0x0000f000ff107b82 */ /* 0x000e620000000000 */
[CC--:B------:R-:W-:Y:S01]  /*7700*/  ISETP.GE.AND P3, PT, R19.reuse, R17.reuse, PT ;  /* 0x000000111300720c */ /* 0x0c0fe20003f66270 */
[C---:B------:R-:W-:Y:S01]  /*7710*/  VIADD R0, R19.reuse, 0x100 ;  /* 0x0000010013007836 */ /* 0x040fe20000000000 */
[----:B------:R-:W-:Y:S01]  /*7720*/  BSSY.RECONVERGENT B0, `(.L_x_7693) ;  /* 0x0000010000007945 */ /* 0x000fe20003800200 */
[C---:B0-2-4-:R-:W-:Y:S02]  /*7730*/  VIADD R4, R19.reuse, 0x180 ;  /* 0x0000018013047836 */ /* 0x055fe40000000000 */
[----:B------:R-:W-:Y:S01]  /*7740*/  VIADD R26, R19, 0x80 ;  /* 0x00000080131a7836 */ /* 0x000fe20000000000 */
[-C--:B------:R-:W-:Y:S02]  /*7750*/  ISETP.GE.AND P1, PT, R0, R17.reuse, PT ;  /* 0x000000110000720c */ /* 0x080fe40003f26270 */
[-C--:B------:R-:W-:Y:S02]  /*7760*/  ISETP.GE.AND P2, PT, R4, R17.reuse, PT ;  /* 0x000000110400720c */ /* 0x080fe40003f46270 */
[----:B------:R-:W-:-:S03]  /*7770*/  ISETP.GE.AND P4, PT, R26, R17, PT ;  /* 0x000000111a00720c */ /* 0x000fc60003f86270 */
[----:B------:R-:W-:Y:S10]  /*7780*/  @P3 BRA `(.L_x_7694) ;  /* 0x0000000000243947 */ /* 0x000ff40003800000 */
[----:B------:R-:W0:Y:S01]  /*7790*/  LDCU.64 UR4, c[0x0][0x388] ;  /* 0x00007100ff0477ac */ /* 0x000e220008000a00 */
[----:B------:R-:W-:Y:S01]  /*77a0*/  IMAD.MOV.U32 R4, RZ, RZ, RZ ;  /* 0x000000ffff047224 */ /* 0x000fe200078e00ff */
[C---:B0----5:R-:W-:Y:S02]  /*77b0*/  FSETP.GEU.FTZ.AND P5, PT, R29.reuse, UR4, PT ;  /* 0x000000041d007c0b */ /* 0x061fe4000bfbe000 */
[----:B------:R-:W-:-:S04]  /*77c0*/  FSETP.GT.FTZ.AND P0, PT, R29, UR5, PT ;  /* 0x000000051d007c0b */ /* 0x000fc8000bf14000 */
[----:B------:R-:W-:-:S13]  /*77d0*/  PLOP3.LUT P0, PT, P5, P0, PT, 0x8f, 0xf8 ;  /* 0x0000000000f8781c */ /* 0x000fda0002f01177 */
[----:B------:R-:W-:-:S04]  /*77e0*/  @!P0 FADD.FTZ R0, -R29, 1 ;  /* 0x3f8000001d008421 */ /* 0x000fc80000010100 */
[----:B------:R-:W-:-:S04]  /*77f0*/  @!P0 FMUL.FTZ R0, R0, R29 ;  /* 0x0000001d00008220 */ /* 0x000fc80000410000 */
[----:B------:R-:W1:Y:S02]  /*7800*/  @!P0 MUFU.RCP R3, R0 ;  /* 0x0000000000038308 */ /* 0x000e640000001000 */
[----:B-1-3--:R-:W-:-:S07]  /*7810*/  @!P0 FMUL.FTZ R4, R3, R28 ;  /* 0x0000001c03048220 */ /* 0x00afce0000410000 */
.L_x_7694:
[----:B------:R-:W-:Y:S05]  /*7820*/  BSYNC.RECONVERGENT B0 ;  /* 0x0000000000007941 */ /* 0x000fea0003800200 */
.L_x_7693:
[----:B------:R-:W-:Y:S04]  /*7830*/  BSSY.RECONVERGENT B0, `(.L_x_7695) ;  /* 0x000000b000007945 */ /* 0x000fe80003800200 */
[----:B------:R-:W-:Y:S05]  /*7840*/  @P4 BRA `(.L_x_7696) ;  /* 0x0000000000244947 */ /* 0x000fea0003800000 */
[----:B------:R-:W0:Y:S02]  /*7850*/  LDCU.64 UR4, c[0x0][0x388] ;  /* 0x00007100ff0477ac */ /* 0x000e240008000a00 */
[C---:B0----5:R-:W-:Y:S02]  /*7860*/  FSETP.GEU.FTZ.AND P4, PT, R22.reuse, UR4, PT ;  /* 0x0000000416007c0b */ /* 0x061fe4000bf9e000 */
[----:B------:R-:W-:-:S04]  /*7870*/  FSETP.GT.FTZ.AND P0, PT, R22, UR5, PT ;  /* 0x0000000516007c0b */ /* 0x000fc8000bf14000 */
[----:B------:R-:W-:-:S13]  /*7880*/  PLOP3.LUT P0, PT, P4, P0, PT, 0x8f, 0xf8 ;  /* 0x0000000000f8781c */ /* 0x000fda0002701177 */
[----:B------:R-:W-:-:S04]  /*7890*/  @!P0 FADD.FTZ R3, -R22, 1 ;  /* 0x3f80000016038421 */ /* 0x000fc80000010100 */
[----:B------:R-:W-:Y:S01]  /*78a0*/  @!P0 FMUL.FTZ R3, R3, R22 ;  /* 0x0000001603038220 */ /* 0x000fe20000410000 */
[----:B------:R-:W-:-:S03]  /*78b0*/  IMAD.MOV.U32 R22, RZ, RZ, RZ ;  /* 0x000000ffff167224 */ /* 0x000fc600078e00ff */
[----:B------:R-:W0:Y:S02]  /*78c0*/  @!P0 MUFU.RCP R0, R3 ;  /* 0x0000000300008308 */ /* 0x000e240000001000 */
[----:B0-----:R-:W-:-:S07]  /*78d0*/  @!P0 FMUL.FTZ R22, R0, R27 ;  /* 0x0000001b00168220 */ /* 0x001fce0000410000 */
.L_x_7696:
[----:B------:R-:W-:Y:S05]  /*78e0*/  BSYNC.RECONVERGENT B0 ;  /* 0x0000000000007941 */ /* 0x000fea0003800200 */
.L_x_7695:
        /* <DEDUP_REMOVED lines=8> */
[----:B------:R-:W-:-:S05]  /*7970*/  IMAD.MOV.U32 R24, RZ, RZ, RZ ;  /* 0x000000ffff187224 */ /* 0x000fca00078e00ff */
[----:B------:R-:W0:Y:S02]  /*7980*/  @!P0 MUFU.RCP R3, R3 ;  /* 0x0000000300038308 */ /* 0x000e240000001000 */
[----:B0-----:R-:W-:-:S07]  /*7990*/  @!P0 FMUL.FTZ R24, R3, R18 ;  /* 0x0000001203188220 */ /* 0x001fce0000410000 */
.L_x_7698:
[----:B------:R-:W-:Y:S05]  /*79a0*/  BSYNC.RECONVERGENT B0 ;  /* 0x0000000000007941 */ /* 0x000fea0003800200 */
.L_x_7697:
[----:B------:R-:W-:Y:S04]  /*79b0*/  BSSY.RECONVERGENT B0, `(.L_x_7699) ;  /* 0x000000b000007945 */ /* 0x000fe80003800200 */
[----:B------:R-:W-:Y:S05]  /*79c0*/  @P2 BRA `(.L_x_7700) ;  /* 0x0000000000242947 */ /* 0x000fea0003800000 */
[----:B------:R-:W1:Y:S01]  /*79d0*/  LDCU.64 UR4, c[0x0][0x388] ;  /* 0x00007100ff0477ac */ /* 0x000e620008000a00 */
[----:B-----5:R-:W-:Y:S01]  /*79e0*/  IMAD.MOV.U32 R18, RZ, RZ, RZ ;  /* 0x000000ffff127224 */ /* 0x020fe200078e00ff */
[C---:B-1----:R-:W-:Y:S02]  /*79f0*/  FSETP.GEU.FTZ.AND P1, PT, R25.reuse, UR4, PT ;  /* 0x0000000419007c0b */ /* 0x042fe4000bf3e000 */
[----:B------:R-:W-:-:S04]  /*7a00*/  FSETP.GT.FTZ.AND P0, PT, R25, UR5, PT ;  /* 0x0000000519007c0b */ /* 0x000fc8000bf14000 */
[----:B------:R-:W-:-:S13]  /*7a10*/  PLOP3.LUT P0, PT, P1, P0, PT, 0x8f, 0xf8 ;  /* 0x0000000000f8781c */ /* 0x000fda0000f01177 */
[----:B------:R-:W-:-:S04]  /*7a20*/  @!P0 FADD.FTZ R0, -R25, 1 ;  /* 0x3f80000019008421 */ /* 0x000fc80000010100 */
[----:B------:R-:W-:-:S06]  /*7a30*/  @!P0 FMUL.FTZ R0, R0, R25 ;  /* 0x0000001900008220 */ /* 0x000fcc0000410000 */
[----:B------:R-:W0:Y:S02]  /*7a40*/  @!P0 MUFU.RCP R0, R0 ;  /* 0x0000000000008308 */ /* 0x000e240000001000 */
[----:B0-----:R-:W-:-:S07]  /*7a50*/  @!P0 FMUL.FTZ R18, R0, R23 ;  /* 0x0000001700128220 */ /* 0x001fce0000410000 */
.L_x_7700:
[----:B------:R-:W-:Y:S05]  /*7a60*/  BSYNC.RECONVERGENT B0 ;  /* 0x0000000000007941 */ /* 0x000fea0003800200 */
.L_x_7699:
[----:B------:R-:W-:Y:S04]  /*7a70*/  BSSY.RECONVERGENT B6, `(.L_x_7701) ;  /* 0x00000fc000067945 */ /* 0x000fe80003800200 */
[----:B------:R-:W-:Y:S05]  /*7a80*/  @P3 BRA `(.L_x_7702) ;  /* 0x0000000c00e83947 */ /* 0x000fea0003800000 */
[----:B------:R-:W0:Y:S01]  /*7a90*/  LDCU UR4, c[0x0][0x3c4] ;  /* 0x00007880ff0477ac */ /* 0x000e220008000800 */
[----:B------:R-:W2:Y:S01]  /*7aa0*/  LDC.64 R8, c[0x0][0x398] ;  /* 0x0000e600ff087b82 */ /* 0x000ea20000000a00 */
[----:B------:R-:W-:Y:S01]  /*7ab0*/  IMAD R0, R2, 0x200, R19 ;  /* 0x0000020002007824 */ /* 0x000fe200078e0213 */
[----:B-1----:R-:W-:-:S03]  /*7ac0*/  PRMT R5, R16, 0x9910, RZ ;  /* 0x0000991010057816 */ /* 0x002fc600000000ff */
[----:B0-----:R-:W-:Y:S02]  /*7ad0*/  IMAD R3, R0, UR4, RZ ;  /* 0x0000000400037c24 */ /* 0x001fe4000f8e02ff */
[----:B------:R-:W-:-:S05]  /*7ae0*/  IMAD.MOV.U32 R0, RZ, RZ, R5 ;  /* 0x000000ffff007224 */ /* 0x000fca00078e0005 */
[----:B------:R-:W-:Y:S02]  /*7af0*/  ISETP.GT.AND P0, PT, R0, 0x9, PT ;  /* 0x000000090000780c */ /* 0x000fe40003f04270 */
[----:B--2---:R-:W-:-:S05]  /*7b00*/  IADD3 R8, P1, PT, R3, R8, RZ ;  /* 0x0000000803087210 */ /* 0x004fca0007f3e0ff */
        /* <DEDUP_REMOVED lines=10> */
[----:B------:R-:W0:Y:S01]  /*7bb0*/  F2I.FTZ.TRUNC.NTZ R3, R4 ;  /* 0x0000000400037305 */ /* 0x000e22000021f100 */
[----:B------:R-:W-:Y:S01]  /*7bc0*/  IMAD.MOV.U32 R19, RZ, RZ, R26 ;  /* 0x000000ffff137224 */ /* 0x000fe200078e001a */
[----:B0-----:R0:W-:Y:S01]  /*7bd0*/  STG.E.U8 desc[UR36][R8.64], R3 ;  /* 0x0000000308007986 */ /* 0x0011e2000c101124 */
[----:B------:R-:W-:Y:S05]  /*7be0*/  BRA `(.L_x_7702) ;  /* 0x0000000c00907947 */ /* 0x000fea0003800000 */
.L_x_7706:
[----:B------:R-:W0:Y:S01]  /*7bf0*/  F2I.S64.TRUNC R4, R4 ;  /* 0x0000000400047311 */ /* 0x000e22000020d900 */
[----:B------:R-:W-:Y:S02]  /*7c00*/  IMAD.MOV.U32 R19, RZ, RZ, R26 ;  /* 0x000000ffff137224 */ /* 0x000fe400078e001a */
[----:B0-----:R-:W-:-:S05]  /*7c10*/  IMAD.MOV.U32 R3, RZ, RZ, R4 ;  /* 0x000000ffff037224 */ /* 0x001fca00078e0004 */
[----:B------:R0:W-:Y:S01]  /*7c20*/  STG.E.U8 desc[UR36][R8.64], R3 ;  /* 0x0000000308007986 */ /* 0x0001e2000c101124 */
[----:B------:R-:W-:Y:S05]  /*7c30*/  BRA `(.L_x_7702) ;  /* 0x0000000c007c7947 */ /* 0x000fea0003800000 */
.L_x_7705:
[----:B------:R-:W-:-:S13]  /*7c40*/  ISETP.NE.AND P0, PT, R0, 0x2, PT ;  /* 0x000000020000780c */ /* 0x000fda0003f05270 */
[----:B------:R-:W-:Y:S05]  /*7c50*/  @!P0 BRA `(.L_x_7708) ;  /* 0x0000000000308947 */ /* 0x000fea0003800000 */
[----:B------:R-:W-:-:S13]  /*7c60*/  ISETP.NE.AND P0, PT, R0, 0x3, PT ;  /* 0x000000030000780c */ /* 0x000fda0003f05270 */
[----:B------:R-:W-:Y:S05]  /*7c70*/  @!P0 BRA `(.L_x_7709) ;  /* 0x0000000000188947 */ /* 0x000fea0003800000 */
[----:B------:R-:W-:-:S13]  /*7c80*/  ISETP.NE.AND P0, PT, R0, 0x4, PT ;  /* 0x000000040000780c */ /* 0x000fda0003f05270 */
[----:B------:R-:W-:Y:S05]  /*7c90*/  @P0 BRA `(.L_x_7707) ;  /* 0x0000000800c00947 */ /* 0x000fea0003800000 */
[----:B------:R-:W0:Y:S01]  /*7ca0*/  F2I.S64.TRUNC R4, R4 ;  /* 0x0000000400047311 */ /* 0x000e22000020d900 */
[----:B------:R-:W-:Y:S01]  /*7cb0*/  IMAD.MOV.U32 R19, RZ, RZ, R26 ;  /* 0x000000ffff137224 */ /* 0x000fe200078e001a */
[----:B0-----:R0:W-:Y:S01]  /*7cc0*/  STG.E.64 desc[UR36][R8.64], R4 ;  /* 0x0000000408007986 */ /* 0x0011e2000c101b24 */
[----:B------:R-:W-:Y:S05]  /*7cd0*/  BRA `(.L_x_7702) ;  /* 0x0000000c00547947 */ /* 0x000fea0003800000 */
.L_x_7709:
[----:B------:R-:W0:Y:S01]  /*7ce0*/  F2I.FTZ.TRUNC.NTZ R3, R4 ;  /* 0x0000000400037305 */ /* 0x000e22000021f100 */
[----:B------:R-:W-:Y:S01]  /*7cf0*/  IMAD.MOV.U32 R19, RZ, RZ, R26 ;  /* 0x000000ffff137224 */ /* 0x000fe200078e001a */
[----:B0-----:R0:W-:Y:S01]  /*7d00*/  STG.E desc[UR36][R8.64], R3 ;  /* 0x0000000308007986 */ /* 0x0011e2000c101924 */
[----:B------:R-:W-:Y:S05]  /*7d10*/  BRA `(.L_x_7702) ;  /* 0x0000000c00447947 */ /* 0x000fea0003800000 */
.L_x_7708:
[----:B------:R-:W0:Y:S01]  /*7d20*/  F2I.FTZ.TRUNC.NTZ R3, R4 ;  /* 0x0000000400037305 */ /* 0x000e22000021f100 */
[----:B------:R-:W-:Y:S01]  /*7d30*/  IMAD.MOV.U32 R19, RZ, RZ, R26 ;  /* 0x000000ffff137224 */ /* 0x000fe200078e001a */
[----:B0-----:R0:W-:Y:S01]  /*7d40*/  STG.E.U16 desc[UR36][R8.64], R3 ;  /* 0x0000000308007986 */ /* 0x0011e2000c101524 */
[----:B------:R-:W-:Y:S05]  /*7d50*/  BRA `(.L_x_7702) ;  /* 0x0000000c00347947 */ /* 0x000fea0003800000 */
.L_x_7704:
[----:B------:R-:W-:-:S13]  /*7d60*/  ISETP.GT.AND P0, PT, R0, 0x6, PT ;  /* 0x000000060000780c */ /* 0x000fda0003f04270 */
[----:B------:R-:W-:Y:S05]  /*7d70*/  @P0 BRA `(.L_x_7710) ;  /* 0x00000000002c0947 */ /* 0x000fea0003800000 */
[----:B------:R-:W-:-:S13]  /*7d80*/  ISETP.NE.AND P0, PT, R0, 0x5, PT ;  /* 0x000000050000780c */ /* 0x000fda0003f05270 */
[----:B------:R-:W-:Y:S05]  /*7d90*/  @!P0 BRA `(.L_x_7711) ;  /* 0x0000000000148947 */ /* 0x000fea0003800000 */
[----:B------:R-:W-:-:S13]  /*7da0*/  ISETP.NE.AND P0, PT, R0, 0x6, PT ;  /* 0x000000060000780c */ /* 0x000fda0003f05270 */
[----:B------:R-:W-:Y:S05]  /*7db0*/  @P0 BRA `(.L_x_7707) ;  /* 0x0000000800780947 */ /* 0x000fea0003800000 */
[----:B------:R2:W-:Y:S01]  /*7dc0*/  STG.E desc[UR36][R8.64], R4 ;  /* 0x0000000408007986 */ /* 0x0005e2000c101924 */
[----:B------:R-:W-:Y:S01]  /*7dd0*/  IMAD.MOV.U32 R19, RZ, RZ, R26 ;  /* 0x000000ffff137224 */ /* 0x000fe200078e001a */
[----:B------:R-:W-:Y:S06]  /*7de0*/  BRA `(.L_x_7702) ;  /* 0x0000000c00107947 */ /* 0x000fec0003800000 */
.L_x_7711:
[----:B------:R-:W-:Y:S01]  /*7df0*/  F2FP.F16.F32.PACK_AB R4, RZ, R4 ;  /* 0x00000004ff04723e */ /* 0x000fe200000000ff */
[----:B------:R-:W-:-:S04]  /*7e00*/  IMAD.MOV.U32 R19, RZ, RZ, R26 ;  /* 0x000000ffff137224 */ /* 0x000fc800078e001a */
[----:B------:R0:W-:Y:S01]  /*7e10*/  STG.E.U16 desc[UR36][R8.64], R4 ;  /* 0x0000000408007986 */ /* 0x0001e2000c101524 */
[----:B------:R-:W-:Y:S05]  /*7e20*/  BRA `(.L_x_7702) ;  /* 0x0000000c00007947 */ /* 0x000fea0003800000 */
.L_x_7710:
[----:B------:R-:W-:-:S13]  /*7e30*/  ISETP.NE.AND P0, PT, R0, 0x7, PT ;  /* 0x000000070000780c */ /* 0x000fda0003f05270 */
[----:B------:R-:W-:Y:S05]  /*7e40*/  @!P0 BRA `(.L_x_7712) ;  /* 0x0000000000348947 */ /* 0x000fea0003800000 */
[----:B------:R-:W-:-:S13]  /*7e50*/  ISETP.NE.AND P0, PT, R0, 0x8, PT ;  /* 0x000000080000780c */ /* 0x000fda0003f05270 */
[----:B------:R-:W-:Y:S05]  /*7e60*/  @!P0 BRA `(.L_x_7713) ;  /* 0x0000000000188947 */ /* 0x000fea0003800000 */
[----:B------:R-:W-:-:S13]  /*7e70*/  ISETP.NE.AND P0, PT, R0, 0x9, PT ;  /* 0x000000090000780c */ /* 0x000fda0003f05270 */
[----:B------:R-:W-:Y:S05]  /*7e80*/  @P0 BRA `(.L_x_7707) ;  /* 0x0000000800440947 */ /* 0x000fea0003800000 */
[----:B------:R-:W-:Y:S02]  /*7e90*/  IMAD.MOV.U32 R5, RZ, RZ, RZ ;  /* 0x000000ffff057224 */ /* 0x000fe400078e00ff */
[----:B------:R-:W-:-:S03]  /*7ea0*/  IMAD.MOV.U32 R19, RZ, RZ, R26 ;  /* 0x000000ffff137224 */ /* 0x000fc600078e001a */
[----:B------:R0:W-:Y:S01]  /*7eb0*/  STG.E.64 desc[UR36][R8.64], R4 ;  /* 0x0000000408007986 */ /* 0x0001e2000c101b24 */
[----:B------:R-:W-:Y:S05]  /*7ec0*/  BRA `(.L_x_7702) ;  /* 0x0000000800d87947 */ /* 0x000fea0003800000 */
.L_x_7713:
[----:B------:R-:W-:Y:S01]  /*7ed0*/  F2FP.F16.F32.PACK_AB R3, RZ, R4 ;  /* 0x00000004ff03723e */ /* 0x000fe200000000ff */
[----:B------:R-:W-:-:S03]  /*7ee0*/  IMAD.MOV.U32 R19, RZ, RZ, R26 ;  /* 0x000000ffff137224 */ /* 0x000fc600078e001a */
[----:B------:R-:W-:-:S05]  /*7ef0*/  PRMT R3, R3, 0x5410, RZ ;  /* 0x0000541003037816 */ /* 0x000fca00000000ff */
[----:B------:R4:W-:Y:S01]  /*7f00*/  STG.E desc[UR36][R8.64], R3 ;  /* 0x0000000308007986 */ /* 0x0009e2000c101924 */
[----:B------:R-:W-:Y:S05]  /*7f10*/  BRA `(.L_x_7702) ;  /* 0x0000000800c47947 */ /* 0x000fea0003800000 */
.L_x_7712:
[----:B------:R-:W-:Y:S01]  /*7f20*/  FMUL.FTZ R4, R4, 1 ;  /* 0x3f80000004047820 */ /* 0x000fe20000410000 */
[----:B------:R-:W-:-:S05]  /*7f30*/  IMAD.MOV.U32 R19, RZ, RZ, R26 ;  /* 0x000000ffff137224 */ /* 0x000fca00078e001a */
[----:B------:R-:W0:Y:S02]  /*7f40*/  F2F.F64.F32 R4, R4 ;  /* 0x0000000400047310 */ /* 0x000e240000201800 */
[----:B0-----:R0:W-:Y:S01]  /*7f50*/  STG.E.64 desc[UR36][R8.64], R4 ;  /* 0x0000000408007986 */ /* 0x0011e2000c101b24 */
[----:B------:R-:W-:Y:S05]  /*7f60*/  BRA `(.L_x_7702) ;  /* 0x0000000800b07947 */ /* 0x000fea0003800000 */
.L_x_7703:
        /* <DEDUP_REMOVED lines=8> */
[----:B------:R-:W-:Y:S01]  /*7ff0*/  FSETP.NEU.FTZ.AND P0, PT, R4, RZ, PT ;  /* 0x000000ff0400720b */ /* 0x000fe20003f1d000 */
[----:B------:R-:W-:-:S03]  /*8000*/  IMAD.MOV.U32 R19, RZ, RZ, R26 ;  /* 0x000000ffff137224 */ /* 0x000fc600078e001a */
[----:B------:R-:W-:-:S05]  /*8010*/  SEL R3, RZ, 0x1, !P0 ;  /* 0x00000001ff037807 */ /* 0x000fca0004000000 */
[----:B------:R0:W-:Y:S01]  /*8020*/  STG.E.U8 desc[UR36][R8.64], R3 ;  /* 0x0000000308007986 */ /* 0x0001e2000c101124 */
[----:B------:R-:W-:Y:S05]  /*8030*/  BRA `(.L_x_7702) ;  /* 0x00000008007c7947 */ /* 0x000fea0003800000 */
.L_x_7716:
[----:B------:R-:W-:Y:S01]  /*8040*/  FMUL.FTZ R4, R4, 1 ;  /* 0x3f80000004047820 */ /* 0x000fe20000410000 */
[----:B------:R-:W-:Y:S01]  /*8050*/  CS2R R6, SRZ ;  /* 0x0000000000067805 */ /* 0x000fe2000001ff00 */
[----:B------:R-:W-:-:S04]  /*8060*/  IMAD.MOV.U32 R19, RZ, RZ, R26 ;  /* 0x000000ffff137224 */ /* 0x000fc800078e001a */
[----:B------:R-:W0:Y:S02]  /*8070*/  F2F.F64.F32 R4, R4 ;  /* 0x0000000400047310 */ /* 0x000e240000201800 */
[----:B0-----:R0:W-:Y:S01]  /*8080*/  STG.E.128 desc[UR36][R8.64], R4 ;  /* 0x0000000408007986 */ /* 0x0011e2000c101d24 */
[----:B------:R-:W-:Y:S05]  /*8090*/  BRA `(.L_x_7702) ;  /* 0x0000000800647947 */ /* 0x000fea0003800000 */
.L_x_7715:
        /* <DEDUP_REMOVED lines=18> */
.L_x_7720:
[----:B------:R-:W-:Y:S05]  /*81c0*/  BSYNC.RECONVERGENT B0 ;  /* 0x0000000000007941 */ /* 0x000fea0003800200 */
.L_x_7719:
[----:B------:R-:W-:Y:S01]  /*81d0*/  LOP3.LUT R5, R0, 0x80, R5, 0xf8, !PT ;  /* 0x0000008000057812 */ /* 0x000fe200078ef805 */
[----:B------:R-:W-:-:S04]  /*81e0*/  IMAD.MOV.U32 R19, RZ, RZ, R26 ;  /* 0x000000ffff137224 */ /* 0x000fc800078e001a */
[----:B------:R0:W-:Y:S01]  /*81f0*/  STG.E.U8 desc[UR36][R8.64], R5 ;  /* 0x0000000508007986 */ /* 0x0001e2000c101124 */
[----:B------:R-:W-:Y:S05]  /*8200*/  BRA `(.L_x_7702) ;  /* 0x0000000800087947 */ /* 0x000fea0003800000 */
.L_x_7718:
        /* <DEDUP_REMOVED lines=14> */
.L_x_7722:
[----:B------:R-:W-:Y:S05]  /*82f0*/  BSYNC.RECONVERGENT B0 ;  /* 0x0000000000007941 */ /* 0x000fea0003800200 */
.L_x_7721:
[----:B------:R-:W-:Y:S01]  /*8300*/  LOP3.LUT R3, R0, 0x80, R7, 0xf8, !PT ;  /* 0x0000008000037812 */ /* 0x000fe200078ef807 */
[----:B------:R-:W-:-:S04]  /*8310*/  IMAD.MOV.U32 R19, RZ, RZ, R26 ;  /* 0x000000ffff137224 */ /* 0x000fc800078e001a */
[----:B------:R0:W-:Y:S01]  /*8320*/  STG.E.U8 desc[UR36][R8.64], R3 ;  /* 0x0000000308007986 */ /* 0x0001e2000c101124 */
[----:B------:R-:W-:Y:S05]  /*8330*/  BRA `(.L_x_7702) ;  /* 0x0000000400bc7947 */ /* 0x000fea0003800000 */
.L_x_7717:
[----:B------:R-:W-:Y:S01]  /*8340*/  F2FP.BF16.F32.PACK_AB R4, RZ, R4 ;  /* 0x00000004ff04723e */ /* 0x000fe200000010ff */
[----:B------:R-:W-:-:S04]  /*8350*/  IMAD.MOV.U32 R19, RZ, RZ, R26 ;  /* 0x000000ffff137224 */ /* 0x000fc800078e001a */
[----:B------:R0:W-:Y:S01]  /*8360*/  STG.E.U16 desc[UR36][R8.64], R4 ;  /* 0x0000000408007986 */ /* 0x0001e2000c101524 */
[----:B------:R-:W-:Y:S05]  /*8370*/  BRA `(.L_x_7702) ;  /* 0x0000000400ac7947 */ /* 0x000fea0003800000 */
.L_x_7714:
        /* <DEDUP_REMOVED lines=8> */
[----:B------:R-:W0:Y:S01]  /*8400*/  F2I.FTZ.U32.TRUNC.NTZ R3, R4 ;  /* 0x0000000400037305 */ /* 0x000e22000021f000 */
[----:B------:R-:W-:Y:S01]  /*8410*/  IMAD.MOV.U32 R19, RZ, RZ, R26 ;  /* 0x000000ffff137224 */ /* 0x000fe200078e001a */
[----:B0-----:R0:W-:Y:S01]  /*8420*/  STG.E.U16 desc[UR36][R8.64], R3 ;  /* 0x0000000308007986 */ /* 0x0011e2000c101524 */
[----:B------:R-:W-:Y:S05]  /*8430*/  BRA `(.L_x_7702) ;  /* 0x00000004007c7947 */ /* 0x000fea0003800000 */
.L_x_7725:
        /* <DEDUP_REMOVED lines=12> */
.L_x_7728:
[----:B------:R-:W-:-:S04]  /*8500*/  SHF.R.U32.HI R0, RZ, 0x14, R4 ;  /* 0x00000014ff007819 */ /* 0x000fc80000011604 */
[----:B------:R-:W-:-:S04]  /*8510*/  LOP3.LUT R3, R0, 0x1, RZ, 0xc0, !PT ;  /* 0x0000000100037812 */ /* 0x000fc800078ec0ff */
[----:B------:R-:W-:-:S04]  /*8520*/  IADD3 R0, PT, PT, R4, 0x487ffff, R3 ;  /* 0x0487ffff04007810 */ /* 0x000fc80007ffe003 */
[----:B------:R-:W-:-:S04]  /*8530*/  SHF.R.U32.HI R0, RZ, 0x14, R0 ;  /* 0x00000014ff007819 */ /* 0x000fc80000011600 */
[----:B------:R-:W-:-:S07]  /*8540*/  LOP3.LUT R3, R0, 0xff, RZ, 0xc0, !PT ;  /* 0x000000ff00037812 */ /* 0x000fce00078ec0ff */
.L_x_7729:
[----:B------:R-:W-:-:S04]  /*8550*/  SHF.R.U32.HI R4, RZ, 0x18, R4 ;  /* 0x00000018ff047819 */ /* 0x000fc80000011604 */
[----:B------:R-:W-:-:S04]  /*8560*/  LOP3.LUT R3, R3, 0x80, R4, 0xf8, !PT ;  /* 0x0000008003037812 */ /* 0x000fc800078ef804 */
[----:B------:R-:W-:-:S07]  /*8570*/  PRMT R0, R3, 0x7610, R0 ;  /* 0x0000761003007816 */ /* 0x000fce0000000000 */
.L_x_7727:
[----:B------:R-:W-:Y:S05]  /*8580*/  BSYNC.RECONVERGENT B0 ;  /* 0x0000000000007941 */ /* 0x000fea0003800200 */
.L_x_7726:
[----:B------:R0:W-:Y:S01]  /*8590*/  STG.E.U8 desc[UR36][R8.64], R0 ;  /* 0x0000000008007986 */ /* 0x0001e2000c101124 */
[----:B------:R-:W-:Y:S01]  /*85a0*/  IMAD.MOV.U32 R19, RZ, RZ, R26 ;  /* 0x000000ffff137224 */ /* 0x000fe200078e001a */
[----:B------:R-:W-:Y:S06]  /*85b0*/  BRA `(.L_x_7702) ;  /* 0x00000004001c7947 */ /* 0x000fec0003800000 */
.L_x_7724:
        /* <DEDUP_REMOVED lines=12> */
.L_x_7732:
[----:B------:R-:W-:-:S04]  /*8680*/  SHF.R.U32.HI R0, RZ, 0x15, R4 ;  /* 0x00000015ff007819 */ /* 0x000fc80000011604 */
[----:B------:R-:W-:-:S04]  /*8690*/  LOP3.LUT R3, R0, 0x1, RZ, 0xc0, !PT ;  /* 0x0000000100037812 */ /* 0x000fc800078ec0ff */
[----:B------:R-:W-:-:S04]  /*86a0*/  IADD3 R0, PT, PT, R4, 0x88fffff, R3 ;  /* 0x088fffff04007810 */ /* 0x000fc80007ffe003 */
[----:B------:R-:W-:-:S04]  /*86b0*/  SHF.R.U32.HI R0, RZ, 0x15, R0 ;  /* 0x00000015ff007819 */ /* 0x000fc80000011600 */
[----:B------:R-:W-:-:S07]  /*86c0*/  LOP3.LUT R3, R0, 0xff, RZ, 0xc0, !PT ;  /* 0x000000ff00037812 */ /* 0x000fce00078ec0ff */
.L_x_7733:
[----:B------:R-:W-:-:S04]  /*86d0*/  SHF.R.U32.HI R4, RZ, 0x18, R4 ;  /* 0x00000018ff047819 */ /* 0x000fc80000011604 */
[----:B------:R-:W-:-:S04]  /*86e0*/  LOP3.LUT R3, R3, 0x80, R4, 0xf8, !PT ;  /* 0x0000008003037812 */ /* 0x000fc800078ef804 */
[----:B------:R-:W-:-:S07]  /*86f0*/  PRMT R0, R3, 0x7610, R0 ;  /* 0x0000761003007816 */ /* 0x000fce0000000000 */
.L_x_7731:
[----:B------:R-:W-:Y:S05]  /*8700*/  BSYNC.RECONVERGENT B0 ;  /* 0x0000000000007941 */ /* 0x000fea0003800200 */
.L_x_7730:
[----:B------:R0:W-:Y:S01]  /*8710*/  STG.E.U8 desc[UR36][R8.64], R0 ;  /* 0x0000000008007986 */ /* 0x0001e2000c101124 */
[----:B------:R-:W-:Y:S01]  /*8720*/  IMAD.MOV.U32 R19, RZ, RZ, R26 ;  /* 0x000000ffff137224 */ /* 0x000fe200078e001a */
[----:B------:R-:W-:Y:S06]  /*8730*/  BRA `(.L_x_7702) ;  /* 0x0000000000bc7947 */ /* 0x000fec0003800000 */
.L_x_7723:
[----:B------:R-:W-:-:S13]  /*8740*/  ISETP.NE.AND P0, PT, R0, 0x1c, PT ;  /* 0x0000001c0000780c */ /* 0x000fda0003f05270 */
[----:B------:R-:W-:Y:S05]  /*8750*/  @!P0 BRA `(.L_x_7734) ;  /* 0x0000000000a88947 */ /* 0x000fea0003800000 */
[----:B------:R-:W-:-:S13]  /*8760*/  ISETP.NE.AND P0, PT, R0, 0x1d, PT ;  /* 0x0000001d0000780c */ /* 0x000fda0003f05270 */
[----:B------:R-:W-:Y:S05]  /*8770*/  @!P0 BRA `(.L_x_7735) ;  /* 0x0000000000908947 */ /* 0x000fea0003800000 */
[----:B------:R-:W-:-:S13]  /*8780*/  ISETP.NE.AND P0, PT, R0, 0x2c, PT ;  /* 0x0000002c0000780c */ /* 0x000fda0003f05270 */
[----:B------:R-:W-:Y:S05]  /*8790*/  @!P0 BRA `(.L_x_7736) ;  /* 0x0000000000488947 */ /* 0x000fea0003800000 */
.L_x_7707:
[----:B------:R-:W-:Y:S01]  /*87a0*/  MOV R14, 0x0 ;  /* 0x00000000000e7802 */ /* 0x000fe20000000f00 */
[----:B------:R-:W0:Y:S01]  /*87b0*/  LDCU.64 UR6, c[0x4][0x128] ;  /* 0x01002500ff0677ac */ /* 0x000e220008000a00 */
[----:B------:R-:W-:Y:S02]  /*87c0*/  IMAD.MOV.U32 R8, RZ, RZ, 0x65 ;  /* 0x00000065ff087424 */ /* 0x000fe400078e00ff */
[----:B------:R-:W-:Y:S01]  /*87d0*/  IMAD.MOV.U32 R12, RZ, RZ, 0x1 ;  /* 0x00000001ff0c7424 */ /* 0x000fe200078e00ff */
[----:B------:R-:W1:Y:S01]  /*87e0*/  LDCU.64 UR8, c[0x4][0x130] ;  /* 0x01002600ff0877ac */ /* 0x000e620008000a00 */
[----:B------:R-:W2:Y:S01]  /*87f0*/  LDC.64 R14, c[0x4][R14] ;  /* 0x010000000e0e7b82 */ /* 0x000ea20000000a00 */
[----:B------:R-:W-:Y:S01]  /*8800*/  IMAD.MOV.U32 R13, RZ, RZ, RZ ;  /* 0x000000ffff0d7224 */ /* 0x000fe200078e00ff */
[----:B------:R-:W4:Y:S01]  /*8810*/  LDCU.64 UR4, c[0x4][0x20] ;  /* 0x01000400ff0477ac */ /* 0x000f220008000a00 */
[----:B0-----:R-:W-:Y:S02]  /*8820*/  IMAD.U32 R4, RZ, RZ, UR6 ;  /* 0x00000006ff047e24 */ /* 0x001fe4000f8e00ff */
[----:B------:R-:W-:-:S02]  /*8830*/  IMAD.U32 R5, RZ, RZ, UR7 ;  /* 0x00000007ff057e24 */ /* 0x000fc4000f8e00ff */
[----:B-1----:R-:W-:Y:S02]  /*8840*/  IMAD.U32 R6, RZ, RZ, UR8 ;  /* 0x00000008ff067e24 */ /* 0x002fe4000f8e00ff */
[----:B------:R-:W-:Y:S02]  /*8850*/  IMAD.U32 R7, RZ, RZ, UR9 ;  /* 0x00000009ff077e24 */ /* 0x000fe4000f8e00ff */
[----:B----4-:R-:W-:Y:S02]  /*8860*/  IMAD.U32 R10, RZ, RZ, UR4 ;  /* 0x00000004ff0a7e24 */ /* 0x010fe4000f8e00ff */
[----:B------:R-:W-:-:S07]  /*8870*/  IMAD.U32 R11, RZ, RZ, UR5 ;  /* 0x00000005ff0b7e24 */ /* 0x000fce000f8e00ff */
[----:B------:R-:W-:-:S07]  /*8880*/  LEPC R20, `(.L_x_7737) ;  /* 0x000000001014794e */ /* 0x000fce0000000000 */
[----:B--23-5:R-:W-:Y:S05]  /*8890*/  CALL.ABS.NOINC R14 ;  /* 0x000000000e007343 */ /* 0x02cfea0003c00000 */
.L_x_7737:
[----:B------:R-:W-:Y:S01]  /*88a0*/  IMAD.MOV.U32 R19, RZ, RZ, R26 ;  /* 0x000000ffff137224 */ /* 0x000fe200078e001a */
[----:B------:R-:W-:Y:S06]  /*88b0*/  BRA `(.L_x_7702) ;  /* 0x00000000005c7947 */ /* 0x000fec0003800000 */
.L_x_7736:
[----:B------:R-:W-:Y:S01]  /*88c0*/  SHF.R.U32.HI R5, RZ, 0x17, R4 ;  /* 0x00000017ff057819 */ /* 0x000fe20000011604 */
[----:B------:R-:W-:-:S03]  /*88d0*/  IMAD.MOV.U32 R19, RZ, RZ, R26 ;  /* 0x000000ffff137224 */ /* 0x000fc600078e001a */
        /* <DEDUP_REMOVED lines=14> */
.L_x_7735:
[----:B------:R-:W0:Y:S01]  /*89c0*/  F2I.U64.TRUNC R4, R4 ;  /* 0x0000000400047311 */ /* 0x000e22000020d800 */
[----:B------:R-:W-:Y:S01]  /*89d0*/  IMAD.MOV.U32 R19, RZ, RZ, R26 ;  /* 0x000000ffff137224 */ /* 0x000fe200078e001a */
[----:B0-----:R0:W-:Y:S01]  /*89e0*/  STG.E.64 desc[UR36][R8.64], R4 ;  /* 0x0000000408007986 */ /* 0x0011e2000c101b24 */
[----:B------:R-:W-:Y:S05]  /*89f0*/  BRA `(.L_x_7702) ;  /* 0x00000000000c7947 */ /* 0x000fea0003800000 */
.L_x_7734:
[----:B------:R-:W0:Y:S01]  /*8a00*/  F2I.FTZ.U32.TRUNC.NTZ R3, R4 ;  /* 0x0000000400037305 */ /* 0x000e22000021f000 */
[----:B------:R-:W-:Y:S01]  /*8a10*/  IMAD.MOV.U32 R19, RZ, RZ, R26 ;  /* 0x000000ffff137224 */ /* 0x000fe200078e001a */
[----:B0-----:R0:W-:Y:S06]  /*8a20*/  STG.E desc[UR36][R8.64], R3 ;  /* 0x0000000308007986 */ /* 0x0011ec000c101924 */
.L_x_7702:
[----:B------:R-:W-:Y:S05]  /*8a30*/  BSYNC.RECONVERGENT B6 ;  /* 0x0000000000067941 */ /* 0x000fea0003800200 */
.L_x_7701:
[----:B------:R-:W-:Y:S01]  /*8a40*/  ISETP.GE.AND P0, PT, R19, R17, PT ;  /* 0x000000111300720c */ /* 0x000fe20003f06270 */
[----:B------:R-:W-:-:S12]  /*8a50*/  BSSY.RECONVERGENT B6, `(.L_x_7738) ;  /* 0x00001cc000067945 */ /* 0x000fd80003800200 */
[----:B------:R-:W-:Y:S05]  /*8a60*/  @P0 BRA `(.L_x_7739) ;  /* 0x0000001c00280947 */ /* 0x000fea0003800000 */
[----:B------:R-:W3:Y:S01]  /*8a70*/  LDCU UR4, c[0x0][0x3c4] ;  /* 0x00007880ff0477ac */ /* 0x000ee20008000800 */
[----:B0-2-4-:R-:W0:Y:S01]  /*8a80*/  LDC.64 R8, c[0x0][0x398] ;  /* 0x0000e600ff087b82 */ /* 0x015e220000000a00 */
[----:B------:R-:W-:Y:S01]  /*8a90*/  IMAD R0, R2, 0x200, R19 ;  /* 0x0000020002007824 */ /* 0x000fe200078e0213 */
[----:B-1----:R-:W-:-:S03]  /*8aa0*/  PRMT R4, R16, 0x9910, RZ ;  /* 0x0000991010047816 */ /* 0x002fc600000000ff */
[----:B---3--:R-:W-:Y:S02]  /*8ab0*/  IMAD R3, R0, UR4, RZ ;  /* 0x0000000400037c24 */ /* 0x008fe4000f8e02ff */
        /* <DEDUP_REMOVED lines=13> */
[----:B-----5:R-:W0:Y:S02]  /*8b90*/  F2I.FTZ.TRUNC.NTZ R3, R22 ;  /* 0x0000001600037305 */ /* 0x020e24000021f100 */
[----:B0-----:R0:W-:Y:S01]  /*8ba0*/  STG.E.U8 desc[UR36][R8.64], R3 ;  /* 0x0000000308007986 */ /* 0x0011e2000c101124 */
[----:B------:R-:W-:Y:S05]  /*8bb0*/  BRA `(.L_x_7745) ;  /* 0x0000000c00387947 */ /* 0x000fea0003800000 */
.L_x_7743:
[----:B-----5:R-:W0:Y:S02]  /*8bc0*/  F2I.S64.TRUNC R22, R22 ;  /* 0x0000001600167311 */ /* 0x020e24000020d900 */
[----:B0-----:R-:W-:-:S05]  /*8bd0*/  IMAD.MOV.U32 R3, RZ, RZ, R22 ;  /* 0x000000ffff037224 */ /* 0x001fca00078e0016 */
[----:B------:R0:W-:Y:S01]  /*8be0*/  STG.E.U8 desc[UR36][R8.64], R3 ;  /* 0x0000000308007986 */ /* 0x0001e2000c101124 */
[----:B------:R-:W-:Y:S05]  /*8bf0*/  BRA `(.L_x_7745) ;  /* 0x0000000c00287947 */ /* 0x000fea0003800000 */
.L_x_7742:
[----:B------:R-:W-:-:S13]  /*8c00*/  ISETP.NE.AND P0, PT, R0, 0x2, PT ;  /* 0x000000020000780c */ /* 0x000fda0003f05270 */
[----:B------:R-:W-:Y:S05]  /*8c10*/  @!P0 BRA `(.L_x_7746) ;  /* 0x0000000000288947 */ /* 0x000fea0003800000 */
[----:B------:R-:W-:-:S13]  /*8c20*/  ISETP.NE.AND P0, PT, R0, 0x3, PT ;  /* 0x000000030000780c */ /* 0x000fda0003f05270 */
[----:B------:R-:W-:Y:S05]  /*8c30*/  @!P0 BRA `(.L_x_7747) ;  /* 0x0000000000148947 */ /* 0x000fea0003800000 */
[----:B------:R-:W-:-:S13]  /*8c40*/  ISETP.NE.AND P0, PT, R0, 0x4, PT ;  /* 0x000000040000780c */ /* 0x000fda0003f05270 */
[----:B------:R-:W-:Y:S05]  /*8c50*/  @P0 BRA `(.L_x_7744) ;  /* 0x0000000800380947 */ /* 0x000fea0003800000 */
[----:B-----5:R-:W0:Y:S02]  /*8c60*/  F2I.S64.TRUNC R22, R22 ;  /* 0x0000001600167311 */ /* 0x020e24000020d900 */
[----:B0-----:R0:W-:Y:S01]  /*8c70*/  STG.E.64 desc[UR36][R8.64], R22 ;  /* 0x0000001608007986 */ /* 0x0011e2000c101b24 */
[----:B------:R-:W-:Y:S05]  /*8c80*/  BRA `(.L_x_7745) ;  /* 0x0000000c00047947 */ /* 0x000fea0003800000 */
.L_x_7747:
[----:B-----5:R-:W0:Y:S02]  /*8c90*/  F2I.FTZ.TRUNC.NTZ R3, R22 ;  /* 0x0000001600037305 */ /* 0x020e24000021f100 */
[----:B0-----:R0:W-:Y:S01]  /*8ca0*/  STG.E desc[UR36][R8.64], R3 ;  /* 0x0000000308007986 */ /* 0x0011e2000c101924 */
[----:B------:R-:W-:Y:S05]  /*8cb0*/  BRA `(.L_x_7745) ;  /* 0x0000000800f87947 */ /* 0x000fea0003800000 */
.L_x_7746:
[----:B-----5:R-:W0:Y:S02]  /*8cc0*/  F2I.FTZ.TRUNC.NTZ R3, R22 ;  /* 0x0000001600037305 */ /* 0x020e24000021f100 */
[----:B0-----:R0:W-:Y:S01]  /*8cd0*/  STG.E.U16 desc[UR36][R8.64], R3 ;  /* 0x0000000308007986 */ /* 0x0011e2000c101524 */
[----:B------:R-:W-:Y:S05]  /*8ce0*/  BRA `(.L_x_7745) ;  /* 0x0000000800ec7947 */ /* 0x000fea0003800000 */
.L_x_7741:
[----:B------:R-:W-:-:S13]  /*8cf0*/  ISETP.GT.AND P0, PT, R0, 0x6, PT ;  /* 0x000000060000780c */ /* 0x000fda0003f04270 */
[----:B------:R-:W-:Y:S05]  /*8d00*/  @P0 BRA `(.L_x_7748) ;  /* 0x0000000000240947 */ /* 0x000fea0003800000 */
[----:B------:R-:W-:-:S13]  /*8d10*/  ISETP.NE.AND P0, PT, R0, 0x5, PT ;  /* 0x000000050000780c */ /* 0x000fda0003f05270 */
[----:B------:R-:W-:Y:S05]  /*8d20*/  @!P0 BRA `(.L_x_7749) ;  /* 0x0000000000108947 */ /* 0x000fea0003800000 */
[----:B------:R-:W-:-:S13]  /*8d30*/  ISETP.NE.AND P0, PT, R0, 0x6, PT ;  /* 0x000000060000780c */ /* 0x000fda0003f05270 */
[----:B------:R-:W-:Y:S05]  /*8d40*/  @P0 BRA `(.L_x_7744) ;  /* 0x0000000400fc0947 */ /* 0x000fea0003800000 */
[----:B-----5:R0:W-:Y:S01]  /*8d50*/  STG.E desc[UR36][R8.64], R22 ;  /* 0x0000001608007986 */ /* 0x0201e2000c101924 */
[----:B------:R-:W-:Y:S05]  /*8d60*/  BRA `(.L_x_7745) ;  /* 0x0000000800cc7947 */ /* 0x000fea0003800000 */
.L_x_7749:
[----:B-----5:R-:W-:-:S05]  /*8d70*/  F2FP.F16.F32.PACK_AB R22, RZ, R22 ;  /* 0x00000016ff16723e */ /* 0x020fca00000000ff */
[----:B------:R0:W-:Y:S01]  /*8d80*/  STG.E.U16 desc[UR36][R8.64], R22 ;  /* 0x0000001608007986 */ /* 0x0001e2000c101524 */
[----:B------:R-:W-:Y:S05]  /*8d90*/  BRA `(.L_x_7745) ;  /* 0x0000000800c07947 */ /* 0x000fea0003800000 */
.L_x_7748:
[----:B------:R-:W-:-:S13]  /*8da0*/  ISETP.NE.AND P0, PT, R0, 0x7, PT ;  /* 0x000000070000780c */ /* 0x000fda0003f05270 */
[----:B------:R-:W-:Y:S05]  /*8db0*/  @!P0 BRA `(.L_x_7750) ;  /* 0x00000000002c8947 */ /* 0x000fea0003800000 */
[----:B------:R-:W-:-:S13]  /*8dc0*/  ISETP.NE.AND P0, PT, R0, 0x8, PT ;  /* 0x000000080000780c */ /* 0x000fda0003f05270 */
[----:B------:R-:W-:Y:S05]  /*8dd0*/  @!P0 BRA `(.L_x_7751) ;  /* 0x0000000000148947 */ /* 0x000fea0003800000 */
[----:B------:R-:W-:-:S13]  /*8de0*/  ISETP.NE.AND P0, PT, R0, 0x9, PT ;  /* 0x000000090000780c */ /* 0x000fda0003f05270 */
[----:B------:R-:W-:Y:S05]  /*8df0*/  @P0 BRA `(.L_x_7744) ;  /* 0x0000000400d00947 */ /* 0x000fea0003800000 */
[----:B-----5:R-:W-:-:S05]  /*8e00*/  IMAD.MOV.U32 R23, RZ, RZ, RZ ;  /* 0x000000ffff177224 */ /* 0x020fca00078e00ff */
[----:B------:R0:W-:Y:S01]  /*8e10*/  STG.E.64 desc[UR36][R8.64], R22 ;  /* 0x0000001608007986 */ /* 0x0001e2000c101b24 */
[----:B------:R-:W-:Y:S05]  /*8e20*/  BRA `(.L_x_7745) ;  /* 0x00000008009c7947 */ /* 0x000fea0003800000 */
.L_x_7751:
[----:B-----5:R-:W-:-:S04]  /*8e30*/  F2FP.F16.F32.PACK_AB R3, RZ, R22 ;  /* 0x00000016ff03723e */ /* 0x020fc800000000ff */
[----:B------:R-:W-:-:S05]  /*8e40*/  PRMT R3, R3, 0x5410, RZ ;  /* 0x0000541003037816 */ /* 0x000fca00000000ff */
[----:B------:R0:W-:Y:S01]  /*8e50*/  STG.E desc[UR36][R8.64], R3 ;  /* 0x0000000308007986 */ /* 0x0001e2000c101924 */
[----:B------:R-:W-:Y:S05]  /*8e60*/  BRA `(.L_x_7745) ;  /* 0x00000008008c7947 */ /* 0x000fea0003800000 */
.L_x_7750:
[----:B-----5:R-:W-:-:S06]  /*8e70*/  FMUL.FTZ R4, R22, 1 ;  /* 0x3f80000016047820 */ /* 0x020fcc0000410000 */
[----:B------:R-:W0:Y:S02]  /*8e80*/  F2F.F64.F32 R4, R4 ;  /* 0x0000000400047310 */ /* 0x000e240000201800 */
[----:B0-----:R0:W-:Y:S01]  /*8e90*/  STG.E.64 desc[UR36][R8.64], R4 ;  /* 0x0000000408007986 */ /* 0x0011e2000c101b24 */
[----:B------:R-:W-:Y:S05]  /*8ea0*/  BRA `(.L_x_7745) ;  /* 0x00000008007c7947 */ /* 0x000fea0003800000 */
.L_x_7740:
        /* <DEDUP_REMOVED lines=10> */
[----:B-----5:R-:W0:Y:S02]  /*8f50*/  F2I.FTZ.U32.TRUNC.NTZ R3, R22 ;  /* 0x0000001600037305 */ /* 0x020e24000021f000 */
[----:B0-----:R0:W-:Y:S01]  /*8f60*/  STG.E.U16 desc[UR36][R8.64], R3 ;  /* 0x0000000308007986 */ /* 0x0011e2000c101524 */
[----:B------:R-:W-:Y:S05]  /*8f70*/  BRA `(.L_x_7745) ;  /* 0x0000000800487947 */ /* 0x000fea0003800000 */
.L_x_7755:
[----:B-----5:R-:W-:Y:S01]  /*8f80*/  LOP3.LUT R5, R22, 0x7fffffff, RZ, 0xc0, !PT ;  /* 0x7fffffff16057812 */ /* 0x020fe200078ec0ff */
        /* <DEDUP_REMOVED lines=15> */
.L_x_7758:
[----:B------:R-:W-:-:S04]  /*9080*/  SHF.R.U32.HI R22, RZ, 0x18, R22 ;  /* 0x00000018ff167819 */ /* 0x000fc80000011616 */
[----:B------:R-:W-:-:S04]  /*9090*/  LOP3.LUT R3, R3, 0x80, R22, 0xf8, !PT ;  /* 0x0000008003037812 */ /* 0x000fc800078ef816 */
[----:B------:R-:W-:-:S07]  /*90a0*/  PRMT R4, R3, 0x7610, R4 ;  /* 0x0000761003047816 */ /* 0x000fce0000000004 */
.L_x_7757:
[----:B------:R-:W-:Y:S05]  /*90b0*/  BSYNC.RECONVERGENT B0 ;  /* 0x0000000000007941 */ /* 0x000fea0003800200 */
.L_x_7756:
[----:B------:R0:W-:Y:S01]  /*90c0*/  STG.E.U8 desc[UR36][R8.64], R4 ;  /* 0x0000000408007986 */ /* 0x0001e2000c101124 */
[----:B------:R-:W-:Y:S05]  /*90d0*/  BRA `(.L_x_7745) ;  /* 0x0000000400f07947 */ /* 0x000fea0003800000 */
.L_x_7754:
        /* <DEDUP_REMOVED lines=16> */
.L_x_7761:
[----:B------:R-:W-:-:S04]  /*91e0*/  SHF.R.U32.HI R22, RZ, 0x18, R22 ;  /* 0x00000018ff167819 */ /* 0x000fc80000011616 */
[----:B------:R-:W-:-:S04]  /*91f0*/  LOP3.LUT R3, R3, 0x80, R22, 0xf8, !PT ;  /* 0x0000008003037812 */ /* 0x000fc800078ef816 */
[----:B------:R-:W-:-:S07]  /*9200*/  PRMT R4, R3, 0x7610, R4 ;  /* 0x0000761003047816 */ /* 0x000fce0000000004 */
.L_x_7760:
[----:B------:R-:W-:Y:S05]  /*9210*/  BSYNC.RECONVERGENT B0 ;  /* 0x0000000000007941 */ /* 0x000fea0003800200 */
.L_x_7759:
[----:B------:R0:W-:Y:S01]  /*9220*/  STG.E.U8 desc[UR36][R8.64], R4 ;  /* 0x0000000408007986 */ /* 0x0001e2000c101124 */
[----:B------:R-:W-:Y:S05]  /*9230*/  BRA `(.L_x_7745) ;  /* 0x0000000400987947 */ /* 0x000fea0003800000 */
.L_x_7753:
[----:B------:R-:W-:-:S13]  /*9240*/  ISETP.NE.AND P0, PT, R0, 0x1c, PT ;  /* 0x0000001c0000780c */ /* 0x000fda0003f05270 */
[----:B------:R-:W-:Y:S05]  /*9250*/  @!P0 BRA `(.L_x_7762) ;  /* 0x0000000000588947 */ /* 0x000fea0003800000 */
[----:B------:R-:W-:-:S13]  /*9260*/  ISETP.NE.AND P0, PT, R0, 0x1d, PT ;  /* 0x0000001d0000780c */ /* 0x000fda0003f05270 */
[----:B------:R-:W-:Y:S05]  /*9270*/  @!P0 BRA `(.L_x_7763) ;  /* 0x0000000000448947 */ /* 0x000fea0003800000 */
[----:B------:R-:W-:-:S13]  /*9280*/  ISETP.NE.AND P0, PT, R0, 0x2c, PT ;  /* 0x0000002c0000780c */ /* 0x000fda0003f05270 */
[----:B------:R-:W-:Y:S05]  /*9290*/  @P0 BRA `(.L_x_7744) ;  /* 0x0000000000a80947 */ /* 0x000fea0003800000 */
[----:B-----5:R-:W-:-:S04]  /*92a0*/  SHF.R.U32.HI R4, RZ, 0x17, R22 ;  /* 0x00000017ff047819 */ /* 0x020fc80000011616 */
        /* <DEDUP_REMOVED lines=14> */
.L_x_7763:
[----:B-----5:R-:W0:Y:S02]  /*9390*/  F2I.U64.TRUNC R22, R22 ;  /* 0x0000001600167311 */ /* 0x020e24000020d800 */
[----:B0-----:R0:W-:Y:S01]  /*93a0*/  STG.E.64 desc[UR36][R8.64], R22 ;  /* 0x0000001608007986 */ /* 0x0011e2000c101b24 */
[----:B------:R-:W-:Y:S05]  /*93b0*/  BRA `(.L_x_7745) ;  /* 0x0000000400387947 */ /* 0x000fea0003800000 */
.L_x_7762:
[----:B-----5:R-:W0:Y:S02]  /*93c0*/  F2I.FTZ.U32.TRUNC.NTZ R3, R22 ;  /* 0x0000001600037305 */ /* 0x020e24000021f000 */
[----:B0-----:R0:W-:Y:S01]  /*93d0*/  STG.E desc[UR36][R8.64], R3 ;  /* 0x0000000308007986 */ /* 0x0011e2000c101924 */
[----:B------:R-:W-:Y:S05]  /*93e0*/  BRA `(.L_x_7745) ;  /* 0x00000004002c7947 */ /* 0x000fea0003800000 */
.L_x_7752:
[----:B------:R-:W-:-:S13]  /*93f0*/  ISETP.GT.AND P0, PT, R0, 0xe, PT ;  /* 0x0000000e0000780c */ /* 0x000fda0003f04270 */
[----:B------:R-:W-:Y:S05]  /*9400*/  @P0 BRA `(.L_x_7764) ;  /* 0x0000000000340947 */ /* 0x000fea0003800000 */
[----:B------:R-:W-:-:S13]  /*9410*/  ISETP.NE.AND P0, PT, R0, 0xa, PT ;  /* 0x0000000a0000780c */ /* 0x000fda0003f05270 */
[----:B------:R-:W-:Y:S05]  /*9420*/  @!P0 BRA `(.L_x_7765) ;  /* 0x0000000000188947 */ /* 0x000fea0003800000 */
[----:B------:R-:W-:-:S13]  /*9430*/  ISETP.NE.AND P0, PT, R0, 0xb, PT ;  /* 0x0000000b0000780c */ /* 0x000fda0003f05270 */
[----:B------:R-:W-:Y:S05]  /*9440*/  @P0 BRA `(.L_x_7744) ;  /* 0x00000000003c0947 */ /* 0x000fea0003800000 */
[----:B-----5:R-:W-:-:S04]  /*9450*/  FSETP.NEU.FTZ.AND P0, PT, R22, RZ, PT ;  /* 0x000000ff1600720b */ /* 0x020fc80003f1d000 */
[----:B------:R-:W-:-:S05]  /*9460*/  SEL R3, RZ, 0x1, !P0 ;  /* 0x00000001ff037807 */ /* 0x000fca0004000000 */
[----:B------:R3:W-:Y:S01]  /*9470*/  STG.E.U8 desc[UR36][R8.64], R3 ;  /* 0x0000000308007986 */ /* 0x0007e2000c101124 */
[----:B------:R-:W-:Y:S05]  /*9480*/  BRA `(.L_x_7745) ;  /* 0x0000000400047947 */ /* 0x000fea0003800000 */
.L_x_7765:
[----:B-----5:R-:W-:Y:S01]  /*9490*/  FMUL.FTZ R4, R22, 1 ;  /* 0x3f80000016047820 */ /* 0x020fe20000410000 */
[----:B------:R-:W-:-:S05]  /*94a0*/  CS2R R6, SRZ ;  /* 0x0000000000067805 */ /* 0x000fca000001ff00 */
[----:B------:R-:W0:Y:S02]  /*94b0*/  F2F.F64.F32 R4, R4 ;  /* 0x0000000400047310 */ /* 0x000e240000201800 */
[----:B0-----:R4:W-:Y:S01]  /*94c0*/  STG.E.128 desc[UR36][R8.64], R4 ;  /* 0x0000000408007986 */ /* 0x0019e2000c101d24 */
[----:B------:R-:W-:Y:S05]  /*94d0*/  BRA `(.L_x_7745) ;  /* 0x0000000000f07947 */ /* 0x000fea0003800000 */
.L_x_7764:
[----:B------:R-:W-:-:S13]  /*94e0*/  ISETP.NE.AND P0, PT, R0, 0xf, PT ;  /* 0x0000000f0000780c */ /* 0x000fda0003f05270 */
[----:B------:R-:W-:Y:S05]  /*94f0*/  @!P0 BRA `(.L_x_7766) ;  /* 0x0000000000e08947 */ /* 0x000fea0003800000 */
[----:B------:R-:W-:-:S13]  /*9500*/  ISETP.NE.AND P0, PT, R0, 0x17, PT ;  /* 0x000000170000780c */ /* 0x000fda0003f05270 */
[----:B------:R-:W-:Y:S05]  /*9510*/  @!P0 BRA `(.L_x_7767) ;  /* 0x00000000008c8947 */ /* 0x000fea0003800000 */
[----:B------:R-:W-:-:S13]  /*9520*/  ISETP.NE.AND P0, PT, R0, 0x18, PT ;  /* 0x000000180000780c */ /* 0x000fda0003f05270 */
[----:B------:R-:W-:Y:S05]  /*9530*/  @!P0 BRA `(.L_x_7768) ;  /* 0x0000000000448947 */ /* 0x000fea0003800000 */
.L_x_7744:
        /* <DEDUP_REMOVED lines=16> */
.L_x_7769:
[----:B------:R-:W-:Y:S05]  /*9640*/  BRA `(.L_x_7745) ;  /* 0x0000000000947947 */ /* 0x000fea0003800000 */
.L_x_7768:
[----:B-----5:R-:W-:Y:S01]  /*9650*/  LOP3.LUT R4, R22, 0x7fffffff, RZ, 0xc0, !PT ;  /* 0x7fffffff16047812 */ /* 0x020fe200078ec0ff */
        /* <DEDUP_REMOVED lines=11> */
.L_x_7771:
[----:B------:R-:W-:Y:S05]  /*9710*/  BSYNC.RECONVERGENT B0 ;  /* 0x0000000000007941 */ /* 0x000fea0003800200 */
.L_x_7770:
[----:B------:R-:W-:-:S05]  /*9720*/  LOP3.LUT R3, R0, 0x80, R5, 0xf8, !PT ;  /* 0x0000008000037812 */ /* 0x000fca00078ef805 */
[----:B------:R1:W-:Y:S01]  /*9730*/  STG.E.U8 desc[UR36][R8.64], R3 ;  /* 0x0000000308007986 */ /* 0x0003e2000c101124 */
[----:B------:R-:W-:Y:S05]  /*9740*/  BRA `(.L_x_7745) ;  /* 0x0000000000547947 */ /* 0x000fea0003800000 */
.L_x_7767:
[----:B-----5:R-:W-:Y:S01]  /*9750*/  LOP3.LUT R4, R22, 0x7fffffff, RZ, 0xc0, !PT ;  /* 0x7fffffff16047812 */ /* 0x020fe200078ec0ff */
        /* <DEDUP_REMOVED lines=10> */
.L_x_7773:
[----:B------:R-:W-:Y:S01]  /*9800*/  IMAD.MOV.U32 R0, RZ, RZ, 0x7f ;  /* 0x0000007fff007424 */ /* 0x000fe200078e00ff */
[----:B------:R-:W-:-:S04]  /*9810*/  ISETP.GT.U32.AND P0, PT, R4, 0x7f800000, PT ;  /* 0x7f8000000400780c */ /* 0x000fc80003f04070 */
[----:B------:R-:W-:-:S09]  /*9820*/  SEL R0, R0, 0x7c, P0 ;  /* 0x0000007c00007807 */ /* 0x000fd20000000000 */
.L_x_7774:
[----:B------:R-:W-:Y:S05]  /*9830*/  BSYNC.RECONVERGENT B0 ;  /* 0x0000000000007941 */ /* 0x000fea0003800200 */
.L_x_7772:
[----:B------:R-:W-:-:S04]  /*9840*/  SHF.R.U32.HI R3, RZ, 0x18, R22 ;  /* 0x00000018ff037819 */ /* 0x000fc80000011616 */
[----:B------:R-:W-:-:S05]  /*9850*/  LOP3.LUT R3, R0, 0x80, R3, 0xf8, !PT ;  /* 0x0000008000037812 */ /* 0x000fca00078ef803 */
[----:B------:R0:W-:Y:S01]  /*9860*/  STG.E.U8 desc[UR36][R8.64], R3 ;  /* 0x0000000308007986 */ /* 0x0001e2000c101124 */
[----:B------:R-:W-:Y:S05]  /*9870*/  BRA `(.L_x_7745) ;  /* 0x0000000000087947 */ /* 0x000fea0003800000 */
.L_x_7766:
[----:B-----5:R-:W-:-:S05]  /*9880*/  F2FP.BF16.F32.PACK_AB R22, RZ, R22 ;  /* 0x00000016ff16723e */ /* 0x020fca00000010ff */
[----:B------:R2:W-:Y:S02]  /*9890*/  STG.E.U16 desc[UR36][R8.64], R22 ;  /* 0x0000001608007986 */ /* 0x0005e4000c101524 */
.L_x_7745:
        /* <DEDUP_REMOVED lines=24> */
.L_x_7778:
[----:B------:R-:W0:Y:S02]  /*9a20*/  F2I.S64.TRUNC R24, R24 ;  /* 0x0000001800187311 */ /* 0x000e24000020d900 */
[----:B0-----:R-:W-:-:S05]  /*9a30*/  IMAD.MOV.U32 R3, RZ, RZ, R24 ;  /* 0x000000ffff037224 */ /* 0x001fca00078e0018 */
[----:B------:R0:W-:Y:S01]  /*9a40*/  STG.E.U8 desc[UR36][R8.64], R3 ;  /* 0x0000000308007986 */ /* 0x0001e2000c101124 */
[----:B------:R-:W-:Y:S05]  /*9a50*/  BRA `(.L_x_7780) ;  /* 0x0000000c00287947 */ /* 0x000fea0003800000 */
.L_x_7777:
        /* <DEDUP_REMOVED lines=9> */
.L_x_7782:
[----:B------:R-:W0:Y:S02]  /*9af0*/  F2I.FTZ.TRUNC.NTZ R3, R24 ;  /* 0x0000001800037305 */ /* 0x000e24000021f100 */
[----:B0-----:R0:W-:Y:S01]  /*9b00*/  STG.E desc[UR36][R8.64], R3 ;  /* 0x0000000308007986 */ /* 0x0011e2000c101924 */
[----:B------:R-:W-:Y:S05]  /*9b10*/  BRA `(.L_x_7780) ;  /* 0x0000000800f87947 */ /* 0x000fea0003800000 */
.L_x_7781:
[----:B------:R-:W0:Y:S02]  /*9b20*/  F2I.FTZ.TRUNC.NTZ R3, R24 ;  /* 0x0000001800037305 */ /* 0x000e24000021f100 */
[----:B0-----:R0:W-:Y:S01]  /*9b30*/  STG.E.U16 desc[UR36][R8.64], R3 ;  /* 0x0000000308007986 */ /* 0x0011e2000c101524 */
[----:B------:R-:W-:Y:S05]  /*9b40*/  BRA `(.L_x_7780) ;  /* 0x0000000800ec7947 */ /* 0x000fea0003800000 */
.L_x_7776:
        /* <DEDUP_REMOVED lines=8> */
.L_x_7784:
[----:B------:R-:W-:-:S05]  /*9bd0*/  F2FP.F16.F32.PACK_AB R24, RZ, R24 ;  /* 0x00000018ff18723e */ /* 0x000fca00000000ff */
[----:B------:R1:W-:Y:S01]  /*9be0*/  STG.E.U16 desc[UR36][R8.64], R24 ;  /* 0x0000001808007986 */ /* 0x0003e2000c101524 */
[----:B------:R-:W-:Y:S05]  /*9bf0*/  BRA `(.L_x_7780) ;  /* 0x0000000800c07947 */ /* 0x000fea0003800000 */
.L_x_7783:
        /* <DEDUP_REMOVED lines=9> */
.L_x_7786:
[----:B------:R-:W-:-:S04]  /*9c90*/  F2FP.F16.F32.PACK_AB R3, RZ, R24 ;  /* 0x00000018ff03723e */ /* 0x000fc800000000ff */
[----:B------:R-:W-:-:S05]  /*9ca0*/  PRMT R3, R3, 0x5410, RZ ;  /* 0x0000541003037816 */ /* 0x000fca00000000ff */
[----:B------:R4:W-:Y:S01]  /*9cb0*/  STG.E desc[UR36][R8.64], R3 ;  /* 0x0000000308007986 */ /* 0x0009e2000c101924 */
[----:B------:R-:W-:Y:S05]  /*9cc0*/  BRA `(.L_x_7780) ;  /* 0x00000008008c7947 */ /* 0x000fea0003800000 */
.L_x_7785:
[----:B------:R-:W-:-:S06]  /*9cd0*/  FMUL.FTZ R4, R24, 1 ;  /* 0x3f80000018047820 */ /* 0x000fcc0000410000 */
[----:B------:R-:W0:Y:S02]  /*9ce0*/  F2F.F64.F32 R4, R4 ;  /* 0x0000000400047310 */ /* 0x000e240000201800 */
[----:B0-----:R2:W-:Y:S01]  /*9cf0*/  STG.E.64 desc[UR36][R8.64], R4 ;  /* 0x0000000408007986 */ /* 0x0015e2000c101b24 */
[----:B------:R-:W-:Y:S05]  /*9d00*/  BRA `(.L_x_7780) ;  /* 0x00000008007c7947 */ /* 0x000fea0003800000 */
.L_x_7775:
        /* <DEDUP_REMOVED lines=13> */
.L_x_7790:
        /* <DEDUP_REMOVED lines=16> */
.L_x_7793:
[----:B------:R-:W-:-:S04]  /*9ee0*/  SHF.R.U32.HI R24, RZ, 0x18, R24 ;  /* 0x00000018ff187819 */ /* 0x000fc80000011618 */
[----:B------:R-:W-:-:S04]  /*9ef0*/  LOP3.LUT R3, R3, 0x80, R24, 0xf8, !PT ;  /* 0x0000008003037812 */ /* 0x000fc800078ef818 */
[----:B------:R-:W-:-:S07]  /*9f00*/  PRMT R4, R3, 0x7610, R4 ;  /* 0x0000761003047816 */ /* 0x000fce0000000004 */
.L_x_7792:
[----:B------:R-:W-:Y:S05]  /*9f10*/  BSYNC.RECONVERGENT B0 ;  /* 0x0000000000007941 */ /* 0x000fea0003800200 */
.L_x_7791:
[----:B------:R0:W-:Y:S01]  /*9f20*/  STG.E.U8 desc[UR36][R8.64], R4 ;  /* 0x0000000408007986 */ /* 0x0001e2000c101124 */
[----:B------:R-:W-:Y:S05]  /*9f30*/  BRA `(.L_x_7780) ;  /* 0x0000000400f07947 */ /* 0x000fea0003800000 */
.L_x_7789:
        /* <DEDUP_REMOVED lines=16> */
.L_x_7796:
[----:B------:R-:W-:-:S04]  /*a040*/  SHF.R.U32.HI R24, RZ, 0x18, R24 ;  /* 0x00000018ff187819 */ /* 0x000fc80000011618 */
[----:B------:R-:W-:-:S04]  /*a050*/  LOP3.LUT R3, R3, 0x80, R24, 0xf8, !PT ;  /* 0x0000008003037812 */ /* 0x000fc800078ef818 */
[----:B------:R-:W-:-:S07]  /*a060*/  PRMT R4, R3, 0x7610, R4 ;  /* 0x0000761003047816 */ /* 0x000fce0000000004 */
.L_x_7795:
[----:B------:R-:W-:Y:S05]  /*a070*/  BSYNC.RECONVERGENT B0 ;  /* 0x0000000000007941 */ /* 0x000fea0003800200 */
.L_x_7794:
[----:B------:R0:W-:Y:S01]  /*a080*/  STG.E.U8 desc[UR36][R8.64], R4 ;  /* 0x0000000408007986 */ /* 0x0001e2000c101124 */
[----:B------:R-:W-:Y:S05]  /*a090*/  BRA `(.L_x_7780) ;  /* 0x0000000400987947 */ /* 0x000fea0003800000 */
.L_x_7788:
        /* <DEDUP_REMOVED lines=21> */
.L_x_7798:
[----:B------:R-:W0:Y:S02]  /*a1f0*/  F2I.U64.TRUNC R24, R24 ;  /* 0x0000001800187311 */ /* 0x000e24000020d800 */
[----:B0-----:R0:W-:Y:S01]  /*a200*/  STG.E.64 desc[UR36][R8.64], R24 ;  /* 0x0000001808007986 */ /* 0x0011e2000c101b24 */
[----:B------:R-:W-:Y:S05]  /*a210*/  BRA `(.L_x_7780) ;  /* 0x0000000400387947 */ /* 0x000fea0003800000 */
.L_x_7797:
[----:B------:R-:W0:Y:S02]  /*a220*/  F2I.FTZ.U32.TRUNC.NTZ R3, R24 ;  /* 0x0000001800037305 */ /* 0x000e24000021f000 */
[----:B0-----:R0:W-:Y:S01]  /*a230*/  STG.E desc[UR36][R8.64], R3 ;  /* 0x0000000308007986 */ /* 0x0011e2000c101924 */
[----:B------:R-:W-:Y:S05]  /*a240*/  BRA `(.L_x_7780) ;  /* 0x00000004002c7947 */ /* 0x000fea0003800000 */
.L_x_7787:
        /* <DEDUP_REMOVED lines=10> */
.L_x_7800:
[----:B------:R-:W-:Y:S01]  /*a2f0*/  FMUL.FTZ R4, R24, 1 ;  /* 0x3f80000018047820 */ /* 0x000fe20000410000 */
[----:B------:R-:W-:-:S05]  /*a300*/  CS2R R6, SRZ ;  /* 0x0000000000067805 */ /* 0x000fca000001ff00 */
[----:B------:R-:W0:Y:S02]  /*a310*/  F2F.F64.F32 R4, R4 ;  /* 0x0000000400047310 */ /* 0x000e240000201800 */
[----:B0-----:R0:W-:Y:S01]  /*a320*/  STG.E.128 desc[UR36][R8.64], R4 ;  /* 0x0000000408007986 */ /* 0x0011e2000c101d24 */
[----:B------:R-:W-:Y:S05]  /*a330*/  BRA `(.L_x_7780) ;  /* 0x0000000000f07947 */ /* 0x000fea0003800000 */
.L_x_7799:
[----:B------:R-:W-:-:S13]  /*a340*/  ISETP.NE.AND P0, PT, R0, 0xf, PT ;  /* 0x0000000f0000780c */ /* 0x000fda0003f05270 */
[----:B------:R-:W-:Y:S05]  /*a350*/  @!P0 BRA `(.L_x_7801) ;  /* 0x0000000000e08947 */ /* 0x000fea0003800000 */
[----:B------:R-:W-:-:S13]  /*a360*/  ISETP.NE.AND P0, PT, R0, 0x17, PT ;  /* 0x000000170000780c */ /* 0x000fda0003f05270 */
[----:B------:R-:W-:Y:S05]  /*a370*/  @!P0 BRA `(.L_x_7802) ;  /* 0x00000000008c8947 */ /* 0x000fea0003800000 */
[----:B------:R-:W-:-:S13]  /*a380*/  ISETP.NE.AND P0, PT, R0, 0x18, PT ;  /* 0x000000180000780c */ /* 0x000fda0003f05270 */
[----:B------:R-:W-:Y:S05]  /*a390*/  @!P0 BRA `(.L_x_7803) ;  /* 0x0000000000448947 */ /* 0x000fea0003800000 */
.L_x_7779:
        /* <DEDUP_REMOVED lines=16> */
.L_x_7804:
[----:B------:R-:W-:Y:S05]  /*a4a0*/  BRA `(.L_x_7780) ;  /* 0x0000000000947947 */ /* 0x000fea0003800000 */
.L_x_7803:
        /* <DEDUP_REMOVED lines=12> */
.L_x_7806:
[----:B------:R-:W-:Y:S05]  /*a570*/  BSYNC.RECONVERGENT B0 ;  /* 0x0000000000007941 */ /* 0x000fea0003800200 */
.L_x_7805:
[----:B------:R-:W-:-:S05]  /*a580*/  LOP3.LUT R3, R0, 0x80, R5, 0xf8, !PT ;  /* 0x0000008000037812 */ /* 0x000fca00078ef805 */
[----:B------:R0:W-:Y:S01]  /*a590*/  STG.E.U8 desc[UR36][R8.64], R3 ;  /* 0x0000000308007986 */ /* 0x0001e2000c101124 */
[----:B------:R-:W-:Y:S05]  /*a5a0*/  BRA `(.L_x_7780) ;  /* 0x0000000000547947 */ /* 0x000fea0003800000 */
.L_x_7802:
        /* <DEDUP_REMOVED lines=11> */
.L_x_7808:
[----:B------:R-:W-:Y:S01]  /*a660*/  IMAD.MOV.U32 R0, RZ, RZ, 0x7f ;  /* 0x0000007fff007424 */ /* 0x000fe200078e00ff */
[----:B------:R-:W-:-:S04]  /*a670*/  ISETP.GT.U32.AND P0, PT, R4, 0x7f800000, PT ;  /* 0x7f8000000400780c */ /* 0x000fc80003f04070 */
[----:B------:R-:W-:-:S09]  /*a680*/  SEL R0, R0, 0x7c, P0 ;  /* 0x0000007c00007807 */ /* 0x000fd20000000000 */
.L_x_7809:
[----:B------:R-:W-:Y:S05]  /*a690*/  BSYNC.RECONVERGENT B0 ;  /* 0x0000000000007941 */ /* 0x000fea0003800200 */
.L_x_7807:
[----:B------:R-:W-:-:S04]  /*a6a0*/  SHF.R.U32.HI R3, RZ, 0x18, R24 ;  /* 0x00000018ff037819 */ /* 0x000fc80000011618 */
[----:B------:R-:W-:-:S05]  /*a6b0*/  LOP3.LUT R3, R0, 0x80, R3, 0xf8, !PT ;  /* 0x0000008000037812 */ /* 0x000fca00078ef803 */
[----:B------:R0:W-:Y:S01]  /*a6c0*/  STG.E.U8 desc[UR36][R8.64], R3 ;  /* 0x0000000308007986 */ /* 0x0001e2000c101124 */
[----:B------:R-:W-:Y:S05]  /*a6d0*/  BRA `(.L_x_7780) ;  /* 0x0000000000087947 */ /* 0x000fea0003800000 */
.L_x_7801:
[----:B------:R-:W-:-:S05]  /*a6e0*/  F2FP.BF16.F32.PACK_AB R24, RZ, R24 ;  /* 0x00000018ff18723e */ /* 0x000fca00000010ff */
[----:B------:R0:W-:Y:S02]  /*a6f0*/  STG.E.U16 desc[UR36][R8.64], R24 ;  /* 0x0000001808007986 */ /* 0x0001e4000c101524 */
.L_x_7780:
[----:B------:R-:W-:-:S07]  /*a700*/  VIADD R19, R19, 0x80 ;  /* 0x0000008013137836 */ /* 0x000fce0000000000 */
.L_x_7739:
[----:B------:R-:W-:Y:S05]  /*a710*/  BSYNC.RECONVERGENT B6 ;  /* 0x0000000000067941 */ /* 0x000fea0003800200 */
.L_x_7738:
[----:B------:R-:W-:-:S13]  /*a720*/  ISETP.GE.AND P0, PT, R19, R17, PT ;  /* 0x000000111300720c */ /* 0x000fda0003f06270 */
[----:B------:R-:W-:Y:S05]  /*a730*/  @P0 EXIT ;  /* 0x000000000000094d */ /* 0x000fea0003800000 */
[----:B0-2-4-:R-:W0:Y:S01]  /*a740*/  LDC.64 R4, c[0x0][0x398] ;  /* 0x0000e600ff047b82 */ /* 0x015e220000000a00 */
[----:B------:R-:W3:Y:S01]  /*a750*/  LDCU UR4, c[0x0][0x3c4] ;  /* 0x00007880ff0477ac */ /* 0x000ee20008000800 */
[----:B-1----:R-:W-:Y:S01]  /*a760*/  PRMT R0, R16, 0x9910, RZ ;  /* 0x0000991010007816 */ /* 0x002fe200000000ff */
[----:B------:R-:W-:-:S03]  /*a770*/  IMAD R2, R2, 0x200, R19 ;  /* 0x0000020002027824 */ /* 0x000fc600078e0213 */
[----:B------:R-:W-:Y:S01]  /*a780*/  ISETP.GT.AND P1, PT, R0, 0x9, PT ;  /* 0x000000090000780c */ /* 0x000fe20003f24270 */
[----:B---3--:R-:W-:-:S05]  /*a790*/  IMAD R3, R2, UR4, RZ ;  /* 0x0000000402037c24 */ /* 0x008fca000f8e02ff */
        /* <DEDUP_REMOVED lines=12> */
[----:B0-----:R-:W-:Y:S01]  /*a860*/  STG.E.U8 desc[UR36][R2.64], R5 ;  /* 0x0000000502007986 */ /* 0x001fe2000c101124 */
[----:B------:R-:W-:Y:S05]  /*a870*/  EXIT ;  /* 0x000000000000794d */ /* 0x000fea0003800000 */
.L_x_7813:
[----:B-----5:R-:W0:Y:S02]  /*a880*/  F2I.S64.TRUNC R18, R18 ;  /* 0x0000001200127311 */ /* 0x020e24000020d900 */
[----:B0-----:R-:W-:-:S05]  /*a890*/  IMAD.MOV.U32 R5, RZ, RZ, R18 ;  /* 0x000000ffff057224 */ /* 0x001fca00078e0012 */
[----:B------:R-:W-:Y:S01]  /*a8a0*/  STG.E.U8 desc[UR36][R2.64], R5 ;  /* 0x0000000502007986 */ /* 0x000fe2000c101124 */
[----:B------:R-:W-:Y:S05]  /*a8b0*/  EXIT ;  /* 0x000000000000794d */ /* 0x000fea0003800000 */
.L_x_7812:
[----:B------:R-:W-:-:S13]  /*a8c0*/  ISETP.NE.AND P0, PT, R0, 0x2, PT ;  /* 0x000000020000780c */ /* 0x000fda0003f05270 */
[----:B------:R-:W-:Y:S05]  /*a8d0*/  @!P0 BRA `(.L_x_7815) ;  /* 0x0000000000288947 */ /* 0x000fea0003800000 */
[----:B------:R-:W-:-:S13]  /*a8e0*/  ISETP.NE.AND P0, PT, R0, 0x3, PT ;  /* 0x000000030000780c */ /* 0x000fda0003f05270 */
[----:B------:R-:W-:Y:S05]  /*a8f0*/  @!P0 BRA `(.L_x_7816) ;  /* 0x0000000000148947 */ /* 0x000fea0003800000 */
[----:B------:R-:W-:-:S13]  /*a900*/  ISETP.NE.AND P0, PT, R0, 0x4, PT ;  /* 0x000000040000780c */ /* 0x000fda0003f05270 */
[----:B------:R-:W-:Y:S05]  /*a910*/  @P0 BRA `(.L_x_7814) ;  /* 0x0000000800380947 */ /* 0x000fea0003800000 */
[----:B-----5:R-:W0:Y:S02]  /*a920*/  F2I.S64.TRUNC R18, R18 ;  /* 0x0000001200127311 */ /* 0x020e24000020d900 */
[----:B0-----:R-:W-:Y:S01]  /*a930*/  STG.E.64 desc[UR36][R2.64], R18 ;  /* 0x0000001202007986 */ /* 0x001fe2000c101b24 */
[----:B------:R-:W-:Y:S05]  /*a940*/  EXIT ;  /* 0x000000000000794d */ /* 0x000fea0003800000 */
.L_x_7816:
[----:B-----5:R-:W0:Y:S02]  /*a950*/  F2I.FTZ.TRUNC.NTZ R5, R18 ;  /* 0x0000001200057305 */ /* 0x020e24000021f100 */
[----:B0-----:R-:W-:Y:S01]  /*a960*/  STG.E desc[UR36][R2.64], R5 ;  /* 0x0000000502007986 */ /* 0x001fe2000c101924 */
[----:B------:R-:W-:Y:S05]  /*a970*/  EXIT ;  /* 0x000000000000794d */ /* 0x000fea0003800000 */
.L_x_7815:
[----:B-----5:R-:W0:Y:S02]  /*a980*/  F2I.FTZ.TRUNC.NTZ R5, R18 ;  /* 0x0000001200057305 */ /* 0x020e24000021f100 */
[----:B0-----:R-:W-:Y:S01]  /*a990*/  STG.E.U16 desc[UR36][R2.64], R5 ;  /* 0x0000000502007986 */ /* 0x001fe2000c101524 */
[----:B------:R-:W-:Y:S05]  /*a9a0*/  EXIT ;  /* 0x000000000000794d */ /* 0x000fea0003800000 */
.L_x_7811:
[----:B------:R-:W-:-:S13]  /*a9b0*/  ISETP.GT.AND P0, PT, R0, 0x6, PT ;  /* 0x000000060000780c */ /* 0x000fda0003f04270 */
[----:B------:R-:W-:Y:S05]  /*a9c0*/  @P0 BRA `(.L_x_7817) ;  /* 0x0000000000240947 */ /* 0x000fea0003800000 */
[----:B------:R-:W-:-:S13]  /*a9d0*/  ISETP.NE.AND P0, PT, R0, 0x5, PT ;  /* 0x000000050000780c */ /* 0x000fda0003f05270 */
[----:B------:R-:W-:Y:S05]  /*a9e0*/  @!P0 BRA `(.L_x_7818) ;  /* 0x0000000000108947 */ /* 0x000fea0003800000 */
[----:B------:R-:W-:-:S13]  /*a9f0*/  ISETP.NE.AND P0, PT, R0, 0x6, PT ;  /* 0x000000060000780c */ /* 0x000fda0003f05270 */
[----:B------:R-:W-:Y:S05]  /*aa00*/  @P0 BRA `(.L_x_7814) ;  /* 0x0000000400fc0947 */ /* 0x000fea0003800000 */
[----:B-----5:R-:W-:Y:S01]  /*aa10*/  STG.E desc[UR36][R2.64], R18 ;  /* 0x0000001202007986 */ /* 0x020fe2000c101924 */
[----:B------:R-:W-:Y:S05]  /*aa20*/  EXIT ;  /* 0x000000000000794d */ /* 0x000fea0003800000 */
.L_x_7818:
[----:B-----5:R-:W-:-:S05]  /*aa30*/  F2FP.F16.F32.PACK_AB R18, RZ, R18 ;  /* 0x00000012ff12723e */ /* 0x020fca00000000ff */
[----:B------:R-:W-:Y:S01]  /*aa40*/  STG.E.U16 desc[UR36][R2.64], R18 ;  /* 0x0000001202007986 */ /* 0x000fe2000c101524 */
[----:B------:R-:W-:Y:S05]  /*aa50*/  EXIT ;  /* 0x000000000000794d */ /* 0x000fea0003800000 */
.L_x_7817:
[----:B------:R-:W-:-:S13]  /*aa60*/  ISETP.NE.AND P0, PT, R0, 0x7, PT ;  /* 0x000000070000780c */ /* 0x000fda0003f05270 */
[----:B------:R-:W-:Y:S05]  /*aa70*/  @!P0 BRA `(.L_x_7819) ;  /* 0x00000000002c8947 */ /* 0x000fea0003800000 */
[----:B------:R-:W-:-:S13]  /*aa80*/  ISETP.NE.AND P0, PT, R0, 0x8, PT ;  /* 0x000000080000780c */ /* 0x000fda0003f05270 */
[----:B------:R-:W-:Y:S05]  /*aa90*/  @!P0 BRA `(.L_x_7820) ;  /* 0x0000000000148947 */ /* 0x000fea0003800000 */
[----:B------:R-:W-:-:S13]  /*aaa0*/  ISETP.NE.AND P0, PT, R0, 0x9, PT ;  /* 0x000000090000780c */ /* 0x000fda0003f05270 */
[----:B------:R-:W-:Y:S05]  /*aab0*/  @P0 BRA `(.L_x_7814) ;  /* 0x0000000400d00947 */ /* 0x000fea0003800000 */
[----:B------:R-:W-:-:S05]  /*aac0*/  IMAD.MOV.U32 R19, RZ, RZ, RZ ;  /* 0x000000ffff137224 */ /* 0x000fca00078e00ff */
[----:B-----5:R-:W-:Y:S01]  /*aad0*/  STG.E.64 desc[UR36][R2.64], R18 ;  /* 0x0000001202007986 */ /* 0x020fe2000c101b24 */
[----:B------:R-:W-:Y:S05]  /*aae0*/  EXIT ;  /* 0x000000000000794d */ /* 0x000fea0003800000 */
.L_x_7820:
[----:B-----5:R-:W-:-:S04]  /*aaf0*/  F2FP.F16.F32.PACK_AB R5, RZ, R18 ;  /* 0x00000012ff05723e */ /* 0x020fc800000000ff */
[----:B------:R-:W-:-:S05]  /*ab00*/  PRMT R5, R5, 0x5410, RZ ;  /* 0x0000541005057816 */ /* 0x000fca00000000ff */
[----:B------:R-:W-:Y:S01]  /*ab10*/  STG.E desc[UR36][R2.64], R5 ;  /* 0x0000000502007986 */ /* 0x000fe2000c101924 */
[----:B------:R-:W-:Y:S05]  /*ab20*/  EXIT ;  /* 0x000000000000794d */ /* 0x000fea0003800000 */
.L_x_7819:
[----:B-----5:R-:W-:-:S06]  /*ab30*/  FMUL.FTZ R4, R18, 1 ;  /* 0x3f80000012047820 */ /* 0x020fcc0000410000 */
[----:B------:R-:W0:Y:S02]  /*ab40*/  F2F.F64.F32 R4, R4 ;  /* 0x0000000400047310 */ /* 0x000e240000201800 */
[----:B0-----:R-:W-:Y:S01]  /*ab50*/  STG.E.64 desc[UR36][R2.64], R4 ;  /* 0x0000000402007986 */ /* 0x001fe2000c101b24 */
[----:B------:R-:W-:Y:S05]  /*ab60*/  EXIT ;  /* 0x000000000000794d */ /* 0x000fea0003800000 */
.L_x_7810:
        /* <DEDUP_REMOVED lines=11> */
[----:B0-----:R-:W-:Y:S01]  /*ac20*/  STG.E.U16 desc[UR36][R2.64], R5 ;  /* 0x0000000502007986 */ /* 0x001fe2000c101524 */
[----:B------:R-:W-:Y:S05]  /*ac30*/  EXIT ;  /* 0x000000000000794d */ /* 0x000fea0003800000 */
.L_x_7824:
        /* <DEDUP_REMOVED lines=16> */
.L_x_7827:
[----:B------:R-:W-:-:S04]  /*ad40*/  SHF.R.U32.HI R18, RZ, 0x18, R18 ;  /* 0x00000018ff127819 */ /* 0x000fc80000011612 */
[----:B------:R-:W-:-:S04]  /*ad50*/  LOP3.LUT R5, R5, 0x80, R18, 0xf8, !PT ;  /* 0x0000008005057812 */ /* 0x000fc800078ef812 */
[----:B------:R-:W-:-:S07]  /*ad60*/  PRMT R0, R5, 0x7610, R0 ;  /* 0x0000761005007816 */ /* 0x000fce0000000000 */
.L_x_7826:
[----:B------:R-:W-:Y:S05]  /*ad70*/  BSYNC.RECONVERGENT B0 ;  /* 0x0000000000007941 */ /* 0x000fea0003800200 */
.L_x_7825:
[----:B------:R-:W-:Y:S01]  /*ad80*/  STG.E.U8 desc[UR36][R2.64], R0 ;  /* 0x0000000002007986 */ /* 0x000fe2000c101124 */
[----:B------:R-:W-:Y:S05]  /*ad90*/  EXIT ;  /* 0x000000000000794d */ /* 0x000fea0003800000 */
.L_x_7823:
        /* <DEDUP_REMOVED lines=16> */
.L_x_7830:
[----:B------:R-:W-:-:S04]  /*aea0*/  SHF.R.U32.HI R18, RZ, 0x18, R18 ;  /* 0x00000018ff127819 */ /* 0x000fc80000011612 */
[----:B------:R-:W-:-:S04]  /*aeb0*/  LOP3.LUT R5, R5, 0x80, R18, 0xf8, !PT ;  /* 0x0000008005057812 */ /* 0x000fc800078ef812 */
[----:B------:R-:W-:-:S07]  /*aec0*/  PRMT R0, R5, 0x7610, R0 ;  /* 0x0000761005007816 */ /* 0x000fce0000000000 */
.L_x_7829:
[----:B------:R-:W-:Y:S05]  /*aed0*/  BSYNC.RECONVERGENT B0 ;  /* 0x0000000000007941 */ /* 0x000fea0003800200 */
.L_x_7828:
[----:B------:R-:W-:Y:S01]  /*aee0*/  STG.E.U8 desc[UR36][R2.64], R0 ;  /* 0x0000000002007986 */ /* 0x000fe2000c101124 */
[----:B------:R-:W-:Y:S05]  /*aef0*/  EXIT ;  /* 0x000000000000794d */ /* 0x000fea0003800000 */
.L_x_7822:
        /* <DEDUP_REMOVED lines=21> */
.L_x_7832:
[----:B-----5:R-:W0:Y:S02]  /*b050*/  F2I.U64.TRUNC R18, R18 ;  /* 0x0000001200127311 */ /* 0x020e24000020d800 */
[----:B0-----:R-:W-:Y:S01]  /*b060*/  STG.E.64 desc[UR36][R2.64], R18 ;  /* 0x0000001202007986 */ /* 0x001fe2000c101b24 */
[----:B------:R-:W-:Y:S05]  /*b070*/  EXIT ;  /* 0x000000000000794d */ /* 0x000fea0003800000 */
.L_x_7831:
[----:B-----5:R-:W0:Y:S02]  /*b080*/  F2I.FTZ.U32.TRUNC.NTZ R5, R18 ;  /* 0x0000001200057305 */ /* 0x020e24000021f000 */
[----:B0-----:R-:W-:Y:S01]  /*b090*/  STG.E desc[UR36][R2.64], R5 ;  /* 0x0000000502007986 */ /* 0x001fe2000c101924 */
[----:B------:R-:W-:Y:S05]  /*b0a0*/  EXIT ;  /* 0x000000000000794d */ /* 0x000fea0003800000 */
.L_x_7821:
        /* <DEDUP_REMOVED lines=8> */
[----:B------:R-:W-:Y:S01]  /*b130*/  STG.E.U8 desc[UR36][R2.64], R5 ;  /* 0x0000000502007986 */ /* 0x000fe2000c101124 */
[----:B------:R-:W-:Y:S05]  /*b140*/  EXIT ;  /* 0x000000000000794d */ /* 0x000fea0003800000 */
.L_x_7834:
[----:B-----5:R-:W-:Y:S01]  /*b150*/  FMUL.FTZ R4, R18, 1 ;  /* 0x3f80000012047820 */ /* 0x020fe20000410000 */
[----:B------:R-:W-:-:S05]  /*b160*/  CS2R R6, SRZ ;  /* 0x0000000000067805 */ /* 0x000fca000001ff00 */
[----:B------:R-:W0:Y:S02]  /*b170*/  F2F.F64.F32 R4, R4 ;  /* 0x0000000400047310 */ /* 0x000e240000201800 */
[----:B0-----:R-:W-:Y:S01]  /*b180*/  STG.E.128 desc[UR36][R2.64], R4 ;  /* 0x0000000402007986 */ /* 0x001fe2000c101d24 */
[----:B------:R-:W-:Y:S05]  /*b190*/  EXIT ;  /* 0x000000000000794d */ /* 0x000fea0003800000 */
.L_x_7833:
[----:B------:R-:W-:-:S13]  /*b1a0*/  ISETP.NE.AND P0, PT, R0, 0xf, PT ;  /* 0x0000000f0000780c */ /* 0x000fda0003f05270 */
[----:B------:R-:W-:Y:S05]  /*b1b0*/  @!P0 BRA `(.L_x_7835) ;  /* 0x0000000000e08947 */ /* 0x000fea0003800000 */
[----:B------:R-:W-:-:S13]  /*b1c0*/  ISETP.NE.AND P0, PT, R0, 0x17, PT ;  /* 0x000000170000780c */ /* 0x000fda0003f05270 */
[----:B------:R-:W-:Y:S05]  /*b1d0*/  @!P0 BRA `(.L_x_7836) ;  /* 0x00000000008c8947 */ /* 0x000fea0003800000 */
[----:B------:R-:W-:-:S13]  /*b1e0*/  ISETP.NE.AND P0, PT, R0, 0x18, PT ;  /* 0x000000180000780c */ /* 0x000fda0003f05270 */
[----:B------:R-:W-:Y:S05]  /*b1f0*/  @!P0 BRA `(.L_x_7837) ;  /* 0x0000000000448947 */ /* 0x000fea0003800000 */
.L_x_7814:
        /* <DEDUP_REMOVED lines=15> */
[----:B--2--5:R-:W-:Y:S05]  /*b2f0*/  CALL.ABS.NOINC R2 ;  /* 0x0000000002007343 */ /* 0x024fea0003c00000 */
.L_x_7838:
[----:B------:R-:W-:Y:S05]  /*b300*/  EXIT ;  /* 0x000000000000794d */ /* 0x000fea0003800000 */
.L_x_7837:
        /* <DEDUP_REMOVED lines=12> */
.L_x_7840:
[----:B------:R-:W-:Y:S05]  /*b3d0*/  BSYNC.RECONVERGENT B0 ;  /* 0x0000000000007941 */ /* 0x000fea0003800200 */
.L_x_7839:
[----:B------:R-:W-:-:S05]  /*b3e0*/  LOP3.LUT R5, R0, 0x80, R7, 0xf8, !PT ;  /* 0x0000008000057812 */ /* 0x000fca00078ef807 */
[----:B------:R-:W-:Y:S01]  /*b3f0*/  STG.E.U8 desc[UR36][R2.64], R5 ;  /* 0x0000000502007986 */ /* 0x000fe2000c101124 */
[----:B------:R-:W-:Y:S05]  /*b400*/  EXIT ;  /* 0x000000000000794d */ /* 0x000fea0003800000 */
.L_x_7836:
        /* <DEDUP_REMOVED lines=11> */
.L_x_7842:
[----:B------:R-:W-:Y:S01]  /*b4c0*/  IMAD.MOV.U32 R0, RZ, RZ, 0x7f ;  /* 0x0000007fff007424 */ /* 0x000fe200078e00ff */
[----:B------:R-:W-:-:S04]  /*b4d0*/  ISETP.GT.U32.AND P0, PT, R4, 0x7f800000, PT ;  /* 0x7f8000000400780c */ /* 0x000fc80003f04070 */
[----:B------:R-:W-:-:S09]  /*b4e0*/  SEL R0, R0, 0x7c, P0 ;  /* 0x0000007c00007807 */ /* 0x000fd20000000000 */
.L_x_7843:
[----:B------:R-:W-:Y:S05]  /*b4f0*/  BSYNC.RECONVERGENT B0 ;  /* 0x0000000000007941 */ /* 0x000fea0003800200 */
.L_x_7841:
[----:B------:R-:W-:-:S04]  /*b500*/  SHF.R.U32.HI R5, RZ, 0x18, R18 ;  /* 0x00000018ff057819 */ /* 0x000fc80000011612 */
[----:B------:R-:W-:-:S05]  /*b510*/  LOP3.LUT R5, R0, 0x80, R5, 0xf8, !PT ;  /* 0x0000008000057812 */ /* 0x000fca00078ef805 */
[----:B------:R-:W-:Y:S01]  /*b520*/  STG.E.U8 desc[UR36][R2.64], R5 ;  /* 0x0000000502007986 */ /* 0x000fe2000c101124 */
[----:B------:R-:W-:Y:S05]  /*b530*/  EXIT ;  /* 0x000000000000794d */ /* 0x000fea0003800000 */
.L_x_7835:
[----:B-----5:R-:W-:-:S05]  /*b540*/  F2FP.BF16.F32.PACK_AB R18, RZ, R18 ;  /* 0x00000012ff12723e */ /* 0x020fca00000010ff */
[----:B------:R-:W-:Y:S01]  /*b550*/  STG.E.U16 desc[UR36][R2.64], R18 ;  /* 0x0000001202007986 */ /* 0x000fe2000c101524 */
[----:B------:R-:W-:Y:S05]  /*b560*/  EXIT ;  /* 0x000000000000794d */ /* 0x000fea0003800000 */
.L_x_7844:
        /* <DEDUP_REMOVED lines=9> */
.L_x_14219:


//--------------------- .text._ZN2at6native18elementwise_kernelILi128ELi2EZNS0_22gpu_kernel_impl_nocastIZZZNS0_26logit_backward_kernel_cudaERNS_18TensorIteratorBaseERKN3c106ScalarEENKUlvE_clEvENKUlvE0_clEvEUlffE0_EEvS4_RKT_EUliE_EEviT1_ --------------------------
	.section	.text._ZN2at6native18elementwise_kernelILi128ELi2EZNS0_22gpu_kernel_impl_nocastIZZZNS0_26logit_backward_kernel_cudaERNS_18TensorIteratorBaseERKN3c106ScalarEENKUlvE_clEvENKUlvE0_clEvEUlffE0_EEvS4_RKT_EUliE_EEviT1_,"ax",@progbits
	.align	128
        .global         _ZN2at6native18elementwise_kernelILi128ELi2EZNS0_22gpu_kernel_impl_nocastIZZZNS0_26logit_backward_kernel_cudaERNS_18TensorIteratorBaseERKN3c106ScalarEENKUlvE_clEvENKUlvE0_clEvEUlffE0_EEvS4_RKT_EUliE_EEviT1_
        .type           _ZN2at6native18elementwise_kernelILi128ELi2EZNS0_22gpu_kernel_impl_nocastIZZZNS0_26logit_backward_kernel_cudaERNS_18TensorIteratorBaseERKN3c106ScalarEENKUlvE_clEvENKUlvE0_clEvEUlffE0_EEvS4_RKT_EUliE_EEviT1_,@function
        .size           _ZN2at6native18elementwise_kernelILi128ELi2EZNS0_22gpu_kernel_impl_nocastIZZZNS0_26logit_backward_kernel_cudaERNS_18TensorIteratorBaseERKN3c106ScalarEENKUlvE_clEvENKUlvE0_clEvEUlffE0_EEvS4_RKT_EUliE_EEviT1_,(.L_x_14220 - _ZN2at6native18elementwise_kernelILi128ELi2EZNS0_22gpu_kernel_impl_nocastIZZZNS0_26logit_backward_kernel_cudaERNS_18TensorIteratorBaseERKN3c106ScalarEENKUlvE_clEvENKUlvE0_clEvEUlffE0_EEvS4_RKT_EUliE_EEviT1_)
        .other          _ZN2at6native18elementwise_kernelILi128ELi2EZNS0_22gpu_kernel_impl_nocastIZZZNS0_26logit_backward_kernel_cudaERNS_18TensorIteratorBaseERKN3c106ScalarEENKUlvE_clEvENKUlvE0_clEvEUlffE0_EEvS4_RKT_EUliE_EEviT1_,@"STO_CUDA_ENTRY STV_DEFAULT"
_ZN2at6native18elementwise_kernelILi128ELi2EZNS0_22gpu_kernel_impl_nocastIZZZNS0_26logit_backward_kernel_cudaERNS_18TensorIteratorBaseERKN3c106ScalarEENKUlvE_clEvENKUlvE0_clEvEUlffE0_EEvS4_RKT_EUliE_EEviT1_:
.text._ZN2at6native18elementwise_kernelILi128ELi2EZNS0_22gpu_kernel_impl_nocastIZZZNS0_26logit_backward_kernel_cudaERNS_18TensorIteratorBaseERKN3c106ScalarEENKUlvE_clEvENKUlvE0_clEvEUlffE0_EEvS4_RKT_EUliE_EEviT1_:
        /* <DEDUP_REMOVED lines=13> */
[----:B------:R-:W0:Y:S01]  /*00d0*/  LDC.64 R4, c[0x0][0x5f8] ;  /* 0x00017e00ff047b82 */ /* 0x000e220000000a00 */
[----:B------:R-:W1:Y:S01]  /*00e0*/  LDCU.64 UR8, c[0x0][0x600] ;  /* 0x0000c000ff0877ac */ /* 0x000e620008000a00 */
[----:B0-----:R-:W1:Y:S06]  /*00f0*/  LDG.E R0, desc[UR6][R4.64] ;  /* 0x0000000604007981 */ /* 0x001e6c000c1e1900 */
[----:B------:R-:W0:Y:S01]  /*0100*/  LDC.64 R6, c[0x0][0x5e8] ;  /* 0x00017a00ff067b82 */ /* 0x000e220000000a00 */
[----:B------:R-:W-:Y:S01]  /*0110*/  HFMA2 R9, -RZ, RZ, 0, 0 ;  /* 0x00000000ff097431 */ /* 0x000fe200000001ff */
[----:B-1----:R-:W-:-:S02]  /*0120*/  FSETP.GEU.FTZ.AND P1, PT, R0, UR8, PT ;  /* 0x0000000800007c0b */ /* 0x002fc4000bf3e000 */
[----:B------:R-:W-:-:S04]  /*0130*/  FSETP.GT.FTZ.AND P0, PT, R0, UR9, PT ;  /* 0x0000000900007c0b */ /* 0x000fc8000bf14000 */
[----:B------:R-:W-:-:S13]  /*0140*/  PLOP3.LUT P0, PT, P1, P0, PT, 0x8f, 0xf8 ;  /* 0x0000000000f8781c */ /* 0x000fda0000f01177 */
[----:B0-----:R-:W-:Y:S05]  /*0150*/  @P0 BRA `(.L_x_7848) ;  /* 0x0000000000180947 */ /* 0x001fea0003800000 */
[----:B------:R-:W0:Y:S02]  /*0160*/  LDC.64 R4, c[0x0][0x5f0] ;  /* 0x00017c00ff047b82 */ /* 0x000e240000000a00 */
[----:B0-----:R-:W2:Y:S01]  /*0170*/  LDG.E R4, desc[UR6][R4.64] ;  /* 0x0000000604047981 */ /* 0x001ea2000c1e1900 */
[----:B------:R-:W-:-:S04]  /*0180*/  FADD.FTZ R9, -R0, 1 ;  /* 0x3f80000000097421 */ /* 0x000fc80000010100 */
[----:B------:R-:W-:-:S04]  /*0190*/  FMUL.FTZ R0, R0, R9 ;  /* 0x0000000900007220 */ /* 0x000fc80000410000 */
[----:B------:R-:W2:Y:S02]  /*01a0*/  MUFU.RCP R9, R0 ;  /* 0x0000000000097308 */ /* 0x000ea40000001000 */
[----:B--2---:R-:W-:-:S07]  /*01b0*/  FMUL.FTZ R9, R4, R9 ;  /* 0x0000000904097220 */ /* 0x004fce0000410000 */
.L_x_7848:
[----:B------:R0:W-:Y:S01]  /*01c0*/  STG.E desc[UR6][R6.64], R9 ;  /* 0x0000000906007986 */ /* 0x0001e2000c101906 */
[----:B------:R-:W-:-:S07]  /*01d0*/  IADD3 R3, PT, PT, R3, 0x80, RZ ;  /* 0x0000008003037810 */ /* 0x000fce0007ffe0ff */
.L_x_7847:
[----:B------:R-:W-:Y:S05]  /*01e0*/  BSYNC.RECONVERGENT B0 ;  /* 0x0000000000007941 */ /* 0x000fea0003800200 */
.L_x_7846:
[----:B------:R-:W-:-:S13]  /*01f0*/  ISETP.GE.AND P0, PT, R3, UR4, PT ;  /* 0x0000000403007c0c */ /* 0x000fda000bf06270 */
[----:B------:R-:W-:Y:S05]  /*0200*/  @P0 EXIT ;  /* 0x000000000000094d */ /* 0x000fea0003800000 */
[----:B------:R-:W1:Y:S01]  /*0210*/  LDC.64 R2, c[0x0][0x5f8] ;  /* 0x00017e00ff027b82 */ /* 0x000e620000000a00 */
[----:B------:R-:W2:Y:S01]  /*0220*/  LDCU.64 UR4, c[0x0][0x600] ;  /* 0x0000c000ff0477ac */ /* 0x000ea20008000a00 */
[----:B-1----:R-:W2:Y:S06]  /*0230*/  LDG.E R0, desc[UR6][R2.64] ;  /* 0x0000000602007981 */ /* 0x002eac000c1e1900 */
[----:B------:R-:W1:Y:S01]  /*0240*/  LDC.64 R4, c[0x0][0x5e8] ;  /* 0x00017a00ff047b82 */ /* 0x000e620000000a00 */
[----:B0-----:R-:W-:Y:S01]  /*0250*/  HFMA2 R7, -RZ, RZ, 0, 0 ;  /* 0x00000000ff077431 */ /* 0x001fe200000001ff */
[----:B--2---:R-:W-:-:S02]  /*0260*/  FSETP.GEU.FTZ.AND P1, PT, R0, UR4, PT ;  /* 0x0000000400007c0b */ /* 0x004fc4000bf3e000 */
[----:B------:R-:W-:-:S04]  /*0270*/  FSETP.GT.FTZ.AND P0, PT, R0, UR5, PT ;  /* 0x0000000500007c0b */ /* 0x000fc8000bf14000 */
[----:B------:R-:W-:-:S13]  /*0280*/  PLOP3.LUT P0, PT, P1, P0, PT, 0x8f, 0xf8 ;  /* 0x0000000000f8781c */ /* 0x000fda0000f01177 */
[----:B-1----:R-:W-:Y:S05]  /*0290*/  @P0 BRA `(.L_x_7849) ;  /* 0x0000000000180947 */ /* 0x002fea0003800000 */
[----:B------:R-:W0:Y:S02]  /*02a0*/  LDC.64 R2, c[0x0][0x5f0] ;  /* 0x00017c00ff027b82 */ /* 0x000e240000000a00 */
[----:B0-----:R-:W2:Y:S01]  /*02b0*/  LDG.E R2, desc[UR6][R2.64] ;  /* 0x0000000602027981 */ /* 0x001ea2000c1e1900 */
[----:B------:R-:W-:-:S04]  /*02c0*/  FADD.FTZ R7, -R0, 1 ;  /* 0x3f80000000077421 */ /* 0x000fc80000010100 */
[----:B------:R-:W-:-:S04]  /*02d0*/  FMUL.FTZ R0, R0, R7 ;  /* 0x0000000700007220 */ /* 0x000fc80000410000 */
[----:B------:R-:W2:Y:S02]  /*02e0*/  MUFU.RCP R7, R0 ;  /* 0x0000000000077308 */ /* 0x000ea40000001000 */
[----:B--2---:R-:W-:-:S07]  /*02f0*/  FMUL.FTZ R7, R2, R7 ;  /* 0x0000000702077220 */ /* 0x004fce0000410000 */
.L_x_7849:
[----:B------:R-:W-:Y:S01]  /*0300*/  STG.E desc[UR6][R4.64], R7 ;  /* 0x0000000704007986 */ /* 0x000fe2000c101906 */
[----:B------:R-:W-:Y:S05]  /*0310*/  EXIT ;  /* 0x000000000000794d */ /* 0x000fea0003800000 */
.L_x_7845:
        /* <DEDUP_REMOVED lines=355> */
.L_x_7852:
[----:B------:R-:W0:Y:S02]  /*1950*/  LDCU.64 UR8, c[0x0][0x5f8] ;  /* 0x0000bf00ff0877ac */ /* 0x000e240008000a00 */
[----:B0-----:R-:W-:-:S04]  /*1960*/  IADD3 R6, P0, PT, R6, UR8, RZ ;  /* 0x0000000806067c10 */ /* 0x001fc8000ff1e0ff */
[----:B------:R-:W-:Y:S01]  /*1970*/  IADD3.X R7, PT, PT, RZ, UR9, RZ, P0, !PT ;  /* 0x00000009ff077c10 */ /* 0x000fe200087fe4ff */
[----:B------:R-:W0:Y:S05]  /*1980*/  LDCU.64 UR8, c[0x0][0x600] ;  /* 0x0000c000ff0877ac */ /* 0x000e2a0008000a00 */
[----:B------:R-:W0:Y:S02]  /*1990*/  LDG.E R7, desc[UR6][R6.64] ;  /* 0x0000000606077981 */ /* 0x000e24000c1e1900 */
[C---:B0-----:R-:W-:Y:S02]  /*19a0*/  FSETP.GEU.FTZ.AND P1, PT, R7.reuse, UR8, PT ;  /* 0x0000000807007c0b */ /* 0x041fe4000bf3e000 */
[----:B------:R-:W-:Y:S01]  /*19b0*/  FSETP.GT.FTZ.AND P0, PT, R7, UR9, PT ;  /* 0x0000000907007c0b */ /* 0x000fe2000bf14000 */
[----:B------:R-:W0:Y:S03]  /*19c0*/  LDCU.64 UR8, c[0x0][0x5e8] ;  /* 0x0000bd00ff0877ac */ /* 0x000e260008000a00 */
[----:B------:R-:W-:-:S13]  /*19d0*/  PLOP3.LUT P0, PT, P1, P0, PT, 0x8f, 0xf8 ;  /* 0x0000000000f8781c */ /* 0x000fda0000f01177 */
[----:B------:R-:W1:Y:S02]  /*19e0*/  @!P0 LDC.64 R8, c[0x0][0x5f0] ;  /* 0x00017c00ff088b82 */ /* 0x000e640000000a00 */
[----:B-1----:R-:W-:-:S04]  /*19f0*/  @!P0 IADD3 R8, P1, PT, R4, R8, RZ ;  /* 0x0000000804088210 */ /* 0x002fc80007f3e0ff */
[----:B------:R-:W-:-:S05]  /*1a00*/  @!P0 IADD3.X R9, PT, PT, RZ, R9, RZ, P1, !PT ;  /* 0x00000009ff098210 */ /* 0x000fca0000ffe4ff */
[----:B------:R-:W2:Y:S01]  /*1a10*/  @!P0 LDG.E R8, desc[UR6][R8.64] ;  /* 0x0000000608088981 */ /* 0x000ea2000c1e1900 */
[----:B------:R-:W-:Y:S01]  /*1a20*/  @!P0 FADD.FTZ R4, -R7, 1 ;  /* 0x3f80000007048421 */ /* 0x000fe20000010100 */
[----:B------:R-:W-:-:S03]  /*1a30*/  IADD3 R3, PT, PT, R3, 0x80, RZ ;  /* 0x0000008003037810 */ /* 0x000fc60007ffe0ff */
[----:B------:R-:W-:Y:S01]  /*1a40*/  @!P0 FMUL.FTZ R6, R7, R4 ;  /* 0x0000000407068220 */ /* 0x000fe20000410000 */
[----:B0-----:R-:W-:Y:S02]  /*1a50*/  IADD3 R4, P1, PT, R5, UR8, RZ ;  /* 0x0000000805047c10 */ /* 0x001fe4000ff3e0ff */
[----:B------:R-:W-:Y:S01]  /*1a60*/  MOV R7, RZ ;  /* 0x000000ff00077202 */ /* 0x000fe20000000f00 */
[----:B------:R-:W2:Y:S01]  /*1a70*/  @!P0 MUFU.RCP R11, R6 ;  /* 0x00000006000b8308 */ /* 0x000ea20000001000 */
[----:B------:R-:W-:Y:S01]  /*1a80*/  IADD3.X R5, PT, PT, RZ, UR9, RZ, P1, !PT ;  /* 0x00000009ff057c10 */ /* 0x000fe20008ffe4ff */
[----:B--2---:R-:W-:-:S05]  /*1a90*/  @!P0 FMUL.FTZ R7, R8, R11 ;  /* 0x0000000b08078220 */ /* 0x004fca0000410000 */
[----:B------:R0:W-:Y:S03]  /*1aa0*/  STG.E desc[UR6][R4.64], R7 ;  /* 0x0000000704007986 */ /* 0x0001e6000c101906 */
.L_x_7851:
[----:B------:R-:W-:Y:S05]  /*1ab0*/  BSYNC.RECONVERGENT B0 ;  /* 0x0000000000007941 */ /* 0x000fea0003800200 */
.L_x_7850:
        /* <DEDUP_REMOVED lines=350> */
.L_x_7853:
[----:B------:R-:W0:Y:S01]  /*30a0*/  LDCU.128 UR8, c[0x0][0x5f0] ;  /* 0x0000be00ff0877ac */ /* 0x000e220008000c00 */
[----:B------:R-:W1:Y:S01]  /*30b0*/  LDCU.64 UR4, c[0x0][0x600] ;  /* 0x0000c000ff0477ac */ /* 0x000e620008000a00 */
[----:B0-----:R-:W-:-:S04]  /*30c0*/  IADD3 R4, P0, PT, R4, UR10, RZ ;  /* 0x0000000a04047c10 */ /* 0x001fc8000ff1e0ff */
[----:B------:R-:W-:-:S06]  /*30d0*/  IADD3.X R5, PT, PT, RZ, UR11, RZ, P0, !PT ;  /* 0x0000000bff057c10 */ /* 0x000fcc00087fe4ff */
[----:B------:R-:W1:Y:S02]  /*30e0*/  LDG.E R5, desc[UR6][R4.64] ;  /* 0x0000000604057981 */ /* 0x000e64000c1e1900 */
[C---:B-1----:R-:W-:Y:S02]  /*30f0*/  FSETP.GEU.FTZ.AND P1, PT, R5.reuse, UR4, PT ;  /* 0x0000000405007c0b */ /* 0x042fe4000bf3e000 */
[----:B------:R-:W-:Y:S01]  /*3100*/  FSETP.GT.FTZ.AND P0, PT, R5, UR5, PT ;  /* 0x0000000505007c0b */ /* 0x000fe2000bf14000 */
[----:B------:R-:W0:Y:S03]  /*3110*/  LDCU.64 UR4, c[0x0][0x5e8] ;  /* 0x0000bd00ff0477ac */ /* 0x000e260008000a00 */
[----:B------:R-:W-:Y:S02]  /*3120*/  PLOP3.LUT P0, PT, P1, P0, PT, 0x8f, 0xf8 ;  /* 0x0000000000f8781c */ /* 0x000fe40000f01177 */
[----:B------:R-:W-:-:S04]  /*3130*/  IADD3 R6, P1, PT, R2, UR8, RZ ;  /* 0x0000000802067c10 */ /* 0x000fc8000ff3e0ff */
[----:B------:R-:W-:-:S07]  /*3140*/  IADD3.X R7, PT, PT, RZ, UR9, RZ, P1, !PT ;  /* 0x00000009ff077c10 */ /* 0x000fce0008ffe4ff */
[----:B------:R-:W2:Y:S01]  /*3150*/  @!P0 LDG.E R6, desc[UR6][R6.64] ;  /* 0x0000000606068981 */ /* 0x000ea2000c1e1900 */
[----:B------:R-:W-:Y:S01]  /*3160*/  @!P0 FADD.FTZ R0, -R5, 1 ;  /* 0x3f80000005008421 */ /* 0x000fe20000010100 */
[----:B0-----:R-:W-:-:S03]  /*3170*/  IADD3 R2, P1, PT, R3, UR4, RZ ;  /* 0x0000000403027c10 */ /* 0x001fc6000ff3e0ff */
[----:B------:R-:W-:Y:S01]  /*3180*/  @!P0 FMUL.FTZ R0, R5, R0 ;  /* 0x0000000005008220 */ /* 0x000fe20000410000 */
[----:B------:R-:W-:Y:S02]  /*3190*/  MOV R5, RZ ;  /* 0x000000ff00057202 */ /* 0x000fe40000000f00 */
[----:B------:R-:W-:Y:S01]  /*31a0*/  IADD3.X R3, PT, PT, RZ, UR5, RZ, P1, !PT ;  /* 0x00000005ff037c10 */ /* 0x000fe20008ffe4ff */
[----:B------:R-:W2:Y:S02]  /*31b0*/  @!P0 MUFU.RCP R9, R0 ;  /* 0x0000000000098308 */ /* 0x000ea40000001000 */
[----:B--2---:R-:W-:-:S05]  /*31c0*/  @!P0 FMUL.FTZ R5, R6, R9 ;  /* 0x0000000906058220 */ /* 0x004fca0000410000 */
[----:B------:R-:W-:Y:S01]  /*31d0*/  STG.E desc[UR6][R2.64], R5 ;  /* 0x0000000502007986 */ /* 0x000fe2000c101906 */
[----:B------:R-:W-:Y:S05]  /*31e0*/  EXIT ;  /* 0x000000000000794d */ /* 0x000fea0003800000 */
.L_x_7854:
        /* <DEDUP_REMOVED lines=9> */
.L_x_14220:


//--------------------- .text._ZN2at6native27unrolled_elementwise_kernelIZZZNS0_26logit_backward_kernel_cudaERNS_18TensorIteratorBaseERKN3c106ScalarEENKUlvE_clEvENKUlvE0_clEvEUlffE0_St5arrayIPcLm3EELi4E23TrivialOffsetCalculatorILi2EjESE_ILi1EjENS0_6memory15LoadWithoutCastENSH_16StoreWithoutCastEEEviT_T0_T2_T3_T4_T5_ --------------------------
	.section	.text._ZN2at6native27unrolled_elementwise_kernelIZZZNS0_26logit_backward_kernel_cudaERNS_18TensorIteratorBaseERKN3c106ScalarEENKUlvE_clEvENKUlvE0_clEvEUlffE0_St5arrayIPcLm3EELi4E23TrivialOffsetCalculatorILi2EjESE_ILi1EjENS0_6memory15LoadWithoutCastENSH_16StoreWithoutCastEEEviT_T0_T2_T3_T4_T5_,"ax",@progbits
	.align	128
        .global         _ZN2at6native27unrolled_elementwise_kernelIZZZNS0_26logit_backward_kernel_cudaERNS_18TensorIteratorBaseERKN3c106ScalarEENKUlvE_clEvENKUlvE0_clEvEUlffE0_St5arrayIPcLm3EELi4E23TrivialOffsetCalculatorILi2EjESE_ILi1EjENS0_6memory15LoadWithoutCastENSH_16StoreWithoutCastEEEviT_T0_T2_T3_T4_T5_
        .type           _ZN2at6native27unrolled_elementwise_kernelIZZZNS0_26logit_backward_kernel_cudaERNS_18TensorIteratorBaseERKN3c106ScalarEENKUlvE_clEvENKUlvE0_clEvEUlffE0_St5arrayIPcLm3EELi4E23TrivialOffsetCalculatorILi2EjESE_ILi1EjENS0_6memory15LoadWithoutCastENSH_16StoreWithoutCastEEEviT_T0_T2_T3_T4_T5_,@function
        .size           _ZN2at6native27unrolled_elementwise_kernelIZZZNS0_26logit_backward_kernel_cudaERNS_18TensorIteratorBaseERKN3c106ScalarEENKUlvE_clEvENKUlvE0_clEvEUlffE0_St5arrayIPcLm3EELi4E23TrivialOffsetCalculatorILi2EjESE_ILi1EjENS0_6memory15LoadWithoutCastENSH_16StoreWithoutCastEEEviT_T0_T2_T3_T4_T5_,(.L_x_14221 - _ZN2at6native27unrolled_elementwise_kernelIZZZNS0_26logit_backward_kernel_cudaERNS_18TensorIteratorBaseERKN3c106ScalarEENKUlvE_clEvENKUlvE0_clEvEUlffE0_St5arrayIPcLm3EELi4E23TrivialOffsetCalculatorILi2EjESE_ILi1EjENS0_6memory15LoadWithoutCastENSH_16StoreWithoutCastEEEviT_T0_T2_T3_T4_T5_)
        .other          _ZN2at6native27unrolled_elementwise_kernelIZZZNS0_26logit_backward_kernel_cudaERNS_18TensorIteratorBaseERKN3c106ScalarEENKUlvE_clEvENKUlvE0_clEvEUlffE0_St5arrayIPcLm3EELi4E23TrivialOffsetCalculatorILi2EjESE_ILi1EjENS0_6memory15LoadWithoutCastENSH_16StoreWithoutCastEEEviT_T0_T2_T3_T4_T5_,@"STO_CUDA_ENTRY STV_DEFAULT"
_ZN2at6native27unrolled_elementwise_kernelIZZZNS0_26logit_backward_kernel_cudaERNS_18TensorIteratorBaseERKN3c106ScalarEENKUlvE_clEvENKUlvE0_clEvEUlffE0_St5arrayIPcLm3EELi4E23TrivialOffsetCalculatorILi2EjESE_ILi1EjENS0_6memory15LoadWithoutCastENSH_16StoreWithoutCastEEEviT_T0_T2_T3_T4_T5_:
.text._ZN2at6native27unrolled_elementwise_kernelIZZZNS0_26logit_backward_kernel_cudaERNS_18TensorIteratorBaseERKN3c106ScalarEENKUlvE_clEvENKUlvE0_clEvEUlffE0_St5arrayIPcLm3EELi4E23TrivialOffsetCalculatorILi2EjESE_ILi1EjENS0_6memory15LoadWithoutCastENSH_16StoreWithoutCastEEEviT_T0_T2_T3_T4_T5_:
        /* <DEDUP_REMOVED lines=8> */
[----:B------:R-:W4:Y:S01]  /*0080*/  LDC.64 R6, c[0x0][0x3a8] ;  /* 0x0000ea00ff067b82 */ /* 0x000f220000000a00 */
[----:B0-----:R-:W-:-:S07]  /*0090*/  IMAD R9, R8, -0x200, R9 ;  /* 0xfffffe0008097824 */ /* 0x001fce00078e0209 */
[----:B------:R-:W0:Y:S01]  /*00a0*/  LDC.64 R2, c[0x0][0x3a8] ;  /* 0x0000ea00ff027b82 */ /* 0x000e220000000a00 */
[----:B--2---:R-:W-:Y:S01]  /*00b0*/  IMAD.MOV.U32 R11, RZ, RZ, R10 ;  /* 0x000000ffff0b7224 */ /* 0x004fe200078e000a */
[----:B------:R-:W-:-:S06]  /*00c0*/  ISETP.GE.AND P0, PT, R10, R9, PT ;  /* 0x000000090a00720c */ /* 0x000fcc0003f06270 */
        /* <DEDUP_REMOVED lines=8> */
[----:B-1----:R1:W5:Y:S09]  /*0150*/  @!P1 LDG.E R0, desc[UR4][R18.64] ;  /* 0x0000000412009981 */ /* 0x002372000c1e1900 */
[C---:B------:R-:W-:Y:S01]  /*0160*/  @!P3 LEA R21, R8.reuse, R10, 0x9 ;  /* 0x0000000a0815b211 */ /* 0x040fe200078e48ff */
[----:B-1----:R-:W1:Y:S01]  /*0170*/  LDC.64 R18, c[0x0][0x3a0] ;  /* 0x0000e800ff127b82 */ /* 0x002e620000000a00 */
[----:B------:R-:W-:-:S02]  /*0180*/  @!P0 IMAD R25, R8, 0x200, R11 ;  /* 0x0000020008198824 */ /* 0x000fc400078e020b */
[----:B------:R-:W-:Y:S02]  /*0190*/  @!P3 VIADD R10, R10, 0x80 ;  /* 0x000000800a0ab836 */ /* 0x000fe40000000000 */
[----:B----4-:R-:W-:-:S03]  /*01a0*/  @!P3 IMAD.WIDE.U32 R4, R21, 0x4, R4 ;  /* 0x000000041504b825 */ /* 0x010fc600078e0004 */
[----:B------:R-:W-:Y:S01]  /*01b0*/  ISETP.GE.AND P2, PT, R10, R9, PT ;  /* 0x000000090a00720c */ /* 0x000fe20003f46270 */
[----:B------:R-:W-:Y:S02]  /*01c0*/  @!P3 IMAD.WIDE.U32 R6, R21, 0x4, R6 ;  /* 0x000000041506b825 */ /* 0x000fe400078e0006 */
[----:B------:R-:W3:Y:S02]  /*01d0*/  LDC.64 R20, c[0x0][0x3a8] ;  /* 0x0000ea00ff147b82 */ /* 0x000ee40000000a00 */
[----:B0-----:R-:W-:-:S08]  /*01e0*/  @!P1 IMAD.WIDE.U32 R2, R17, 0x4, R2 ;  /* 0x0000000411029825 */ /* 0x001fd000078e0002 */
[----:B------:R-:W-:Y:S02]  /*01f0*/  @!P2 IMAD R23, R8, 0x200, R10 ;  /* 0x000002000817a824 */ /* 0x000fe400078e020a */
[----:B-1----:R-:W-:-:S04]  /*0200*/  @!P0 IMAD.WIDE.U32 R18, R25, 0x4, R18 ;  /* 0x0000000419128825 */ /* 0x002fc800078e0012 */
[----:B---3--:R-:W-:Y:S01]  /*0210*/  @!P0 IMAD.WIDE.U32 R20, R25, 0x4, R20 ;  /* 0x0000000419148825 */ /* 0x008fe200078e0014 */
[----:B------:R-:W-:-:S06]  /*0220*/  CS2R R24, SRZ ;  /* 0x0000000000187805 */ /* 0x000fcc000001ff00 */
[----:B------:R-:W5:Y:S04]  /*0230*/  @!P0 LDG.E R24, desc[UR4][R18.64] ;  /* 0x0000000412188981 */ /* 0x000f68000c1e1900 */
[----:B------:R-:W5:Y:S01]  /*0240*/  @!P0 LDG.E R25, desc[UR4][R20.64] ;  /* 0x0000000414198981 */ /* 0x000f62000c1e1900 */
[----:B------:R-:W-:-:S06]  /*0250*/  MOV R10, RZ ;  /* 0x000000ff000a7202 */ /* 0x000fcc0000000f00 */
[----:B------:R0:W5:Y:S01]  /*0260*/  @!P1 LDG.E R10, desc[UR4][R2.64] ;  /* 0x00000004020a9981 */ /* 0x000162000c1e1900 */
[----:B------:R-:W-:Y:S02]  /*0270*/  ISETP.GE.AND P1, PT, R11, R9, PT ;  /* 0x000000090b00720c */ /* 0x000fe40003f26270 */
[----:B------:R-:W-:Y:S01]  /*0280*/  CS2R R16, SRZ ;  /* 0x0000000000107805 */ /* 0x000fe2000001ff00 */
[----:B--2---:R-:W-:-:S10]  /*0290*/  @!P2 IMAD.WIDE.U32 R12, R23, 0x4, R12 ;  /* 0x00000004170ca825 */ /* 0x004fd400078e000c */
[----:B0-----:R-:W0:Y:S01]  /*02a0*/  @!P1 LDC.64 R2, c[0x0][0x398] ;  /* 0x0000e600ff029b82 */ /* 0x001e220000000a00 */
[----:B------:R-:W-:Y:S01]  /*02b0*/  @!P2 IMAD.WIDE.U32 R22, R23, 0x4, R14 ;  /* 0x000000041716a825 */ /* 0x000fe200078e000e */
[----:B------:R-:W-:Y:S01]  /*02c0*/  CS2R R14, SRZ ;  /* 0x00000000000e7805 */ /* 0x000fe2000001ff00 */
[----:B------:R1:W5:Y:S01]  /*02d0*/  @!P2 LDG.E R16, desc[UR4][R12.64] ;  /* 0x000000040c10a981 */ /* 0x000362000c1e1900 */
[----:B------:R-:W-:Y:S03]  /*02e0*/  BSSY.RECONVERGENT B0, `(.L_x_7855) ;  /* 0x0000018000007945 */ /* 0x000fe60003800200 */
[----:B------:R-:W5:Y:S04]  /*02f0*/  @!P2 LDG.E R17, desc[UR4][R22.64] ;  /* 0x000000041611a981 */ /* 0x000f68000c1e1900 */
[----:B------:R2:W5:Y:S01]  /*0300*/  @!P3 LDG.E R14, desc[UR4][R4.64] ;  /* 0x00000004040eb981 */ /* 0x000562000c1e1900 */
[----:B-1----:R-:W-:-:S03]  /*0310*/  IADD3 R12, PT, PT, R11, 0x80, RZ ;  /* 0x000000800b0c7810 */ /* 0x002fc60007ffe0ff */
[----:B------:R1:W5:Y:S01]  /*0320*/  @!P3 LDG.E R15, desc[UR4][R6.64] ;  /* 0x00000004060fb981 */ /* 0x000362000c1e1900 */
[C---:B--2---:R-:W-:Y:S02]  /*0330*/  VIADD R4, R11.reuse, 0x100 ;  /* 0x000001000b047836 */ /* 0x044fe40000000000 */
[----:B------:R-:W-:Y:S01]  /*0340*/  @!P1 IMAD R5, R8, 0x200, R11 ;  /* 0x0000020008059824 */ /* 0x000fe200078e020b */
[----:B-1----:R-:W-:Y:S02]  /*0350*/  IADD3 R6, PT, PT, R11, 0x180, RZ ;  /* 0x000001800b067810 */ /* 0x002fe40007ffe0ff */
[----:B------:R-:W-:Y:S01]  /*0360*/  @!P1 MOV R11, R12 ;  /* 0x0000000c000b9202 */ /* 0x000fe20000000f00 */
[----:B0-----:R-:W-:Y:S01]  /*0370*/  @!P1 IMAD.WIDE.U32 R2, R5, 0x4, R2 ;  /* 0x0000000405029825 */ /* 0x001fe200078e0002 */
[-C--:B------:R-:W-:Y:S02]  /*0380*/  ISETP.GE.AND P5, PT, R12, R9.reuse, PT ;  /* 0x000000090c00720c */ /* 0x080fe40003fa6270 */
[----:B------:R-:W-:-:S02]  /*0390*/  ISETP.GE.AND P2, PT, R4, R9, PT ;  /* 0x000000090400720c */ /* 0x000fc40003f46270 */
[-C--:B------:R-:W-:Y:S02]  /*03a0*/  ISETP.GE.AND P3, PT, R6, R9.reuse, PT ;  /* 0x000000090600720c */ /* 0x080fe40003f66270 */
[----:B------:R-:W-:Y:S01]  /*03b0*/  ISETP.GE.AND P4, PT, R11, R9, PT ;  /* 0x000000090b00720c */ /* 0x000fe20003f86270 */
[----:B------:R-:W-:-:S12]  /*03c0*/  @P1 BRA `(.L_x_7856) ;  /* 0x0000000000241947 */ /* 0x000fd80003800000 */
[----:B------:R-:W0:Y:S01]  /*03d0*/  LDCU.64 UR6, c[0x0][0x388] ;  /* 0x00007100ff0677ac */ /* 0x000e220008000a00 */
[----:B------:R-:W-:Y:S01]  /*03e0*/  IMAD.MOV.U32 R5, RZ, RZ, RZ ;  /* 0x000000ffff057224 */ /* 0x000fe200078e00ff */
[C---:B0----5:R-:W-:Y:S02]  /*03f0*/  FSETP.GEU.FTZ.AND P6, PT, R25.reuse, UR6, PT ;  /* 0x0000000619007c0b */ /* 0x061fe4000bfde000 */
[----:B------:R-:W-:-:S04]  /*0400*/  FSETP.GT.FTZ.AND P0, PT, R25, UR7, PT ;  /* 0x0000000719007c0b */ /* 0x000fc8000bf14000 */
[----:B------:R-:W-:-:S13]  /*0410*/  PLOP3.LUT P0, PT, P6, P0, PT, 0x8f, 0xf8 ;  /* 0x0000000000f8781c */ /* 0x000fda0003701177 */
[----:B------:R-:W-:-:S04]  /*0420*/  @!P0 FADD.FTZ R4, -R25, 1 ;  /* 0x3f80000019048421 */ /* 0x000fc80000010100 */
[----:B------:R-:W-:-:S04]  /*0430*/  @!P0 FMUL.FTZ R4, R4, R25 ;  /* 0x0000001904048220 */ /* 0x000fc80000410000 */
[----:B------:R-:W0:Y:S02]  /*0440*/  @!P0 MUFU.RCP R7, R4 ;  /* 0x0000000400078308 */ /* 0x000e240000001000 */
[----:B0-----:R-:W-:-:S07]  /*0450*/  @!P0 FMUL.FTZ R5, R7, R24 ;  /* 0x0000001807058220 */ /* 0x001fce0000410000 */
.L_x_7856:
[----:B------:R-:W-:Y:S05]  /*0460*/  BSYNC.RECONVERGENT B0 ;  /* 0x0000000000007941 */ /* 0x000fea0003800200 */
.L_x_7855:
        /* <DEDUP_REMOVED lines=8> */
[----:B------:R-:W-:-:S03]  /*04f0*/  HFMA2 R7, -RZ, RZ, 0, 0 ;  /* 0x00000000ff077431 */ /* 0x000fc600000001ff */
[----:B------:R-:W0:Y:S02]  /*0500*/  @!P0 MUFU.RCP R13, R10 ;  /* 0x0000000a000d8308 */ /* 0x000e240000001000 */
[----:B0-----:R-:W-:-:S07]  /*0510*/  @!P0 FMUL.FTZ R7, R13, R0 ;  /* 0x000000000d078220 */ /* 0x001fce0000410000 */
.L_x_7858:
[----:B------:R-:W-:Y:S05]  /*0520*/  BSYNC.RECONVERGENT B0 ;  /* 0x0000000000007941 */ /* 0x000fea0003800200 */
.L_x_7857:
[----:B------:R-:W-:Y:S04]  /*0530*/  BSSY.RECONVERGENT B0, `(.L_x_7859) ;  /* 0x000000b000007945 */ /* 0x000fe80003800200 */
[----:B------:R-:W-:Y:S05]  /*0540*/  @P2 BRA `(.L_x_7860) ;  /* 0x0000000000242947 */ /* 0x000fea0003800000 */
        /* <DEDUP_REMOVED lines=9> */
.L_x_7860:
[----:B------:R-:W-:Y:S05]  /*05e0*/  BSYNC.RECONVERGENT B0 ;  /* 0x0000000000007941 */ /* 0x000fea0003800200 */
.L_x_7859:
[----:B------:R-:W-:Y:S04]  /*05f0*/  BSSY.RECONVERGENT B0, `(.L_x_7861) ;  /* 0x000000b000007945 */ /* 0x000fe80003800200 */
[----:B------:R-:W-:Y:S05]  /*0600*/  @P3 BRA `(.L_x_7862) ;  /* 0x0000000000243947 */ /* 0x000fea0003800000 */
[----:B------:R-:W0:Y:S01]  /*0610*/  LDCU.64 UR6, c[0x0][0x388] ;  /* 0x00007100ff0677ac */ /* 0x000e220008000a00 */
[----:B-----5:R-:W-:Y:S02]  /*0620*/  MOV R15, RZ ;  /* 0x000000ff000f7202 */ /* 0x020fe40000000f00 */
[C---:B0-----:R-:W-:Y:S02]  /*0630*/  FSETP.GEU.FTZ.AND P2, PT, R17.reuse, UR6, PT ;  /* 0x0000000611007c0b */ /* 0x041fe4000bf5e000 */
[----:B------:R-:W-:-:S04]  /*0640*/  FSETP.GT.FTZ.AND P0, PT, R17, UR7, PT ;  /* 0x0000000711007c0b */ /* 0x000fc8000bf14000 */
[----:B------:R-:W-:-:S13]  /*0650*/  PLOP3.LUT P0, PT, P2, P0, PT, 0x8f, 0xf8 ;  /* 0x0000000000f8781c */ /* 0x000fda0001701177 */
[----:B------:R-:W-:-:S04]  /*0660*/  @!P0 FADD.FTZ R0, -R17, 1 ;  /* 0x3f80000011008421 */ /* 0x000fc80000010100 */
[----:B------:R-:W-:-:S04]  /*0670*/  @!P0 FMUL.FTZ R0, R0, R17 ;  /* 0x0000001100008220 */ /* 0x000fc80000410000 */
[----:B------:R-:W0:Y:S02]  /*0680*/  @!P0 MUFU.RCP R17, R0 ;  /* 0x0000000000118308 */ /* 0x000e240000001000 */
[----:B0-----:R-:W-:-:S07]  /*0690*/  @!P0 FMUL.FTZ R15, R17, R16 ;  /* 0x00000010110f8220 */ /* 0x001fce0000410000 */
.L_x_7862:
[----:B------:R-:W-:Y:S05]  /*06a0*/  BSYNC.RECONVERGENT B0 ;  /* 0x0000000000007941 */ /* 0x000fea0003800200 */
.L_x_7861:
[----:B------:R0:W-:Y:S01]  /*06b0*/  @!P1 STG.E desc[UR4][R2.64], R5 ;  /* 0x0000000502009986 */ /* 0x0001e2000c101904 */
        /* <DEDUP_REMOVED lines=10> */
[----:B------:R1:W-:Y:S04]  /*0760*/  STG.E desc[UR4][R4.64], R7 ;  /* 0x0000000704007986 */ /* 0x0003e8000c101904 */
[----:B------:R1:W-:Y:S02]  /*0770*/  @!P0 STG.E desc[UR4][R2.64], R13 ;  /* 0x0000000d02008986 */ /* 0x0003e4000c101904 */
.L_x_7864:
[----:B------:R-:W-:Y:S05]  /*0780*/  BSYNC.RECONVERGENT B0 ;  /* 0x0000000000007941 */ /* 0x000fea0003800200 */
.L_x_7863:
[----:B------:R-:W-:-:S13]  /*0790*/  ISETP.GE.AND P0, PT, R11, R9, PT ;  /* 0x000000090b00720c */ /* 0x000fda0003f06270 */
[----:B------:R-:W-:Y:S05]  /*07a0*/  @P0 EXIT ;  /* 0x000000000000094d */ /* 0x000fea0003800000 */
[----:B01----:R-:W0:Y:S01]  /*07b0*/  LDC.64 R2, c[0x0][0x398] ;  /* 0x0000e600ff027b82 */ /* 0x003e220000000a00 */
[----:B------:R-:W-:-:S05]  /*07c0*/  LEA R11, R8, R11, 0x9 ;  /* 0x0000000b080b7211 */ /* 0x000fca00078e48ff */
[----:B0-----:R-:W-:-:S05]  /*07d0*/  IMAD.WIDE.U32 R2, R11, 0x4, R2 ;  /* 0x000000040b027825 */ /* 0x001fca00078e0002 */
[----:B-----5:R-:W-:Y:S01]  /*07e0*/  STG.E desc[UR4][R2.64], R15 ;  /* 0x0000000f02007986 */ /* 0x020fe2000c101904 */
[----:B------:R-:W-:Y:S05]  /*07f0*/  EXIT ;  /* 0x000000000000794d */ /* 0x000fea0003800000 */
.L_x_7865:
        /* <DEDUP_REMOVED lines=16> */
.L_x_14221:


//--------------------- .text._ZN2at6native29vectorized_elementwise_kernelILi2EZZZNS0_26logit_backward_kernel_cudaERNS_18TensorIteratorBaseERKN3c106ScalarEENKUlvE_clEvENKUlvE0_clEvEUlffE0_St5arrayIPcLm3EEEEviT0_T1_ --------------------------
	.section	.text._ZN2at6native29vectorized_elementwise_kernelILi2EZZZNS0_26logit_backward_kernel_cudaERNS_18TensorIteratorBaseERKN3c106ScalarEENKUlvE_clEvENKUlvE0_clEvEUlffE0_St5arrayIPcLm3EEEEviT0_T1_,"ax",@progbits
	.align	128
        .global         _ZN2at6native29vectorized_elementwise_kernelILi2EZZZNS0_26logit_backward_kernel_cudaERNS_18TensorIteratorBaseERKN3c106ScalarEENKUlvE_clEvENKUlvE0_clEvEUlffE0_St5arrayIPcLm3EEEEviT0_T1_
        .type           _ZN2at6native29vectorized_elementwise_kernelILi2EZZZNS0_26logit_backward_kernel_cudaERNS_18TensorIteratorBaseERKN3c106ScalarEENKUlvE_clEvENKUlvE0_clEvEUlffE0_St5arrayIPcLm3EEEEviT0_T1_,@function
        .size           _ZN2at6native29vectorized_elementwise_kernelILi2EZZZNS0_26logit_backward_kernel_cudaERNS_18TensorIteratorBaseERKN3c106ScalarEENKUlvE_clEvENKUlvE0_clEvEUlffE0_St5arrayIPcLm3EEEEviT0_T1_,(.L_x_14222 - _ZN2at6native29vectorized_elementwise_kernelILi2EZZZNS0_26logit_backward_kernel_cudaERNS_18TensorIteratorBaseERKN3c106ScalarEENKUlvE_clEvENKUlvE0_clEvEUlffE0_St5arrayIPcLm3EEEEviT0_T1_)
        .other          _ZN2at6native29vectorized_elementwise_kernelILi2EZZZNS0_26logit_backward_kernel_cudaERNS_18TensorIteratorBaseERKN3c106ScalarEENKUlvE_clEvENKUlvE0_clEvEUlffE0_St5arrayIPcLm3EEEEviT0_T1_,@"STO_CUDA_ENTRY STV_DEFAULT"
_ZN2at6native29vectorized_elementwise_kernelILi2EZZZNS0_26logit_backward_kernel_cudaERNS_18TensorIteratorBaseERKN3c106ScalarEENKUlvE_clEvENKUlvE0_clEvEUlffE0_St5arrayIPcLm3EEEEviT0_T1_:
.text._ZN2at6native29vectorized_elementwise_kernelILi2EZZZNS0_26logit_backward_kernel_cudaERNS_18TensorIteratorBaseERKN3c106ScalarEENKUlvE_clEvENKUlvE0_clEvEUlffE0_St5arrayIPcLm3EEEEviT0_T1_:
        /* <DEDUP_REMOVED lines=14> */
[----:B0-----:R-:W-:Y:S01]  /*00e0*/  ISETP.GE.U32.AND P0, PT, R23, R2, PT ;  /* 0x000000021700720c */ /* 0x001fe20003f06070 */
[----:B------:R-:W-:-:S06]  /*00f0*/  IMAD.MOV.U32 R3, RZ, RZ, R23 ;  /* 0x000000ffff037224 */ /* 0x000fcc00078e0017 */
[----:B------:R-:W0:Y:S08]  /*0100*/  LDC.64 R10, c[0x0][0x3a0] ;  /* 0x0000e800ff0a7b82 */ /* 0x000e300000000a00 */
[----:B------:R-:W0:Y:S01]  /*0110*/  LDC.64 R20, c[0x0][0x3a0] ;  /* 0x0000e800ff147b82 */ /* 0x000e220000000a00 */
[----:B------:R-:W-:Y:S01]  /*0120*/  @!P0 IADD3 R23, PT, PT, R3, 0x80, RZ ;  /* 0x0000008003178810 */ /* 0x000fe20007ffe0ff */
[----:B------:R-:W-:-:S03]  /*0130*/  @!P0 IMAD.IADD R5, R0, 0x1, R3 ;  /* 0x0000000100058824 */ /* 0x000fc600078e0203 */
[-C--:B------:R-:W-:Y:S01]  /*0140*/  ISETP.GE.U32.AND P1, PT, R23, R2.reuse, PT ;  /* 0x000000021700720c */ /* 0x080fe20003f26070 */
[C---:B-1----:R-:W-:Y:S02]  /*0150*/  @!P0 IMAD.WIDE.U32 R16, R5.reuse, 0x4, R16 ;  /* 0x0000000405108825 */ /* 0x042fe400078e0010 */
[----:B------:R-:W1:Y:S02]  /*0160*/  LDC.64 R18, c[0x0][0x3a8] ;  /* 0x0000ea00ff127b82 */ /* 0x000e640000000a00 */
[----:B--2---:R-:W-:Y:S01]  /*0170*/  @!P0 IMAD.WIDE.U32 R24, R5, 0x4, R24 ;  /* 0x0000000405188825 */ /* 0x004fe200078e0018 */
[----:B------:R4:W5:Y:S03]  /*0180*/  @!P0 LDG.E R4, desc[UR4][R16.64] ;  /* 0x0000000410048981 */ /* 0x000966000c1e1900 */
[----:B------:R-:W-:Y:S02]  /*0190*/  IMAD.MOV.U32 R5, RZ, RZ, RZ ;  /* 0x000000ffff057224 */ /* 0x000fe400078e00ff */
[----:B------:R-:W2:Y:S02]  /*01a0*/  LDC.64 R8, c[0x0][0x3a8] ;  /* 0x0000ea00ff087b82 */ /* 0x000ea40000000a00 */
[----:B------:R-:W-:Y:S01]  /*01b0*/  @!P1 IMAD.IADD R7, R0, 0x1, R23 ;  /* 0x0000000100079824 */ /* 0x000fe200078e0217 */
[----:B------:R-:W-:Y:S01]  /*01c0*/  @!P1 IADD3 R23, PT, PT, R23, 0x80, RZ ;  /* 0x0000008017179810 */ /* 0x000fe20007ffe0ff */
[----:B------:R-:W5:Y:S03]  /*01d0*/  @!P0 LDG.E R5, desc[UR4][R24.64] ;  /* 0x0000000418058981 */ /* 0x000f66000c1e1900 */
[----:B------:R-:W-:-:S13]  /*01e0*/  ISETP.GE.U32.AND P2, PT, R23, R2, PT ;  /* 0x000000021700720c */ /* 0x000fda0003f46070 */
[----:B------:R-:W-:Y:S01]  /*01f0*/  @!P2 IADD3 R27, PT, PT, R0, R23, RZ ;  /* 0x00000017001ba210 */ /* 0x000fe20007ffe0ff */
[----:B------:R-:W-:-:S05]  /*0200*/  @!P2 VIADD R23, R23, 0x80 ;  /* 0x000000801717a836 */ /* 0x000fca0000000000 */
[----:B------:R-:W-:Y:S01]  /*0210*/  ISETP.GE.U32.AND P0, PT, R23, R2, PT ;  /* 0x000000021700720c */ /* 0x000fe20003f06070 */
[----:B---3--:R-:W-:-:S04]  /*0220*/  @!P1 IMAD.WIDE.U32 R14, R7, 0x4, R14 ;  /* 0x00000004070e9825 */ /* 0x008fc800078e000e */
[----:B----4-:R-:W-:Y:S01]  /*0230*/  @!P1 IMAD.WIDE.U32 R16, R7, 0x4, R12 ;  /* 0x0000000407109825 */ /* 0x010fe200078e000c */
[----:B------:R-:W-:-:S03]  /*0240*/  CS2R R6, SRZ ;  /* 0x0000000000067805 */ /* 0x000fc6000001ff00 */
[----:B0-----:R-:W-:-:S03]  /*0250*/  @!P2 IMAD.WIDE.U32 R12, R27, 0x4, R10 ;  /* 0x000000041b0ca825 */ /* 0x001fc600078e000a */
[----:B------:R0:W5:Y:S01]  /*0260*/  @!P1 LDG.E R6, desc[UR4][R14.64] ;  /* 0x000000040e069981 */ /* 0x000162000c1e1900 */
[----:B------:R-:W-:Y:S01]  /*0270*/  @!P0 IADD3 R11, PT, PT, R0, R23, RZ ;  /* 0x00000017000b8210 */ /* 0x000fe20007ffe0ff */
[----:B------:R-:W-:Y:S02]  /*0280*/  @!P0 VIADD R23, R23, 0x80 ;  /* 0x0000008017178836 */ /* 0x000fe40000000000 */
[----:B------:R3:W5:Y:S03]  /*0290*/  @!P1 LDG.E R7, desc[UR4][R16.64] ;  /* 0x0000000410079981 */ /* 0x000766000c1e1900 */
[----:B------:R-:W-:Y:S01]  /*02a0*/  ISETP.GE.U32.AND P1, PT, R23, R2, PT ;  /* 0x000000021700720c */ /* 0x000fe20003f26070 */
[C---:B------:R-:W-:Y:S01]  /*02b0*/  @!P0 IMAD.WIDE.U32 R20, R11.reuse, 0x4, R20 ;  /* 0x000000040b148825 */ /* 0x040fe200078e0014 */
[----:B0-----:R-:W0:Y:S03]  /*02c0*/  LDC.64 R14, c[0x0][0x3a0] ;  /* 0x0000e800ff0e7b82 */ /* 0x001e260000000a00 */
[----:B-1----:R-:W-:Y:S01]  /*02d0*/  @!P0 IMAD.WIDE.U32 R18, R11, 0x4, R18 ;  /* 0x000000040b128825 */ /* 0x002fe200078e0012 */
[----:B------:R-:W-:-:S03]  /*02e0*/  CS2R R10, SRZ ;  /* 0x00000000000a7805 */ /* 0x000fc6000001ff00 */
[----:B--2---:R-:W-:Y:S01]  /*02f0*/  @!P2 IMAD.WIDE.U32 R24, R27, 0x4, R8 ;  /* 0x000000041b18a825 */ /* 0x004fe200078e0008 */
[----:B------:R-:W-:Y:S01]  /*0300*/  CS2R R8, SRZ ;  /* 0x0000000000087805 */ /* 0x000fe2000001ff00 */
[----:B---3--:R-:W1:Y:S01]  /*0310*/  LDC.64 R16, c[0x0][0x3a0] ;  /* 0x0000e800ff107b82 */ /* 0x008e620000000a00 */
[----:B------:R2:W5:Y:S04]  /*0320*/  @!P0 LDG.E R11, desc[UR4][R18.64] ;  /* 0x00000004120b8981 */ /* 0x000568000c1e1900 */
[----:B------:R3:W5:Y:S04]  /*0330*/  @!P2 LDG.E R8, desc[UR4][R12.64] ;  /* 0x000000040c08a981 */ /* 0x000768000c1e1900 */
[----:B------:R-:W5:Y:S01]  /*0340*/  @!P0 LDG.E R10, desc[UR4][R20.64] ;  /* 0x00000004140a8981 */ /* 0x000f62000c1e1900 */
[----:B--2---:R-:W2:Y:S03]  /*0350*/  LDC.64 R18, c[0x0][0x3a8] ;  /* 0x0000ea00ff127b82 */ /* 0x004ea60000000a00 */
[----:B------:R4:W5:Y:S01]  /*0360*/  @!P2 LDG.E R9, desc[UR4][R24.64] ;  /* 0x000000041809a981 */ /* 0x000962000c1e1900 */
[----:B---3--:R-:W-:-:S02]  /*0370*/  @!P1 IADD3 R13, PT, PT, R0, R23, RZ ;  /* 0x00000017000d9210 */ /* 0x008fc40007ffe0ff */
[----:B------:R-:W-:-:S04]  /*0380*/  @!P1 IADD3 R23, PT, PT, R23, 0x80, RZ ;  /* 0x0000008017179810 */ /* 0x000fc80007ffe0ff */
[----:B------:R-:W-:Y:S01]  /*0390*/  ISETP.GE.U32.AND P0, PT, R23, R2, PT ;  /* 0x000000021700720c */ /* 0x000fe20003f06070 */
[----:B----4-:R-:W3:Y:S01]  /*03a0*/  LDC.64 R24, c[0x0][0x3a8] ;  /* 0x0000ea00ff187b82 */ /* 0x010ee20000000a00 */
[----:B------:R-:W-:Y:S02]  /*03b0*/  IMAD.MOV.U32 R12, RZ, RZ, RZ ;  /* 0x000000ffff0c7224 */ /* 0x000fe400078e00ff */
[----:B0-----:R-:W-:-:S04]  /*03c0*/  @!P1 IMAD.WIDE.U32 R14, R13, 0x4, R14 ;  /* 0x000000040d0e9825 */ /* 0x001fc800078e000e */
[----:B------:R-:W-:Y:S01]  /*03d0*/  IMAD.MOV.U32 R20, RZ, RZ, RZ ;  /* 0x000000ffff147224 */ /* 0x000fe200078e00ff */
[----:B------:R0:W5:Y:S04]  /*03e0*/  @!P1 LDG.E R12, desc[UR4][R14.64] ;  /* 0x000000040e0c9981 */ /* 0x000168000c1e1900 */
[----:B------:R-:W-:Y:S01]  /*03f0*/  @!P0 IADD3 R21, PT, PT, R0, R23, RZ ;  /* 0x0000001700158210 */ /* 0x000fe20007ffe0ff */
[----:B------:R-:W-:-:S04]  /*0400*/  @!P0 VIADD R23, R23, 0x80 ;  /* 0x0000008017178836 */ /* 0x000fc80000000000 */
[C---:B-1----:R-:W-:Y:S01]  /*0410*/  @!P0 IMAD.WIDE.U32 R16, R21.reuse, 0x4, R16 ;  /* 0x0000000415108825 */ /* 0x042fe200078e0010 */
[----:B0-----:R-:W0:Y:S03]  /*0420*/  LDC.64 R14, c[0x0][0x3a0] ;  /* 0x0000e800ff0e7b82 */ /* 0x001e260000000a00 */
[----:B--2---:R-:W-:Y:S01]  /*0430*/  @!P0 IMAD.WIDE.U32 R18, R21, 0x4, R18 ;  /* 0x0000000415128825 */ /* 0x004fe200078e0012 */
[----:B------:R-:W-:Y:S01]  /*0440*/  MOV R21, RZ ;  /* 0x000000ff00157202 */ /* 0x000fe20000000f00 */
[----:B------:R1:W5:Y:S05]  /*0450*/  @!P0 LDG.E R20, desc[UR4][R16.64] ;  /* 0x0000000410148981 */ /* 0x00036a000c1e1900 */
[----:B------:R2:W5:Y:S01]  /*0460*/  @!P0 LDG.E R21, desc[UR4][R18.64] ;  /* 0x0000000412158981 */ /* 0x000562000c1e1900 */
[----:B------:R-:W-:Y:S01]  /*0470*/  ISETP.GE.U32.AND P0, PT, R23, R2, PT ;  /* 0x000000021700720c */ /* 0x000fe20003f06070 */
[----:B-1----:R-:W1:Y:S01]  /*0480*/  LDC.64 R16, c[0x0][0x3a8] ;  /* 0x0000ea00ff107b82 */ /* 0x002e620000000a00 */
[----:B---3--:R-:W-:-:S04]  /*0490*/  @!P1 IMAD.WIDE.U32 R24, R13, 0x4, R24 ;  /* 0x000000040d189825 */ /* 0x008fc800078e0018 */
[----:B------:R-:W-:Y:S02]  /*04a0*/  IMAD.MOV.U32 R13, RZ, RZ, RZ ;  /* 0x000000ffff0d7224 */ /* 0x000fe400078e00ff */
[----:B------:R-:W-:Y:S01]  /*04b0*/  IMAD.MOV.U32 R22, RZ, RZ, RZ ;  /* 0x000000ffff167224 */ /* 0x000fe200078e00ff */
[----:B--2---:R-:W2:Y:S03]  /*04c0*/  LDC.64 R18, c[0x0][0x3a0] ;  /* 0x0000e800ff127b82 */ /* 0x004ea60000000a00 */
[----:B------:R3:W5:Y:S02]  /*04d0*/  @!P1 LDG.E R13, desc[UR4][R24.64] ;  /* 0x00000004180d9981 */ /* 0x000764000c1e1900 */
[----:B---3--:R-:W-:-:S05]  /*04e0*/  @!P0 IADD3 R25, PT, PT, R0, R23, RZ ;  /* 0x0000001700198210 */ /* 0x008fca0007ffe0ff */
[----:B0-----:R-:W-:-:S04]  /*04f0*/  @!P0 IMAD.WIDE.U32 R14, R25, 0x4, R14 ;  /* 0x00000004190e8825 */ /* 0x001fc800078e000e */
[----:B------:R-:W-:Y:S02]  /*0500*/  HFMA2 R24, -RZ, RZ, 0, 0 ;  /* 0x00000000ff187431 */ /* 0x000fe400000001ff */
[----:B-1----:R-:W-:Y:S01]  /*0510*/  @!P0 IMAD.WIDE.U32 R16, R25, 0x4, R16 ;  /* 0x0000000419108825 */ /* 0x002fe200078e0010 */
[----:B------:R0:W5:Y:S03]  /*0520*/  @!P0 LDG.E R22, desc[UR4][R14.64] ;  /* 0x000000040e168981 */ /* 0x000166000c1e1900 */
[----:B------:R-:W-:Y:S01]  /*0530*/  @!P0 VIADD R23, R23, 0x80 ;  /* 0x0000008017178836 */ /* 0x000fe20000000000 */
[----:B------:R1:W5:Y:S01]  /*0540*/  @!P0 LDG.E R24, desc[UR4][R16.64] ;  /* 0x0000000410188981 */ /* 0x000362000c1e1900 */
[----:B0-----:R-:W0:Y:S03]  /*0550*/  LDC.64 R14, c[0x0][0x3a8] ;  /* 0x0000ea00ff0e7b82 */ /* 0x001e260000000a00 */
[----:B------:R-:W-:-:S13]  /*0560*/  ISETP.GE.U32.AND P0, PT, R23, R2, PT ;  /* 0x000000021700720c */ /* 0x000fda0003f06070 */
[----:B------:R-:W-:Y:S01]  /*0570*/  @!P0 IADD3 R25, PT, PT, R0, R23, RZ ;  /* 0x0000001700198210 */ /* 0x000fe20007ffe0ff */
[----:B------:R-:W-:-:S04]  /*0580*/  IMAD.MOV.U32 R23, RZ, RZ, RZ ;  /* 0x000000ffff177224 */ /* 0x000fc800078e00ff */
[----:B--2---:R-:W-:-:S04]  /*0590*/  @!P0 IMAD.WIDE.U32 R18, R25, 0x4, R18 ;  /* 0x0000000419128825 */ /* 0x004fc800078e0012 */
[----:B0-----:R-:W-:Y:S01]  /*05a0*/  @!P0 IMAD.WIDE.U32 R14, R25, 0x4, R14 ;  /* 0x00000004190e8825 */ /* 0x001fe200078e000e */
[----:B------:R-:W-:Y:S01]  /*05b0*/  MOV R25, RZ ;  /* 0x000000ff00197202 */ /* 0x000fe20000000f00 */
[----:B------:R1:W5:Y:S05]  /*05c0*/  @!P0 LDG.E R23, desc[UR4][R18.64] ;  /* 0x0000000412178981 */ /* 0x00036a000c1e1900 */
[----:B------:R1:W5:Y:S01]  /*05d0*/  @!P0 LDG.E R25, desc[UR4][R14.64] ;  /* 0x000000040e198981 */ /* 0x000362000c1e1900 */
[----:B------:R-:W-:Y:S01]  /*05e0*/  ISETP.GE.U32.AND P1, PT, R3, R2, PT ;  /* 0x000000020300720c */ /* 0x000fe20003f26070 */
[----:B------:R-:W-:-:S12]  /*05f0*/  BSSY.RECONVERGENT B0, `(.L_x_7867) ;  /* 0x000000b000007945 */ /* 0x000fd80003800200 */
[----:B-1----:R-:W-:Y:S05]  /*0600*/  @P1 BRA `(.L_x_7868) ;  /* 0x0000000000241947 */ /* 0x002fea0003800000 */
        /* <DEDUP_REMOVED lines=9> */
.L_x_7868:
[----:B------:R-:W-:Y:S05]  /*06a0*/  BSYNC.RECONVERGENT B0 ;  /* 0x0000000000007941 */ /* 0x000fea0003800200 */
.L_x_7867:
[C---:B------:R-:W-:Y:S01]  /*06b0*/  VIADD R17, R3.reuse, 0x80 ;  /* 0x0000008003117836 */ /* 0x040fe20000000000 */
[----:B-----5:R-:W-:Y:S01]  /*06c0*/  IADD3 R5, PT, PT, R3, 0x100, RZ ;  /* 0x0000010003057810 */ /* 0x020fe20007ffe0ff */
[----:B------:R-:W-:Y:S03]  /*06d0*/  BSSY.RECONVERGENT B0, `(.L_x_7869) ;  /* 0x000000d000007945 */ /* 0x000fe60003800200 */
[-C--:B------:R-:W-:Y:S02]  /*06e0*/  ISETP.GE.U32.AND P0, PT, R17, R2.reuse, PT ;  /* 0x000000021100720c */ /* 0x080fe40003f06070 */
[----:B------:R-:W-:-:S11]  /*06f0*/  ISETP.GE.U32.AND P3, PT, R5, R2, PT ;  /* 0x000000020500720c */ /* 0x000fd60003f66070 */
[----:B------:R-:W-:Y:S05]  /*0700*/  @P0 BRA `(.L_x_7870) ;  /* 0x0000000000240947 */ /* 0x000fea0003800000 */
[----:B------:R-:W0:Y:S02]  /*0710*/  LDCU.64 UR6, c[0x0][0x388] ;  /* 0x00007100ff0677ac */ /* 0x000e240008000a00 */
[C---:B0-----:R-:W-:Y:S02]  /*0720*/  FSETP.GEU.FTZ.AND P2, PT, R7.reuse, UR6, PT ;  /* 0x0000000607007c0b */ /* 0x041fe4000bf5e000 */
[----:B------:R-:W-:-:S04]  /*0730*/  FSETP.GT.FTZ.AND P0, PT, R7, UR7, PT ;  /* 0x0000000707007c0b */ /* 0x000fc8000bf14000 */
[----:B------:R-:W-:-:S13]  /*0740*/  PLOP3.LUT P0, PT, P2, P0, PT, 0x8f, 0xf8 ;  /* 0x0000000000f8781c */ /* 0x000fda0001701177 */
[----:B------:R-:W-:-:S04]  /*0750*/  @!P0 FADD.FTZ R4, -R7, 1 ;  /* 0x3f80000007048421 */ /* 0x000fc80000010100 */
[----:B------:R-:W-:Y:S01]  /*0760*/  @!P0 FMUL.FTZ R4, R4, R7 ;  /* 0x0000000704048220 */ /* 0x000fe20000410000 */
[----:B------:R-:W-:-:S03]  /*0770*/  HFMA2 R7, -RZ, RZ, 0, 0 ;  /* 0x00000000ff077431 */ /* 0x000fc600000001ff */
[----:B------:R-:W0:Y:S02]  /*0780*/  @!P0 MUFU.RCP R5, R4 ;  /* 0x0000000400058308 */ /* 0x000e240000001000 */
[----:B0-----:R-:W-:-:S07]  /*0790*/  @!P0 FMUL.FTZ R7, R5, R6 ;  /* 0x0000000605078220 */ /* 0x001fce0000410000 */
.L_x_7870:
[----:B------:R-:W-:Y:S05]  /*07a0*/  BSYNC.RECONVERGENT B0 ;  /* 0x0000000000007941 */ /* 0x000fea0003800200 */
.L_x_7869:
[----:B------:R-:W-:Y:S04]  /*07b0*/  BSSY.RECONVERGENT B0, `(.L_x_7871) ;  /* 0x000000b000007945 */ /* 0x000fe80003800200 */
[----:B------:R-:W-:Y:S05]  /*07c0*/  @P3 BRA `(.L_x_7872) ;  /* 0x0000000000243947 */ /* 0x000fea0003800000 */
[----:B------:R-:W0:Y:S01]  /*07d0*/  LDCU.64 UR6, c[0x0][0x388] ;  /* 0x00007100ff0677ac */ /* 0x000e220008000a00 */
[----:B------:R-:W-:Y:S01]  /*07e0*/  IMAD.MOV.U32 R6, RZ, RZ, RZ ;  /* 0x000000ffff067224 */ /* 0x000fe200078e00ff */
[C---:B0-----:R-:W-:Y:S02]  /*07f0*/  FSETP.GEU.FTZ.AND P2, PT, R9.reuse, UR6, PT ;  /* 0x0000000609007c0b */ /* 0x041fe4000bf5e000 */
[----:B------:R-:W-:-:S04]  /*0800*/  FSETP.GT.FTZ.AND P0, PT, R9, UR7, PT ;  /* 0x0000000709007c0b */ /* 0x000fc8000bf14000 */
[----:B------:R-:W-:-:S13]  /*0810*/  PLOP3.LUT P0, PT, P2, P0, PT, 0x8f, 0xf8 ;  /* 0x0000000000f8781c */ /* 0x000fda0001701177 */
[----:B------:R-:W-:-:S04]  /*0820*/  @!P0 FADD.FTZ R4, -R9, 1 ;  /* 0x3f80000009048421 */ /* 0x000fc80000010100 */
[----:B------:R-:W-:-:S04]  /*0830*/  @!P0 FMUL.FTZ R4, R4, R9 ;  /* 0x0000000904048220 */ /* 0x000fc80000410000 */
[----:B------:R-:W0:Y:S02]  /*0840*/  @!P0 MUFU.RCP R5, R4 ;  /* 0x0000000400058308 */ /* 0x000e240000001000 */
[----:B0-----:R-:W-:-:S07]  /*0850*/  @!P0 FMUL.FTZ R6, R5, R8 ;  /* 0x0000000805068220 */ /* 0x001fce0000410000 */
.L_x_7872:
[----:B------:R-:W-:Y:S05]  /*0860*/  BSYNC.RECONVERGENT B0 ;  /* 0x0000000000007941 */ /* 0x000fea0003800200 */
.L_x_7871:
[----:B------:R-:W0:Y:S01]  /*0870*/  @!P1 LDC.64 R4, c[0x0][0x398] ;  /* 0x0000e600ff049b82 */ /* 0x000e220000000a00 */
[C---:B------:R-:W-:Y:S01]  /*0880*/  IADD3 R9, PT, PT, R3.reuse, 0x180, RZ ;  /* 0x0000018003097810 */ /* 0x040fe20007ffe0ff */
[----:B------:R-:W-:Y:S01]  /*0890*/  BSSY.RECONVERGENT B0, `(.L_x_7873) ;  /* 0x0000016000007945 */ /* 0x000fe20003800200 */
[----:B------:R-:W-:Y:S02]  /*08a0*/  IADD3 R19, PT, PT, R3, 0x280, RZ ;  /* 0x0000028003137810 */ /* 0x000fe40007ffe0ff */
[-C--:B------:R-:W-:Y:S01]  /*08b0*/  ISETP.GE.U32.AND P0, PT, R9, R2.reuse, PT ;  /* 0x000000020900720c */ /* 0x080fe20003f06070 */
[----:B------:R-:W-:Y:S01]  /*08c0*/  VIADD R9, R3, 0x200 ;  /* 0x0000020003097836 */ /* 0x000fe20000000000 */
[-C--:B------:R-:W-:Y:S02]  /*08d0*/  ISETP.GE.U32.AND P2, PT, R19, R2.reuse, PT ;  /* 0x000000021300720c */ /* 0x080fe40003f46070 */
[----:B------:R-:W-:Y:S02]  /*08e0*/  IADD3 R19, PT, PT, R3, 0x380, RZ ;  /* 0x0000038003137810 */ /* 0x000fe40007ffe0ff */
[-C--:B------:R-:W-:Y:S01]  /*08f0*/  ISETP.GE.U32.AND P5, PT, R9, R2.reuse, PT ;  /* 0x000000020900720c */ /* 0x080fe20003fa6070 */
[----:B------:R-:W-:Y:S01]  /*0900*/  VIADD R9, R3, 0x300 ;  /* 0x0000030003097836 */ /* 0x000fe20000000000 */
[----:B------:R-:W-:-:S04]  /*0910*/  ISETP.GE.U32.AND P4, PT, R19, R2, PT ;  /* 0x000000021300720c */ /* 0x000fc80003f86070 */
[----:B------:R-:W-:Y:S01]  /*0920*/  ISETP.GE.U32.AND P3, PT, R9, R2, PT ;  /* 0x000000020900720c */ /* 0x000fe20003f66070 */
[----:B------:R-:W-:-:S04]  /*0930*/  @!P1 IMAD.IADD R9, R0, 0x1, R3 ;  /* 0x0000000100099824 */ /* 0x000fc800078e0203 */
[----:B0-----:R-:W-:Y:S01]  /*0940*/  @!P1 IMAD.WIDE.U32 R4, R9, 0x4, R4 ;  /* 0x0000000409049825 */ /* 0x001fe200078e0004 */
[----:B------:R-:W-:Y:S07]  /*0950*/  @P0 BRA `(.L_x_7874) ;  /* 0x0000000000240947 */ /* 0x000fee0003800000 */
[----:B------:R-:W0:Y:S02]  /*0960*/  LDCU.64 UR6, c[0x0][0x388] ;  /* 0x00007100ff0677ac */ /* 0x000e240008000a00 */
[C---:B0-----:R-:W-:Y:S02]  /*0970*/  FSETP.GEU.FTZ.AND P6, PT, R11.reuse, UR6, PT ;  /* 0x000000060b007c0b */ /* 0x041fe4000bfde000 */
[----:B------:R-:W-:-:S04]  /*0980*/  FSETP.GT.FTZ.AND P0, PT, R11, UR7, PT ;  /* 0x000000070b007c0b */ /* 0x000fc8000bf14000 */
[----:B------:R-:W-:-:S13]  /*0990*/  PLOP3.LUT P0, PT, P6, P0, PT, 0x8f, 0xf8 ;  /* 0x0000000000f8781c */ /* 0x000fda0003701177 */
[----:B------:R-:W-:-:S04]  /*09a0*/  @!P0 FADD.FTZ R8, -R11, 1 ;  /* 0x3f8000000b088421 */ /* 0x000fc80000010100 */
[----:B------:R-:W-:Y:S01]  /*09b0*/  @!P0 FMUL.FTZ R11, R8, R11 ;  /* 0x0000000b080b8220 */ /* 0x000fe20000410000 */
[----:B------:R-:W-:-:S05]  /*09c0*/  MOV R8, RZ ;  /* 0x000000ff00087202 */ /* 0x000fca0000000f00 */
[----:B------:R-:W0:Y:S02]  /*09d0*/  @!P0 MUFU.RCP R11, R11 ;  /* 0x0000000b000b8308 */ /* 0x000e240000001000 */
[----:B0-----:R-:W-:-:S07]  /*09e0*/  @!P0 FMUL.FTZ R8, R11, R10 ;  /* 0x0000000a0b088220 */ /* 0x001fce0000410000 */
.L_x_7874:
[----:B------:R-:W-:Y:S05]  /*09f0*/  BSYNC.RECONVERGENT B0 ;  /* 0x0000000000007941 */ /* 0x000fea0003800200 */
.L_x_7873:
        /* <DEDUP_REMOVED lines=11> */
.L_x_7876:
[----:B------:R-:W-:Y:S05]  /*0ab0*/  BSYNC.RECONVERGENT B0 ;  /* 0x0000000000007941 */ /* 0x000fea0003800200 */
.L_x_7875:
[----:B------:R-:W-:Y:S04]  /*0ac0*/  BSSY.RECONVERGENT B0, `(.L_x_7877) ;  /* 0x000000b000007945 */ /* 0x000fe80003800200 */
[----:B------:R-:W-:Y:S05]  /*0ad0*/  @P2 BRA `(.L_x_7878) ;  /* 0x0000000000242947 */ /* 0x000fea0003800000 */
[----:B------:R-:W0:Y:S02]  /*0ae0*/  LDCU.64 UR6, c[0x0][0x388] ;  /* 0x00007100ff0677ac */ /* 0x000e240008000a00 */
[C---:B0-----:R-:W-:Y:S02]  /*0af0*/  FSETP.GEU.FTZ.AND P2, PT, R21.reuse, UR6, PT ;  /* 0x0000000615007c0b */ /* 0x041fe4000bf5e000 */
[----:B------:R-:W-:-:S04]  /*0b00*/  FSETP.GT.FTZ.AND P0, PT, R21, UR7, PT ;  /* 0x0000000715007c0b */ /* 0x000fc8000bf14000 */
[----:B------:R-:W-:-:S13]  /*0b10*/  PLOP3.LUT P0, PT, P2, P0, PT, 0x8f, 0xf8 ;  /* 0x0000000000f8781c */ /* 0x000fda0001701177 */
[----:B------:R-:W-:-:S04]  /*0b20*/  @!P0 FADD.FTZ R10, -R21, 1 ;  /* 0x3f800000150a8421 */ /* 0x000fc80000010100 */
[----:B------:R-:W-:Y:S01]  /*0b30*/  @!P0 FMUL.FTZ R21, R10, R21 ;  /* 0x000000150a158220 */ /* 0x000fe20000410000 */
[----:B------:R-:W-:-:S05]  /*0b40*/  HFMA2 R10, -RZ, RZ, 0, 0 ;  /* 0x00000000ff0a7431 */ /* 0x000fca00000001ff */
[----:B------:R-:W0:Y:S02]  /*0b50*/  @!P0 MUFU.RCP R21, R21 ;  /* 0x0000001500158308 */ /* 0x000e240000001000 */
[----:B0-----:R-:W-:-:S07]  /*0b60*/  @!P0 FMUL.FTZ R10, R21, R20 ;  /* 0x00000014150a8220 */ /* 0x001fce0000410000 */
.L_x_7878:
[----:B------:R-:W-:Y:S05]  /*0b70*/  BSYNC.RECONVERGENT B0 ;  /* 0x0000000000007941 */ /* 0x000fea0003800200 */
.L_x_7877:
        /* <DEDUP_REMOVED lines=8> */
[----:B------:R-:W-:-:S06]  /*0c00*/  @!P0 FMUL.FTZ R11, R11, R24 ;  /* 0x000000180b0b8220 */ /* 0x000fcc0000410000 */
[----:B------:R-:W0:Y:S02]  /*0c10*/  @!P0 MUFU.RCP R11, R11 ;  /* 0x0000000b000b8308 */ /* 0x000e240000001000 */
[----:B0-----:R-:W-:-:S07]  /*0c20*/  @!P0 FMUL.FTZ R12, R11, R22 ;  /* 0x000000160b0c8220 */ /* 0x001fce0000410000 */
.L_x_7880:
[----:B------:R-:W-:Y:S05]  /*0c30*/  BSYNC.RECONVERGENT B0 ;  /* 0x0000000000007941 */ /* 0x000fea0003800200 */
.L_x_7879:
[----:B------:R-:W-:Y:S04]  /*0c40*/  BSSY.RECONVERGENT B0, `(.L_x_7881) ;  /* 0x000000b000007945 */ /* 0x000fe80003800200 */
[----:B------:R-:W-:Y:S05]  /*0c50*/  @P4 BRA `(.L_x_7882) ;  /* 0x0000000000244947 */ /* 0x000fea0003800000 */
[----:B------:R-:W0:Y:S01]  /*0c60*/  LDCU.64 UR6, c[0x0][0x388] ;  /* 0x00007100ff0677ac */ /* 0x000e220008000a00 */
[----:B------:R-:W-:Y:S02]  /*0c70*/  MOV R11, RZ ;  /* 0x000000ff000b7202 */ /* 0x000fe40000000f00 */
[C---:B0-----:R-:W-:Y:S02]  /*0c80*/  FSETP.GEU.FTZ.AND P2, PT, R25.reuse, UR6, PT ;  /* 0x0000000619007c0b */ /* 0x041fe4000bf5e000 */
[----:B------:R-:W-:-:S04]  /*0c90*/  FSETP.GT.FTZ.AND P0, PT, R25, UR7, PT ;  /* 0x0000000719007c0b */ /* 0x000fc8000bf14000 */
[----:B------:R-:W-:-:S13]  /*0ca0*/  PLOP3.LUT P0, PT, P2, P0, PT, 0x8f, 0xf8 ;  /* 0x0000000000f8781c */ /* 0x000fda0001701177 */
[----:B------:R-:W-:-:S04]  /*0cb0*/  @!P0 FADD.FTZ R14, -R25, 1 ;  /* 0x3f800000190e8421 */ /* 0x000fc80000010100 */
[----:B------:R-:W-:-:S06]  /*0cc0*/  @!P0 FMUL.FTZ R14, R14, R25 ;  /* 0x000000190e0e8220 */ /* 0x000fcc0000410000 */
[----:B------:R-:W0:Y:S02]  /*0cd0*/  @!P0 MUFU.RCP R14, R14 ;  /* 0x0000000e000e8308 */ /* 0x000e240000001000 */
[----:B0-----:R-:W-:-:S07]  /*0ce0*/  @!P0 FMUL.FTZ R11, R14, R23 ;  /* 0x000000170e0b8220 */ /* 0x001fce0000410000 */
.L_x_7882:
[----:B------:R-:W-:Y:S05]  /*0cf0*/  BSYNC.RECONVERGENT B0 ;  /* 0x0000000000007941 */ /* 0x000fea0003800200 */
.L_x_7881:
[----:B------:R0:W-:Y:S01]  /*0d00*/  @!P1 STG.E desc[UR4][R4.64], R15 ;  /* 0x0000000f04009986 */ /* 0x0001e2000c101904 */
        /* <DEDUP_REMOVED lines=10> */
[----:B------:R0:W-:Y:S07]  /*0db0*/  STG.E desc[UR4][R4.64], R7 ;  /* 0x0000000704007986 */ /* 0x0001ee000c101904 */
[----:B------:R-:W-:Y:S05]  /*0dc0*/  @P0 BRA `(.L_x_7886) ;  /* 0x0000000000300947 */ /* 0x000fea0003800000 */
[----:B0-----:R-:W0:Y:S01]  /*0dd0*/  LDC.64 R4, c[0x0][0x398] ;  /* 0x0000e600ff047b82 */ /* 0x001e220000000a00 */
[----:B------:R-:W-:Y:S01]  /*0de0*/  IADD3 R7, PT, PT, R0, R3, RZ ;  /* 0x0000000300077210 */ /* 0x000fe20007ffe0ff */
[----:B------:R-:W-:-:S04]  /*0df0*/  VIADD R3, R3, 0x80 ;  /* 0x0000008003037836 */ /* 0x000fc80000000000 */
[----:B0-----:R-:W-:-:S05]  /*0e00*/  IMAD.WIDE.U32 R4, R7, 0x4, R4 ;  /* 0x0000000407047825 */ /* 0x001fca00078e0004 */
[----:B------:R0:W-:Y:S02]  /*0e10*/  STG.E desc[UR4][R4.64], R6 ;  /* 0x0000000604007986 */ /* 0x0001e4000c101904 */
.L_x_7885:
[----:B------:R-:W-:-:S13]  /*0e20*/  ISETP.GE.U32.AND P0, PT, R3, R2, PT ;  /* 0x000000020300720c */ /* 0x000fda0003f06070 */
[----:B------:R-:W-:Y:S05]  /*0e30*/  @P0 BRA `(.L_x_7887) ;  /* 0x0000000000300947 */ /* 0x000fea0003800000 */
[----:B0-----:R-:W0:Y:S01]  /*0e40*/  LDC.64 R4, c[0x0][0x398] ;  /* 0x0000e600ff047b82 */ /* 0x001e220000000a00 */
[----:B------:R-:W-:Y:S01]  /*0e50*/  IADD3 R7, PT, PT, R0, R3, RZ ;  /* 0x0000000300077210 */ /* 0x000fe20007ffe0ff */
[----:B------:R-:W-:-:S04]  /*0e60*/  VIADD R3, R3, 0x80 ;  /* 0x0000008003037836 */ /* 0x000fc80000000000 */
[----:B0-----:R-:W-:-:S05]  /*0e70*/  IMAD.WIDE.U32 R4, R7, 0x4, R4 ;  /* 0x0000000407047825 */ /* 0x001fca00078e0004 */
[----:B------:R1:W-:Y:S02]  /*0e80*/  STG.E desc[UR4][R4.64], R8 ;  /* 0x0000000804007986 */ /* 0x0003e4000c101904 */
.L_x_7886:
[----:B------:R-:W-:-:S13]  /*0e90*/  ISETP.GE.U32.AND P0, PT, R3, R2, PT ;  /* 0x000000020300720c */ /* 0x000fda0003f06070 */
[----:B------:R-:W-:Y:S05]  /*0ea0*/  @P0 BRA `(.L_x_7888) ;  /* 0x0000000000340947 */ /* 0x000fea0003800000 */
[----:B01----:R-:W0:Y:S01]  /*0eb0*/  LDC.64 R4, c[0x0][0x398] ;  /* 0x0000e600ff047b82 */ /* 0x003e220000000a00 */
[----:B------:R-:W-:Y:S01]  /*0ec0*/  IADD3 R7, PT, PT, R0, R3, RZ ;  /* 0x0000000300077210 */ /* 0x000fe20007ffe0ff */
[----:B------:R-:W-:-:S04]  /*0ed0*/  VIADD R3, R3, 0x80 ;  /* 0x0000008003037836 */ /* 0x000fc80000000000 */
[----:B0-----:R-:W-:-:S05]  /*0ee0*/  IMAD.WIDE.U32 R4, R7, 0x4, R4 ;  /* 0x0000000407047825 */ /* 0x001fca00078e0004 */
[----:B------:R1:W-:Y:S02]  /*0ef0*/  STG.E desc[UR4][R4.64], R9 ;  /* 0x0000000904007986 */ /* 0x0003e4000c101904 */
.L_x_7887:
[----:B------:R-:W-:-:S13]  /*0f00*/  ISETP.GE.U32.AND P0, PT, R3, R2, PT ;  /* 0x000000020300720c */ /* 0x000fda0003f06070 */
[----:B------:R-:W-:Y:S05]  /*0f10*/  @P0 BREAK.RELIABLE B1 ;  /* 0x0000000000010942 */ /* 0x000fea0003800100 */
[----:B------:R-:W-:Y:S05]  /*0f20*/  @P0 BRA `(.L_x_7889) ;  /* 0x0000000000300947 */ /* 0x000fea0003800000 */
[----:B01----:R-:W0:Y:S01]  /*0f30*/  LDC.64 R4, c[0x0][0x398] ;  /* 0x0000e600ff047b82 */ /* 0x003e220000000a00 */
[----:B------:R-:W-:Y:S01]  /*0f40*/  IADD3 R7, PT, PT, R0, R3, RZ ;  /* 0x0000000300077210 */ /* 0x000fe20007ffe0ff */
[----:B------:R-:W-:-:S04]  /*0f50*/  VIADD R3, R3, 0x80 ;  /* 0x0000008003037836 */ /* 0x000fc80000000000 */
[----:B0-----:R-:W-:-:S05]  /*0f60*/  IMAD.WIDE.U32 R4, R7, 0x4, R4 ;  /* 0x0000000407047825 */ /* 0x001fca00078e0004 */
[----:B------:R2:W-:Y:S02]  /*0f70*/  STG.E desc[UR4][R4.64], R10 ;  /* 0x0000000a04007986 */ /* 0x0005e4000c101904 */
.L_x_7888:
[----:B------:R-:W-:Y:S05]  /*0f80*/  BSYNC.RELIABLE B1 ;  /* 0x0000000000017941 */ /* 0x000fea0003800100 */
.L_x_7884:
[----:B------:R-:W-:-:S13]  /*0f90*/  ISETP.GE.U32.AND P0, PT, R3, R2, PT ;  /* 0x000000020300720c */ /* 0x000fda0003f06070 */
[----:B012---:R-:W0:Y:S01]  /*0fa0*/  @!P0 LDC.64 R4, c[0x0][0x398] ;  /* 0x0000e600ff048b82 */ /* 0x007e220000000a00 */
[----:B------:R-:W-:Y:S01]  /*0fb0*/  @!P0 IADD3 R7, PT, PT, R0, R3, RZ ;  /* 0x0000000300078210 */ /* 0x000fe20007ffe0ff */
[----:B------:R-:W-:-:S04]  /*0fc0*/  @!P0 VIADD R3, R3, 0x80 ;  /* 0x0000008003038836 */ /* 0x000fc80000000000 */
[----:B0-----:R-:W-:-:S05]  /*0fd0*/  @!P0 IMAD.WIDE.U32 R4, R7, 0x4, R4 ;  /* 0x0000000407048825 */ /* 0x001fca00078e0004 */
[----:B------:R2:W-:Y:S02]  /*0fe0*/  @!P0 STG.E desc[UR4][R4.64], R12 ;  /* 0x0000000c04008986 */ /* 0x0005e4000c101904 */
.L_x_7889:
[----:B------:R-:W-:Y:S05]  /*0ff0*/  BSYNC.RECONVERGENT B0 ;  /* 0x0000000000007941 */ /* 0x000fea0003800200 */
.L_x_7883:
[----:B------:R-:W-:Y:S05]  /*1000*/  WARPSYNC.ALL ;  /* 0x0000000000007948 */ /* 0x000fea0003800000 */
[----:B------:R-:W-:-:S13]  /*1010*/  ISETP.GE.U32.AND P0, PT, R3, R2, PT ;  /* 0x000000020300720c */ /* 0x000fda0003f06070 */
[----:B------:R-:W-:Y:S05]  /*1020*/  @P0 EXIT ;  /* 0x000000000000094d */ /* 0x000fea0003800000 */
[----:B012---:R-:W0:Y:S01]  /*1030*/  LDC.64 R4, c[0x0][0x398] ;  /* 0x0000e600ff047b82 */ /* 0x007e220000000a00 */
[----:B------:R-:W-:-:S05]  /*1040*/  IADD3 R3, PT, PT, R0, R3, RZ ;  /* 0x0000000300037210 */ /* 0x000fca0007ffe0ff */
[----:B0-----:R-:W-:-:S05]  /*1050*/  IMAD.WIDE.U32 R2, R3, 0x4, R4 ;  /* 0x0000000403027825 */ /* 0x001fca00078e0004 */
[----:B------:R-:W-:Y:S01]  /*1060*/  STG.E desc[UR4][R2.64], R11 ;  /* 0x0000000b02007986 */ /* 0x000fe2000c101904 */
[----:B------:R-:W-:Y:S05]  /*1070*/  EXIT ;  /* 0x000000000000794d */ /* 0x000fea0003800000 */
.L_x_7866:
[----:B------:R-:W0:Y:S01]  /*1080*/  S2R R18, SR_TID.X ;  /* 0x0000000000127919 */ /* 0x000e220000002100 */
[----:B------:R-:W1:Y:S01]  /*1090*/  LDC.64 R2, c[0x0][0x3a8] ;  /* 0x0000ea00ff027b82 */ /* 0x000e620000000a00 */
[----:B------:R-:W2:Y:S07]  /*10a0*/  LDCU.64 UR6, c[0x0][0x388] ;  /* 0x00007100ff0677ac */ /* 0x000eae0008000a00 */
[----:B------:R-:W3:Y:S01]  /*10b0*/  LDC.64 R22, c[0x0][0x3a0] ;  /* 0x0000e800ff167b82 */ /* 0x000ee20000000a00 */
[----:B-1----:R-:W-:-:S04]  /*10c0*/  IMAD.WIDE.U32 R2, R0, 0x4, R2 ;  /* 0x0000000400027825 */ /* 0x002fc800078e0002 */
[----:B0-----:R-:W-:-:S05]  /*10d0*/  IMAD.WIDE.U32 R4, R18, 0x8, R2 ;  /* 0x0000000812047825 */ /* 0x001fca00078e0002 */
[----:B------:R-:W2:Y:S01]  /*10e0*/  LDG.E.64 R14, desc[UR4][R4.64] ;  /* 0x00000004040e7981 */ /* 0x000ea2000c1e1b00 */
[----:B---3--:R-:W-:-:S03]  /*10f0*/  IMAD.WIDE.U32 R22, R0, 0x4, R22 ;  /* 0x0000000400167825 */ /* 0x008fc600078e0016 */
[----:B------:R-:W3:Y:S01]  /*1100*/  LDG.E.64 R16, desc[UR4][R4.64+0x400] ;  /* 0x0004000404107981 */ /* 0x000ee2000c1e1b00 */
[----:B------:R-:W-:-:S03]  /*1110*/  IMAD.WIDE.U32 R22, R18, 0x8, R22 ;  /* 0x0000000812167825 */ /* 0x000fc600078e0016 */
[----:B------:R-:W4:Y:S04]  /*1120*/  LDG.E.64 R12, desc[UR4][R4.64+0x800] ;  /* 0x00080004040c7981 */ /* 0x000f28000c1e1b00 */
[----:B------:R-:W5:Y:S04]  /*1130*/  LDG.E.64 R2, desc[UR4][R22.64] ;  /* 0x0000000416027981 */ /* 0x000f68000c1e1b00 */
[----:B------:R-:W4:Y:S04]  /*1140*/  LDG.E.64 R10, desc[UR4][R4.64+0xc00] ;  /* 0x000c0004040a7981 */ /* 0x000f28000c1e1b00 */
[----:B------:R-:W4:Y:S04]  /*1150*/  LDG.E.64 R8, desc[UR4][R22.64+0x400] ;  /* 0x0004000416087981 */ /* 0x000f28000c1e1b00 */
[----:B------:R-:W4:Y:S01]  /*1160*/  LDG.E.64 R4, desc[UR4][R22.64+0xc00] ;  /* 0x000c000416047981 */ /* 0x000f22000c1e1b00 */
[----:B--2---:R-:W-:-:S02]  /*1170*/  FSETP.GEU.FTZ.AND P1, PT, R14, UR6, PT ;  /* 0x000000060e007c0b */ /* 0x004fc4000bf3e000 */
[----:B------:R-:W-:-:S04]  /*1180*/  FSETP.GT.FTZ.AND P0, PT, R14, UR7, PT ;  /* 0x000000070e007c0b */ /* 0x000fc8000bf14000 */
[----:B------:R-:W-:-:S13]  /*1190*/  PLOP3.LUT P0, PT, P1, P0, PT, 0x8f, 0xf8 ;  /* 0x0000000000f8781c */ /* 0x000fda0000f01177 */
[----:B------:R-:W-:-:S04]  /*11a0*/  @!P0 FADD.FTZ R7, -R14, 1 ;  /* 0x3f8000000e078421 */ /* 0x000fc80000010100 */
[----:B------:R-:W-:-:S06]  /*11b0*/  @!P0 FMUL.FTZ R7, R14, R7 ;  /* 0x000000070e078220 */ /* 0x000fcc0000410000 */
[----:B------:R-:W5:Y:S01]  /*11c0*/  @!P0 MUFU.RCP R7, R7 ;  /* 0x0000000700078308 */ /* 0x000f620000001000 */
[----:B------:R-:W-:Y:S02]  /*11d0*/  IMAD.MOV.U32 R14, RZ, RZ, RZ ;  /* 0x000000ffff0e7224 */ /* 0x000fe400078e00ff */
[----:B-----5:R-:W-:Y:S02]  /*11e0*/  @!P0 FMUL.FTZ R14, R7, R2 ;  /* 0x00000002070e8220 */ /* 0x020fe40000410000 */
[----:B------:R0:W2:Y:S01]  /*11f0*/  LDG.E.64 R6, desc[UR4][R22.64+0x800] ;  /* 0x0008000416067981 */ /* 0x0000a2000c1e1b00 */
[C---:B------:R-:W-:Y:S02]  /*1200*/  FSETP.GEU.FTZ.AND P1, PT, R15.reuse, UR6, PT ;  /* 0x000000060f007c0b */ /* 0x040fe4000bf3e000 */
[----:B------:R-:W-:Y:S02]  /*1210*/  FSETP.GT.FTZ.AND P0, PT, R15, UR7, PT ;  /* 0x000000070f007c0b */ /* 0x000fe4000bf14000 */
[----:B---3--:R-:W-:-:S02]  /*1220*/  FSETP.GEU.FTZ.AND P5, PT, R16, UR6, PT ;  /* 0x0000000610007c0b */ /* 0x008fc4000bfbe000 */
[----:B------:R-:W-:Y:S02]  /*1230*/  FSETP.GT.FTZ.AND P2, PT, R16, UR7, PT ;  /* 0x0000000710007c0b */ /* 0x000fe4000bf54000 */
[C---:B------:R-:W-:Y:S02]  /*1240*/  FSETP.GEU.FTZ.AND P4, PT, R17.reuse, UR6, PT ;  /* 0x0000000611007c0b */ /* 0x040fe4000bf9e000 */
[----:B------:R-:W-:Y:S02]  /*1250*/  FSETP.GT.FTZ.AND P6, PT, R17, UR7, PT ;  /* 0x0000000711007c0b */ /* 0x000fe4000bfd4000 */
[----:B------:R-:W-:Y:S02]  /*1260*/  PLOP3.LUT P0, PT, P1, P0, PT, 0x8f, 0xf8 ;  /* 0x0000000000f8781c */ /* 0x000fe40000f01177 */
[----:B------:R-:W-:Y:S02]  /*1270*/  PLOP3.LUT P5, PT, P5, P2, PT, 0x8f, 0xf8 ;  /* 0x0000000000f8781c */ /* 0x000fe40002fa5177 */
[----:B------:R-:W-:-:S02]  /*1280*/  PLOP3.LUT P4, PT, P4, P6, PT, 0x8f, 0xf8 ;  /* 0x0000000000f8781c */ /* 0x000fc4000278d177 */
[C---:B----4-:R-:W-:Y:S02]  /*1290*/  FSETP.GEU.FTZ.AND P3, PT, R12.reuse, UR6, PT ;  /* 0x000000060c007c0b */ /* 0x050fe4000bf7e000 */
[----:B------:R-:W-:Y:S02]  /*12a0*/  FSETP.GT.FTZ.AND P1, PT, R12, UR7, PT ;  /* 0x000000070c007c0b */ /* 0x000fe4000bf34000 */
[C---:B------:R-:W-:Y:S02]  /*12b0*/  FSETP.GEU.FTZ.AND P2, PT, R13.reuse, UR6, PT ;  /* 0x000000060d007c0b */ /* 0x040fe4000bf5e000 */
[----:B------:R-:W-:Y:S02]  /*12c0*/  FSETP.GT.FTZ.AND P6, PT, R13, UR7, PT ;  /* 0x000000070d007c0b */ /* 0x000fe4000bfd4000 */
        /* <DEDUP_REMOVED lines=9> */
[----:B------:R-:W-:-:S13]  /*1360*/  ISETP.NE.AND P0, PT, R2, RZ, PT ;  /* 0x000000ff0200720c */ /* 0x000fda0003f05270 */
[----:B------:R-:W-:-:S04]  /*1370*/  @!P0 FADD.FTZ R2, -R15, 1 ;  /* 0x3f8000000f028421 */ /* 0x000fc80000010100 */
[----:B------:R-:W-:Y:S01]  /*1380*/  @!P0 FMUL.FTZ R2, R15, R2 ;  /* 0x000000020f028220 */ /* 0x000fe20000410000 */
[----:B------:R-:W-:-:S04]  /*1390*/  @!P5 FADD.FTZ R15, -R16, 1 ;  /* 0x3f800000100fd421 */ /* 0x000fc80000010100 */
[----:B------:R-:W-:Y:S01]  /*13a0*/  @!P5 FMUL.FTZ R15, R16, R15 ;  /* 0x0000000f100fd220 */ /* 0x000fe20000410000 */
[----:B------:R-:W-:-:S04]  /*13b0*/  @!P4 FADD.FTZ R16, -R17, 1 ;  /* 0x3f8000001110c421 */ /* 0x000fc80000010100 */
[----:B------:R-:W-:Y:S01]  /*13c0*/  @!P4 FMUL.FTZ R20, R17, R16 ;  /* 0x000000101114c220 */ /* 0x000fe20000410000 */
[----:B------:R-:W-:-:S04]  /*13d0*/  @!P3 FADD.FTZ R17, -R12, 1 ;  /* 0x3f8000000c11b421 */ /* 0x000fc80000010100 */
[----:B------:R-:W-:Y:S01]  /*13e0*/  @!P3 FMUL.FTZ R21, R12, R17 ;  /* 0x000000110c15b220 */ /* 0x000fe20000410000 */
[C---:B------:R-:W-:Y:S01]  /*13f0*/  @!P2 FADD.FTZ R12, -R13.reuse, 1 ;  /* 0x3f8000000d0ca421 */ /* 0x040fe20000010100 */
[----:B------:R-:W1:Y:S03]  /*1400*/  LDC.64 R16, c[0x0][0x398] ;  /* 0x0000e600ff107b82 */ /* 0x000e660000000a00 */
[----:B------:R-:W-:Y:S01]  /*1410*/  @!P2 FMUL.FTZ R12, R13, R12 ;  /* 0x0000000c0d0ca220 */ /* 0x000fe20000410000 */
[----:B------:R-:W-:-:S04]  /*1420*/  @!P1 FADD.FTZ R13, -R10, 1 ;  /* 0x3f8000000a0d9421 */ /* 0x000fc80000010100 */
[----:B------:R-:W-:Y:S01]  /*1430*/  @!P1 FMUL.FTZ R13, R10, R13 ;  /* 0x0000000d0a0d9220 */ /* 0x000fe20000410000 */
[C---:B------:R-:W-:Y:S01]  /*1440*/  @!P6 FADD.FTZ R10, -R11.reuse, 1 ;  /* 0x3f8000000b0ae421 */ /* 0x040fe20000010100 */
[----:B------:R-:W3:Y:S03]  /*1450*/  @!P0 MUFU.RCP R2, R2 ;  /* 0x0000000200028308 */ /* 0x000ee60000001000 */
[----:B0-----:R-:W-:-:S05]  /*1460*/  @!P6 FMUL.FTZ R22, R11, R10 ;  /* 0x0000000a0b16e220 */ /* 0x001fca0000410000 */
[----:B------:R0:W4:Y:S08]  /*1470*/  @!P5 MUFU.RCP R19, R15 ;  /* 0x0000000f0013d308 */ /* 0x0001300000001000 */
[----:B------:R-:W5:Y:S08]  /*1480*/  @!P4 MUFU.RCP R20, R20 ;  /* 0x000000140014c308 */ /* 0x000f700000001000 */
[----:B------:R-:W-:Y:S08]  /*1490*/  @!P3 MUFU.RCP R21, R21 ;  /* 0x000000150015b308 */ /* 0x000ff00000001000 */
[----:B------:R-:W-:Y:S08]  /*14a0*/  @!P2 MUFU.RCP R12, R12 ;  /* 0x0000000c000ca308 */ /* 0x000ff00000001000 */
[----:B------:R-:W5:Y:S08]  /*14b0*/  @!P1 MUFU.RCP R13, R13 ;  /* 0x0000000d000d9308 */ /* 0x000f700000001000 */
[----:B------:R-:W5:Y:S01]  /*14c0*/  @!P6 MUFU.RCP R22, R22 ;  /* 0x000000160016e308 */ /* 0x000f620000001000 */
[----:B-1----:R-:W-:Y:S01]  /*14d0*/  IMAD.WIDE.U32 R16, R0, 0x4, R16 ;  /* 0x0000000400107825 */ /* 0x002fe200078e0010 */
[----:B------:R-:W-:-:S03]  /*14e0*/  CS2R R10, SRZ ;  /* 0x00000000000a7805 */ /* 0x000fc6000001ff00 */
[----:B0-----:R-:W-:Y:S02]  /*14f0*/  HFMA2 R15, -RZ, RZ, 0, 0 ;  /* 0x00000000ff0f7431 */ /* 0x001fe400000001ff */
[----:B---3--:R-:W-:Y:S01]  /*1500*/  @!P0 FMUL.FTZ R15, R3, R2 ;  /* 0x00000002030f8220 */ /* 0x008fe20000410000 */
[----:B----4-:R-:W-:Y:S01]  /*1510*/  @!P5 FMUL.FTZ R10, R8, R19 ;  /* 0x00000013080ad220 */ /* 0x010fe20000410000 */
[----:B-----5:R-:W-:Y:S01]  /*1520*/  @!P4 FMUL.FTZ R11, R9, R20 ;  /* 0x00000014090bc220 */ /* 0x020fe20000410000 */
[----:B------:R-:W-:Y:S02]  /*1530*/  CS2R R2, SRZ ;  /* 0x0000000000027805 */ /* 0x000fe4000001ff00 */
[----:B------:R-:W-:Y:S01]  /*1540*/  CS2R R8, SRZ ;  /* 0x0000000000087805 */ /* 0x000fe2000001ff00 */
[----:B------:R-:W-:-:S04]  /*1550*/  IMAD.WIDE.U32 R16, R18, 0x8, R16 ;  /* 0x0000000812107825 */ /* 0x000fc800078e0010 */
[----:B------:R-:W-:Y:S01]  /*1560*/  @!P1 FMUL.FTZ R8, R4, R13 ;  /* 0x0000000d04089220 */ /* 0x000fe20000410000 */
[----:B------:R-:W-:Y:S01]  /*1570*/  @!P6 FMUL.FTZ R9, R5, R22 ;  /* 0x000000160509e220 */ /* 0x000fe20000410000 */
[----:B------:R-:W-:Y:S04]  /*1580*/  STG.E.64 desc[UR4][R16.64], R14 ;  /* 0x0000000e10007986 */ /* 0x000fe8000c101b04 */
[----:B------:R-:W-:Y:S04]  /*1590*/  STG.E.64 desc[UR4][R16.64+0x400], R10 ;  /* 0x0004000a10007986 */ /* 0x000fe8000c101b04 */
[----:B------:R-:W-:Y:S01]  /*15a0*/  STG.E.64 desc[UR4][R16.64+0xc00], R8 ;  /* 0x000c000810007986 */ /* 0x000fe2000c101b04 */
[----:B--2---:R-:W-:Y:S01]  /*15b0*/  @!P3 FMUL.FTZ R2, R6, R21 ;  /* 0x000000150602b220 */ /* 0x004fe20000410000 */
[----:B------:R-:W-:-:S05]  /*15c0*/  @!P2 FMUL.FTZ R3, R7, R12 ;  /* 0x0000000c0703a220 */ /* 0x000fca0000410000 */
[----:B------:R-:W-:Y:S01]  /*15d0*/  STG.E.64 desc[UR4][R16.64+0x800], R2 ;  /* 0x0008000210007986 */ /* 0x000fe2000c101b04 */
[----:B------:R-:W-:Y:S05]  /*15e0*/  EXIT ;  /* 0x000000000000794d */ /* 0x000fea0003800000 */
.L_x_7890:
        /* <DEDUP_REMOVED lines=9> */
.L_x_14222:


//--------------------- .text._ZN2at6native29vectorized_elementwise_kernelILi4EZZZNS0_26logit_backward_kernel_cudaERNS_18TensorIteratorBaseERKN3c106ScalarEENKUlvE_clEvENKUlvE0_clEvEUlffE0_St5arrayIPcLm3EEEEviT0_T1_ --------------------------
	.section	.text._ZN2at6native29vectorized_elementwise_kernelILi4EZZZNS0_26logit_backward_kernel_cudaERNS_18TensorIteratorBaseERKN3c106ScalarEENKUlvE_clEvENKUlvE0_clEvEUlffE0_St5arrayIPcLm3EEEEviT0_T1_,"ax",@progbits
	.align	128
        .global         _ZN2at6native29vectorized_elementwise_kernelILi4EZZZNS0_26logit_backward_kernel_cudaERNS_18TensorIteratorBaseERKN3c106ScalarEENKUlvE_clEvENKUlvE0_clEvEUlffE0_St5arrayIPcLm3EEEEviT0_T1_
        .type           _ZN2at6native29vectorized_elementwise_kernelILi4EZZZNS0_26logit_backward_kernel_cudaERNS_18TensorIteratorBaseERKN3c106ScalarEENKUlvE_clEvENKUlvE0_clEvEUlffE0_St5arrayIPcLm3EEEEviT0_T1_,@function
        .size           _ZN2at6native29vectorized_elementwise_kernelILi4EZZZNS0_26logit_backward_kernel_cudaERNS_18TensorIteratorBaseERKN3c106ScalarEENKUlvE_clEvENKUlvE0_clEvEUlffE0_St5arrayIPcLm3EEEEviT0_T1_,(.L_x_14223 - _ZN2at6native29vectorized_elementwise_kernelILi4EZZZNS0_26logit_backward_kernel_cudaERNS_18TensorIteratorBaseERKN3c106ScalarEENKUlvE_clEvENKUlvE0_clEvEUlffE0_St5arrayIPcLm3EEEEviT0_T1_)
        .other          _ZN2at6native29vectorized_elementwise_kernelILi4EZZZNS0_26logit_backward_kernel_cudaERNS_18TensorIteratorBaseERKN3c106ScalarEENKUlvE_clEvENKUlvE0_clEvEUlffE0_St5arrayIPcLm3EEEEviT0_T1_,@"STO_CUDA_ENTRY STV_DEFAULT"
_ZN2at6native29vectorized_elementwise_kernelILi4EZZZNS0_26logit_backward_kernel_cudaERNS_18TensorIteratorBaseERKN3c106ScalarEENKUlvE_clEvENKUlvE0_clEvEUlffE0_St5arrayIPcLm3EEEEviT0_T1_:
.text._ZN2at6native29vectorized_elementwise_kernelILi4EZZZNS0_26logit_backward_kernel_cudaERNS_18TensorIteratorBaseERKN3c106ScalarEENKUlvE_clEvENKUlvE0_clEvEUlffE0_St5arrayIPcLm3EEEEviT0_T1_:
        /* <DEDUP_REMOVED lines=106> */
.L_x_7893:
[----:B------:R-:W-:Y:S05]  /*06a0*/  BSYNC.RECONVERGENT B0 ;  /* 0x0000000000007941 */ /* 0x000fea0003800200 */
.L_x_7892:
        /* <DEDUP_REMOVED lines=15> */
.L_x_7895:
[----:B------:R-:W-:Y:S05]  /*07a0*/  BSYNC.RECONVERGENT B0 ;  /* 0x0000000000007941 */ /* 0x000fea0003800200 */
.L_x_7894:
        /* <DEDUP_REMOVED lines=11> */
.L_x_7897:
[----:B------:R-:W-:Y:S05]  /*0860*/  BSYNC.RECONVERGENT B0 ;  /* 0x0000000000007941 */ /* 0x000fea0003800200 */
.L_x_7896:
        /* <DEDUP_REMOVED lines=24> */
.L_x_7899:
[----:B------:R-:W-:Y:S05]  /*09f0*/  BSYNC.RECONVERGENT B0 ;  /* 0x0000000000007941 */ /* 0x000fea0003800200 */
.L_x_7898:
        /* <DEDUP_REMOVED lines=11> */
.L_x_7901:
[----:B------:R-:W-:Y:S05]  /*0ab0*/  BSYNC.RECONVERGENT B0 ;  /* 0x0000000000007941 */ /* 0x000fea0003800200 */
.L_x_7900:
        /* <DEDUP_REMOVED lines=11> */
.L_x_7903:
[----:B------:R-:W-:Y:S05]  /*0b70*/  BSYNC.RECONVERGENT B0 ;  /* 0x0000000000007941 */ /* 0x000fea0003800200 */
.L_x_7902:
        /* <DEDUP_REMOVED lines=11> */
.L_x_7905:
[----:B------:R-:W-:Y:S05]  /*0c30*/  BSYNC.RECONVERGENT B0 ;  /* 0x0000000000007941 */ /* 0x000fea0003800200 */
.L_x_7904:
        /* <DEDUP_REMOVED lines=11> */
.L_x_7907:
[----:B------:R-:W-:Y:S05]  /*0cf0*/  BSYNC.RECONVERGENT B0 ;  /* 0x0000000000007941 */ /* 0x000fea0003800200 */
.L_x_7906:
        /* <DEDUP_REMOVED lines=18> */
.L_x_7910:
[----:B------:R-:W-:-:S13]  /*0e20*/  ISETP.GE.U32.AND P0, PT, R3, R2, PT ;  /* 0x000000020300720c */ /* 0x000fda0003f06070 */
[----:B------:R-:W-:Y:S05]  /*0e30*/  @P0 BRA `(.L_x_7912) ;  /* 0x0000000000300947 */ /* 0x000fea0003800000 */
[----:B0-----:R-:W0:Y:S01]  /*0e40*/  LDC.64 R4, c[0x0][0x398] ;  /* 0x0000e600ff047b82 */ /* 0x001e220000000a00 */
[----:B------:R-:W-:Y:S01]  /*0e50*/  IADD3 R7, PT, PT, R0, R3, RZ ;  /* 0x0000000300077210 */ /* 0x000fe20007ffe0ff */
[----:B------:R-:W-:-:S04]  /*0e60*/  VIADD R3, R3, 0x80 ;  /* 0x0000008003037836 */ /* 0x000fc80000000000 */
[----:B0-----:R-:W-:-:S05]  /*0e70*/  IMAD.WIDE.U32 R4, R7, 0x4, R4 ;  /* 0x0000000407047825 */ /* 0x001fca00078e0004 */
[----:B------:R1:W-:Y:S02]  /*0e80*/  STG.E desc[UR4][R4.64], R8 ;  /* 0x0000000804007986 */ /* 0x0003e4000c101904 */
.L_x_7911:
[----:B------:R-:W-:-:S13]  /*0e90*/  ISETP.GE.U32.AND P0, PT, R3, R2, PT ;  /* 0x000000020300720c */ /* 0x000fda0003f06070 */
[----:B------:R-:W-:Y:S05]  /*0ea0*/  @P0 BRA `(.L_x_7913) ;  /* 0x0000000000340947 */ /* 0x000fea0003800000 */
[----:B01----:R-:W0:Y:S01]  /*0eb0*/  LDC.64 R4, c[0x0][0x398] ;  /* 0x0000e600ff047b82 */ /* 0x003e220000000a00 */
[----:B------:R-:W-:Y:S01]  /*0ec0*/  IADD3 R7, PT, PT, R0, R3, RZ ;  /* 0x0000000300077210 */ /* 0x000fe20007ffe0ff */
[----:B------:R-:W-:-:S04]  /*0ed0*/  VIADD R3, R3, 0x80 ;  /* 0x0000008003037836 */ /* 0x000fc80000000000 */
[----:B0-----:R-:W-:-:S05]  /*0ee0*/  IMAD.WIDE.U32 R4, R7, 0x4, R4 ;  /* 0x0000000407047825 */ /* 0x001fca00078e0004 */
[----:B------:R1:W-:Y:S02]  /*0ef0*/  STG.E desc[UR4][R4.64], R9 ;  /* 0x0000000904007986 */ /* 0x0003e4000c101904 */
.L_x_7912:
        /* <DEDUP_REMOVED lines=8> */
.L_x_7913:
[----:B------:R-:W-:Y:S05]  /*0f80*/  BSYNC.RELIABLE B1 ;  /* 0x0000000000017941 */ /* 0x000fea0003800100 */
.L_x_7909:
[----:B------:R-:W-:-:S13]  /*0f90*/  ISETP.GE.U32.AND P0, PT, R3, R2, PT ;  /* 0x000000020300720c */ /* 0x000fda0003f06070 */
[----:B012---:R-:W0:Y:S01]  /*0fa0*/  @!P0 LDC.64 R4, c[0x0][0x398] ;  /* 0x0000e600ff048b82 */ /* 0x007e220000000a00 */
[----:B------:R-:W-:Y:S01]  /*0fb0*/  @!P0 IADD3 R7, PT, PT, R0, R3, RZ ;  /* 0x0000000300078210 */ /* 0x000fe20007ffe0ff */
[----:B------:R-:W-:-:S04]  /*0fc0*/  @!P0 VIADD R3, R3, 0x80 ;  /* 0x0000008003038836 */ /* 0x000fc80000000000 */
[----:B0-----:R-:W-:-:S05]  /*0fd0*/  @!P0 IMAD.WIDE.U32 R4, R7, 0x4, R4 ;  /* 0x0000000407048825 */ /* 0x001fca00078e0004 */
[----:B------:R2:W-:Y:S02]  /*0fe0*/  @!P0 STG.E desc[UR4][R4.64], R12 ;  /* 0x0000000c04008986 */ /* 0x0005e4000c101904 */
.L_x_7914:
[----:B------:R-:W-:Y:S05]  /*0ff0*/  BSYNC.RECONVERGENT B0 ;  /* 0x0000000000007941 */ /* 0x000fea0003800200 */
.L_x_7908:
        /* <DEDUP_REMOVED lines=8> */
.L_x_7891:
[----:B------:R-:W0:Y:S01]  /*1080*/  S2R R2, SR_TID.X ;  /* 0x0000000000027919 */ /* 0x000e220000002100 */
[----:B------:R-:W1:Y:S01]  /*1090*/  LDC.64 R4, c[0x0][0x3a8] ;  /* 0x0000ea00ff047b82 */ /* 0x000e620000000a00 */
[----:B------:R-:W2:Y:S07]  /*10a0*/  LDCU.64 UR6, c[0x0][0x388] ;  /* 0x00007100ff0677ac */ /* 0x000eae0008000a00 */
[----:B------:R-:W3:Y:S01]  /*10b0*/  LDC.64 R20, c[0x0][0x398] ;  /* 0x0000e600ff147b82 */ /* 0x000ee20000000a00 */
[----:B-1----:R-:W-:-:S04]  /*10c0*/  IMAD.WIDE.U32 R4, R0, 0x4, R4 ;  /* 0x0000000400047825 */ /* 0x002fc800078e0004 */
[----:B0-----:R-:W-:-:S03]  /*10d0*/  IMAD.WIDE.U32 R6, R2, 0x10, R4 ;  /* 0x0000001002067825 */ /* 0x001fc600078e0004 */
[----:B------:R-:W0:Y:S02]  /*10e0*/  LDC.64 R4, c[0x0][0x3a0] ;  /* 0x0000e800ff047b82 */ /* 0x000e240000000a00 */
[----:B------:R-:W2:Y:S04]  /*10f0*/  LDG.E.128 R16, desc[UR4][R6.64] ;  /* 0x0000000406107981 */ /* 0x000ea8000c1e1d00 */
[----:B------:R-:W4:Y:S01]  /*1100*/  LDG.E.128 R12, desc[UR4][R6.64+0x800] ;  /* 0x00080004060c7981 */ /* 0x000f22000c1e1d00 */
[----:B0-----:R-:W-:-:S04]  /*1110*/  IMAD.WIDE.U32 R4, R0, 0x4, R4 ;  /* 0x0000000400047825 */ /* 0x001fc800078e0004 */
[----:B------:R-:W-:-:S05]  /*1120*/  IMAD.WIDE.U32 R4, R2, 0x10, R4 ;  /* 0x0000001002047825 */ /* 0x000fca00078e0004 */
[----:B------:R-:W5:Y:S04]  /*1130*/  LDG.E.128 R8, desc[UR4][R4.64] ;  /* 0x0000000404087981 */ /* 0x000f68000c1e1d00 */
[----:B------:R-:W4:Y:S01]  /*1140*/  LDG.E.128 R4, desc[UR4][R4.64+0x800] ;  /* 0x0008000404047981 */ /* 0x000f22000c1e1d00 */
[----:B---3--:R-:W-:-:S04]  /*1150*/  IMAD.WIDE.U32 R20, R0, 0x4, R20 ;  /* 0x0000000400147825 */ /* 0x008fc800078e0014 */
[----:B------:R-:W-:Y:S01]  /*1160*/  IMAD.WIDE.U32 R20, R2, 0x10, R20 ;  /* 0x0000001002147825 */ /* 0x000fe200078e0014 */
[C---:B--2---:R-:W-:Y:S02]  /*1170*/  FSETP.GEU.FTZ.AND P1, PT, R16.reuse, UR6, PT ;  /* 0x0000000610007c0b */ /* 0x044fe4000bf3e000 */
[----:B------:R-:W-:-:S04]  /*1180*/  FSETP.GT.FTZ.AND P0, PT, R16, UR7, PT ;  /* 0x0000000710007c0b */ /* 0x000fc8000bf14000 */
[----:B------:R-:W-:-:S13]  /*1190*/  PLOP3.LUT P0, PT, P1, P0, PT, 0x8f, 0xf8 ;  /* 0x0000000000f8781c */ /* 0x000fda0000f01177 */
[----:B------:R-:W-:-:S04]  /*11a0*/  @!P0 FADD.FTZ R3, -R16, 1 ;  /* 0x3f80000010038421 */ /* 0x000fc80000010100 */
[----:B------:R-:W-:-:S06]  /*11b0*/  @!P0 FMUL.FTZ R3, R16, R3 ;  /* 0x0000000310038220 */ /* 0x000fcc0000410000 */
[----:B------:R-:W5:Y:S01]  /*11c0*/  @!P0 MUFU.RCP R3, R3 ;  /* 0x0000000300038308 */ /* 0x000f620000001000 */
[----:B------:R-:W-:Y:S01]  /*11d0*/  IMAD.MOV.U32 R16, RZ, RZ, RZ ;  /* 0x000000ffff107224 */ /* 0x000fe200078e00ff */
[----:B------:R-:W-:Y:S02]  /*11e0*/  FSETP.GEU.FTZ.AND P1, PT, R17, UR6, PT ;  /* 0x0000000611007c0b */ /* 0x000fe4000bf3e000 */
[C---:B------:R-:W-:Y:S02]  /*11f0*/  FSETP.GEU.FTZ.AND P5, PT, R18.reuse, UR6, PT ;  /* 0x0000000612007c0b */ /* 0x040fe4000bfbe000 */
[----:B------:R-:W-:Y:S02]  /*1200*/  FSETP.GT.FTZ.AND P2, PT, R18, UR7, PT ;  /* 0x0000000712007c0b */ /* 0x000fe4000bf54000 */
[C---:B------:R-:W-:Y:S02]  /*1210*/  FSETP.GEU.FTZ.AND P4, PT, R19.reuse, UR6, PT ;  /* 0x0000000613007c0b */ /* 0x040fe4000bf9e000 */
[----:B------:R-:W-:-:S02]  /*1220*/  FSETP.GT.FTZ.AND P6, PT, R19, UR7, PT ;  /* 0x0000000713007c0b */ /* 0x000fc4000bfd4000 */
[----:B------:R-:W-:Y:S01]  /*1230*/  PLOP3.LUT P5, PT, P5, P2, PT, 0x8f, 0xf8 ;  /* 0x0000000000f8781c */ /* 0x000fe20002fa5177 */
[----:B-----5:R-:W-:Y:S01]  /*1240*/  @!P0 FMUL.FTZ R16, R3, R8 ;  /* 0x0000000803108220 */ /* 0x020fe20000410000 */
[----:B------:R-:W-:Y:S02]  /*1250*/  FSETP.GT.FTZ.AND P0, PT, R17, UR7, PT ;  /* 0x0000000711007c0b */ /* 0x000fe4000bf14000 */
[----:B------:R-:W-:Y:S02]  /*1260*/  PLOP3.LUT P4, PT, P4, P6, PT, 0x8f, 0xf8 ;  /* 0x0000000000f8781c */ /* 0x000fe4000278d177 */
[----:B------:R-:W-:Y:S02]  /*1270*/  PLOP3.LUT P0, PT, P1, P0, PT, 0x8f, 0xf8 ;  /* 0x0000000000f8781c */ /* 0x000fe40000f01177 */
[C---:B----4-:R-:W-:Y:S02]  /*1280*/  FSETP.GEU.FTZ.AND P3, PT, R12.reuse, UR6, PT ;  /* 0x000000060c007c0b */ /* 0x050fe4000bf7e000 */
[----:B------:R-:W-:-:S02]  /*1290*/  FSETP.GT.FTZ.AND P1, PT, R12, UR7, PT ;  /* 0x000000070c007c0b */ /* 0x000fc4000bf34000 */
[C---:B------:R-:W-:Y:S02]  /*12a0*/  FSETP.GEU.FTZ.AND P2, PT, R13.reuse, UR6, PT ;  /* 0x000000060d007c0b */ /* 0x040fe4000bf5e000 */
[----:B------:R-:W-:Y:S02]  /*12b0*/  FSETP.GT.FTZ.AND P6, PT, R13, UR7, PT ;  /* 0x000000070d007c0b */ /* 0x000fe4000bfd4000 */
[----:B------:R-:W-:Y:S02]  /*12c0*/  PLOP3.LUT P3, PT, P3, P1, PT, 0x8f, 0xf8 ;  /* 0x0000000000f8781c */ /* 0x000fe40001f63177 */
[----:B------:R-:W-:Y:S02]  /*12d0*/  PLOP3.LUT P2, PT, P2, P6, PT, 0x8f, 0xf8 ;  /* 0x0000000000f8781c */ /* 0x000fe4000174d177 */
[C---:B------:R-:W-:Y:S02]  /*12e0*/  FSETP.GEU.FTZ.AND P1, PT, R14.reuse, UR6, PT ;  /* 0x000000060e007c0b */ /* 0x040fe4000bf3e000 */
[----:B------:R-:W-:-:S02]  /*12f0*/  FSETP.GT.FTZ.AND P6, PT, R14, UR7, PT ;  /* 0x000000070e007c0b */ /* 0x000fc4000bfd4000 */
[----:B------:R-:W-:Y:S02]  /*1300*/  P2R R3, PR, RZ, 0x1 ;  /* 0x00000001ff037803 */ /* 0x000fe40000000000 */
[----:B------:R-:W-:Y:S02]  /*1310*/  PLOP3.LUT P1, PT, P1, P6, PT, 0x8f, 0xf8 ;  /* 0x0000000000f8781c */ /* 0x000fe40000f2d177 */
[C---:B------:R-:W-:Y:S02]  /*1320*/  FSETP.GEU.FTZ.AND P6, PT, R15.reuse, UR6, PT ;  /* 0x000000060f007c0b */ /* 0x040fe4000bfde000 */
[----:B------:R-:W-:-:S04]  /*1330*/  FSETP.GT.FTZ.AND P0, PT, R15, UR7, PT ;  /* 0x000000070f007c0b */ /* 0x000fc8000bf14000 */
[----:B------:R-:W-:Y:S02]  /*1340*/  PLOP3.LUT P6, PT, P6, P0, PT, 0x8f, 0xf8 ;  /* 0x0000000000f8781c */ /* 0x000fe400037c1177 */
[----:B------:R-:W-:Y:S01]  /*1350*/  ISETP.NE.AND P0, PT, R3, RZ, PT ;  /* 0x000000ff0300720c */ /* 0x000fe20003f05270 */
[----:B------:R-:W-:-:S04]  /*1360*/  @!P5 FADD.FTZ R3, -R18, 1 ;  /* 0x3f8000001203d421 */ /* 0x000fc80000010100 */
[----:B------:R-:W-:Y:S01]  /*1370*/  @!P5 FMUL.FTZ R23, R18, R3 ;  /* 0x000000031217d220 */ /* 0x000fe20000410000 */
[----:B------:R-:W-:-:S04]  /*1380*/  @!P3 FADD.FTZ R3, -R12, 1 ;  /* 0x3f8000000c03b421 */ /* 0x000fc80000010100 */
[----:B------:R-:W-:Y:S01]  /*1390*/  @!P3 FMUL.FTZ R3, R12, R3 ;  /* 0x000000030c03b220 */ /* 0x000fe20000410000 */
[----:B------:R-:W-:-:S04]  /*13a0*/  @!P2 FADD.FTZ R12, -R13, 1 ;  /* 0x3f8000000d0ca421 */ /* 0x000fc80000010100 */
[----:B------:R-:W-:Y:S01]  /*13b0*/  @!P2 FMUL.FTZ R12, R13, R12 ;  /* 0x0000000c0d0ca220 */ /* 0x000fe20000410000 */
[C---:B------:R-:W-:Y:S01]  /*13c0*/  @!P1 FADD.FTZ R13, -R14.reuse, 1 ;  /* 0x3f8000000e0d9421 */ /* 0x040fe20000010100 */
[----:B------:R-:W-:Y:S01]  /*13d0*/  @!P0 FADD.FTZ R8, -R17, 1 ;  /* 0x3f80000011088421 */ /* 0x000fe20000010100 */
[----:B------:R-:W-:Y:S02]  /*13e0*/  @!P4 FADD.FTZ R18, -R19, 1 ;  /* 0x3f8000001312c421 */ /* 0x000fe40000010100 */
[----:B------:R-:W-:Y:S01]  /*13f0*/  @!P1 FMUL.FTZ R13, R14, R13 ;  /* 0x0000000d0e0d9220 */ /* 0x000fe20000410000 */
[----:B------:R-:W-:Y:S01]  /*1400*/  @!P6 FADD.FTZ R14, -R15, 1 ;  /* 0x3f8000000f0ee421 */ /* 0x000fe20000010100 */
[----:B------:R-:W-:Y:S01]  /*1410*/  @!P0 FMUL.FTZ R8, R17, R8 ;  /* 0x0000000811088220 */ /* 0x000fe20000410000 */
[----:B------:R-:W-:Y:S02]  /*1420*/  @!P4 FMUL.FTZ R18, R19, R18 ;  /* 0x000000121312c220 */ /* 0x000fe40000410000 */
[----:B------:R-:W-:Y:S01]  /*1430*/  @!P6 FMUL.FTZ R14, R15, R14 ;  /* 0x0000000e0f0ee220 */ /* 0x000fe20000410000 */
[----:B------:R-:W-:Y:S08]  /*1440*/  @!P5 MUFU.RCP R23, R23 ;  /* 0x000000170017d308 */ /* 0x000ff00000001000 */
[----:B------:R-:W0:Y:S08]  /*1450*/  @!P0 MUFU.RCP R8, R8 ;  /* 0x0000000800088308 */ /* 0x000e300000001000 */
[----:B------:R1:W2:Y:S08]  /*1460*/  @!P4 MUFU.RCP R22, R18 ;  /* 0x000000120016c308 */ /* 0x0002b00000001000 */
[----:B------:R-:W3:Y:S08]  /*1470*/  @!P3 MUFU.RCP R3, R3 ;  /* 0x000000030003b308 */ /* 0x000ef00000001000 */
[----:B------:R-:W4:Y:S08]  /*1480*/  @!P2 MUFU.RCP R12, R12 ;  /* 0x0000000c000ca308 */ /* 0x000f300000001000 */
[----:B------:R-:W5:Y:S08]  /*1490*/  @!P1 MUFU.RCP R13, R13 ;  /* 0x0000000d000d9308 */ /* 0x000f700000001000 */
[----:B------:R-:W5:Y:S01]  /*14a0*/  @!P6 MUFU.RCP R14, R14 ;  /* 0x0000000e000ee308 */ /* 0x000f620000001000 */
[----:B-1----:R-:W-:Y:S01]  /*14b0*/  CS2R R18, SRZ ;  /* 0x0000000000127805 */ /* 0x002fe2000001ff00 */
[----:B------:R-:W-:-:S02]  /*14c0*/  HFMA2 R17, -RZ, RZ, 0, 0 ;  /* 0x00000000ff117431 */ /* 0x000fc400000001ff */
[----:B0-----:R-:W-:Y:S01]  /*14d0*/  @!P0 FMUL.FTZ R17, R9, R8 ;  /* 0x0000000809118220 */ /* 0x001fe20000410000 */
[----:B------:R-:W-:Y:S01]  /*14e0*/  @!P5 FMUL.FTZ R18, R23, R10 ;  /* 0x0000000a1712d220 */ /* 0x000fe20000410000 */
[----:B--2---:R-:W-:Y:S01]  /*14f0*/  @!P4 FMUL.FTZ R19, R22, R11 ;  /* 0x0000000b1613c220 */ /* 0x004fe20000410000 */
[----:B------:R-:W-:Y:S02]  /*1500*/  CS2R R8, SRZ ;  /* 0x0000000000087805 */ /* 0x000fe4000001ff00 */
[----:B------:R-:W-:Y:S01]  /*1510*/  CS2R R10, SRZ ;  /* 0x00000000000a7805 */ /* 0x000fe2000001ff00 */
[----:B---3--:R-:W-:Y:S01]  /*1520*/  @!P3 FMUL.FTZ R8, R4, R3 ;  /* 0x000000030408b220 */ /* 0x008fe20000410000 */
[----:B----4-:R-:W-:Y:S01]  /*1530*/  @!P2 FMUL.FTZ R9, R5, R12 ;  /* 0x0000000c0509a220 */ /* 0x010fe20000410000 */
[----:B-----5:R-:W-:Y:S01]  /*1540*/  @!P1 FMUL.FTZ R10, R6, R13 ;  /* 0x0000000d060a9220 */ /* 0x020fe20000410000 */
[----:B------:R-:W-:Y:S01]  /*1550*/  STG.E.128 desc[UR4][R20.64], R16 ;  /* 0x0000001014007986 */ /* 0x000fe2000c101d04 */
[----:B------:R-:W-:-:S05]  /*1560*/  @!P6 FMUL.FTZ R11, R7, R14 ;  /* 0x0000000e070be220 */ /* 0x000fca0000410000 */
[----:B------:R-:W-:Y:S01]  /*1570*/  STG.E.128 desc[UR4][R20.64+0x800], R8 ;  /* 0x0008000814007986 */ /* 0x000fe2000c101d04 */
[----:B------:R-:W-:Y:S05]  /*1580*/  EXIT ;  /* 0x000000000000794d */ /* 0x000fea0003800000 */
.L_x_7915:
        /* <DEDUP_REMOVED lines=15> */
.L_x_14223:


//--------------------- .text._ZN2at6native29vectorized_elementwise_kernelILi8EZZZNS0_26logit_backward_kernel_cudaERNS_18TensorIteratorBaseERKN3c106ScalarEENKUlvE_clEvENKUlvE0_clEvEUlffE0_St5arrayIPcLm3EEEEviT0_T1_ --------------------------
	.section	.text._ZN2at6native29vectorized_elementwise_kernelILi8EZZZNS0_26logit_backward_kernel_cudaERNS_18TensorIteratorBaseERKN3c106ScalarEENKUlvE_clEvENKUlvE0_clEvEUlffE0_St5arrayIPcLm3EEEEviT0_T1_,"ax",@progbits
	.align	128
        .global         _ZN2at6native29vectorized_elementwise_kernelILi8EZZZNS0_26logit_backward_kernel_cudaERNS_18TensorIteratorBaseERKN3c106ScalarEENKUlvE_clEvENKUlvE0_clEvEUlffE0_St5arrayIPcLm3EEEEviT0_T1_
        .type           _ZN2at6native29vectorized_elementwise_kernelILi8EZZZNS0_26logit_backward_kernel_cudaERNS_18TensorIteratorBaseERKN3c106ScalarEENKUlvE_clEvENKUlvE0_clEvEUlffE0_St5arrayIPcLm3EEEEviT0_T1_,@function
        .size           _ZN2at6native29vectorized_elementwise_kernelILi8EZZZNS0_26logit_backward_kernel_cudaERNS_18TensorIteratorBaseERKN3c106ScalarEENKUlvE_clEvENKUlvE0_clEvEUlffE0_St5arrayIPcLm3EEEEviT0_T1_,(.L_x_14224 - _ZN2at6native29vectorized_elementwise_kernelILi8EZZZNS0_26logit_backward_kernel_cudaERNS_18TensorIteratorBaseERKN3c106ScalarEENKUlvE_clEvENKUlvE0_clEvEUlffE0_St5arrayIPcLm3EEEEviT0_T1_)
        .other          _ZN2at6native29vectorized_elementwise_kernelILi8EZZZNS0_26logit_backward_kernel_cudaERNS_18TensorIteratorBaseERKN3c106ScalarEENKUlvE_clEvENKUlvE0_clEvEUlffE0_St5arrayIPcLm3EEEEviT0_T1_,@"STO_CUDA_ENTRY STV_DEFAULT"
_ZN2at6native29vectorized_elementwise_kernelILi8EZZZNS0_26logit_backward_kernel_cudaERNS_18TensorIteratorBaseERKN3c106ScalarEENKUlvE_clEvENKUlvE0_clEvEUlffE0_St5arrayIPcLm3EEEEviT0_T1_:
.text._ZN2at6native29vectorized_elementwise_kernelILi8EZZZNS0_26logit_backward_kernel_cudaERNS_18TensorIteratorBaseERKN3c106ScalarEENKUlvE_clEvENKUlvE0_clEvEUlffE0_St5arrayIPcLm3EEEEviT0_T1_:
[----:B------:R-:W-:Y:S01]  /*0000*/  LDC R1, c[0x0][0x37c] ;  /* 0x0000df00ff017b82 */ /* 0x000fe20000000800 */
[----:B------:R-:W-:Y:S05]  /*0010*/  EXIT ;  /* 0x000000000000794d */ /* 0x000fea0003800000 */
.L_x_7916:
        /* <DEDUP_REMOVED lines=14> */
.L_x_14224:


//--------------------- .text._ZN2at6native18elementwise_kernelILi128ELi4EZNS0_15gpu_kernel_implIZZZNS0_26logit_backward_kernel_cudaERNS_18TensorIteratorBaseERKN3c106ScalarEENKUlvE_clEvENKUlvE0_clEvEUlffE_EEvS4_RKT_EUliE_EEviT1_ --------------------------
	.section	.text._ZN2at6native18elementwise_kernelILi128ELi4EZNS0_15gpu_kernel_implIZZZNS0_26logit_backward_kernel_cudaERNS_18TensorIteratorBaseERKN3c106ScalarEENKUlvE_clEvENKUlvE0_clEvEUlffE_EEvS4_RKT_EUliE_EEviT1_,"ax",@progbits
	.align	128
        .global         _ZN2at6native18elementwise_kernelILi128ELi4EZNS0_15gpu_kernel_implIZZZNS0_26logit_backward_kernel_cudaERNS_18TensorIteratorBaseERKN3c106ScalarEENKUlvE_clEvENKUlvE0_clEvEUlffE_EEvS4_RKT_EUliE_EEviT1_
        .type           _ZN2at6native18elementwise_kernelILi128ELi4EZNS0_15gpu_kernel_implIZZZNS0_26logit_backward_kernel_cudaERNS_18TensorIteratorBaseERKN3c106ScalarEENKUlvE_clEvENKUlvE0_clEvEUlffE_EEvS4_RKT_EUliE_EEviT1_,@function
        .size           _ZN2at6native18elementwise_kernelILi128ELi4EZNS0_15gpu_kernel_implIZZZNS0_26logit_backward_kernel_cudaERNS_18TensorIteratorBaseERKN3c106ScalarEENKUlvE_clEvENKUlvE0_clEvEUlffE_EEvS4_RKT_EUliE_EEviT1_,(.L_x_14225 - _ZN2at6native18elementwise_kernelILi128ELi4EZNS0_15gpu_kernel_implIZZZNS0_26logit_backward_kernel_cudaERNS_18TensorIteratorBaseERKN3c106ScalarEENKUlvE_clEvENKUlvE0_clEvEUlffE_EEvS4_RKT_EUliE_EEviT1_)
        .other          _ZN2at6native18elementwise_kernelILi128ELi4EZNS0_15gpu_kernel_implIZZZNS0_26logit_backward_kernel_cudaERNS_18TensorIteratorBaseERKN3c106ScalarEENKUlvE_clEvENKUlvE0_clEvEUlffE_EEvS4_RKT_EUliE_EEviT1_,@"STO_CUDA_ENTRY STV_DEFAULT"
_ZN2at6native18elementwise_kernelILi128ELi4EZNS0_15gpu_kernel_implIZZZNS0_26logit_backward_kernel_cudaERNS_18TensorIteratorBaseERKN3c106ScalarEENKUlvE_clEvENKUlvE0_clEvEUlffE_EEvS4_RKT_EUliE_EEviT1_:
.text._ZN2at6native18elementwise_kernelILi128ELi4EZNS0_15gpu_kernel_implIZZZNS0_26logit_backward_kernel_cudaERNS_18TensorIteratorBaseERKN3c106ScalarEENKUlvE_clEvENKUlvE0_clEvEUlffE_EEvS4_RKT_EUliE_EEviT1_:
        /* <DEDUP_REMOVED lines=371> */
.L_x_7919:
        /* <DEDUP_REMOVED lines=18> */
.L_x_7924:
[----:B------:R-:W2:Y:S02]  /*1850*/  LDG.E.U8 R2, desc[UR36][R2.64] ;  /* 0x0000002402027981 */ /* 0x000ea4000c1e1100 */
[----:B--2---:R-:W-:Y:S01]  /*1860*/  I2FP.F32.U32 R19, R2 ;  /* 0x0000000200137245 */ /* 0x004fe20000201000 */
[----:B------:R-:W-:Y:S06]  /*1870*/  BRA `(.L_x_7926) ;  /* 0x0000000c00447947 */ /* 0x000fec0003800000 */
.L_x_7923:
        /* <DEDUP_REMOVED lines=9> */
.L_x_7928:
[----:B------:R-:W2:Y:S02]  /*1910*/  LDG.E R2, desc[UR36][R2.64] ;  /* 0x0000002402027981 */ /* 0x000ea4000c1e1900 */
[----:B--2---:R-:W-:Y:S01]  /*1920*/  I2FP.F32.S32 R19, R2 ;  /* 0x0000000200137245 */ /* 0x004fe20000201400 */
[----:B------:R-:W-:Y:S06]  /*1930*/  BRA `(.L_x_7926) ;  /* 0x0000000c00147947 */ /* 0x000fec0003800000 */
.L_x_7927:
[----:B------:R-:W2:Y:S02]  /*1940*/  LDG.E.U16 R2, desc[UR36][R2.64] ;  /* 0x0000002402027981 */ /* 0x000ea4000c1e1500 */
[----:B--2---:R2:W3:Y:S01]  /*1950*/  I2F.S16 R19, R2 ;  /* 0x0000000200137306 */ /* 0x0044e20000101400 */
[----:B------:R-:W-:Y:S05]  /*1960*/  BRA `(.L_x_7926) ;  /* 0x0000000c00087947 */ /* 0x000fea0003800000 */
.L_x_7922:
        /* <DEDUP_REMOVED lines=8> */
.L_x_7930:
[----:B------:R-:W2:Y:S02]  /*19f0*/  LDG.E.U16 R2, desc[UR36][R2.64] ;  /* 0x0000002402027981 */ /* 0x000ea4000c1e1500 */
[----:B--2---:R-:W-:Y:S01]  /*1a00*/  HADD2.F32 R19, -RZ, R2.H0_H0 ;  /* 0x20000002ff137230 */ /* 0x004fe20000004100 */
[----:B------:R-:W-:Y:S06]  /*1a10*/  BRA `(.L_x_7926) ;  /* 0x0000000800dc7947 */ /* 0x000fec0003800000 */
.L_x_7929:
        /* <DEDUP_REMOVED lines=8> */
.L_x_7932:
[----:B------:R-:W2:Y:S02]  /*1aa0*/  LDG.E.U16 R2, desc[UR36][R2.64] ;  /* 0x0000002402027981 */ /* 0x000ea4000c1e1500 */
[----:B--2---:R-:W-:Y:S01]  /*1ab0*/  HADD2.F32 R19, -RZ, R2.H0_H0 ;  /* 0x20000002ff137230 */ /* 0x004fe20000004100 */
[----:B------:R-:W-:Y:S06]  /*1ac0*/  BRA `(.L_x_7926) ;  /* 0x0000000800b07947 */ /* 0x000fec0003800000 */
.L_x_7931:
        /* <DEDUP_REMOVED lines=11> */
.L_x_7921:
        /* <DEDUP_REMOVED lines=12> */
.L_x_7935:
        /* <DEDUP_REMOVED lines=11> */
.L_x_7934:
        /* <DEDUP_REMOVED lines=25> */
.L_x_7937:
        /* <DEDUP_REMOVED lines=12> */
.L_x_7936:
[----:B------:R-:W2:Y:S02]  /*1f40*/  LDG.E.U16 R2, desc[UR36][R2.64] ;  /* 0x0000002402027981 */ /* 0x000ea4000c1e1500 */
[----:B--2---:R-:W-:Y:S01]  /*1f50*/  SHF.L.U32 R19, R2, 0x10, RZ ;  /* 0x0000001002137819 */ /* 0x004fe200000006ff */
[----:B------:R-:W-:Y:S06]  /*1f60*/  BRA `(.L_x_7926) ;  /* 0x0000000400887947 */ /* 0x000fec0003800000 */
.L_x_7933:
        /* <DEDUP_REMOVED lines=11> */
.L_x_7940:
        /* <DEDUP_REMOVED lines=20> */
.L_x_7942:
[----:B------:R-:W-:Y:S05]  /*2160*/  BSYNC.RECONVERGENT B0 ;  /* 0x0000000000007941 */ /* 0x000fea0003800200 */
.L_x_7941:
[----:B------:R-:W-:Y:S01]  /*2170*/  IMAD.SHL.U32 R0, R0, 0x100000, RZ ;  /* 0x0010000000007824 */ /* 0x000fe200078e00ff */
[----:B------:R-:W-:-:S04]  /*2180*/  LEA R2, R2, 0x3b800000, 0x17 ;  /* 0x3b80000002027811 */ /* 0x000fc800078eb8ff */
[----:B------:R-:W-:Y:S01]  /*2190*/  LOP3.LUT R19, R2, R0, R19, 0xfe, !PT ;  /* 0x0000000002137212 */ /* 0x000fe200078efe13 */
[----:B------:R-:W-:Y:S06]  /*21a0*/  BRA `(.L_x_7926) ;  /* 0x0000000000f87947 */ /* 0x000fec0003800000 */
.L_x_7939:
        /* <DEDUP_REMOVED lines=20> */
.L_x_7944:
[----:B------:R-:W-:Y:S05]  /*22f0*/  BSYNC.RECONVERGENT B0 ;  /* 0x0000000000007941 */ /* 0x000fea0003800200 */
.L_x_7943:
[----:B------:R-:W-:Y:S01]  /*2300*/  IMAD.SHL.U32 R0, R0, 0x200000, RZ ;  /* 0x0020000000007824 */ /* 0x000fe200078e00ff */
[----:B------:R-:W-:-:S04]  /*2310*/  LEA R2, R2, 0x37800000, 0x17 ;  /* 0x3780000002027811 */ /* 0x000fc800078eb8ff */
[----:B------:R-:W-:Y:S01]  /*2320*/  LOP3.LUT R19, R2, R0, R19, 0xfe, !PT ;  /* 0x0000000002137212 */ /* 0x000fe200078efe13 */
[----:B------:R-:W-:Y:S06]  /*2330*/  BRA `(.L_x_7926) ;  /* 0x0000000000947947 */ /* 0x000fec0003800000 */
.L_x_7938:
[----:B------:R-:W-:-:S09]  /*2340*/  UISETP.NE.AND UP0, UPT, UR4, 0x1c, UPT ;  /* 0x0000001c0400788c */ /* 0x000fd2000bf05270 */
[----:B------:R-:W-:Y:S05]  /*2350*/  BRA.U !UP0, `(.L_x_7945) ;  /* 0x0000000108847547 */ /* 0x000fea000b800000 */
[----:B------:R-:W-:-:S09]  /*2360*/  UISETP.NE.AND UP0, UPT, UR4, 0x1d, UPT ;  /* 0x0000001d0400788c */ /* 0x000fd2000bf05270 */
[----:B------:R-:W-:Y:S05]  /*2370*/  BRA.U !UP0, `(.L_x_7946) ;  /* 0x0000000108707547 */ /* 0x000fea000b800000 */
[----:B------:R-:W-:-:S09]  /*2380*/  UISETP.NE.AND UP0, UPT, UR4, 0x2c, UPT ;  /* 0x0000002c0400788c */ /* 0x000fd2000bf05270 */
[----:B------:R-:W-:Y:S05]  /*2390*/  BRA.U !UP0, `(.L_x_7947) ;  /* 0x0000000108487547 */ /* 0x000fea000b800000 */
.L_x_7925:
        /* <DEDUP_REMOVED lines=16> */
.L_x_7948:
[----:B------:R-:W-:Y:S01]  /*24a0*/  IMAD.MOV.U32 R19, RZ, RZ, RZ ;  /* 0x000000ffff137224 */ /* 0x000fe200078e00ff */
[----:B------:R-:W-:Y:S06]  /*24b0*/  BRA `(.L_x_7926) ;  /* 0x0000000000347947 */ /* 0x000fec0003800000 */
.L_x_7947:
        /* <DEDUP_REMOVED lines=8> */
.L_x_7946:
[----:B------:R-:W2:Y:S02]  /*2540*/  LDG.E.64 R2, desc[UR36][R2.64] ;  /* 0x0000002402027981 */ /* 0x000ea4000c1e1b00 */
[----:B--2---:R0:W1:Y:S02]  /*2550*/  I2F.U64 R19, R2 ;  /* 0x0000000200137312 */ /* 0x0040640000301000 */
[----:B01----:R-:W-:Y:S05]  /*2560*/  BRA `(.L_x_7926) ;  /* 0x0000000000087947 */ /* 0x003fea0003800000 */
.L_x_7945:
[----:B------:R-:W2:Y:S02]  /*2570*/  LDG.E R2, desc[UR36][R2.64] ;  /* 0x0000002402027981 */ /* 0x000ea4000c1e1900 */
[----:B--2---:R-:W-:-:S07]  /*2580*/  I2FP.F32.U32 R19, R2 ;  /* 0x0000000200137245 */ /* 0x004fce0000201000 */
.L_x_7926:
[----:B------:R-:W-:Y:S05]  /*2590*/  BSYNC.RECONVERGENT B6 ;  /* 0x0000000000067941 */ /* 0x000fea0003800200 */
.L_x_7920:
        /* <DEDUP_REMOVED lines=18> */
.L_x_7953:
[----:B------:R-:W2:Y:S02]  /*26c0*/  LDG.E.U8 R0, desc[UR36][R2.64] ;  /* 0x0000002402007981 */ /* 0x000ea4000c1e1100 */
[----:B--2---:R-:W-:Y:S01]  /*26d0*/  I2FP.F32.U32 R0, R0 ;  /* 0x0000000000007245 */ /* 0x004fe20000201000 */
[----:B------:R-:W-:Y:S06]  /*26e0*/  BRA `(.L_x_7955) ;  /* 0x0000000c00447947 */ /* 0x000fec0003800000 */
.L_x_7952:
        /* <DEDUP_REMOVED lines=9> */
.L_x_7957:
[----:B------:R-:W2:Y:S02]  /*2780*/  LDG.E R0, desc[UR36][R2.64] ;  /* 0x0000002402007981 */ /* 0x000ea4000c1e1900 */
[----:B--2---:R-:W-:Y:S01]  /*2790*/  I2FP.F32.S32 R0, R0 ;  /* 0x0000000000007245 */ /* 0x004fe20000201400 */
[----:B------:R-:W-:Y:S06]  /*27a0*/  BRA `(.L_x_7955) ;  /* 0x0000000c00147947 */ /* 0x000fec0003800000 */
.L_x_7956:
[----:B------:R-:W2:Y:S02]  /*27b0*/  LDG.E.U16 R0, desc[UR36][R2.64] ;  /* 0x0000002402007981 */ /* 0x000ea4000c1e1500 */
[----:B--2---:R-:W2:Y:S01]  /*27c0*/  I2F.S16 R0, R0 ;  /* 0x0000000000007306 */ /* 0x004ea20000101400 */
[----:B------:R-:W-:Y:S05]  /*27d0*/  BRA `(.L_x_7955) ;  /* 0x0000000c00087947 */ /* 0x000fea0003800000 */
.L_x_7951:
        /* <DEDUP_REMOVED lines=8> */
.L_x_7959:
[----:B------:R-:W2:Y:S02]  /*2860*/  LDG.E.U16 R0, desc[UR36][R2.64] ;  /* 0x0000002402007981 */ /* 0x000ea4000c1e1500 */
[----:B--2---:R-:W-:Y:S01]  /*2870*/  HADD2.F32 R0, -RZ, R0.H0_H0 ;  /* 0x20000000ff007230 */ /* 0x004fe20000004100 */
[----:B------:R-:W-:Y:S06]  /*2880*/  BRA `(.L_x_7955) ;  /* 0x0000000800dc7947 */ /* 0x000fec0003800000 */
.L_x_7958:
        /* <DEDUP_REMOVED lines=8> */
.L_x_7961:
[----:B------:R-:W2:Y:S02]  /*2910*/  LDG.E.U16 R0, desc[UR36][R2.64] ;  /* 0x0000002402007981 */ /* 0x000ea4000c1e1500 */
[----:B--2---:R-:W-:Y:S01]  /*2920*/  HADD2.F32 R0, -RZ, R0.H0_H0 ;  /* 0x20000000ff007230 */ /* 0x004fe20000004100 */
[----:B------:R-:W-:Y:S06]  /*2930*/  BRA `(.L_x_7955) ;  /* 0x0000000800b07947 */ /* 0x000fec0003800000 */
.L_x_7960:
        /* <DEDUP_REMOVED lines=11> */
.L_x_7950:
        /* <DEDUP_REMOVED lines=12> */
.L_x_7964:
        /* <DEDUP_REMOVED lines=11> */
.L_x_7963:
        /* <DEDUP_REMOVED lines=25> */
.L_x_7966:
        /* <DEDUP_REMOVED lines=12> */
.L_x_7965:
[----:B------:R-:W2:Y:S02]  /*2db0*/  LDG.E.U16 R0, desc[UR36][R2.64] ;  /* 0x0000002402007981 */ /* 0x000ea4000c1e1500 */
[----:B--2---:R-:W-:Y:S01]  /*2dc0*/  IMAD.U32 R0, R0, 0x10000, RZ ;  /* 0x0001000000007824 */ /* 0x004fe200078e00ff */
[----:B------:R-:W-:Y:S06]  /*2dd0*/  BRA `(.L_x_7955) ;  /* 0x0000000400887947 */ /* 0x000fec0003800000 */
.L_x_7962:
        /* <DEDUP_REMOVED lines=11> */
.L_x_7969:
        /* <DEDUP_REMOVED lines=20> */
.L_x_7971:
[----:B------:R-:W-:Y:S05]  /*2fd0*/  BSYNC.RECONVERGENT B0 ;  /* 0x0000000000007941 */ /* 0x000fea0003800200 */
.L_x_7970:
[----:B------:R-:W-:Y:S02]  /*2fe0*/  SHF.L.U32 R0, R0, 0x14, RZ ;  /* 0x0000001400007819 */ /* 0x000fe400000006ff */
[----:B------:R-:W-:-:S04]  /*2ff0*/  LEA R2, R2, 0x3b800000, 0x17 ;  /* 0x3b80000002027811 */ /* 0x000fc800078eb8ff */
[----:B------:R-:W-:Y:S01]  /*3000*/  LOP3.LUT R0, R2, R0, R7, 0xfe, !PT ;  /* 0x0000000002007212 */ /* 0x000fe200078efe07 */
[----:B------:R-:W-:Y:S06]  /*3010*/  BRA `(.L_x_7955) ;  /* 0x0000000000f87947 */ /* 0x000fec0003800000 */
.L_x_7968:
        /* <DEDUP_REMOVED lines=20> */
.L_x_7973:
[----:B------:R-:W-:Y:S05]  /*3160*/  BSYNC.RECONVERGENT B0 ;  /* 0x0000000000007941 */ /* 0x000fea0003800200 */
.L_x_7972:
[----:B------:R-:W-:Y:S01]  /*3170*/  IMAD.SHL.U32 R0, R0, 0x200000, RZ ;  /* 0x0020000000007824 */ /* 0x000fe200078e00ff */
[----:B------:R-:W-:-:S04]  /*3180*/  LEA R2, R2, 0x37800000, 0x17 ;  /* 0x3780000002027811 */ /* 0x000fc800078eb8ff */
[----:B------:R-:W-:Y:S01]  /*3190*/  LOP3.LUT R0, R2, R0, R7, 0xfe, !PT ;  /* 0x0000000002007212 */ /* 0x000fe200078efe07 */
[----:B------:R-:W-:Y:S06]  /*31a0*/  BRA `(.L_x_7955) ;  /* 0x0000000000947947 */ /* 0x000fec0003800000 */
.L_x_7967:
[----:B------:R-:W-:-:S09]  /*31b0*/  UISETP.NE.AND UP0, UPT, UR4, 0x1c, UPT ;  /* 0x0000001c0400788c */ /* 0x000fd2000bf05270 */
[----:B------:R-:W-:Y:S05]  /*31c0*/  BRA.U !UP0, `(.L_x_7974) ;  /* 0x0000000108847547 */ /* 0x000fea000b800000 */
[----:B------:R-:W-:-:S09]  /*31d0*/  UISETP.NE.AND UP0, UPT, UR4, 0x1d, UPT ;  /* 0x0000001d0400788c */ /* 0x000fd2000bf05270 */
[----:B------:R-:W-:Y:S05]  /*31e0*/  BRA.U !UP0, `(.L_x_7975) ;  /* 0x0000000108707547 */ /* 0x000fea000b800000 */
[----:B------:R-:W-:-:S09]  /*31f0*/  UISETP.NE.AND UP0, UPT, UR4, 0x2c, UPT ;  /* 0x0000002c0400788c */ /* 0x000fd2000bf05270 */
[----:B------:R-:W-:Y:S05]  /*3200*/  BRA.U !UP0, `(.L_x_7976) ;  /* 0x0000000108487547 */ /* 0x000fea000b800000 */
.L_x_7954:
        /* <DEDUP_REMOVED lines=16> */
.L_x_7977:
[----:B------:R-:W-:Y:S01]  /*3310*/  MOV R0, RZ ;  /* 0x000000ff00007202 */ /* 0x000fe20000000f00 */
[----:B------:R-:W-:Y:S06]  /*3320*/  BRA `(.L_x_7955) ;  /* 0x0000000000347947 */ /* 0x000fec0003800000 */
.L_x_7976:
        /* <DEDUP_REMOVED lines=8> */
.L_x_7975:
[----:B------:R-:W2:Y:S02]  /*33b0*/  LDG.E.64 R2, desc[UR36][R2.64] ;  /* 0x0000002402027981 */ /* 0x000ea4000c1e1b00 */
[----:B--2---:R0:W1:Y:S02]  /*33c0*/  I2F.U64 R0, R2 ;  /* 0x0000000200007312 */ /* 0x0040640000301000 */
[----:B01----:R-:W-:Y:S05]  /*33d0*/  BRA `(.L_x_7955) ;  /* 0x0000000000087947 */ /* 0x003fea0003800000 */
.L_x_7974:
[----:B------:R-:W2:Y:S02]  /*33e0*/  LDG.E R0, desc[UR36][R2.64] ;  /* 0x0000002402007981 */ /* 0x000ea4000c1e1900 */
[----:B--2---:R-:W-:-:S07]  /*33f0*/  I2FP.F32.U32 R0, R0 ;  /* 0x0000000000007245 */ /* 0x004fce0000201000 */
.L_x_7955:
[----:B------:R-:W-:Y:S05]  /*3400*/  BSYNC.RECONVERGENT B6 ;  /* 0x0000000000067941 */ /* 0x000fea0003800200 */
.L_x_7949:
[C---:B0-2--5:R-:W-:Y:S01]  /*3410*/  FSETP.GEU.FTZ.AND P1, PT, R0.reuse, RZ, PT ;  /* 0x000000ff0000720b */ /* 0x065fe20003f3e000 */
[----:B------:R-:W4:Y:S01]  /*3420*/  LDCU.64 UR6, c[0x0][0x5e8] ;  /* 0x0000bd00ff0677ac */ /* 0x000f220008000a00 */
[----:B------:R-:W-:Y:S01]  /*3430*/  FSETP.GT.FTZ.AND P0, PT, R0, 1, PT ;  /* 0x3f8000000000780b */ /* 0x000fe20003f14000 */
[----:B------:R-:W-:Y:S01]  /*3440*/  IMAD.MOV.U32 R4, RZ, RZ, 0x7fc00000 ;  /* 0x7fc00000ff047424 */ /* 0x000fe200078e00ff */
[----:B------:R-:W-:Y:S02]  /*3450*/  UPRMT UR4, UR43, 0x9910, URZ ;  /* 0x000099102b047896 */ /* 0x000fe400080000ff */
[----:B------:R-:W-:Y:S02]  /*3460*/  PLOP3.LUT P0, PT, P1, P0, PT, 0x8f, 0xf8 ;  /* 0x0000000000f8781c */ /* 0x000fe40000f01177 */
[----:B------:R-:W-:-:S11]  /*3470*/  UISETP.GT.AND UP0, UPT, UR4, 0x9, UPT ;  /* 0x000000090400788c */ /* 0x000fd6000bf04270 */
[----:B-1----:R-:W-:Y:S01]  /*3480*/  @!P0 FADD.FTZ R3, -R0, 1 ;  /* 0x3f80000000038421 */ /* 0x002fe20000010100 */
[----:B----4-:R-:W-:-:S03]  /*3490*/  IADD3 R2, P1, PT, R16, UR6, RZ ;  /* 0x0000000610027c10 */ /* 0x010fc6000ff3e0ff */
[----:B------:R-:W-:Y:S02]  /*34a0*/  @!P0 FMUL.FTZ R0, R3, R0 ;  /* 0x0000000003008220 */ /* 0x000fe40000410000 */
[----:B------:R-:W-:-:S04]  /*34b0*/  IMAD.X R3, RZ, RZ, UR7, P1 ;  /* 0x00000007ff037e24 */ /* 0x000fc800088e06ff */
        /* <DEDUP_REMOVED lines=14> */
.L_x_7981:
[----:B------:R-:W0:Y:S02]  /*35a0*/  F2I.S64.TRUNC R4, R4 ;  /* 0x0000000400047311 */ /* 0x000e24000020d900 */
[----:B0-----:R-:W-:-:S05]  /*35b0*/  MOV R7, R4 ;  /* 0x0000000400077202 */ /* 0x001fca0000000f00 */
[----:B------:R0:W-:Y:S01]  /*35c0*/  STG.E.U8 desc[UR36][R2.64], R7 ;  /* 0x0000000702007986 */ /* 0x0001e2000c101124 */
[----:B------:R-:W-:Y:S05]  /*35d0*/  BRA `(.L_x_7983) ;  /* 0x0000000c002c7947 */ /* 0x000fea0003800000 */
.L_x_7980:
        /* <DEDUP_REMOVED lines=9> */
.L_x_7985:
[----:B------:R-:W0:Y:S02]  /*3670*/  F2I.FTZ.TRUNC.NTZ R5, R4 ;  /* 0x0000000400057305 */ /* 0x000e24000021f100 */
[----:B0-----:R0:W-:Y:S01]  /*3680*/  STG.E desc[UR36][R2.64], R5 ;  /* 0x0000000502007986 */ /* 0x0011e2000c101924 */
[----:B------:R-:W-:Y:S05]  /*3690*/  BRA `(.L_x_7983) ;  /* 0x0000000800fc7947 */ /* 0x000fea0003800000 */
.L_x_7984:
[----:B------:R-:W0:Y:S02]  /*36a0*/  F2I.FTZ.TRUNC.NTZ R5, R4 ;  /* 0x0000000400057305 */ /* 0x000e24000021f100 */
[----:B0-----:R0:W-:Y:S01]  /*36b0*/  STG.E.U16 desc[UR36][R2.64], R5 ;  /* 0x0000000502007986 */ /* 0x0011e2000c101524 */
[----:B------:R-:W-:Y:S05]  /*36c0*/  BRA `(.L_x_7983) ;  /* 0x0000000800f07947 */ /* 0x000fea0003800000 */
.L_x_7979:
        /* <DEDUP_REMOVED lines=8> */
.L_x_7987:
[----:B------:R-:W-:-:S05]  /*3750*/  F2FP.F16.F32.PACK_AB R4, RZ, R4 ;  /* 0x00000004ff04723e */ /* 0x000fca00000000ff */
[----:B------:R0:W-:Y:S01]  /*3760*/  STG.E.U16 desc[UR36][R2.64], R4 ;  /* 0x0000000402007986 */ /* 0x0001e2000c101524 */
[----:B------:R-:W-:Y:S05]  /*3770*/  BRA `(.L_x_7983) ;  /* 0x0000000800c47947 */ /* 0x000fea0003800000 */
.L_x_7986:
        /* <DEDUP_REMOVED lines=9> */
.L_x_7989:
[----:B------:R-:W-:-:S04]  /*3810*/  F2FP.F16.F32.PACK_AB R5, RZ, R4 ;  /* 0x00000004ff05723e */ /* 0x000fc800000000ff */
[----:B------:R-:W-:-:S05]  /*3820*/  PRMT R5, R5, 0x5410, RZ ;  /* 0x0000541005057816 */ /* 0x000fca00000000ff */
[----:B------:R2:W-:Y:S01]  /*3830*/  STG.E desc[UR36][R2.64], R5 ;  /* 0x0000000502007986 */ /* 0x0005e2000c101924 */
[----:B------:R-:W-:Y:S05]  /*3840*/  BRA `(.L_x_7983) ;  /* 0x0000000800907947 */ /* 0x000fea0003800000 */
.L_x_7988:
[----:B------:R-:W-:-:S06]  /*3850*/  FMUL.FTZ R4, R4, 1 ;  /* 0x3f80000004047820 */ /* 0x000fcc0000410000 */
[----:B------:R-:W0:Y:S02]  /*3860*/  F2F.F64.F32 R4, R4 ;  /* 0x0000000400047310 */ /* 0x000e240000201800 */
[----:B0-----:R4:W-:Y:S01]  /*3870*/  STG.E.64 desc[UR36][R2.64], R4 ;  /* 0x0000000402007986 */ /* 0x0019e2000c101b24 */
[----:B------:R-:W-:Y:S05]  /*3880*/  BRA `(.L_x_7983) ;  /* 0x0000000800807947 */ /* 0x000fea0003800000 */
.L_x_7978:
        /* <DEDUP_REMOVED lines=12> */
.L_x_7992:
[----:B------:R-:W-:Y:S01]  /*3950*/  FMUL.FTZ R4, R4, 1 ;  /* 0x3f80000004047820 */ /* 0x000fe20000410000 */
[----:B------:R-:W-:-:S05]  /*3960*/  CS2R R6, SRZ ;  /* 0x0000000000067805 */ /* 0x000fca000001ff00 */
[----:B------:R-:W0:Y:S02]  /*3970*/  F2F.F64.F32 R4, R4 ;  /* 0x0000000400047310 */ /* 0x000e240000201800 */
[----:B0-----:R0:W-:Y:S01]  /*3980*/  STG.E.128 desc[UR36][R2.64], R4 ;  /* 0x0000000402007986 */ /* 0x0011e2000c101d24 */
[----:B------:R-:W-:Y:S05]  /*3990*/  BRA `(.L_x_7983) ;  /* 0x00000008003c7947 */ /* 0x000fea0003800000 */
.L_x_7991:
        /* <DEDUP_REMOVED lines=18> */
.L_x_7996:
[----:B------:R-:W-:Y:S05]  /*3ac0*/  BSYNC.RECONVERGENT B0 ;  /* 0x0000000000007941 */ /* 0x000fea0003800200 */
.L_x_7995:
[----:B------:R-:W-:-:S05]  /*3ad0*/  LOP3.LUT R7, R0, 0x80, R7, 0xf8, !PT ;  /* 0x0000008000077812 */ /* 0x000fca00078ef807 */
[----:B------:R0:W-:Y:S01]  /*3ae0*/  STG.E.U8 desc[UR36][R2.64], R7 ;  /* 0x0000000702007986 */ /* 0x0001e2000c101124 */
[----:B------:R-:W-:Y:S05]  /*3af0*/  BRA `(.L_x_7983) ;  /* 0x0000000400e47947 */ /* 0x000fea0003800000 */
.L_x_7994:
        /* <DEDUP_REMOVED lines=14> */
.L_x_7998:
[----:B------:R-:W-:Y:S05]  /*3be0*/  BSYNC.RECONVERGENT B0 ;  /* 0x0000000000007941 */ /* 0x000fea0003800200 */
.L_x_7997:
[----:B------:R-:W-:-:S05]  /*3bf0*/  LOP3.LUT R5, R0, 0x80, R7, 0xf8, !PT ;  /* 0x0000008000057812 */ /* 0x000fca00078ef807 */
[----:B------:R0:W-:Y:S01]  /*3c00*/  STG.E.U8 desc[UR36][R2.64], R5 ;  /* 0x0000000502007986 */ /* 0x0001e2000c101124 */
[----:B------:R-:W-:Y:S05]  /*3c10*/  BRA `(.L_x_7983) ;  /* 0x00000004009c7947 */ /* 0x000fea0003800000 */
.L_x_7993:
[----:B------:R-:W-:-:S05]  /*3c20*/  F2FP.BF16.F32.PACK_AB R4, RZ, R4 ;  /* 0x00000004ff04723e */ /* 0x000fca00000010ff */
[----:B------:R0:W-:Y:S01]  /*3c30*/  STG.E.U16 desc[UR36][R2.64], R4 ;  /* 0x0000000402007986 */ /* 0x0001e2000c101524 */
[----:B------:R-:W-:Y:S05]  /*3c40*/  BRA `(.L_x_7983) ;  /* 0x0000000400907947 */ /* 0x000fea0003800000 */
.L_x_7990:
        /* <DEDUP_REMOVED lines=11> */
.L_x_8001:
        /* <DEDUP_REMOVED lines=12> */
.L_x_8004:
[----:B------:R-:W-:-:S04]  /*3dc0*/  SHF.R.U32.HI R0, RZ, 0x14, R4 ;  /* 0x00000014ff007819 */ /* 0x000fc80000011604 */
[----:B------:R-:W-:-:S04]  /*3dd0*/  LOP3.LUT R5, R0, 0x1, RZ, 0xc0, !PT ;  /* 0x0000000100057812 */ /* 0x000fc800078ec0ff */
[----:B------:R-:W-:-:S04]  /*3de0*/  IADD3 R0, PT, PT, R4, 0x487ffff, R5 ;  /* 0x0487ffff04007810 */ /* 0x000fc80007ffe005 */
[----:B------:R-:W-:-:S04]  /*3df0*/  SHF.R.U32.HI R0, RZ, 0x14, R0 ;  /* 0x00000014ff007819 */ /* 0x000fc80000011600 */
[----:B------:R-:W-:-:S07]  /*3e00*/  LOP3.LUT R5, R0, 0xff, RZ, 0xc0, !PT ;  /* 0x000000ff00057812 */ /* 0x000fce00078ec0ff */
.L_x_8005:
[----:B------:R-:W-:-:S04]  /*3e10*/  SHF.R.U32.HI R4, RZ, 0x18, R4 ;  /* 0x00000018ff047819 */ /* 0x000fc80000011604 */
[----:B------:R-:W-:-:S04]  /*3e20*/  LOP3.LUT R5, R5, 0x80, R4, 0xf8, !PT ;  /* 0x0000008005057812 */ /* 0x000fc800078ef804 */
[----:B------:R-:W-:-:S07]  /*3e30*/  PRMT R0, R5, 0x7610, R0 ;  /* 0x0000761005007816 */ /* 0x000fce0000000000 */
.L_x_8003:
[----:B------:R-:W-:Y:S05]  /*3e40*/  BSYNC.RECONVERGENT B0 ;  /* 0x0000000000007941 */ /* 0x000fea0003800200 */
.L_x_8002:
[----:B------:R0:W-:Y:S01]  /*3e50*/  STG.E.U8 desc[UR36][R2.64], R0 ;  /* 0x0000000002007986 */ /* 0x0001e2000c101124 */
[----:B------:R-:W-:Y:S05]  /*3e60*/  BRA `(.L_x_7983) ;  /* 0x0000000400087947 */ /* 0x000fea0003800000 */
.L_x_8000:
        /* <DEDUP_REMOVED lines=12> */
.L_x_8008:
[----:B------:R-:W-:-:S04]  /*3f30*/  SHF.R.U32.HI R0, RZ, 0x15, R4 ;  /* 0x00000015ff007819 */ /* 0x000fc80000011604 */
[----:B------:R-:W-:-:S04]  /*3f40*/  LOP3.LUT R5, R0, 0x1, RZ, 0xc0, !PT ;  /* 0x0000000100057812 */ /* 0x000fc800078ec0ff */
[----:B------:R-:W-:-:S04]  /*3f50*/  IADD3 R0, PT, PT, R4, 0x88fffff, R5 ;  /* 0x088fffff04007810 */ /* 0x000fc80007ffe005 */
[----:B------:R-:W-:-:S04]  /*3f60*/  SHF.R.U32.HI R0, RZ, 0x15, R0 ;  /* 0x00000015ff007819 */ /* 0x000fc80000011600 */
[----:B------:R-:W-:-:S07]  /*3f70*/  LOP3.LUT R5, R0, 0xff, RZ, 0xc0, !PT ;  /* 0x000000ff00057812 */ /* 0x000fce00078ec0ff */
.L_x_8009:
[----:B------:R-:W-:-:S04]  /*3f80*/  SHF.R.U32.HI R4, RZ, 0x18, R4 ;  /* 0x00000018ff047819 */ /* 0x000fc80000011604 */
[----:B------:R-:W-:-:S04]  /*3f90*/  LOP3.LUT R5, R5, 0x80, R4, 0xf8, !PT ;  /* 0x0000008005057812 */ /* 0x000fc800078ef804 */
[----:B------:R-:W-:-:S07]  /*3fa0*/  PRMT R0, R5, 0x7610, R0 ;  /* 0x0000761005007816 */ /* 0x000fce0000000000 */
.L_x_8007:
[----:B------:R-:W-:Y:S05]  /*3fb0*/  BSYNC.RECONVERGENT B0 ;  /* 0x0000000000007941 */ /* 0x000fea0003800200 */
.L_x_8006:
[----:B------:R0:W-:Y:S01]  /*3fc0*/  STG.E.U8 desc[UR36][R2.64], R0 ;  /* 0x0000000002007986 */ /* 0x0001e2000c101124 */
[----:B------:R-:W-:Y:S05]  /*3fd0*/  BRA `(.L_x_7983) ;  /* 0x0000000000ac7947 */ /* 0x000fea0003800000 */
.L_x_7999:
[----:B------:R-:W-:-:S09]  /*3fe0*/  UISETP.NE.AND UP0, UPT, UR4, 0x1c, UPT ;  /* 0x0000001c0400788c */ /* 0x000fd2000bf05270 */
[----:B------:R-:W-:Y:S05]  /*3ff0*/  BRA.U !UP0, `(.L_x_8010) ;  /* 0x00000001089c7547 */ /* 0x000fea000b800000 */
[----:B------:R-:W-:-:S09]  /*4000*/  UISETP.NE.AND UP0, UPT, UR4, 0x1d, UPT ;  /* 0x0000001d0400788c */ /* 0x000fd2000bf05270 */
[----:B------:R-:W-:Y:S05]  /*4010*/  BRA.U !UP0, `(.L_x_8011) ;  /* 0x0000000108887547 */ /* 0x000fea000b800000 */
[----:B------:R-:W-:-:S09]  /*4020*/  UISETP.NE.AND UP0, UPT, UR4, 0x2c, UPT ;  /* 0x0000002c0400788c */ /* 0x000fd2000bf05270 */
[----:B------:R-:W-:Y:S05]  /*4030*/  BRA.U !UP0, `(.L_x_8012) ;  /* 0x0000000108447547 */ /* 0x000fea000b800000 */
.L_x_7982:
        /* <DEDUP_REMOVED lines=16> */
.L_x_8013:
[----:B------:R-:W-:Y:S05]  /*4140*/  BRA `(.L_x_7983) ;  /* 0x0000000000507947 */ /* 0x000fea0003800000 */
.L_x_8012:
        /* <DEDUP_REMOVED lines=15> */
.L_x_8011:
[----:B------:R-:W0:Y:S02]  /*4240*/  F2I.U64.TRUNC R4, R4 ;  /* 0x0000000400047311 */ /* 0x000e24000020d800 */
[----:B0-----:R0:W-:Y:S01]  /*4250*/  STG.E.64 desc[UR36][R2.64], R4 ;  /* 0x0000000402007986 */ /* 0x0011e2000c101b24 */
[----:B------:R-:W-:Y:S05]  /*4260*/  BRA `(.L_x_7983) ;  /* 0x0000000000087947 */ /* 0x000fea0003800000 */
.L_x_8010:
[----:B------:R-:W0:Y:S02]  /*4270*/  F2I.FTZ.U32.TRUNC.NTZ R5, R4 ;  /* 0x0000000400057305 */ /* 0x000e24000021f000 */
[----:B0-----:R0:W-:Y:S02]  /*4280*/  STG.E desc[UR36][R2.64], R5 ;  /* 0x0000000502007986 */ /* 0x0011e4000c101924 */
.L_x_7983:
[----:B------:R-:W-:-:S07]  /*4290*/  VIADD R17, R17, 0x80 ;  /* 0x0000008011117836 */ /* 0x000fce0000000000 */
.L_x_7918:
[----:B------:R-:W-:Y:S05]  /*42a0*/  BSYNC.RECONVERGENT B7 ;  /* 0x0000000000077941 */ /* 0x000fea0003800200 */
.L_x_7917:
        /* <DEDUP_REMOVED lines=358> */
.L_x_8016:
        /* <DEDUP_REMOVED lines=18> */
.L_x_8021:
[----:B------:R-:W2:Y:S02]  /*5a30*/  LDG.E.U8 R2, desc[UR36][R2.64] ;  /* 0x0000002402027981 */ /* 0x000ea4000c1e1100 */
[----:B--2---:R-:W-:Y:S01]  /*5a40*/  I2FP.F32.U32 R19, R2 ;  /* 0x0000000200137245 */ /* 0x004fe20000201000 */
[----:B------:R-:W-:Y:S06]  /*5a50*/  BRA `(.L_x_8023) ;  /* 0x0000000c00447947 */ /* 0x000fec0003800000 */
.L_x_8020:
        /* <DEDUP_REMOVED lines=9> */
.L_x_8025:
[----:B------:R-:W2:Y:S02]  /*5af0*/  LDG.E R2, desc[UR36][R2.64] ;  /* 0x0000002402027981 */ /* 0x000ea4000c1e1900 */
[----:B--2---:R-:W-:Y:S01]  /*5b00*/  I2FP.F32.S32 R19, R2 ;  /* 0x0000000200137245 */ /* 0x004fe20000201400 */
[----:B------:R-:W-:Y:S06]  /*5b10*/  BRA `(.L_x_8023) ;  /* 0x0000000c00147947 */ /* 0x000fec0003800000 */
.L_x_8024:
[----:B------:R-:W2:Y:S02]  /*5b20*/  LDG.E.U16 R2, desc[UR36][R2.64] ;  /* 0x0000002402027981 */ /* 0x000ea4000c1e1500 */
[----:B--2---:R0:W1:Y:S01]  /*5b30*/  I2F.S16 R19, R2 ;  /* 0x0000000200137306 */ /* 0x0040620000101400 */
[----:B------:R-:W-:Y:S05]  /*5b40*/  BRA `(.L_x_8023) ;  /* 0x0000000c00087947 */ /* 0x000fea0003800000 */
.L_x_8019:
        /* <DEDUP_REMOVED lines=8> */
.L_x_8027:
[----:B------:R-:W2:Y:S02]  /*5bd0*/  LDG.E.U16 R2, desc[UR36][R2.64] ;  /* 0x0000002402027981 */ /* 0x000ea4000c1e1500 */
[----:B--2---:R-:W-:Y:S01]  /*5be0*/  HADD2.F32 R19, -RZ, R2.H0_H0 ;  /* 0x20000002ff137230 */ /* 0x004fe20000004100 */
[----:B------:R-:W-:Y:S06]  /*5bf0*/  BRA `(.L_x_8023) ;  /* 0x0000000800dc7947 */ /* 0x000fec0003800000 */
.L_x_8026:
        /* <DEDUP_REMOVED lines=8> */
.L_x_8029:
[----:B------:R-:W2:Y:S02]  /*5c80*/  LDG.E.U16 R2, desc[UR36][R2.64] ;  /* 0x0000002402027981 */ /* 0x000ea4000c1e1500 */
[----:B--2---:R-:W-:Y:S01]  /*5c90*/  HADD2.F32 R19, -RZ, R2.H0_H0 ;  /* 0x20000002ff137230 */ /* 0x004fe20000004100 */
[----:B------:R-:W-:Y:S06]  /*5ca0*/  BRA `(.L_x_8023) ;  /* 0x0000000800b07947 */ /* 0x000fec0003800000 */
.L_x_8028:
        /* <DEDUP_REMOVED lines=11> */
.L_x_8018:
        /* <DEDUP_REMOVED lines=12> */
.L_x_8032:
        /* <DEDUP_REMOVED lines=11> */
.L_x_8031:
        /* <DEDUP_REMOVED lines=25> */
.L_x_8034:
        /* <DEDUP_REMOVED lines=12> */
.L_x_8033:
[----:B------:R-:W2:Y:S02]  /*6120*/  LDG.E.U16 R2, desc[UR36][R2.64] ;  /* 0x0000002402027981 */ /* 0x000ea4000c1e1500 */
[----:B--2---:R-:W-:Y:S01]  /*6130*/  IMAD.U32 R19, R2, 0x10000, RZ ;  /* 0x0001000002137824 */ /* 0x004fe200078e00ff */
[----:B------:R-:W-:Y:S06]  /*6140*/  BRA `(.L_x_8023) ;  /* 0x0000000400887947 */ /* 0x000fec0003800000 */
.L_x_8030:
        /* <DEDUP_REMOVED lines=11> */
.L_x_8037:
        /* <DEDUP_REMOVED lines=20> */
.L_x_8039:
[----:B------:R-:W-:Y:S05]  /*6340*/  BSYNC.RECONVERGENT B0 ;  /* 0x0000000000007941 */ /* 0x000fea0003800200 */
.L_x_8038:
[----:B------:R-:W-:Y:S01]  /*6350*/  IMAD.SHL.U32 R0, R0, 0x100000, RZ ;  /* 0x0010000000007824 */ /* 0x000fe200078e00ff */
[----:B------:R-:W-:-:S04]  /*6360*/  LEA R2, R2, 0x3b800000, 0x17 ;  /* 0x3b80000002027811 */ /* 0x000fc800078eb8ff */
[----:B------:R-:W-:Y:S01]  /*6370*/  LOP3.LUT R19, R2, R0, R19, 0xfe, !PT ;  /* 0x0000000002137212 */ /* 0x000fe200078efe13 */
[----:B------:R-:W-:Y:S06]  /*6380*/  BRA `(.L_x_8023) ;  /* 0x0000000000f87947 */ /* 0x000fec0003800000 */
.L_x_8036:
        /* <DEDUP_REMOVED lines=20> */
.L_x_8041:
[----:B------:R-:W-:Y:S05]  /*64d0*/  BSYNC.RECONVERGENT B0 ;  /* 0x0000000000007941 */ /* 0x000fea0003800200 */
.L_x_8040:
[----:B------:R-:W-:Y:S02]  /*64e0*/  SHF.L.U32 R0, R0, 0x15, RZ ;  /* 0x0000001500007819 */ /* 0x000fe400000006ff */
[----:B------:R-:W-:-:S04]  /*64f0*/  LEA R2, R2, 0x37800000, 0x17 ;  /* 0x3780000002027811 */ /* 0x000fc800078eb8ff */
[----:B------:R-:W-:Y:S01]  /*6500*/  LOP3.LUT R19, R2, R0, R19, 0xfe, !PT ;  /* 0x0000000002137212 */ /* 0x000fe200078efe13 */
[----:B------:R-:W-:Y:S06]  /*6510*/  BRA `(.L_x_8023) ;  /* 0x0000000000947947 */ /* 0x000fec0003800000 */
.L_x_8035:
        /* <DEDUP_REMOVED lines=14> */
.L_x_8022:
        /* <DEDUP_REMOVED lines=16> */
.L_x_8044:
[----:B------:R-:W-:Y:S01]  /*6700*/  IMAD.MOV.U32 R19, RZ, RZ, RZ ;  /* 0x000000ffff137224 */ /* 0x000fe200078e00ff */
[----:B------:R-:W-:Y:S06]  /*6710*/  BRA `(.L_x_8023) ;  /* 0x0000000000147947 */ /* 0x000fec0003800000 */
.L_x_8043:
[----:B------:R-:W2:Y:S02]  /*6720*/  LDG.E.64 R2, desc[UR36][R2.64] ;  /* 0x0000002402027981 */ /* 0x000ea4000c1e1b00 */
[----:B--2---:R0:W1:Y:S02]  /*6730*/  I2F.U64 R19, R2 ;  /* 0x0000000200137312 */ /* 0x0040640000301000 */
[----:B01----:R-:W-:Y:S05]  /*6740*/  BRA `(.L_x_8023) ;  /* 0x0000000000087947 */ /* 0x003fea0003800000 */
.L_x_8042:
[----:B------:R-:W2:Y:S02]  /*6750*/  LDG.E R2, desc[UR36][R2.64] ;  /* 0x0000002402027981 */ /* 0x000ea4000c1e1900 */
[----:B--2---:R-:W-:-:S07]  /*6760*/  I2FP.F32.U32 R19, R2 ;  /* 0x0000000200137245 */ /* 0x004fce0000201000 */
.L_x_8023:
[----:B------:R-:W-:Y:S05]  /*6770*/  BSYNC.RECONVERGENT B6 ;  /* 0x0000000000067941 */ /* 0x000fea0003800200 */
.L_x_8017:
        /* <DEDUP_REMOVED lines=18> */
.L_x_8049:
[----:B------:R-:W2:Y:S02]  /*68a0*/  LDG.E.U8 R0, desc[UR36][R2.64] ;  /* 0x0000002402007981 */ /* 0x000ea4000c1e1100 */
[----:B--2---:R-:W-:Y:S01]  /*68b0*/  I2FP.F32.U32 R0, R0 ;  /* 0x0000000000007245 */ /* 0x004fe20000201000 */
[----:B------:R-:W-:Y:S06]  /*68c0*/  BRA `(.L_x_8051) ;  /* 0x0000000c00447947 */ /* 0x000fec0003800000 */
.L_x_8048:
        /* <DEDUP_REMOVED lines=9> */
.L_x_8053:
[----:B------:R-:W2:Y:S02]  /*6960*/  LDG.E R0, desc[UR36][R2.64] ;  /* 0x0000002402007981 */ /* 0x000ea4000c1e1900 */
[----:B--2---:R-:W-:Y:S01]  /*6970*/  I2FP.F32.S32 R0, R0 ;  /* 0x0000000000007245 */ /* 0x004fe20000201400 */
[----:B------:R-:W-:Y:S06]  /*6980*/  BRA `(.L_x_8051) ;  /* 0x0000000c00147947 */ /* 0x000fec0003800000 */
.L_x_8052:
[----:B------:R-:W2:Y:S02]  /*6990*/  LDG.E.U16 R0, desc[UR36][R2.64] ;  /* 0x0000002402007981 */ /* 0x000ea4000c1e1500 */
[----:B--2---:R-:W0:Y:S01]  /*69a0*/  I2F.S16 R0, R0 ;  /* 0x0000000000007306 */ /* 0x004e220000101400 */
[----:B------:R-:W-:Y:S05]  /*69b0*/  BRA `(.L_x_8051) ;  /* 0x0000000c00087947 */ /* 0x000fea0003800000 */
.L_x_8047:
        /* <DEDUP_REMOVED lines=8> */
.L_x_8055:
[----:B------:R-:W2:Y:S02]  /*6a40*/  LDG.E.U16 R0, desc[UR36][R2.64] ;  /* 0x0000002402007981 */ /* 0x000ea4000c1e1500 */
[----:B--2---:R-:W-:Y:S01]  /*6a50*/  HADD2.F32 R0, -RZ, R0.H0_H0 ;  /* 0x20000000ff007230 */ /* 0x004fe20000004100 */
[----:B------:R-:W-:Y:S06]  /*6a60*/  BRA `(.L_x_8051) ;  /* 0x0000000800dc7947 */ /* 0x000fec0003800000 */
.L_x_8054:
        /* <DEDUP_REMOVED lines=8> */
.L_x_8057:
[----:B------:R-:W2:Y:S02]  /*6af0*/  LDG.E.U16 R0, desc[UR36][R2.64] ;  /* 0x0000002402007981 */ /* 0x000ea4000c1e1500 */
[----:B--2---:R-:W-:Y:S01]  /*6b00*/  HADD2.F32 R0, -RZ, R0.H0_H0 ;  /* 0x20000000ff007230 */ /* 0x004fe20000004100 */
[----:B------:R-:W-:Y:S06]  /*6b10*/  BRA `(.L_x_8051) ;  /* 0x0000000800b07947 */ /* 0x000fec0003800000 */
.L_x_8056:
        /* <DEDUP_REMOVED lines=11> */
.L_x_8046:
        /* <DEDUP_REMOVED lines=12> */
.L_x_8060:
        /* <DEDUP_REMOVED lines=11> */
.L_x_8059:
        /* <DEDUP_REMOVED lines=25> */
.L_x_8062:
        /* <DEDUP_REMOVED lines=12> */
.L_x_8061:
[----:B------:R-:W2:Y:S02]  /*6f90*/  LDG.E.U16 R0, desc[UR36][R2.64] ;  /* 0x0000002402007981 */ /* 0x000ea4000c1e1500 */
[----:B--2---:R-:W-:Y:S01]  /*6fa0*/  SHF.L.U32 R0, R0, 0x10, RZ ;  /* 0x0000001000007819 */ /* 0x004fe200000006ff */
[----:B------:R-:W-:Y:S06]  /*6fb0*/  BRA `(.L_x_8051) ;  /* 0x0000000400887947 */ /* 0x000fec0003800000 */
.L_x_8058:
        /* <DEDUP_REMOVED lines=11> */
.L_x_8065:
        /* <DEDUP_REMOVED lines=20> */
.L_x_8067:
[----:B------:R-:W-:Y:S05]  /*71b0*/  BSYNC.RECONVERGENT B0 ;  /* 0x0000000000007941 */ /* 0x000fea0003800200 */
.L_x_8066:
[----:B------:R-:W-:Y:S01]  /*71c0*/  IMAD.SHL.U32 R0, R0, 0x100000, RZ ;  /* 0x0010000000007824 */ /* 0x000fe200078e00ff */
[----:B------:R-:W-:-:S04]  /*71d0*/  LEA R2, R2, 0x3b800000, 0x17 ;  /* 0x3b80000002027811 */ /* 0x000fc800078eb8ff */
[----:B------:R-:W-:Y:S01]  /*71e0*/  LOP3.LUT R0, R2, R0, R7, 0xfe, !PT ;  /* 0x0000000002007212 */ /* 0x000fe200078efe07 */
[----:B------:R-:W-:Y:S06]  /*71f0*/  BRA `(.L_x_8051) ;  /* 0x0000000000f87947 */ /* 0x000fec0003800000 */
.L_x_8064:
        /* <DEDUP_REMOVED lines=20> */
.L_x_8069:
[----:B------:R-:W-:Y:S05]  /*7340*/  BSYNC.RECONVERGENT B0 ;  /* 0x0000000000007941 */ /* 0x000fea0003800200 */
.L_x_8068:
[----:B------:R-:W-:Y:S01]  /*7350*/  IMAD.SHL.U32 R0, R0, 0x200000, RZ ;  /* 0x0020000000007824 */ /* 0x000fe200078e00ff */
[----:B------:R-:W-:-:S04]  /*7360*/  LEA R2, R2, 0x37800000, 0x17 ;  /* 0x3780000002027811 */ /* 0x000fc800078eb8ff */
[----:B------:R-:W-:Y:S01]  /*7370*/  LOP3.LUT R0, R2, R0, R7, 0xfe, !PT ;  /* 0x0000000002007212 */ /* 0x000fe200078efe07 */
[----:B------:R-:W-:Y:S06]  /*7380*/  BRA `(.L_x_8051) ;  /* 0x0000000000947947 */ /* 0x000fec0003800000 */
.L_x_8063:
        /* <DEDUP_REMOVED lines=14> */
.L_x_8050:
        /* <DEDUP_REMOVED lines=16> */
.L_x_8072:
[----:B------:R-:W-:Y:S01]  /*7570*/  IMAD.MOV.U32 R0, RZ, RZ, RZ ;  /* 0x000000ffff007224 */ /* 0x000fe200078e00ff */
[----:B------:R-:W-:Y:S06]  /*7580*/  BRA `(.L_x_8051) ;  /* 0x0000000000147947 */ /* 0x000fec0003800000 */
.L_x_8071:
[----:B------:R-:W2:Y:S02]  /*7590*/  LDG.E.64 R2, desc[UR36][R2.64] ;  /* 0x0000002402027981 */ /* 0x000ea4000c1e1b00 */
[----:B--2---:R0:W2:Y:S02]  /*75a0*/  I2F.U64 R0, R2 ;  /* 0x0000000200007312 */ /* 0x0040a40000301000 */
[----:B0-2---:R-:W-:Y:S05]  /*75b0*/  BRA `(.L_x_8051) ;  /* 0x0000000000087947 */ /* 0x005fea0003800000 */
.L_x_8070:
[----:B------:R-:W2:Y:S02]  /*75c0*/  LDG.E R0, desc[UR36][R2.64] ;  /* 0x0000002402007981 */ /* 0x000ea4000c1e1900 */
[----:B--2---:R-:W-:-:S07]  /*75d0*/  I2FP.F32.U32 R0, R0 ;  /* 0x0000000000007245 */ /* 0x004fce0000201000 */
.L_x_8051:
[----:B------:R-:W-:Y:S05]  /*75e0*/  BSYNC.RECONVERGENT B6 ;  /* 0x0000000000067941 */ /* 0x000fea0003800200 */
.L_x_8045:
[C---:B0----5:R-:W-:Y:S01]  /*75f0*/  FSETP.GEU.FTZ.AND P1, PT, R0.reuse, RZ, PT ;  /* 0x000000ff0000720b */ /* 0x061fe20003f3e000 */
[----:B------:R-:W4:Y:S01]  /*7600*/  LDCU.64 UR6, c[0x0][0x5e8] ;  /* 0x0000bd00ff0677ac */ /* 0x000f220008000a00 */
[----:B------:R-:W-:Y:S02]  /*7610*/  FSETP.GT.FTZ.AND P0, PT, R0, 1, PT ;  /* 0x3f8000000000780b */ /* 0x000fe40003f14000 */
[----:B------:R-:W-:Y:S01]  /*7620*/  MOV R4, 0x7fc00000 ;  /* 0x7fc0000000047802 */ /* 0x000fe20000000f00 */
[----:B------:R-:W-:Y:S01]  /*7630*/  UPRMT UR4, UR43, 0x9910, URZ ;  /* 0x000099102b047896 */ /* 0x000fe200080000ff */
[----:B------:R-:W-:-:S03]  /*7640*/  PLOP3.LUT P0, PT, P1, P0, PT, 0x8f, 0xf8 ;  /* 0x0000000000f8781c */ /* 0x000fc60000f01177 */
[----:B------:R-:W-:-:S10]  /*7650*/  UISETP.GT.AND UP0, UPT, UR4, 0x9, UPT ;  /* 0x000000090400788c */ /* 0x000fd4000bf04270 */
        /* <DEDUP_REMOVED lines=18> */
.L_x_8076:
[----:B------:R-:W0:Y:S02]  /*7780*/  F2I.S64.TRUNC R4, R4 ;  /* 0x0000000400047311 */ /* 0x000e24000020d900 */
[----:B0-----:R-:W-:-:S05]  /*7790*/  IMAD.MOV.U32 R7, RZ, RZ, R4 ;  /* 0x000000ffff077224 */ /* 0x001fca00078e0004 */
[----:B------:R0:W-:Y:S01]  /*77a0*/  STG.E.U8 desc[UR36][R2.64], R7 ;  /* 0x0000000702007986 */ /* 0x0001e2000c101124 */
[----:B------:R-:W-:Y:S05]  /*77b0*/  BRA `(.L_x_8078) ;  /* 0x0000000c00287947 */ /* 0x000fea0003800000 */
.L_x_8075:
        /* <DEDUP_REMOVED lines=9> */
.L_x_8080:
[----:B------:R-:W0:Y:S02]  /*7850*/  F2I.FTZ.TRUNC.NTZ R5, R4 ;  /* 0x0000000400057305 */ /* 0x000e24000021f100 */
[----:B0-----:R0:W-:Y:S01]  /*7860*/  STG.E desc[UR36][R2.64], R5 ;  /* 0x0000000502007986 */ /* 0x0011e2000c101924 */
[----:B------:R-:W-:Y:S05]  /*7870*/  BRA `(.L_x_8078) ;  /* 0x0000000800f87947 */ /* 0x000fea0003800000 */
.L_x_8079:
[----:B------:R-:W0:Y:S02]  /*7880*/  F2I.FTZ.TRUNC.NTZ R5, R4 ;  /* 0x0000000400057305 */ /* 0x000e24000021f100 */
[----:B0-----:R0:W-:Y:S01]  /*7890*/  STG.E.U16 desc[UR36][R2.64], R5 ;  /* 0x0000000502007986 */ /* 0x0011e2000c101524 */
[----:B------:R-:W-:Y:S05]  /*78a0*/  BRA `(.L_x_8078) ;  /* 0x0000000800ec7947 */ /* 0x000fea0003800000 */
.L_x_8074:
        /* <DEDUP_REMOVED lines=8> */
.L_x_8082:
[----:B------:R-:W-:-:S05]  /*7930*/  F2FP.F16.F32.PACK_AB R4, RZ, R4 ;  /* 0x00000004ff04723e */ /* 0x000fca00000000ff */
[----:B------:R0:W-:Y:S01]  /*7940*/  STG.E.U16 desc[UR36][R2.64], R4 ;  /* 0x0000000402007986 */ /* 0x0001e2000c101524 */
[----:B------:R-:W-:Y:S05]  /*7950*/  BRA `(.L_x_8078) ;  /* 0x0000000800c07947 */ /* 0x000fea0003800000 */
.L_x_8081:
        /* <DEDUP_REMOVED lines=9> */
.L_x_8084:
[----:B------:R-:W-:-:S04]  /*79f0*/  F2FP.F16.F32.PACK_AB R5, RZ, R4 ;  /* 0x00000004ff05723e */ /* 0x000fc800000000ff */
[----:B------:R-:W-:-:S05]  /*7a00*/  PRMT R5, R5, 0x5410, RZ ;  /* 0x0000541005057816 */ /* 0x000fca00000000ff */
[----:B------:R0:W-:Y:S01]  /*7a10*/  STG.E desc[UR36][R2.64], R5 ;  /* 0x0000000502007986 */ /* 0x0001e2000c101924 */
[----:B------:R-:W-:Y:S05]  /*7a20*/  BRA `(.L_x_8078) ;  /* 0x00000008008c7947 */ /* 0x000fea0003800000 */
.L_x_8083:
[----:B------:R-:W-:-:S06]  /*7a30*/  FMUL.FTZ R4, R4, 1 ;  /* 0x3f80000004047820 */ /* 0x000fcc0000410000 */
[----:B------:R-:W0:Y:S02]  /*7a40*/  F2F.F64.F32 R4, R4 ;  /* 0x0000000400047310 */ /* 0x000e240000201800 */
[----:B0-----:R0:W-:Y:S01]  /*7a50*/  STG.E.64 desc[UR36][R2.64], R4 ;  /* 0x0000000402007986 */ /* 0x0011e2000c101b24 */
[----:B------:R-:W-:Y:S05]  /*7a60*/  BRA `(.L_x_8078) ;  /* 0x00000008007c7947 */ /* 0x000fea0003800000 */
.L_x_8073:
        /* <DEDUP_REMOVED lines=13> */
.L_x_8088:
        /* <DEDUP_REMOVED lines=16> */
.L_x_8091:
[----:B------:R-:W-:-:S04]  /*7c40*/  SHF.R.U32.HI R4, RZ, 0x18, R4 ;  /* 0x00000018ff047819 */ /* 0x000fc80000011604 */
[----:B------:R-:W-:-:S04]  /*7c50*/  LOP3.LUT R4, R5, 0x80, R4, 0xf8, !PT ;  /* 0x0000008005047812 */ /* 0x000fc800078ef804 */
[----:B------:R-:W-:-:S07]  /*7c60*/  PRMT R0, R4, 0x7610, R0 ;  /* 0x0000761004007816 */ /* 0x000fce0000000000 */
.L_x_8090:
[----:B------:R-:W-:Y:S05]  /*7c70*/  BSYNC.RECONVERGENT B0 ;  /* 0x0000000000007941 */ /* 0x000fea0003800200 */
.L_x_8089:
[----:B------:R0:W-:Y:S01]  /*7c80*/  STG.E.U8 desc[UR36][R2.64], R0 ;  /* 0x0000000002007986 */ /* 0x0001e2000c101124 */
[----:B------:R-:W-:Y:S05]  /*7c90*/  BRA `(.L_x_8078) ;  /* 0x0000000400f07947 */ /* 0x000fea0003800000 */
.L_x_8087:
        /* <DEDUP_REMOVED lines=16> */
.L_x_8094:
[----:B------:R-:W-:-:S04]  /*7da0*/  SHF.R.U32.HI R4, RZ, 0x18, R4 ;  /* 0x00000018ff047819 */ /* 0x000fc80000011604 */
[----:B------:R-:W-:-:S04]  /*7db0*/  LOP3.LUT R5, R5, 0x80, R4, 0xf8, !PT ;  /* 0x0000008005057812 */ /* 0x000fc800078ef804 */
[----:B------:R-:W-:-:S07]  /*7dc0*/  PRMT R0, R5, 0x7610, R0 ;  /* 0x0000761005007816 */ /* 0x000fce0000000000 */
.L_x_8093:
[----:B------:R-:W-:Y:S05]  /*7dd0*/  BSYNC.RECONVERGENT B0 ;  /* 0x0000000000007941 */ /* 0x000fea0003800200 */
.L_x_8092:
[----:B------:R0:W-:Y:S01]  /*7de0*/  STG.E.U8 desc[UR36][R2.64], R0 ;  /* 0x0000000002007986 */ /* 0x0001e2000c101124 */
[----:B------:R-:W-:Y:S05]  /*7df0*/  BRA `(.L_x_8078) ;  /* 0x0000000400987947 */ /* 0x000fea0003800000 */
.L_x_8086:
        /* <DEDUP_REMOVED lines=21> */
.L_x_8096:
[----:B------:R-:W0:Y:S02]  /*7f50*/  F2I.U64.TRUNC R4, R4 ;  /* 0x0000000400047311 */ /* 0x000e24000020d800 */
[----:B0-----:R0:W-:Y:S01]  /*7f60*/  STG.E.64 desc[UR36][R2.64], R4 ;  /* 0x0000000402007986 */ /* 0x0011e2000c101b24 */
[----:B------:R-:W-:Y:S05]  /*7f70*/  BRA `(.L_x_8078) ;  /* 0x0000000400387947 */ /* 0x000fea0003800000 */
.L_x_8095:
[----:B------:R-:W0:Y:S02]  /*7f80*/  F2I.FTZ.U32.TRUNC.NTZ R5, R4 ;  /* 0x0000000400057305 */ /* 0x000e24000021f000 */
[----:B0-----:R0:W-:Y:S01]  /*7f90*/  STG.E desc[UR36][R2.64], R5 ;  /* 0x0000000502007986 */ /* 0x0011e2000c101924 */
[----:B------:R-:W-:Y:S05]  /*7fa0*/  BRA `(.L_x_8078) ;  /* 0x00000004002c7947 */ /* 0x000fea0003800000 */
.L_x_8085:
        /* <DEDUP_REMOVED lines=10> */
.L_x_8098:
[----:B------:R-:W-:Y:S01]  /*8050*/  FMUL.FTZ R4, R4, 1 ;  /* 0x3f80000004047820 */ /* 0x000fe20000410000 */
[----:B------:R-:W-:-:S05]  /*8060*/  CS2R R6, SRZ ;  /* 0x0000000000067805 */ /* 0x000fca000001ff00 */
[----:B------:R-:W0:Y:S02]  /*8070*/  F2F.F64.F32 R4, R4 ;  /* 0x0000000400047310 */ /* 0x000e240000201800 */
[----:B0-----:R3:W-:Y:S01]  /*8080*/  STG.E.128 desc[UR36][R2.64], R4 ;  /* 0x0000000402007986 */ /* 0x0017e2000c101d24 */
[----:B------:R-:W-:Y:S05]  /*8090*/  BRA `(.L_x_8078) ;  /* 0x0000000000f07947 */ /* 0x000fea0003800000 */
.L_x_8097:
[----:B------:R-:W-:-:S09]  /*80a0*/  UISETP.NE.AND UP0, UPT, UR4, 0xf, UPT ;  /* 0x0000000f0400788c */ /* 0x000fd2000bf05270 */
[----:B------:R-:W-:Y:S05]  /*80b0*/  BRA.U !UP0, `(.L_x_8099) ;  /* 0x0000000108e07547 */ /* 0x000fea000b800000 */
[----:B------:R-:W-:-:S09]  /*80c0*/  UISETP.NE.AND UP0, UPT, UR4, 0x17, UPT ;  /* 0x000000170400788c */ /* 0x000fd2000bf05270 */
[----:B------:R-:W-:Y:S05]  /*80d0*/  BRA.U !UP0, `(.L_x_8100) ;  /* 0x00000001088c7547 */ /* 0x000fea000b800000 */
[----:B------:R-:W-:-:S09]  /*80e0*/  UISETP.NE.AND UP0, UPT, UR4, 0x18, UPT ;  /* 0x000000180400788c */ /* 0x000fd2000bf05270 */
[----:B------:R-:W-:Y:S05]  /*80f0*/  BRA.U !UP0, `(.L_x_8101) ;  /* 0x0000000108447547 */ /* 0x000fea000b800000 */
.L_x_8077:
        /* <DEDUP_REMOVED lines=16> */
.L_x_8102:
[----:B------:R-:W-:Y:S05]  /*8200*/  BRA `(.L_x_8078) ;  /* 0x0000000000947947 */ /* 0x000fea0003800000 */
.L_x_8101:
        /* <DEDUP_REMOVED lines=12> */
.L_x_8104:
[----:B------:R-:W-:Y:S05]  /*82d0*/  BSYNC.RECONVERGENT B0 ;  /* 0x0000000000007941 */ /* 0x000fea0003800200 */
.L_x_8103:
[----:B------:R-:W-:-:S05]  /*82e0*/  LOP3.LUT R5, R0, 0x80, R7, 0xf8, !PT ;  /* 0x0000008000057812 */ /* 0x000fca00078ef807 */
[----:B------:R1:W-:Y:S01]  /*82f0*/  STG.E.U8 desc[UR36][R2.64], R5 ;  /* 0x0000000502007986 */ /* 0x0003e2000c101124 */
[----:B------:R-:W-:Y:S05]  /*8300*/  BRA `(.L_x_8078) ;  /* 0x0000000000547947 */ /* 0x000fea0003800000 */
.L_x_8100:
        /* <DEDUP_REMOVED lines=11> */
.L_x_8106:
[----:B------:R-:W-:Y:S01]  /*83c0*/  IMAD.MOV.U32 R0, RZ, RZ, 0x7f ;  /* 0x0000007fff007424 */ /* 0x000fe200078e00ff */
[----:B------:R-:W-:-:S04]  /*83d0*/  ISETP.GT.U32.AND P0, PT, R6, 0x7f800000, PT ;  /* 0x7f8000000600780c */ /* 0x000fc80003f04070 */
[----:B------:R-:W-:-:S09]  /*83e0*/  SEL R0, R0, 0x7c, P0 ;  /* 0x0000007c00007807 */ /* 0x000fd20000000000 */
.L_x_8107:
[----:B------:R-:W-:Y:S05]  /*83f0*/  BSYNC.RECONVERGENT B0 ;  /* 0x0000000000007941 */ /* 0x000fea0003800200 */
.L_x_8105:
[----:B------:R-:W-:-:S04]  /*8400*/  SHF.R.U32.HI R5, RZ, 0x18, R4 ;  /* 0x00000018ff057819 */ /* 0x000fc80000011604 */
[----:B------:R-:W-:-:S05]  /*8410*/  LOP3.LUT R5, R0, 0x80, R5, 0xf8, !PT ;  /* 0x0000008000057812 */ /* 0x000fca00078ef805 */
[----:B------:R2:W-:Y:S01]  /*8420*/  STG.E.U8 desc[UR36][R2.64], R5 ;  /* 0x0000000502007986 */ /* 0x0005e2000c101124 */
[----:B------:R-:W-:Y:S05]  /*8430*/  BRA `(.L_x_8078) ;  /* 0x0000000000087947 */ /* 0x000fea0003800000 */
.L_x_8099:
[----:B------:R-:W-:-:S05]  /*8440*/  F2FP.BF16.F32.PACK_AB R4, RZ, R4 ;  /* 0x00000004ff04723e */ /* 0x000fca00000010ff */
[----:B------:R0:W-:Y:S02]  /*8450*/  STG.E.U16 desc[UR36][R2.64], R4 ;  /* 0x0000000402007986 */ /* 0x0001e4000c101524 */
.L_x_8078:
[----:B------:R-:W-:-:S07]  /*8460*/  IADD3 R17, PT, PT, R17, 0x80, RZ ;  /* 0x0000008011117810 */ /* 0x000fce0007ffe0ff */
.L_x_8015:
[----:B------:R-:W-:Y:S05]  /*8470*/  BSYNC.RECONVERGENT B7 ;  /* 0x0000000000077941 */ /* 0x000fea0003800200 */
.L_x_8014:
        /* <DEDUP_REMOVED lines=358> */
.L_x_8110:
        /* <DEDUP_REMOVED lines=18> */
.L_x_8115:
[----:B------:R-:W2:Y:S02]  /*9c00*/  LDG.E.U8 R2, desc[UR36][R2.64] ;  /* 0x0000002402027981 */ /* 0x000ea4000c1e1100 */
[----:B--2---:R-:W-:Y:S01]  /*9c10*/  I2FP.F32.U32 R19, R2 ;  /* 0x0000000200137245 */ /* 0x004fe20000201000 */
[----:B------:R-:W-:Y:S06]  /*9c20*/  BRA `(.L_x_8117) ;  /* 0x0000000c00447947 */ /* 0x000fec0003800000 */
.L_x_8114:
        /* <DEDUP_REMOVED lines=9> */
.L_x_8119:
[----:B------:R-:W2:Y:S02]  /*9cc0*/  LDG.E R2, desc[UR36][R2.64] ;  /* 0x0000002402027981 */ /* 0x000ea4000c1e1900 */
[----:B--2---:R-:W-:Y:S01]  /*9cd0*/  I2FP.F32.S32 R19, R2 ;  /* 0x0000000200137245 */ /* 0x004fe20000201400 */
[----:B------:R-:W-:Y:S06]  /*9ce0*/  BRA `(.L_x_8117) ;  /* 0x0000000c00147947 */ /* 0x000fec0003800000 */
.L_x_8118:
[----:B------:R-:W2:Y:S02]  /*9cf0*/  LDG.E.U16 R2, desc[UR36][R2.64] ;  /* 0x0000002402027981 */ /* 0x000ea4000c1e1500 */
[----:B--2---:R0:W1:Y:S01]  /*9d00*/  I2F.S16 R19, R2 ;  /* 0x0000000200137306 */ /* 0x0040620000101400 */
[----:B------:R-:W-:Y:S05]  /*9d10*/  BRA `(.L_x_8117) ;  /* 0x0000000c00087947 */ /* 0x000fea0003800000 */
.L_x_8113:
        /* <DEDUP_REMOVED lines=8> */
.L_x_8121:
[----:B------:R-:W2:Y:S02]  /*9da0*/  LDG.E.U16 R2, desc[UR36][R2.64] ;  /* 0x0000002402027981 */ /* 0x000ea4000c1e1500 */
[----:B--2---:R-:W-:Y:S01]  /*9db0*/  HADD2.F32 R19, -RZ, R2.H0_H0 ;  /* 0x20000002ff137230 */ /* 0x004fe20000004100 */
[----:B------:R-:W-:Y:S06]  /*9dc0*/  BRA `(.L_x_8117) ;  /* 0x0000000800dc7947 */ /* 0x000fec0003800000 */
.L_x_8120:
        /* <DEDUP_REMOVED lines=8> */
.L_x_8123:
[----:B------:R-:W2:Y:S02]  /*9e50*/  LDG.E.U16 R2, desc[UR36][R2.64] ;  /* 0x0000002402027981 */ /* 0x000ea4000c1e1500 */
[----:B--2---:R-:W-:Y:S01]  /*9e60*/  HADD2.F32 R19, -RZ, R2.H0_H0 ;  /* 0x20000002ff137230 */ /* 0x004fe20000004100 */
[----:B------:R-:W-:Y:S06]  /*9e70*/  BRA `(.L_x_8117) ;  /* 0x0000000800b07947 */ /* 0x000fec0003800000 */
.L_x_8122:
        /* <DEDUP_REMOVED lines=11> */
.L_x_8112:
        /* <DEDUP_REMOVED lines=12> */
.L_x_8126:
        /* <DEDUP_REMOVED lines=11> */
.L_x_8125:
        /* <DEDUP_REMOVED lines=25> */
.L_x_8128:
        /* <DEDUP_REMOVED lines=12> */
.L_x_8127:
[----:B------:R-:W2:Y:S02]  /*a2f0*/  LDG.E.U16 R2, desc[UR36][R2.64] ;  /* 0x0000002402027981 */ /* 0x000ea4000c1e1500 */
[----:B--2---:R-:W-:Y:S01]  /*a300*/  IMAD.U32 R19, R2, 0x10000, RZ ;  /* 0x0001000002137824 */ /* 0x004fe200078e00ff */
[----:B------:R-:W-:Y:S06]  /*a310*/  BRA `(.L_x_8117) ;  /* 0x0000000400887947 */ /* 0x000fec0003800000 */
.L_x_8124:
        /* <DEDUP_REMOVED lines=11> */
.L_x_8131:
        /* <DEDUP_REMOVED lines=20> */
.L_x_8133:
[----:B------:R-:W-:Y:S05]  /*a510*/  BSYNC.RECONVERGENT B0 ;  /* 0x0000000000007941 */ /* 0x000fea0003800200 */
.L_x_8132:
[----:B------:R-:W-:Y:S02]  /*a520*/  SHF.L.U32 R0, R0, 0x14, RZ ;  /* 0x0000001400007819 */ /* 0x000fe400000006ff */
[----:B------:R-:W-:-:S04]  /*a530*/  LEA R2, R2, 0x3b800000, 0x17 ;  /* 0x3b80000002027811 */ /* 0x000fc800078eb8ff */
[----:B------:R-:W-:Y:S01]  /*a540*/  LOP3.LUT R19, R2, R0, R19, 0xfe, !PT ;  /* 0x0000000002137212 */ /* 0x000fe200078efe13 */
[----:B------:R-:W-:Y:S06]  /*a550*/  BRA `(.L_x_8117) ;  /* 0x0000000000f87947 */ /* 0x000fec0003800000 */
.L_x_8130:
        /* <DEDUP_REMOVED lines=20> */
.L_x_8135:
[----:B------:R-:W-:Y:S05]  /*a6a0*/  BSYNC.RECONVERGENT B0 ;  /* 0x0000000000007941 */ /* 0x000fea0003800200 */
.L_x_8134:
[----:B------:R-:W-:Y:S01]  /*a6b0*/  IMAD.SHL.U32 R0, R0, 0x200000, RZ ;  /* 0x0020000000007824 */ /* 0x000fe200078e00ff */
[----:B------:R-:W-:-:S04]  /*a6c0*/  LEA R2, R2, 0x37800000, 0x17 ;  /* 0x3780000002027811 */ /* 0x000fc800078eb8ff */
[----:B------:R-:W-:Y:S01]  /*a6d0*/  LOP3.LUT R19, R2, R0, R19, 0xfe, !PT ;  /* 0x0000000002137212 */ /* 0x000fe200078efe13 */
[----:B------:R-:W-:Y:S06]  /*a6e0*/  BRA `(.L_x_8117) ;  /* 0x0000000000947947 */ /* 0x000fec0003800000 */
.L_x_8129:
        /* <DEDUP_REMOVED lines=14> */
.L_x_8116:
        /* <DEDUP_REMOVED lines=16> */
.L_x_8138:
[----:B------:R-:W-:Y:S01]  /*a8d0*/  MOV R19, RZ ;  /* 0x000000ff00137202 */ /* 0x000fe20000000f00 */
[----:B------:R-:W-:Y:S06]  /*a8e0*/  BRA `(.L_x_8117) ;  /* 0x0000000000147947 */ /* 0x000fec0003800000 */
.L_x_8137:
[----:B------:R-:W2:Y:S02]  /*a8f0*/  LDG.E.64 R2, desc[UR36][R2.64] ;  /* 0x0000002402027981 */ /* 0x000ea4000c1e1b00 */
[----:B--2---:R0:W1:Y:S02]  /*a900*/  I2F.U64 R19, R2 ;  /* 0x0000000200137312 */ /* 0x0040640000301000 */
[----:B01----:R-:W-:Y:S05]  /*a910*/  BRA `(.L_x_8117) ;  /* 0x0000000000087947 */ /* 0x003fea0003800000 */
.L_x_8136:
[----:B------:R-:W2:Y:S02]  /*a920*/  LDG.E R2, desc[UR36][R2.64] ;  /* 0x0000002402027981 */ /* 0x000ea4000c1e1900 */
[----:B--2---:R-:W-:-:S07]  /*a930*/  I2FP.F32.U32 R19, R2 ;  /* 0x0000000200137245 */ /* 0x004fce0000201000 */
.L_x_8117:
[----:B------:R-:W-:Y:S05]  /*a940*/  BSYNC.RECONVERGENT B6 ;  /* 0x0000000000067941 */ /* 0x000fea0003800200 */
.L_x_8111:
        /* <DEDUP_REMOVED lines=18> */
.L_x_8143:
[----:B------:R-:W2:Y:S02]  /*aa70*/  LDG.E.U8 R0, desc[UR36][R2.64] ;  /* 0x0000002402007981 */ /* 0x000ea4000c1e1100 */
[----:B--2---:R-:W-:Y:S01]  /*aa80*/  I2FP.F32.U32 R0, R0 ;  /* 0x0000000000007245 */ /* 0x004fe20000201000 */
[----:B------:R-:W-:Y:S06]  /*aa90*/  BRA `(.L_x_8145) ;  /* 0x0000000c00447947 */ /* 0x000fec0003800000 */
.L_x_8142:
        /* <DEDUP_REMOVED lines=9> */
.L_x_8147:
[----:B------:R-:W2:Y:S02]  /*ab30*/  LDG.E R0, desc[UR36][R2.64] ;  /* 0x0000002402007981 */ /* 0x000ea4000c1e1900 */
[----:B--2---:R-:W-:Y:S01]  /*ab40*/  I2FP.F32.S32 R0, R0 ;  /* 0x0000000000007245 */ /* 0x004fe20000201400 */
[----:B------:R-:W-:Y:S06]  /*ab50*/  BRA `(.L_x_8145) ;  /* 0x0000000c00147947 */ /* 0x000fec0003800000 */
.L_x_8146:
[----:B------:R-:W2:Y:S02]  /*ab60*/  LDG.E.U16 R0, desc[UR36][R2.64] ;  /* 0x0000002402007981 */ /* 0x000ea4000c1e1500 */
[----:B--2---:R-:W4:Y:S01]  /*ab70*/  I2F.S16 R0, R0 ;  /* 0x0000000000007306 */ /* 0x004f220000101400 */
[----:B------:R-:W-:Y:S05]  /*ab80*/  BRA `(.L_x_8145) ;  /* 0x0000000c00087947 */ /* 0x000fea0003800000 */
.L_x_8141:
        /* <DEDUP_REMOVED lines=8> */
.L_x_8149:
[----:B------:R-:W2:Y:S02]  /*ac10*/  LDG.E.U16 R0, desc[UR36][R2.64] ;  /* 0x0000002402007981 */ /* 0x000ea4000c1e1500 */
[----:B--2---:R-:W-:Y:S01]  /*ac20*/  HADD2.F32 R0, -RZ, R0.H0_H0 ;  /* 0x20000000ff007230 */ /* 0x004fe20000004100 */
[----:B------:R-:W-:Y:S06]  /*ac30*/  BRA `(.L_x_8145) ;  /* 0x0000000800dc7947 */ /* 0x000fec0003800000 */
.L_x_8148:
        /* <DEDUP_REMOVED lines=8> */
.L_x_8151:
[----:B------:R-:W2:Y:S02]  /*acc0*/  LDG.E.U16 R0, desc[UR36][R2.64] ;  /* 0x0000002402007981 */ /* 0x000ea4000c1e1500 */
[----:B--2---:R-:W-:Y:S01]  /*acd0*/  HADD2.F32 R0, -RZ, R0.H0_H0 ;  /* 0x20000000ff007230 */ /* 0x004fe20000004100 */
[----:B------:R-:W-:Y:S06]  /*ace0*/  BRA `(.L_x_8145) ;  /* 0x0000000800b07947 */ /* 0x000fec0003800000 */
.L_x_8150:
        /* <DEDUP_REMOVED lines=11> */
.L_x_8140:
        /* <DEDUP_REMOVED lines=12> */
.L_x_8154:
        /* <DEDUP_REMOVED lines=11> */
.L_x_8153:
        /* <DEDUP_REMOVED lines=25> */
.L_x_8156:
        /* <DEDUP_REMOVED lines=12> */
.L_x_8155:
[----:B------:R-:W2:Y:S02]  /*b160*/  LDG.E.U16 R0, desc[UR36][R2.64] ;  /* 0x0000002402007981 */ /* 0x000ea4000c1e1500 */
[----:B--2---:R-:W-:Y:S01]  /*b170*/  IMAD.U32 R0, R0, 0x10000, RZ ;  /* 0x0001000000007824 */ /* 0x004fe200078e00ff */
[----:B------:R-:W-:Y:S06]  /*b180*/  BRA `(.L_x_8145) ;  /* 0x0000000400887947 */ /* 0x000fec0003800000 */
.L_x_8152:
        /* <DEDUP_REMOVED lines=11> */
.L_x_8159:
        /* <DEDUP_REMOVED lines=20> */
.L_x_8161:
[----:B------:R-:W-:Y:S05]  /*b380*/  BSYNC.RECONVERGENT B0 ;  /* 0x0000000000007941 */ /* 0x000fea0003800200 */
.L_x_8160:
[----:B------:R-:W-:Y:S01]  /*b390*/  IMAD.SHL.U32 R0, R0, 0x100000, RZ ;  /* 0x0010000000007824 */ /* 0x000fe200078e00ff */
[----:B------:R-:W-:-:S04]  /*b3a0*/  LEA R2, R2, 0x3b800000, 0x17 ;  /* 0x3b80000002027811 */ /* 0x000fc800078eb8ff */
[----:B------:R-:W-:Y:S01]  /*b3b0*/  LOP3.LUT R0, R2, R0, R7, 0xfe, !PT ;  /* 0x0000000002007212 */ /* 0x000fe200078efe07 */
[----:B------:R-:W-:Y:S06]  /*b3c0*/  BRA `(.L_x_8145) ;  /* 0x0000000000f87947 */ /* 0x000fec0003800000 */
.L_x_8158:
        /* <DEDUP_REMOVED lines=20> */
.L_x_8163:
[----:B------:R-:W-:Y:S05]  /*b510*/  BSYNC.RECONVERGENT B0 ;  /* 0x0000000000007941 */ /* 0x000fea0003800200 */
.L_x_8162:
[----:B------:R-:W-:Y:S02]  /*b520*/  SHF.L.U32 R0, R0, 0x15, RZ ;  /* 0x0000001500007819 */ /* 0x000fe400000006ff */
[----:B------:R-:W-:-:S04]  /*b530*/  LEA R2, R2, 0x37800000, 0x17 ;  /* 0x3780000002027811 */ /* 0x000fc800078eb8ff */
[----:B------:R-:W-:Y:S01]  /*b540*/  LOP3.LUT R0, R2, R0, R7, 0xfe, !PT ;  /* 0x0000000002007212 */ /* 0x000fe200078efe07 */
[----:B------:R-:W-:Y:S06]  /*b550*/  BRA `(.L_x_8145) ;  /* 0x0000000000947947 */ /* 0x000fec0003800000 */
.L_x_8157:
        /* <DEDUP_REMOVED lines=14> */
.L_x_8144:
        /* <DEDUP_REMOVED lines=16> */
.L_x_8166:
[----:B------:R-:W-:Y:S01]  /*b740*/  IMAD.MOV.U32 R0, RZ, RZ, RZ ;  /* 0x000000ffff007224 */ /* 0x000fe200078e00ff */
[----:B------:R-:W-:Y:S06]  /*b750*/  BRA `(.L_x_8145) ;  /* 0x0000000000147947 */ /* 0x000fec0003800000 */
.L_x_8165:
[----:B------:R-:W2:Y:S02]  /*b760*/  LDG.E.64 R2, desc[UR36][R2.64] ;  /* 0x0000002402027981 */ /* 0x000ea4000c1e1b00 */
[----:B--2---:R0:W2:Y:S02]  /*b770*/  I2F.U64 R0, R2 ;  /* 0x0000000200007312 */ /* 0x0040a40000301000 */
[----:B0-2---:R-:W-:Y:S05]  /*b780*/  BRA `(.L_x_8145) ;  /* 0x0000000000087947 */ /* 0x005fea0003800000 */
.L_x_8164:
[----:B------:R-:W2:Y:S02]  /*b790*/  LDG.E R0, desc[UR36][R2.64] ;  /* 0x0000002402007981 */ /* 0x000ea4000c1e1900 */
[----:B--2---:R-:W-:-:S07]  /*b7a0*/  I2FP.F32.U32 R0, R0 ;  /* 0x0000000000007245 */ /* 0x004fce0000201000 */
.L_x_8145:
[----:B------:R-:W-:Y:S05]  /*b7b0*/  BSYNC.RECONVERGENT B6 ;  /* 0x0000000000067941 */ /* 0x000fea0003800200 */
.L_x_8139:
[C---:B--2-45:R-:W-:Y:S01]  /*b7c0*/  FSETP.GEU.FTZ.AND P1, PT, R0.reuse, RZ, PT ;  /* 0x000000ff0000720b */ /* 0x074fe20003f3e000 */
[----:B------:R-:W2:Y:S01]  /*b7d0*/  LDCU.64 UR6, c[0x0][0x5e8] ;  /* 0x0000bd00ff0677ac */ /* 0x000ea20008000a00 */
[----:B------:R-:W-:Y:S01]  /*b7e0*/  FSETP.GT.FTZ.AND P0, PT, R0, 1, PT ;  /* 0x3f8000000000780b */ /* 0x000fe20003f14000 */
[----:B------:R-:W-:Y:S01]  /*b7f0*/  IMAD.MOV.U32 R4, RZ, RZ, 0x7fc00000 ;  /* 0x7fc00000ff047424 */ /* 0x000fe200078e00ff */
[----:B------:R-:W-:Y:S02]  /*b800*/  UPRMT UR4, UR43, 0x9910, URZ ;  /* 0x000099102b047896 */ /* 0x000fe400080000ff */
[----:B------:R-:W-:Y:S02]  /*b810*/  PLOP3.LUT P0, PT, P1, P0, PT, 0x8f, 0xf8 ;  /* 0x0000000000f8781c */ /* 0x000fe40000f01177 */
[----:B------:R-:W-:-:S11]  /*b820*/  UISETP.GT.AND UP0, UPT, UR4, 0x9, UPT ;  /* 0x000000090400788c */ /* 0x000fd6000bf04270 */
        /* <DEDUP_REMOVED lines=18> */
.L_x_8170:
[----:B------:R-:W0:Y:S02]  /*b950*/  F2I.S64.TRUNC R4, R4 ;  /* 0x0000000400047311 */ /* 0x000e24000020d900 */
[----:B0-----:R-:W-:-:S05]  /*b960*/  IMAD.MOV.U32 R7, RZ, RZ, R4 ;  /* 0x000000ffff077224 */ /* 0x001fca00078e0004 */
[----:B------:R0:W-:Y:S01]  /*b970*/  STG.E.U8 desc[UR36][R2.64], R7 ;  /* 0x0000000702007986 */ /* 0x0001e2000c101124 */
[----:B------:R-:W-:Y:S05]  /*b980*/  BRA `(.L_x_8172) ;  /* 0x0000000c00287947 */ /* 0x000fea0003800000 */
.L_x_8169:
        /* <DEDUP_REMOVED lines=9> */
.L_x_8174:
[----:B------:R-:W0:Y:S02]  /*ba20*/  F2I.FTZ.TRUNC.NTZ R5, R4 ;  /* 0x0000000400057305 */ /* 0x000e24000021f100 */
[----:B0-----:R0:W-:Y:S01]  /*ba30*/  STG.E desc[UR36][R2.64], R5 ;  /* 0x0000000502007986 */ /* 0x0011e2000c101924 */
[----:B------:R-:W-:Y:S05]  /*ba40*/  BRA `(.L_x_8172) ;  /* 0x0000000800f87947 */ /* 0x000fea0003800000 */
.L_x_8173:
[----:B------:R-:W0:Y:S02]  /*ba50*/  F2I.FTZ.TRUNC.NTZ R5, R4 ;  /* 0x0000000400057305 */ /* 0x000e24000021f100 */
[----:B0-----:R0:W-:Y:S01]  /*ba60*/  STG.E.U16 desc[UR36][R2.64], R5 ;  /* 0x0000000502007986 */ /* 0x0011e2000c101524 */
[----:B------:R-:W-:Y:S05]  /*ba70*/  BRA `(.L_x_8172) ;  /* 0x0000000800ec7947 */ /* 0x000fea0003800000 */
.L_x_8168:
        /* <DEDUP_REMOVED lines=8> */
.L_x_8176:
[----:B------:R-:W-:-:S05]  /*bb00*/  F2FP.F16.F32.PACK_AB R4, RZ, R4 ;  /* 0x00000004ff04723e */ /* 0x000fca00000000ff */
[----:B------:R0:W-:Y:S01]  /*bb10*/  STG.E.U16 desc[UR36][R2.64], R4 ;  /* 0x0000000402007986 */ /* 0x0001e2000c101524 */
[----:B------:R-:W-:Y:S05]  /*bb20*/  BRA `(.L_x_8172) ;  /* 0x0000000800c07947 */ /* 0x000fea0003800000 */
.L_x_8175:
        /* <DEDUP_REMOVED lines=9> */
.L_x_8178:
[----:B------:R-:W-:-:S04]  /*bbc0*/  F2FP.F16.F32.PACK_AB R5, RZ, R4 ;  /* 0x00000004ff05723e */ /* 0x000fc800000000ff */
[----:B------:R-:W-:-:S05]  /*bbd0*/  PRMT R5, R5, 0x5410, RZ ;  /* 0x0000541005057816 */ /* 0x000fca00000000ff */
[----:B------:R0:W-:Y:S01]  /*bbe0*/  STG.E desc[UR36][R2.64], R5 ;  /* 0x0000000502007986 */ /* 0x0001e2000c101924 */
[----:B------:R-:W-:Y:S05]  /*bbf0*/  BRA `(.L_x_8172) ;  /* 0x00000008008c7947 */ /* 0x000fea0003800000 */
.L_x_8177:
[----:B------:R-:W-:-:S06]  /*bc00*/  FMUL.FTZ R4, R4, 1 ;  /* 0x3f80000004047820 */ /* 0x000fcc0000410000 */
[----:B------:R-:W0:Y:S02]  /*bc10*/  F2F.F64.F32 R4, R4 ;  /* 0x0000000400047310 */ /* 0x000e240000201800 */
[----:B0-----:R0:W-:Y:S01]  /*bc20*/  STG.E.64 desc[UR36][R2.64], R4 ;  /* 0x0000000402007986 */ /* 0x0011e2000c101b24 */
[----:B------:R-:W-:Y:S05]  /*bc30*/  BRA `(.L_x_8172) ;  /* 0x00000008007c7947 */ /* 0x000fea0003800000 */
.L_x_8167:
        /* <DEDUP_REMOVED lines=13> */
.L_x_8182:
        /* <DEDUP_REMOVED lines=16> */
.L_x_8185:
[----:B------:R-:W-:-:S04]  /*be10*/  SHF.R.U32.HI R4, RZ, 0x18, R4 ;  /* 0x00000018ff047819 */ /* 0x000fc80000011604 */
[----:B------:R-:W-:-:S04]  /*be20*/  LOP3.LUT R4, R5, 0x80, R4, 0xf8, !PT ;  /* 0x0000008005047812 */ /* 0x000fc800078ef804 */
[----:B------:R-:W-:-:S07]  /*be30*/  PRMT R0, R4, 0x7610, R0 ;  /* 0x0000761004007816 */ /* 0x000fce0000000000 */
.L_x_8184:
[----:B------:R-:W-:Y:S05]  /*be40*/  BSYNC.RECONVERGENT B0 ;  /* 0x0000000000007941 */ /* 0x000fea0003800200 */
.L_x_8183:
[----:B------:R0:W-:Y:S01]  /*be50*/  STG.E.U8 desc[UR36][R2.64], R0 ;  /* 0x0000000002007986 */ /* 0x0001e2000c101124 */
[----:B------:R-:W-:Y:S05]  /*be60*/  BRA `(.L_x_8172) ;  /* 0x0000000400f07947 */ /* 0x000fea0003800000 */
.L_x_8181:
        /* <DEDUP_REMOVED lines=16> */
.L_x_8188:
[----:B------:R-:W-:-:S04]  /*bf70*/  SHF.R.U32.HI R4, RZ, 0x18, R4 ;  /* 0x00000018ff047819 */ /* 0x000fc80000011604 */
[----:B------:R-:W-:-:S04]  /*bf80*/  LOP3.LUT R5, R5, 0x80, R4, 0xf8, !PT ;  /* 0x0000008005057812 */ /* 0x000fc800078ef804 */
[----:B------:R-:W-:-:S07]  /*bf90*/  PRMT R0, R5, 0x7610, R0 ;  /* 0x0000761005007816 */ /* 0x000fce0000000000 */
.L_x_8187:
[----:B------:R-:W-:Y:S05]  /*bfa0*/  BSYNC.RECONVERGENT B0 ;  /* 0x0000000000007941 */ /* 0x000fea0003800200 */
.L_x_8186:
[----:B------:R0:W-:Y:S01]  /*bfb0*/  STG.E.U8 desc[UR36][R2.64], R0 ;  /* 0x0000000002007986 */ /* 0x0001e2000c101124 */
[----:B------:R-:W-:Y:S05]  /*bfc0*/  BRA `(.L_x_8172) ;  /* 0x0000000400987947 */ /* 0x000fea0003800000 */
.L_x_8180:
        /* <DEDUP_REMOVED lines=21> */
.L_x_8190:
[----:B------:R-:W0:Y:S02]  /*c120*/  F2I.U64.TRUNC R4, R4 ;  /* 0x0000000400047311 */ /* 0x000e24000020d800 */
[----:B0-----:R0:W-:Y:S01]  /*c130*/  STG.E.64 desc[UR36][R2.64], R4 ;  /* 0x0000000402007986 */ /* 0x0011e2000c101b24 */
[----:B------:R-:W-:Y:S05]  /*c140*/  BRA `(.L_x_8172) ;  /* 0x0000000400387947 */ /* 0x000fea0003800000 */
.L_x_8189:
[----:B------:R-:W0:Y:S02]  /*c150*/  F2I.FTZ.U32.TRUNC.NTZ R5, R4 ;  /* 0x0000000400057305 */ /* 0x000e24000021f000 */
[----:B0-----:R0:W-:Y:S01]  /*c160*/  STG.E desc[UR36][R2.64], R5 ;  /* 0x0000000502007986 */ /* 0x0011e2000c101924 */
[----:B------:R-:W-:Y:S05]  /*c170*/  BRA `(.L_x_8172) ;  /* 0x00000004002c7947 */ /* 0x000fea0003800000 */
.L_x_8179:
        /* <DEDUP_REMOVED lines=10> */
.L_x_8192:
[----:B------:R-:W-:Y:S01]  /*c220*/  FMUL.FTZ R4, R4, 1 ;  /* 0x3f80000004047820 */ /* 0x000fe20000410000 */
[----:B------:R-:W-:-:S05]  /*c230*/  CS2R R6, SRZ ;  /* 0x0000000000067805 */ /* 0x000fca000001ff00 */
[----:B------:R-:W0:Y:S02]  /*c240*/  F2F.F64.F32 R4, R4 ;  /* 0x0000000400047310 */ /* 0x000e240000201800 */
[----:B0-----:R4:W-:Y:S01]  /*c250*/  STG.E.128 desc[UR36][R2.64], R4 ;  /* 0x0000000402007986 */ /* 0x0019e2000c101d24 */
[----:B------:R-:W-:Y:S05]  /*c260*/  BRA `(.L_x_8172) ;  /* 0x0000000000f07947 */ /* 0x000fea0003800000 */
.L_x_8191:
[----:B------:R-:W-:-:S09]  /*c270*/  UISETP.NE.AND UP0, UPT, UR4, 0xf, UPT ;  /* 0x0000000f0400788c */ /* 0x000fd2000bf05270 */
[----:B------:R-:W-:Y:S05]  /*c280*/  BRA.U !UP0, `(.L_x_8193) ;  /* 0x0000000108e07547 */ /* 0x000fea000b800000 */
[----:B------:R-:W-:-:S09]  /*c290*/  UISETP.NE.AND UP0, UPT, UR4, 0x17, UPT ;  /* 0x000000170400788c */ /* 0x000fd2000bf05270 */
[----:B------:R-:W-:Y:S05]  /*c2a0*/  BRA.U !UP0, `(.L_x_8194) ;  /* 0x00000001088c7547 */ /* 0x000fea000b800000 */
[----:B------:R-:W-:-:S09]  /*c2b0*/  UISETP.NE.AND UP0, UPT, UR4, 0x18, UPT ;  /* 0x000000180400788c */ /* 0x000fd2000bf05270 */
[----:B------:R-:W-:Y:S05]  /*c2c0*/  BRA.U !UP0, `(.L_x_8195) ;  /* 0x0000000108447547 */ /* 0x000fea000b800000 */
.L_x_8171:
        /* <DEDUP_REMOVED lines=16> */
.L_x_8196:
[----:B------:R-:W-:Y:S05]  /*c3d0*/  BRA `(.L_x_8172) ;  /* 0x0000000000947947 */ /* 0x000fea0003800000 */
.L_x_8195:
        /* <DEDUP_REMOVED lines=12> */
.L_x_8198:
[----:B------:R-:W-:Y:S05]  /*c4a0*/  BSYNC.RECONVERGENT B0 ;  /* 0x0000000000007941 */ /* 0x000fea0003800200 */
.L_x_8197:
[----:B------:R-:W-:-:S05]  /*c4b0*/  LOP3.LUT R5, R0, 0x80, R7, 0xf8, !PT ;  /* 0x0000008000057812 */ /* 0x000fca00078ef807 */
[----:B------:R1:W-:Y:S01]  /*c4c0*/  STG.E.U8 desc[UR36][R2.64], R5 ;  /* 0x0000000502007986 */ /* 0x0003e2000c101124 */
[----:B------:R-:W-:Y:S05]  /*c4d0*/  BRA `(.L_x_8172) ;  /* 0x0000000000547947 */ /* 0x000fea0003800000 */
.L_x_8194:
        /* <DEDUP_REMOVED lines=11> */
.L_x_8200:
[----:B------:R-:W-:Y:S01]  /*c590*/  IMAD.MOV.U32 R0, RZ, RZ, 0x7f ;  /* 0x0000007fff007424 */ /* 0x000fe200078e00ff */
[----:B------:R-:W-:-:S04]  /*c5a0*/  ISETP.GT.U32.AND P0, PT, R6, 0x7f800000, PT ;  /* 0x7f8000000600780c */ /* 0x000fc80003f04070 */
[----:B------:R-:W-:-:S09]  /*c5b0*/  SEL R0, R0, 0x7c, P0 ;  /* 0x0000007c00007807 */ /* 0x000fd20000000000 */
.L_x_8201:
[----:B------:R-:W-:Y:S05]  /*c5c0*/  BSYNC.RECONVERGENT B0 ;  /* 0x0000000000007941 */ /* 0x000fea0003800200 */
.L_x_8199:
[----:B------:R-:W-:-:S04]  /*c5d0*/  SHF.R.U32.HI R5, RZ, 0x18, R4 ;  /* 0x00000018ff057819 */ /* 0x000fc80000011604 */
[----:B------:R-:W-:-:S05]  /*c5e0*/  LOP3.LUT R5, R0, 0x80, R5, 0xf8, !PT ;  /* 0x0000008000057812 */ /* 0x000fca00078ef805 */
[----:B------:R0:W-:Y:S01]  /*c5f0*/  STG.E.U8 desc[UR36][R2.64], R5 ;  /* 0x0000000502007986 */ /* 0x0001e2000c101124 */
[----:B------:R-:W-:Y:S05]  /*c600*/  BRA `(.L_x_8172) ;  /* 0x0000000000087947 */ /* 0x000fea0003800000 */
.L_x_8193:
[----:B------:R-:W-:-:S05]  /*c610*/  F2FP.BF16.F32.PACK_AB R4, RZ, R4 ;  /* 0x00000004ff04723e */ /* 0x000fca00000010ff */
[----:B------:R2:W-:Y:S02]  /*c620*/  STG.E.U16 desc[UR36][R2.64], R4 ;  /* 0x0000000402007986 */ /* 0x0005e4000c101524 */
.L_x_8172:
[----:B------:R-:W-:-:S07]  /*c630*/  VIADD R17, R17, 0x80 ;  /* 0x0000008011117836 */ /* 0x000fce0000000000 */
.L_x_8109:
[----:B------:R-:W-:Y:S05]  /*c640*/  BSYNC.RECONVERGENT B7 ;  /* 0x0000000000077941 */ /* 0x000fea0003800200 */
.L_x_8108:
        /* <DEDUP_REMOVED lines=357> */
.L_x_8202:
        /* <DEDUP_REMOVED lines=21> */
.L_x_8207:
[----:B------:R-:W2:Y:S02]  /*ddf0*/  LDG.E.U8 R2, desc[UR36][R2.64] ;  /* 0x0000002402027981 */ /* 0x000ea4000c1e1100 */
[----:B--2---:R-:W-:Y:S01]  /*de00*/  I2FP.F32.U32 R19, R2 ;  /* 0x0000000200137245 */ /* 0x004fe20000201000 */
[----:B------:R-:W-:Y:S06]  /*de10*/  BRA `(.L_x_8209) ;  /* 0x0000000c00447947 */ /* 0x000fec0003800000 */
.L_x_8206:
        /* <DEDUP_REMOVED lines=9> */
.L_x_8211:
[----:B------:R-:W2:Y:S02]  /*deb0*/  LDG.E R2, desc[UR36][R2.64] ;  /* 0x0000002402027981 */ /* 0x000ea4000c1e1900 */
[----:B--2---:R-:W-:Y:S01]  /*dec0*/  I2FP.F32.S32 R19, R2 ;  /* 0x0000000200137245 */ /* 0x004fe20000201400 */
[----:B------:R-:W-:Y:S06]  /*ded0*/  BRA `(.L_x_8209) ;  /* 0x0000000c00147947 */ /* 0x000fec0003800000 */
.L_x_8210:
[----:B------:R-:W2:Y:S02]  /*dee0*/  LDG.E.U16 R2, desc[UR36][R2.64] ;  /* 0x0000002402027981 */ /* 0x000ea4000c1e1500 */
[----:B--2---:R4:W0:Y:S01]  /*def0*/  I2F.S16 R19, R2 ;  /* 0x0000000200137306 */ /* 0x0048220000101400 */
[----:B------:R-:W-:Y:S05]  /*df00*/  BRA `(.L_x_8209) ;  /* 0x0000000c00087947 */ /* 0x000fea0003800000 */
.L_x_8205:
        /* <DEDUP_REMOVED lines=8> */
.L_x_8213:
[----:B------:R-:W2:Y:S02]  /*df90*/  LDG.E.U16 R2, desc[UR36][R2.64] ;  /* 0x0000002402027981 */ /* 0x000ea4000c1e1500 */
[----:B--2---:R-:W-:Y:S01]  /*dfa0*/  HADD2.F32 R19, -RZ, R2.H0_H0 ;  /* 0x20000002ff137230 */ /* 0x004fe20000004100 */
[----:B------:R-:W-:Y:S06]  /*dfb0*/  BRA `(.L_x_8209) ;  /* 0x0000000800dc7947 */ /* 0x000fec0003800000 */
.L_x_8212:
        /* <DEDUP_REMOVED lines=8> */
.L_x_8215:
[----:B------:R-:W2:Y:S02]  /*e040*/  LDG.E.U16 R2, desc[UR36][R2.64] ;  /* 0x0000002402027981 */ /* 0x000ea4000c1e1500 */
[----:B--2---:R-:W-:Y:S01]  /*e050*/  HADD2.F32 R19, -RZ, R2.H0_H0 ;  /* 0x20000002ff137230 */ /* 0x004fe20000004100 */
[----:B------:R-:W-:Y:S06]  /*e060*/  BRA `(.L_x_8209) ;  /* 0x0000000800b07947 */ /* 0x000fec0003800000 */
.L_x_8214:
        /* <DEDUP_REMOVED lines=11> */
.L_x_8204:
        /* <DEDUP_REMOVED lines=12> */
.L_x_8218:
        /* <DEDUP_REMOVED lines=11> */
.L_x_8217:
        /* <DEDUP_REMOVED lines=25> */
.L_x_8220:
        /* <DEDUP_REMOVED lines=12> */
.L_x_8219:
[----:B------:R-:W2:Y:S02]  /*e4e0*/  LDG.E.U16 R2, desc[UR36][R2.64] ;  /* 0x0000002402027981 */ /* 0x000ea4000c1e1500 */
[----:B--2---:R-:W-:Y:S01]  /*e4f0*/  IMAD.U32 R19, R2, 0x10000, RZ ;  /* 0x0001000002137824 */ /* 0x004fe200078e00ff */
[----:B------:R-:W-:Y:S06]  /*e500*/  BRA `(.L_x_8209) ;  /* 0x0000000400887947 */ /* 0x000fec0003800000 */
.L_x_8216:
        /* <DEDUP_REMOVED lines=11> */
.L_x_8223:
        /* <DEDUP_REMOVED lines=20> */
.L_x_8225:
[----:B------:R-:W-:Y:S05]  /*e700*/  BSYNC.RECONVERGENT B0 ;  /* 0x0000000000007941 */ /* 0x000fea0003800200 */
.L_x_8224:
[----:B------:R-:W-:Y:S02]  /*e710*/  SHF.L.U32 R0, R0, 0x14, RZ ;  /* 0x0000001400007819 */ /* 0x000fe400000006ff */
[----:B------:R-:W-:-:S04]  /*e720*/  LEA R2, R2, 0x3b800000, 0x17 ;  /* 0x3b80000002027811 */ /* 0x000fc800078eb8ff */
[----:B------:R-:W-:Y:S01]  /*e730*/  LOP3.LUT R19, R2, R0, R19, 0xfe, !PT ;  /* 0x0000000002137212 */ /* 0x000fe200078efe13 */
[----:B------:R-:W-:Y:S06]  /*e740*/  BRA `(.L_x_8209) ;  /* 0x0000000000f87947 */ /* 0x000fec0003800000 */
.L_x_8222:
        /* <DEDUP_REMOVED lines=20> */
.L_x_8227:
[----:B------:R-:W-:Y:S05]  /*e890*/  BSYNC.RECONVERGENT B0 ;  /* 0x0000000000007941 */ /* 0x000fea0003800200 */
.L_x_8226:
[----:B------:R-:W-:Y:S01]  /*e8a0*/  IMAD.SHL.U32 R0, R0, 0x200000, RZ ;  /* 0x0020000000007824 */ /* 0x000fe200078e00ff */
[----:B------:R-:W-:-:S04]  /*e8b0*/  LEA R2, R2, 0x37800000, 0x17 ;  /* 0x3780000002027811 */ /* 0x000fc800078eb8ff */
[----:B------:R-:W-:Y:S01]  /*e8c0*/  LOP3.LUT R19, R2, R0, R19, 0xfe, !PT ;  /* 0x0000000002137212 */ /* 0x000fe200078efe13 */
[----:B------:R-:W-:Y:S06]  /*e8d0*/  BRA `(.L_x_8209) ;  /* 0x0000000000947947 */ /* 0x000fec0003800000 */
.L_x_8221:
        /* <DEDUP_REMOVED lines=14> */
.L_x_8208:
        /* <DEDUP_REMOVED lines=16> */
.L_x_8230:
[----:B------:R-:W-:Y:S01]  /*eac0*/  MOV R19, RZ ;  /* 0x000000ff00137202 */ /* 0x000fe20000000f00 */
[----:B------:R-:W-:Y:S06]  /*ead0*/  BRA `(.L_x_8209) ;  /* 0x0000000000147947 */ /* 0x000fec0003800000 */
.L_x_8229:
[----:B------:R-:W2:Y:S02]  /*eae0*/  LDG.E.64 R2, desc[UR36][R2.64] ;  /* 0x0000002402027981 */ /* 0x000ea4000c1e1b00 */
[----:B--2---:R0:W1:Y:S02]  /*eaf0*/  I2F.U64 R19, R2 ;  /* 0x0000000200137312 */ /* 0x0040640000301000 */
[----:B01----:R-:W-:Y:S05]  /*eb00*/  BRA `(.L_x_8209) ;  /* 0x0000000000087947 */ /* 0x003fea0003800000 */
.L_x_8228:
[----:B------:R-:W2:Y:S02]  /*eb10*/  LDG.E R2, desc[UR36][R2.64] ;  /* 0x0000002402027981 */ /* 0x000ea4000c1e1900 */
[----:B--2---:R-:W-:-:S07]  /*eb20*/  I2FP.F32.U32 R19, R2 ;  /* 0x0000000200137245 */ /* 0x004fce0000201000 */
.L_x_8209:
[----:B------:R-:W-:Y:S05]  /*eb30*/  BSYNC.RECONVERGENT B6 ;  /* 0x0000000000067941 */ /* 0x000fea0003800200 */
.L_x_8203:
        /* <DEDUP_REMOVED lines=18> */
.L_x_8235:
[----:B------:R-:W2:Y:S02]  /*ec60*/  LDG.E.U8 R0, desc[UR36][R2.64] ;  /* 0x0000002402007981 */ /* 0x000ea4000c1e1100 */
[----:B--2---:R-:W-:Y:S01]  /*ec70*/  I2FP.F32.U32 R0, R0 ;  /* 0x0000000000007245 */ /* 0x004fe20000201000 */
[----:B------:R-:W-:Y:S06]  /*ec80*/  BRA `(.L_x_8237) ;  /* 0x0000000c00447947 */ /* 0x000fec0003800000 */
.L_x_8234:
        /* <DEDUP_REMOVED lines=9> */
.L_x_8239:
[----:B------:R-:W2:Y:S02]  /*ed20*/  LDG.E R0, desc[UR36][R2.64] ;  /* 0x0000002402007981 */ /* 0x000ea4000c1e1900 */
[----:B--2---:R-:W-:Y:S01]  /*ed30*/  I2FP.F32.S32 R0, R0 ;  /* 0x0000000000007245 */ /* 0x004fe20000201400 */
[----:B------:R-:W-:Y:S06]  /*ed40*/  BRA `(.L_x_8237) ;  /* 0x0000000c00147947 */ /* 0x000fec0003800000 */
.L_x_8238:
[----:B------:R-:W2:Y:S02]  /*ed50*/  LDG.E.U16 R0, desc[UR36][R2.64] ;  /* 0x0000002402007981 */ /* 0x000ea4000c1e1500 */
[----:B--2---:R-:W2:Y:S01]  /*ed60*/  I2F.S16 R0, R0 ;  /* 0x0000000000007306 */ /* 0x004ea20000101400 */
[----:B------:R-:W-:Y:S05]  /*ed70*/  BRA `(.L_x_8237) ;  /* 0x0000000c00087947 */ /* 0x000fea0003800000 */
.L_x_8233:
        /* <DEDUP_REMOVED lines=8> */
.L_x_8241:
[----:B------:R-:W2:Y:S02]  /*ee00*/  LDG.E.U16 R0, desc[UR36][R2.64] ;  /* 0x0000002402007981 */ /* 0x000ea4000c1e1500 */
[----:B--2---:R-:W-:Y:S01]  /*ee10*/  HADD2.F32 R0, -RZ, R0.H0_H0 ;  /* 0x20000000ff007230 */ /* 0x004fe20000004100 */
[----:B------:R-:W-:Y:S06]  /*ee20*/  BRA `(.L_x_8237) ;  /* 0x0000000800dc7947 */ /* 0x000fec0003800000 */
.L_x_8240:
        /* <DEDUP_REMOVED lines=8> */
.L_x_8243:
[----:B------:R-:W2:Y:S02]  /*eeb0*/  LDG.E.U16 R0, desc[UR36][R2.64] ;  /* 0x0000002402007981 */ /* 0x000ea4000c1e1500 */
[----:B--2---:R-:W-:Y:S01]  /*eec0*/  HADD2.F32 R0, -RZ, R0.H0_H0 ;  /* 0x20000000ff007230 */ /* 0x004fe20000004100 */
[----:B------:R-:W-:Y:S06]  /*eed0*/  BRA `(.L_x_8237) ;  /* 0x0000000800b07947 */ /* 0x000fec0003800000 */
.L_x_8242:
        /* <DEDUP_REMOVED lines=11> */
.L_x_8232:
        /* <DEDUP_REMOVED lines=12> */
.L_x_8246:
        /* <DEDUP_REMOVED lines=11> */
.L_x_8245:
        /* <DEDUP_REMOVED lines=25> */
.L_x_8248:
        /* <DEDUP_REMOVED lines=12> */
.L_x_8247:
[----:B------:R-:W2:Y:S02]  /*f350*/  LDG.E.U16 R0, desc[UR36][R2.64] ;  /* 0x0000002402007981 */ /* 0x000ea4000c1e1500 */
[----:B--2---:R-:W-:Y:S01]  /*f360*/  IMAD.U32 R0, R0, 0x10000, RZ ;  /* 0x0001000000007824 */ /* 0x004fe200078e00ff */
[----:B------:R-:W-:Y:S06]  /*f370*/  BRA `(.L_x_8237) ;  /* 0x0000000400887947 */ /* 0x000fec0003800000 */
.L_x_8244:
        /* <DEDUP_REMOVED lines=11> */
.L_x_8251:
        /* <DEDUP_REMOVED lines=20> */
.L_x_8253:
[----:B------:R-:W-:Y:S05]  /*f570*/  BSYNC.RECONVERGENT B0 ;  /* 0x0000000000007941 */ /* 0x000fea0003800200 */
.L_x_8252:
[----:B------:R-:W-:Y:S01]  /*f580*/  IMAD.SHL.U32 R0, R0, 0x100000, RZ ;  /* 0x0010000000007824 */ /* 0x000fe200078e00ff */
[----:B------:R-:W-:-:S04]  /*f590*/  LEA R2, R2, 0x3b800000, 0x17 ;  /* 0x3b80000002027811 */ /* 0x000fc800078eb8ff */
[----:B------:R-:W-:Y:S01]  /*f5a0*/  LOP3.LUT R0, R2, R0, R7, 0xfe, !PT ;  /* 0x0000000002007212 */ /* 0x000fe200078efe07 */
[----:B------:R-:W-:Y:S06]  /*f5b0*/  BRA `(.L_x_8237) ;  /* 0x0000000000f87947 */ /* 0x000fec0003800000 */
.L_x_8250:
        /* <DEDUP_REMOVED lines=20> */
.L_x_8255:
[----:B------:R-:W-:Y:S05]  /*f700*/  BSYNC.RECONVERGENT B0 ;  /* 0x0000000000007941 */ /* 0x000fea0003800200 */
.L_x_8254:
[----:B------:R-:W-:Y:S02]  /*f710*/  SHF.L.U32 R0, R0, 0x15, RZ ;  /* 0x0000001500007819 */ /* 0x000fe400000006ff */
[----:B------:R-:W-:-:S04]  /*f720*/  LEA R2, R2, 0x37800000, 0x17 ;  /* 0x3780000002027811 */ /* 0x000fc800078eb8ff */
[----:B------:R-:W-:Y:S01]  /*f730*/  LOP3.LUT R0, R2, R0, R7, 0xfe, !PT ;  /* 0x0000000002007212 */ /* 0x000fe200078efe07 */
[----:B------:R-:W-:Y:S06]  /*f740*/  BRA `(.L_x_8237) ;  /* 0x0000000000947947 */ /* 0x000fec0003800000 */
.L_x_8249:
        /* <DEDUP_REMOVED lines=14> */
.L_x_8236:
        /* <DEDUP_REMOVED lines=16> */
.L_x_8258:
[----:B------:R-:W-:Y:S01]  /*f930*/  IMAD.MOV.U32 R0, RZ, RZ, RZ ;  /* 0x000000ffff007224 */ /* 0x000fe200078e00ff */
[----:B------:R-:W-:Y:S06]  /*f940*/  BRA `(.L_x_8237) ;  /* 0x0000000000147947 */ /* 0x000fec0003800000 */
.L_x_8257:
[----:B------:R-:W2:Y:S02]  /*f950*/  LDG.E.64 R2, desc[UR36][R2.64] ;  /* 0x0000002402027981 */ /* 0x000ea4000c1e1b00 */
[----:B--2---:R0:W1:Y:S02]  /*f960*/  I2F.U64 R0, R2 ;  /* 0x0000000200007312 */ /* 0x0040640000301000 */
[----:B01----:R-:W-:Y:S05]  /*f970*/  BRA `(.L_x_8237) ;  /* 0x0000000000087947 */ /* 0x003fea0003800000 */
.L_x_8256:
[----:B------:R-:W2:Y:S02]  /*f980*/  LDG.E R0, desc[UR36][R2.64] ;  /* 0x0000002402007981 */ /* 0x000ea4000c1e1900 */
[----:B--2---:R-:W-:-:S07]  /*f990*/  I2FP.F32.U32 R0, R0 ;  /* 0x0000000000007245 */ /* 0x004fce0000201000 */
.L_x_8237:
[----:B------:R-:W-:Y:S05]  /*f9a0*/  BSYNC.RECONVERGENT B6 ;  /* 0x0000000000067941 */ /* 0x000fea0003800200 */
.L_x_8231:
[C---:B-12--5:R-:W-:Y:S01]  /*f9b0*/  FSETP.GEU.FTZ.AND P1, PT, R0.reuse, RZ, PT ;  /* 0x000000ff0000720b */ /* 0x066fe20003f3e000 */
[----:B------:R-:W-:Y:S01]  /*f9c0*/  UPRMT UR4, UR43, 0x9910, URZ ;  /* 0x000099102b047896 */ /* 0x000fe200080000ff */
[----:B------:R-:W-:Y:S01]  /*f9d0*/  FSETP.GT.FTZ.AND P0, PT, R0, 1, PT ;  /* 0x3f8000000000780b */ /* 0x000fe20003f14000 */
[----:B0---4-:R-:W-:Y:S02]  /*f9e0*/  IMAD.MOV.U32 R2, RZ, RZ, 0x7fc00000 ;  /* 0x7fc00000ff027424 */ /* 0x011fe400078e00ff */
        /* <DEDUP_REMOVED lines=18> */
.L_x_8262:
[----:B------:R-:W0:Y:S02]  /*fb10*/  F2I.S64.TRUNC R2, R2 ;  /* 0x0000000200027311 */ /* 0x000e24000020d900 */
[----:B0-----:R-:W-:-:S05]  /*fb20*/  MOV R5, R2 ;  /* 0x0000000200057202 */ /* 0x001fca0000000f00 */
[----:B------:R-:W-:Y:S01]  /*fb30*/  STG.E.U8 desc[UR36][R16.64], R5 ;  /* 0x0000000510007986 */ /* 0x000fe2000c101124 */
[----:B------:R-:W-:Y:S05]  /*fb40*/  EXIT ;  /* 0x000000000000794d */ /* 0x000fea0003800000 */
.L_x_8261:
        /* <DEDUP_REMOVED lines=9> */
.L_x_8265:
[----:B------:R-:W0:Y:S02]  /*fbe0*/  F2I.FTZ.TRUNC.NTZ R3, R2 ;  /* 0x0000000200037305 */ /* 0x000e24000021f100 */
[----:B0-----:R-:W-:Y:S01]  /*fbf0*/  STG.E desc[UR36][R16.64], R3 ;  /* 0x0000000310007986 */ /* 0x001fe2000c101924 */
[----:B------:R-:W-:Y:S05]  /*fc00*/  EXIT ;  /* 0x000000000000794d */ /* 0x000fea0003800000 */
.L_x_8264:
[----:B------:R-:W0:Y:S02]  /*fc10*/  F2I.FTZ.TRUNC.NTZ R3, R2 ;  /* 0x0000000200037305 */ /* 0x000e24000021f100 */
[----:B0-----:R-:W-:Y:S01]  /*fc20*/  STG.E.U16 desc[UR36][R16.64], R3 ;  /* 0x0000000310007986 */ /* 0x001fe2000c101524 */
[----:B------:R-:W-:Y:S05]  /*fc30*/  EXIT ;  /* 0x000000000000794d */ /* 0x000fea0003800000 */
.L_x_8260:
        /* <DEDUP_REMOVED lines=8> */
.L_x_8267:
[----:B------:R-:W-:-:S05]  /*fcc0*/  F2FP.F16.F32.PACK_AB R2, RZ, R2 ;  /* 0x00000002ff02723e */ /* 0x000fca00000000ff */
[----:B------:R-:W-:Y:S01]  /*fcd0*/  STG.E.U16 desc[UR36][R16.64], R2 ;  /* 0x0000000210007986 */ /* 0x000fe2000c101524 */
[----:B------:R-:W-:Y:S05]  /*fce0*/  EXIT ;  /* 0x000000000000794d */ /* 0x000fea0003800000 */
.L_x_8266:
        /* <DEDUP_REMOVED lines=9> */
.L_x_8269:
[----:B------:R-:W-:-:S04]  /*fd80*/  F2FP.F16.F32.PACK_AB R3, RZ, R2 ;  /* 0x00000002ff03723e */ /* 0x000fc800000000ff */
[----:B------:R-:W-:-:S05]  /*fd90*/  PRMT R3, R3, 0x5410, RZ ;  /* 0x0000541003037816 */ /* 0x000fca00000000ff */
[----:B------:R-:W-:Y:S01]  /*fda0*/  STG.E desc[UR36][R16.64], R3 ;  /* 0x0000000310007986 */ /* 0x000fe2000c101924 */
[----:B------:R-:W-:Y:S05]  /*fdb0*/  EXIT ;  /* 0x000000000000794d */ /* 0x000fea0003800000 */
.L_x_8268:
[----:B------:R-:W-:-:S06]  /*fdc0*/  FMUL.FTZ R2, R2, 1 ;  /* 0x3f80000002027820 */ /* 0x000fcc0000410000 */
[----:B------:R-:W0:Y:S02]  /*fdd0*/  F2F.F64.F32 R2, R2 ;  /* 0x0000000200027310 */ /* 0x000e240000201800 */
[----:B0-----:R-:W-:Y:S01]  /*fde0*/  STG.E.64 desc[UR36][R16.64], R2 ;  /* 0x0000000210007986 */ /* 0x001fe2000c101b24 */
[----:B------:R-:W-:Y:S05]  /*fdf0*/  EXIT ;  /* 0x000000000000794d */ /* 0x000fea0003800000 */
.L_x_8259:
        /* <DEDUP_REMOVED lines=13> */
.L_x_8273:
        /* <DEDUP_REMOVED lines=16> */
.L_x_8276:
[----:B------:R-:W-:-:S04]  /*ffd0*/  SHF.R.U32.HI R2, RZ, 0x18, R2 ;  /* 0x00000018ff027819 */ /* 0x000fc80000011602 */
[----:B------:R-:W-:-:S04]  /*ffe0*/  LOP3.LUT R2, R3, 0x80, R2, 0xf8, !PT ;  /* 0x0000008003027812 */ /* 0x000fc800078ef802 */
[----:B------:R-:W-:-:S07]  /*fff0*/  PRMT R8, R2, 0x7610, R8 ;  /* 0x0000761002087816 */ /* 0x000fce0000000008 */
.L_x_8275:
[----:B------:R-:W-:Y:S05]  /*10000*/  BSYNC.RECONVERGENT B0 ;  /* 0x0000000000007941 */ /* 0x000fea0003800200 */
.L_x_8274:
[----:B------:R-:W-:Y:S01]  /*10010*/  STG.E.U8 desc[UR36][R16.64], R8 ;  /* 0x0000000810007986 */ /* 0x000fe2000c101124 */
[----:B------:R-:W-:Y:S05]  /*10020*/  EXIT ;  /* 0x000000000000794d */ /* 0x000fea0003800000 */
.L_x_8272:
        /* <DEDUP_REMOVED lines=16> */
.L_x_8279:
[----:B------:R-:W-:-:S04]  /*10130*/  SHF.R.U32.HI R2, RZ, 0x18, R2 ;  /* 0x00000018ff027819 */ /* 0x000fc80000011602 */
[----:B------:R-:W-:-:S04]  /*10140*/  LOP3.LUT R3, R3, 0x80, R2, 0xf8, !PT ;  /* 0x0000008003037812 */ /* 0x000fc800078ef802 */
[----:B------:R-:W-:-:S07]  /*10150*/  PRMT R8, R3, 0x7610, R8 ;  /* 0x0000761003087816 */ /* 0x000fce0000000008 */
.L_x_8278:
[----:B------:R-:W-:Y:S05]  /*10160*/  BSYNC.RECONVERGENT B0 ;  /* 0x0000000000007941 */ /* 0x000fea0003800200 */
.L_x_8277:
[----:B------:R-:W-:Y:S01]  /*10170*/  STG.E.U8 desc[UR36][R16.64], R8 ;  /* 0x0000000810007986 */ /* 0x000fe2000c101124 */
[----:B------:R-:W-:Y:S05]  /*10180*/  EXIT ;  /* 0x000000000000794d */ /* 0x000fea0003800000 */
.L_x_8271:
        /* <DEDUP_REMOVED lines=21> */
.L_x_8281:
[----:B------:R-:W0:Y:S02]  /*102e0*/  F2I.U64.TRUNC R2, R2 ;  /* 0x0000000200027311 */ /* 0x000e24000020d800 */
[----:B0-----:R-:W-:Y:S01]  /*102f0*/  STG.E.64 desc[UR36][R16.64], R2 ;  /* 0x0000000210007986 */ /* 0x001fe2000c101b24 */
[----:B------:R-:W-:Y:S05]  /*10300*/  EXIT ;  /* 0x000000000000794d */ /* 0x000fea0003800000 */
.L_x_8280:
[----:B------:R-:W0:Y:S02]  /*10310*/  F2I.FTZ.U32.TRUNC.NTZ R3, R2 ;  /* 0x0000000200037305 */ /* 0x000e24000021f000 */
[----:B0-----:R-:W-:Y:S01]  /*10320*/  STG.E desc[UR36][R16.64], R3 ;  /* 0x0000000310007986 */ /* 0x001fe2000c101924 */
[----:B------:R-:W-:Y:S05]  /*10330*/  EXIT ;  /* 0x000000000000794d */ /* 0x000fea0003800000 */
.L_x_8270:
        /* <DEDUP_REMOVED lines=10> */
.L_x_8283:
[----:B------:R-:W-:Y:S01]  /*103e0*/  FMUL.FTZ R4, R2, 1 ;  /* 0x3f80000002047820 */ /* 0x000fe20000410000 */
[----:B------:R-:W-:-:S05]  /*103f0*/  CS2R R6, SRZ ;  /* 0x0000000000067805 */ /* 0x000fca000001ff00 */
[----:B------:R-:W0:Y:S02]  /*10400*/  F2F.F64.F32 R4, R4 ;  /* 0x0000000400047310 */ /* 0x000e240000201800 */
[----:B0-----:R-:W-:Y:S01]  /*10410*/  STG.E.128 desc[UR36][R16.64], R4 ;  /* 0x0000000410007986 */ /* 0x001fe2000c101d24 */
[----:B------:R-:W-:Y:S05]  /*10420*/  EXIT ;  /* 0x000000000000794d */ /* 0x000fea0003800000 */
.L_x_8282:
[----:B------:R-:W-:-:S09]  /*10430*/  UISETP.NE.AND UP0, UPT, UR4, 0xf, UPT ;  /* 0x0000000f0400788c */ /* 0x000fd2000bf05270 */
[----:B------:R-:W-:Y:S05]  /*10440*/  BRA.U !UP0, `(.L_x_8284) ;  /* 0x0000000108e07547 */ /* 0x000fea000b800000 */
[----:B------:R-:W-:-:S09]  /*10450*/  UISETP.NE.AND UP0, UPT, UR4, 0x17, UPT ;  /* 0x000000170400788c */ /* 0x000fd2000bf05270 */
[----:B------:R-:W-:Y:S05]  /*10460*/  BRA.U !UP0, `(.L_x_8285) ;  /* 0x00000001088c7547 */ /* 0x000fea000b800000 */
[----:B------:R-:W-:-:S09]  /*10470*/  UISETP.NE.AND UP0, UPT, UR4, 0x18, UPT ;  /* 0x000000180400788c */ /* 0x000fd2000bf05270 */
[----:B------:R-:W-:Y:S05]  /*10480*/  BRA.U !UP0, `(.L_x_8286) ;  /* 0x0000000108447547 */ /* 0x000fea000b800000 */
.L_x_8263:
        /* <DEDUP_REMOVED lines=16> */
.L_x_8287:
[----:B------:R-:W-:Y:S05]  /*10590*/  EXIT ;  /* 0x000000000000794d */ /* 0x000fea0003800000 */
.L_x_8286:
        /* <DEDUP_REMOVED lines=12> */
.L_x_8289:
[----:B------:R-:W-:Y:S05]  /*10660*/  BSYNC.RECONVERGENT B0 ;  /* 0x0000000000007941 */ /* 0x000fea0003800200 */
.L_x_8288:
[----:B------:R-:W-:-:S05]  /*10670*/  LOP3.LUT R3, R0, 0x80, R5, 0xf8, !PT ;  /* 0x0000008000037812 */ /* 0x000fca00078ef805 */
[----:B------:R-:W-:Y:S01]  /*10680*/  STG.E.U8 desc[UR36][R16.64], R3 ;  /* 0x0000000310007986 */ /* 0x000fe2000c101124 */
[----:B------:R-:W-:Y:S05]  /*10690*/  EXIT ;  /* 0x000000000000794d */ /* 0x000fea0003800000 */
.L_x_8285:
        /* <DEDUP_REMOVED lines=11> */
.L_x_8291:
[----:B------:R-:W-:Y:S02]  /*10750*/  ISETP.GT.U32.AND P0, PT, R4, 0x7f800000, PT ;  /* 0x7f8000000400780c */ /* 0x000fe40003f04070 */
[----:B------:R-:W-:-:S04]  /*10760*/  MOV R0, 0x7f ;  /* 0x0000007f00007802 */ /* 0x000fc80000000f00 */
[----:B------:R-:W-:-:S07]  /*10770*/  SEL R0, R0, 0x7c, P0 ;  /* 0x0000007c00007807 */ /* 0x000fce0000000000 */
.L_x_8292:
[----:B------:R-:W-:Y:S05]  /*10780*/  BSYNC.RECONVERGENT B0 ;  /* 0x0000000000007941 */ /* 0x000fea0003800200 */
.L_x_8290:
[----:B------:R-:W-:-:S04]  /*10790*/  SHF.R.U32.HI R3, RZ, 0x18, R2 ;  /* 0x00000018ff037819 */ /* 0x000fc80000011602 */
[----:B------:R-:W-:-:S05]  /*107a0*/  LOP3.LUT R3, R0, 0x80, R3, 0xf8, !PT ;  /* 0x0000008000037812 */ /* 0x000fca00078ef803 */
[----:B------:R-:W-:Y:S01]  /*107b0*/  STG.E.U8 desc[UR36][R16.64], R3 ;  /* 0x0000000310007986 */ /* 0x000fe2000c101124 */
[----:B------:R-:W-:Y:S05]  /*107c0*/  EXIT ;  /* 0x000000000000794d */ /* 0x000fea0003800000 */
.L_x_8284:
[----:B------:R-:W-:-:S05]  /*107d0*/  F2FP.BF16.F32.PACK_AB R2, RZ, R2 ;  /* 0x00000002ff02723e */ /* 0x000fca00000010ff */
[----:B------:R-:W-:Y:S01]  /*107e0*/  STG.E.U16 desc[UR36][R16.64], R2 ;  /* 0x0000000210007986 */ /* 0x000fe2000c101524 */
[----:B------:R-:W-:Y:S05]  /*107f0*/  EXIT ;  /* 0x000000000000794d */ /* 0x000fea0003800000 */
.L_x_8293:
        /* <DEDUP_REMOVED lines=16> */
.L_x_14225:


//--------------------- .text._ZN2at6native27unrolled_elementwise_kernelIZZZNS0_26logit_backward_kernel_cudaERNS_18TensorIteratorBaseERKN3c106ScalarEENKUlvE_clEvENKUlvE0_clEvEUlffE_St5arrayIPcLm3EELi4E23TrivialOffsetCalculatorILi2EjESE_ILi1EjENS0_6memory12LoadWithCastILi2EEENSH_13StoreWithCastILi1EEEEEviT_T0_T2_T3_T4_T5_ --------------------------
	.section	.text._ZN2at6native27unrolled_elementwise_kernelIZZZNS0_26logit_backward_kernel_cudaERNS_18TensorIteratorBaseERKN3c106ScalarEENKUlvE_clEvENKUlvE0_clEvEUlffE_St5arrayIPcLm3EELi4E23TrivialOffsetCalculatorILi2EjESE_ILi1EjENS0_6memory12LoadWithCastILi2EEENSH_13StoreWithCastILi1EEEEEviT_T0_T2_T3_T4_T5_,"ax",@progbits
	.align	128
        .global         _ZN2at6native27unrolled_elementwise_kernelIZZZNS0_26logit_backward_kernel_cudaERNS_18TensorIteratorBaseERKN3c106ScalarEENKUlvE_clEvENKUlvE0_clEvEUlffE_St5arrayIPcLm3EELi4E23TrivialOffsetCalculatorILi2EjESE_ILi1EjENS0_6memory12LoadWithCastILi2EEENSH_13StoreWithCastILi1EEEEEviT_T0_T2_T3_T4_T5_
        .type           _ZN2at6native27unrolled_elementwise_kernelIZZZNS0_26logit_backward_kernel_cudaERNS_18TensorIteratorBaseERKN3c106ScalarEENKUlvE_clEvENKUlvE0_clEvEUlffE_St5arrayIPcLm3EELi4E23TrivialOffsetCalculatorILi2EjESE_ILi1EjENS0_6memory12LoadWithCastILi2EEENSH_13StoreWithCastILi1EEEEEviT_T0_T2_T3_T4_T5_,@function
        .size           _ZN2at6native27unrolled_elementwise_kernelIZZZNS0_26logit_backward_kernel_cudaERNS_18TensorIteratorBaseERKN3c106ScalarEENKUlvE_clEvENKUlvE0_clEvEUlffE_St5arrayIPcLm3EELi4E23TrivialOffsetCalculatorILi2EjESE_ILi1EjENS0_6memory12LoadWithCastILi2EEENSH_13StoreWithCastILi1EEEEEviT_T0_T2_T3_T4_T5_,(.L_x_14226 - _ZN2at6native27unrolled_elementwise_kernelIZZZNS0_26logit_backward_kernel_cudaERNS_18TensorIteratorBaseERKN3c106ScalarEENKUlvE_clEvENKUlvE0_clEvEUlffE_St5arrayIPcLm3EELi4E23TrivialOffsetCalculatorILi2EjESE_ILi1EjENS0_6memory12LoadWithCastILi2EEENSH_13StoreWithCastILi1EEEEEviT_T0_T2_T3_T4_T5_)
        .other          _ZN2at6native27unrolled_elementwise_kernelIZZZNS0_26logit_backward_kernel_cudaERNS_18TensorIteratorBaseERKN3c106ScalarEENKUlvE_clEvENKUlvE0_clEvEUlffE_St5arrayIPcLm3EELi4E23TrivialOffsetCalculatorILi2EjESE_ILi1EjENS0_6memory12LoadWithCastILi2EEENSH_13StoreWithCastILi1EEEEEviT_T0_T2_T3_T4_T5_,@"STO_CUDA_ENTRY STV_DEFAULT"
_ZN2at6native27unrolled_elementwise_kernelIZZZNS0_26logit_backward_kernel_cudaERNS_18TensorIteratorBaseERKN3c106ScalarEENKUlvE_clEvENKUlvE0_clEvEUlffE_St5arrayIPcLm3EELi4E23TrivialOffsetCalculatorILi2EjESE_ILi1EjENS0_6memory12LoadWithCastILi2EEENSH_13StoreWithCastILi1EEEEEviT_T0_T2_T3_T4_T5_:
.text._ZN2at6native27unrolled_elementwise_kernelIZZZNS0_26logit_backward_kernel_cudaERNS_18TensorIteratorBaseERKN3c106ScalarEENKUlvE_clEvENKUlvE0_clEvEUlffE_St5arrayIPcLm3EELi4E23TrivialOffsetCalculatorILi2EjESE_ILi1EjENS0_6memory12LoadWithCastILi2EEENSH_13StoreWithCastILi1EEEEEviT_T0_T2_T3_T4_T5_:
        /* <DEDUP_REMOVED lines=34> */
.L_x_8300:
[----:B------:R-:W2:Y:S02]  /*0220*/  LDG.E.U8 R4, desc[UR36][R4.64] ;  /* 0x0000002404047981 */ /* 0x000ea4000c1e1100 */
[----:B--2---:R-:W-:Y:S01]  /*0230*/  I2FP.F32.U32 R28, R4 ;  /* 0x00000004001c7245 */ /* 0x004fe20000201000 */
[----:B------:R-:W-:Y:S06]  /*0240*/  BRA `(.L_x_8302) ;  /* 0x0000000c00487947 */ /* 0x000fec0003800000 */
.L_x_8299:
        /* <DEDUP_REMOVED lines=9> */
.L_x_8304:
[----:B------:R-:W2:Y:S02]  /*02e0*/  LDG.E R4, desc[UR36][R4.64] ;  /* 0x0000002404047981 */ /* 0x000ea4000c1e1900 */
[----:B--2---:R-:W-:Y:S01]  /*02f0*/  I2FP.F32.S32 R28, R4 ;  /* 0x00000004001c7245 */ /* 0x004fe20000201400 */
[----:B------:R-:W-:Y:S06]  /*0300*/  BRA `(.L_x_8302) ;  /* 0x0000000c00187947 */ /* 0x000fec0003800000 */
.L_x_8303:
[----:B------:R-:W2:Y:S02]  /*0310*/  LDG.E.U16 R4, desc[UR36][R4.64] ;  /* 0x0000002404047981 */ /* 0x000ea4000c1e1500 */
[----:B--2---:R0:W1:Y:S01]  /*0320*/  I2F.S16 R28, R4 ;  /* 0x00000004001c7306 */ /* 0x0040620000101400 */
[----:B------:R-:W-:Y:S05]  /*0330*/  BRA `(.L_x_8302) ;  /* 0x0000000c000c7947 */ /* 0x000fea0003800000 */
.L_x_8298:
        /* <DEDUP_REMOVED lines=8> */
.L_x_8306:
[----:B------:R-:W2:Y:S02]  /*03c0*/  LDG.E.U16 R4, desc[UR36][R4.64] ;  /* 0x0000002404047981 */ /* 0x000ea4000c1e1500 */
[----:B--2---:R-:W-:Y:S01]  /*03d0*/  HADD2.F32 R28, -RZ, R4.H0_H0 ;  /* 0x20000004ff1c7230 */ /* 0x004fe20000004100 */
[----:B------:R-:W-:Y:S06]  /*03e0*/  BRA `(.L_x_8302) ;  /* 0x0000000800e07947 */ /* 0x000fec0003800000 */
.L_x_8305:
        /* <DEDUP_REMOVED lines=8> */
.L_x_8308:
[----:B------:R-:W2:Y:S02]  /*0470*/  LDG.E.U16 R4, desc[UR36][R4.64] ;  /* 0x0000002404047981 */ /* 0x000ea4000c1e1500 */
[----:B--2---:R-:W-:Y:S01]  /*0480*/  HADD2.F32 R28, -RZ, R4.H0_H0 ;  /* 0x20000004ff1c7230 */ /* 0x004fe20000004100 */
[----:B------:R-:W-:Y:S06]  /*0490*/  BRA `(.L_x_8302) ;  /* 0x0000000800b47947 */ /* 0x000fec0003800000 */
.L_x_8307:
        /* <DEDUP_REMOVED lines=11> */
.L_x_8297:
        /* <DEDUP_REMOVED lines=12> */
.L_x_8311:
        /* <DEDUP_REMOVED lines=11> */
.L_x_8310:
        /* <DEDUP_REMOVED lines=25> */
.L_x_8313:
        /* <DEDUP_REMOVED lines=13> */
.L_x_8312:
[----:B------:R-:W2:Y:S02]  /*0920*/  LDG.E.U16 R4, desc[UR36][R4.64] ;  /* 0x0000002404047981 */ /* 0x000ea4000c1e1500 */
[----:B--2---:R-:W-:Y:S01]  /*0930*/  IMAD.U32 R28, R4, 0x10000, RZ ;  /* 0x00010000041c7824 */ /* 0x004fe200078e00ff */
[----:B------:R-:W-:Y:S06]  /*0940*/  BRA `(.L_x_8302) ;  /* 0x0000000400887947 */ /* 0x000fec0003800000 */
.L_x_8309:
        /* <DEDUP_REMOVED lines=11> */
.L_x_8316:
        /* <DEDUP_REMOVED lines=20> */
.L_x_8318:
[----:B------:R-:W-:Y:S05]  /*0b40*/  BSYNC.RECONVERGENT B0 ;  /* 0x0000000000007941 */ /* 0x000fea0003800200 */
.L_x_8317:
[----:B------:R-:W-:Y:S01]  /*0b50*/  IMAD.SHL.U32 R0, R0, 0x100000, RZ ;  /* 0x0010000000007824 */ /* 0x000fe200078e00ff */
[----:B------:R-:W-:-:S04]  /*0b60*/  LEA R3, R3, 0x3b800000, 0x17 ;  /* 0x3b80000003037811 */ /* 0x000fc800078eb8ff */
[----:B------:R-:W-:Y:S01]  /*0b70*/  LOP3.LUT R28, R3, R0, R7, 0xfe, !PT ;  /* 0x00000000031c7212 */ /* 0x000fe200078efe07 */
[----:B------:R-:W-:Y:S06]  /*0b80*/  BRA `(.L_x_8302) ;  /* 0x0000000000f87947 */ /* 0x000fec0003800000 */
.L_x_8315:
        /* <DEDUP_REMOVED lines=20> */
.L_x_8320:
[----:B------:R-:W-:Y:S05]  /*0cd0*/  BSYNC.RECONVERGENT B0 ;  /* 0x0000000000007941 */ /* 0x000fea0003800200 */
.L_x_8319:
[----:B------:R-:W-:Y:S01]  /*0ce0*/  IMAD.SHL.U32 R0, R0, 0x200000, RZ ;  /* 0x0020000000007824 */ /* 0x000fe200078e00ff */
[----:B------:R-:W-:-:S04]  /*0cf0*/  LEA R3, R3, 0x37800000, 0x17 ;  /* 0x3780000003037811 */ /* 0x000fc800078eb8ff */
[----:B------:R-:W-:Y:S01]  /*0d00*/  LOP3.LUT R28, R3, R0, R7, 0xfe, !PT ;  /* 0x00000000031c7212 */ /* 0x000fe200078efe07 */
[----:B------:R-:W-:Y:S06]  /*0d10*/  BRA `(.L_x_8302) ;  /* 0x0000000000947947 */ /* 0x000fec0003800000 */
.L_x_8314:
[----:B------:R-:W-:-:S09]  /*0d20*/  UISETP.NE.AND UP0, UPT, UR4, 0x1c, UPT ;  /* 0x0000001c0400788c */ /* 0x000fd2000bf05270 */
[----:B------:R-:W-:Y:S05]  /*0d30*/  BRA.U !UP0, `(.L_x_8321) ;  /* 0x0000000108847547 */ /* 0x000fea000b800000 */
[----:B------:R-:W-:-:S09]  /*0d40*/  UISETP.NE.AND UP0, UPT, UR4, 0x1d, UPT ;  /* 0x0000001d0400788c */ /* 0x000fd2000bf05270 */
[----:B------:R-:W-:Y:S05]  /*0d50*/  BRA.U !UP0, `(.L_x_8322) ;  /* 0x0000000108707547 */ /* 0x000fea000b800000 */
[----:B------:R-:W-:-:S09]  /*0d60*/  UISETP.NE.AND UP0, UPT, UR4, 0x2c, UPT ;  /* 0x0000002c0400788c */ /* 0x000fd2000bf05270 */
[----:B------:R-:W-:Y:S05]  /*0d70*/  BRA.U !UP0, `(.L_x_8323) ;  /* 0x0000000108487547 */ /* 0x000fea000b800000 */
.L_x_8301:
        /* <DEDUP_REMOVED lines=16> */
.L_x_8324:
[----:B------:R-:W-:Y:S01]  /*0e80*/  IMAD.MOV.U32 R28, RZ, RZ, RZ ;  /* 0x000000ffff1c7224 */ /* 0x000fe200078e00ff */
[----:B------:R-:W-:Y:S06]  /*0e90*/  BRA `(.L_x_8302) ;  /* 0x0000000000347947 */ /* 0x000fec0003800000 */
.L_x_8323:
        /* <DEDUP_REMOVED lines=8> */
.L_x_8322:
[----:B------:R-:W2:Y:S02]  /*0f20*/  LDG.E.64 R28, desc[UR36][R4.64] ;  /* 0x00000024041c7981 */ /* 0x000ea4000c1e1b00 */
[----:B--2---:R0:W1:Y:S02]  /*0f30*/  I2F.U64 R28, R28 ;  /* 0x0000001c001c7312 */ /* 0x0040640000301000 */
[----:B01----:R-:W-:Y:S05]  /*0f40*/  BRA `(.L_x_8302) ;  /* 0x0000000000087947 */ /* 0x003fea0003800000 */
.L_x_8321:
[----:B------:R-:W2:Y:S02]  /*0f50*/  LDG.E R4, desc[UR36][R4.64] ;  /* 0x0000002404047981 */ /* 0x000ea4000c1e1900 */
[----:B--2---:R-:W-:-:S07]  /*0f60*/  I2FP.F32.U32 R28, R4 ;  /* 0x00000004001c7245 */ /* 0x004fce0000201000 */
.L_x_8302:
[----:B------:R-:W-:Y:S05]  /*0f70*/  BSYNC.RECONVERGENT B6 ;  /* 0x0000000000067941 */ /* 0x000fea0003800200 */
.L_x_8296:
        /* <DEDUP_REMOVED lines=20> */
.L_x_8329:
[----:B------:R-:W2:Y:S02]  /*10c0*/  LDG.E.U8 R4, desc[UR36][R4.64] ;  /* 0x0000002404047981 */ /* 0x000ea4000c1e1100 */
[----:B--2---:R-:W-:Y:S01]  /*10d0*/  I2FP.F32.U32 R29, R4 ;  /* 0x00000004001d7245 */ /* 0x004fe20000201000 */
[----:B------:R-:W-:Y:S06]  /*10e0*/  BRA `(.L_x_8331) ;  /* 0x0000000c00447947 */ /* 0x000fec0003800000 */
.L_x_8328:
        /* <DEDUP_REMOVED lines=9> */
.L_x_8333:
[----:B------:R-:W2:Y:S02]  /*1180*/  LDG.E R4, desc[UR36][R4.64] ;  /* 0x0000002404047981 */ /* 0x000ea4000c1e1900 */
[----:B--2---:R-:W-:Y:S01]  /*1190*/  I2FP.F32.S32 R29, R4 ;  /* 0x00000004001d7245 */ /* 0x004fe20000201400 */
[----:B------:R-:W-:Y:S06]  /*11a0*/  BRA `(.L_x_8331) ;  /* 0x0000000c00147947 */ /* 0x000fec0003800000 */
.L_x_8332:
[----:B------:R-:W2:Y:S02]  /*11b0*/  LDG.E.U16 R4, desc[UR36][R4.64] ;  /* 0x0000002404047981 */ /* 0x000ea4000c1e1500 */
[----:B--2---:R4:W0:Y:S01]  /*11c0*/  I2F.S16 R29, R4 ;  /* 0x00000004001d7306 */ /* 0x0048220000101400 */
[----:B------:R-:W-:Y:S05]  /*11d0*/  BRA `(.L_x_8331) ;  /* 0x0000000c00087947 */ /* 0x000fea0003800000 */
.L_x_8327:
        /* <DEDUP_REMOVED lines=8> */
.L_x_8335:
[----:B------:R-:W2:Y:S02]  /*1260*/  LDG.E.U16 R4, desc[UR36][R4.64] ;  /* 0x0000002404047981 */ /* 0x000ea4000c1e1500 */
[----:B--2---:R-:W-:Y:S01]  /*1270*/  HADD2.F32 R29, -RZ, R4.H0_H0 ;  /* 0x20000004ff1d7230 */ /* 0x004fe20000004100 */
[----:B------:R-:W-:Y:S06]  /*1280*/  BRA `(.L_x_8331) ;  /* 0x0000000800dc7947 */ /* 0x000fec0003800000 */
.L_x_8334:
        /* <DEDUP_REMOVED lines=8> */
.L_x_8337:
[----:B------:R-:W2:Y:S02]  /*1310*/  LDG.E.U16 R4, desc[UR36][R4.64] ;  /* 0x0000002404047981 */ /* 0x000ea4000c1e1500 */
[----:B--2---:R-:W-:Y:S01]  /*1320*/  HADD2.F32 R29, -RZ, R4.H0_H0 ;  /* 0x20000004ff1d7230 */ /* 0x004fe20000004100 */
[----:B------:R-:W-:Y:S06]  /*1330*/  BRA `(.L_x_8331) ;  /* 0x0000000800b07947 */ /* 0x000fec0003800000 */
.L_x_8336:
        /* <DEDUP_REMOVED lines=11> */
.L_x_8326:
        /* <DEDUP_REMOVED lines=12> */
.L_x_8340:
        /* <DEDUP_REMOVED lines=11> */
.L_x_8339:
        /* <DEDUP_REMOVED lines=25> */
.L_x_8342:
        /* <DEDUP_REMOVED lines=12> */
.L_x_8341:
[----:B------:R-:W2:Y:S02]  /*17b0*/  LDG.E.U16 R4, desc[UR36][R4.64] ;  /* 0x0000002404047981 */ /* 0x000ea4000c1e1500 */
[----:B--2---:R-:W-:Y:S01]  /*17c0*/  IMAD.U32 R29, R4, 0x10000, RZ ;  /* 0x00010000041d7824 */ /* 0x004fe200078e00ff */
[----:B------:R-:W-:Y:S06]  /*17d0*/  BRA `(.L_x_8331) ;  /* 0x0000000400887947 */ /* 0x000fec0003800000 */
.L_x_8338:
        /* <DEDUP_REMOVED lines=11> */
.L_x_8345:
        /* <DEDUP_REMOVED lines=20> */
.L_x_8347:
[----:B------:R-:W-:Y:S05]  /*19d0*/  BSYNC.RECONVERGENT B0 ;  /* 0x0000000000007941 */ /* 0x000fea0003800200 */
.L_x_8346:
[----:B------:R-:W-:Y:S01]  /*19e0*/  IMAD.SHL.U32 R0, R0, 0x100000, RZ ;  /* 0x0010000000007824 */ /* 0x000fe200078e00ff */
[----:B------:R-:W-:-:S04]  /*19f0*/  LEA R3, R3, 0x3b800000, 0x17 ;  /* 0x3b80000003037811 */ /* 0x000fc800078eb8ff */
[----:B------:R-:W-:Y:S01]  /*1a00*/  LOP3.LUT R29, R3, R0, R29, 0xfe, !PT ;  /* 0x00000000031d7212 */ /* 0x000fe200078efe1d */
[----:B------:R-:W-:Y:S06]  /*1a10*/  BRA `(.L_x_8331) ;  /* 0x0000000000f87947 */ /* 0x000fec0003800000 */
.L_x_8344:
        /* <DEDUP_REMOVED lines=20> */
.L_x_8349:
[----:B------:R-:W-:Y:S05]  /*1b60*/  BSYNC.RECONVERGENT B0 ;  /* 0x0000000000007941 */ /* 0x000fea0003800200 */
.L_x_8348:
[----:B------:R-:W-:Y:S01]  /*1b70*/  IMAD.SHL.U32 R0, R0, 0x200000, RZ ;  /* 0x0020000000007824 */ /* 0x000fe200078e00ff */
[----:B------:R-:W-:-:S04]  /*1b80*/  LEA R3, R3, 0x37800000, 0x17 ;  /* 0x3780000003037811 */ /* 0x000fc800078eb8ff */
[----:B------:R-:W-:Y:S01]  /*1b90*/  LOP3.LUT R29, R3, R0, R29, 0xfe, !PT ;  /* 0x00000000031d7212 */ /* 0x000fe200078efe1d */
[----:B------:R-:W-:Y:S06]  /*1ba0*/  BRA `(.L_x_8331) ;  /* 0x0000000000947947 */ /* 0x000fec0003800000 */
.L_x_8343:
[----:B------:R-:W-:-:S09]  /*1bb0*/  UISETP.NE.AND UP0, UPT, UR4, 0x1c, UPT ;  /* 0x0000001c0400788c */ /* 0x000fd2000bf05270 */
[----:B------:R-:W-:Y:S05]  /*1bc0*/  BRA.U !UP0, `(.L_x_8350) ;  /* 0x0000000108847547 */ /* 0x000fea000b800000 */
[----:B------:R-:W-:-:S09]  /*1bd0*/  UISETP.NE.AND UP0, UPT, UR4, 0x1d, UPT ;  /* 0x0000001d0400788c */ /* 0x000fd2000bf05270 */
[----:B------:R-:W-:Y:S05]  /*1be0*/  BRA.U !UP0, `(.L_x_8351) ;  /* 0x0000000108707547 */ /* 0x000fea000b800000 */
[----:B------:R-:W-:-:S09]  /*1bf0*/  UISETP.NE.AND UP0, UPT, UR4, 0x2c, UPT ;  /* 0x0000002c0400788c */ /* 0x000fd2000bf05270 */
[----:B------:R-:W-:Y:S05]  /*1c00*/  BRA.U !UP0, `(.L_x_8352) ;  /* 0x0000000108487547 */ /* 0x000fea000b800000 */
.L_x_8330:
        /* <DEDUP_REMOVED lines=16> */
.L_x_8353:
[----:B------:R-:W-:Y:S01]  /*1d10*/  IMAD.MOV.U32 R29, RZ, RZ, RZ ;  /* 0x000000ffff1d7224 */ /* 0x000fe200078e00ff */
[----:B------:R-:W-:Y:S06]  /*1d20*/  BRA `(.L_x_8331) ;  /* 0x0000000000347947 */ /* 0x000fec0003800000 */
.L_x_8352:
        /* <DEDUP_REMOVED lines=8> */
.L_x_8351:
[----:B------:R-:W2:Y:S02]  /*1db0*/  LDG.E.64 R4, desc[UR36][R4.64] ;  /* 0x0000002404047981 */ /* 0x000ea4000c1e1b00 */
[----:B--2---:R0:W2:Y:S02]  /*1dc0*/  I2F.U64 R29, R4 ;  /* 0x00000004001d7312 */ /* 0x0040a40000301000 */
[----:B0-2---:R-:W-:Y:S05]  /*1dd0*/  BRA `(.L_x_8331) ;  /* 0x0000000000087947 */ /* 0x005fea0003800000 */
.L_x_8350:
[----:B------:R-:W2:Y:S02]  /*1de0*/  LDG.E R4, desc[UR36][R4.64] ;  /* 0x0000002404047981 */ /* 0x000ea4000c1e1900 */
[----:B--2---:R-:W-:-:S07]  /*1df0*/  I2FP.F32.U32 R29, R4 ;  /* 0x00000004001d7245 */ /* 0x004fce0000201000 */
.L_x_8331:
[----:B------:R-:W-:Y:S05]  /*1e00*/  BSYNC.RECONVERGENT B6 ;  /* 0x0000000000067941 */ /* 0x000fea0003800200 */
.L_x_8325:
[----:B------:R-:W-:-:S07]  /*1e10*/  VIADD R16, R19, 0x80 ;  /* 0x0000008013107836 */ /* 0x000fce0000000000 */
.L_x_8295:
[----:B------:R-:W-:Y:S05]  /*1e20*/  BSYNC.RECONVERGENT B7 ;  /* 0x0000000000077941 */ /* 0x000fea0003800200 */
.L_x_8294:
        /* <DEDUP_REMOVED lines=26> */
.L_x_8360:
[----:B------:R-:W2:Y:S02]  /*1fd0*/  LDG.E.U8 R4, desc[UR36][R4.64] ;  /* 0x0000002404047981 */ /* 0x000ea4000c1e1100 */
[----:B--2---:R-:W-:Y:S01]  /*1fe0*/  I2FP.F32.U32 R27, R4 ;  /* 0x00000004001b7245 */ /* 0x004fe20000201000 */
[----:B------:R-:W-:Y:S06]  /*1ff0*/  BRA `(.L_x_8362) ;  /* 0x0000000c00447947 */ /* 0x000fec0003800000 */
.L_x_8359:
        /* <DEDUP_REMOVED lines=9> */
.L_x_8364:
[----:B------:R-:W2:Y:S02]  /*2090*/  LDG.E R4, desc[UR36][R4.64] ;  /* 0x0000002404047981 */ /* 0x000ea4000c1e1900 */
[----:B--2---:R-:W-:Y:S01]  /*20a0*/  I2FP.F32.S32 R27, R4 ;  /* 0x00000004001b7245 */ /* 0x004fe20000201400 */
[----:B------:R-:W-:Y:S06]  /*20b0*/  BRA `(.L_x_8362) ;  /* 0x0000000c00147947 */ /* 0x000fec0003800000 */
.L_x_8363:
[----:B------:R-:W2:Y:S02]  /*20c0*/  LDG.E.U16 R4, desc[UR36][R4.64] ;  /* 0x0000002404047981 */ /* 0x000ea4000c1e1500 */
[----:B--2---:R0:W2:Y:S01]  /*20d0*/  I2F.S16 R27, R4 ;  /* 0x00000004001b7306 */ /* 0x0040a20000101400 */
[----:B------:R-:W-:Y:S05]  /*20e0*/  BRA `(.L_x_8362) ;  /* 0x0000000c00087947 */ /* 0x000fea0003800000 */
.L_x_8358:
        /* <DEDUP_REMOVED lines=8> */
.L_x_8366:
[----:B------:R-:W2:Y:S02]  /*2170*/  LDG.E.U16 R4, desc[UR36][R4.64] ;  /* 0x0000002404047981 */ /* 0x000ea4000c1e1500 */
[----:B--2---:R-:W-:Y:S01]  /*2180*/  HADD2.F32 R27, -RZ, R4.H0_H0 ;  /* 0x20000004ff1b7230 */ /* 0x004fe20000004100 */
[----:B------:R-:W-:Y:S06]  /*2190*/  BRA `(.L_x_8362) ;  /* 0x0000000800dc7947 */ /* 0x000fec0003800000 */
.L_x_8365:
        /* <DEDUP_REMOVED lines=8> */
.L_x_8368:
[----:B------:R-:W2:Y:S02]  /*2220*/  LDG.E.U16 R4, desc[UR36][R4.64] ;  /* 0x0000002404047981 */ /* 0x000ea4000c1e1500 */
[----:B--2---:R-:W-:Y:S01]  /*2230*/  HADD2.F32 R27, -RZ, R4.H0_H0 ;  /* 0x20000004ff1b7230 */ /* 0x004fe20000004100 */
[----:B------:R-:W-:Y:S06]  /*2240*/  BRA `(.L_x_8362) ;  /* 0x0000000800b07947 */ /* 0x000fec0003800000 */
.L_x_8367:
        /* <DEDUP_REMOVED lines=11> */
.L_x_8357:
        /* <DEDUP_REMOVED lines=12> */
.L_x_8371:
        /* <DEDUP_REMOVED lines=11> */
.L_x_8370:
        /* <DEDUP_REMOVED lines=25> */
.L_x_8373:
        /* <DEDUP_REMOVED lines=12> */
.L_x_8372:
[----:B------:R-:W2:Y:S02]  /*26c0*/  LDG.E.U16 R4, desc[UR36][R4.64] ;  /* 0x0000002404047981 */ /* 0x000ea4000c1e1500 */
[----:B--2---:R-:W-:Y:S01]  /*26d0*/  IMAD.U32 R27, R4, 0x10000, RZ ;  /* 0x00010000041b7824 */ /* 0x004fe200078e00ff */
[----:B------:R-:W-:Y:S06]  /*26e0*/  BRA `(.L_x_8362) ;  /* 0x0000000400887947 */ /* 0x000fec0003800000 */
.L_x_8369:
        /* <DEDUP_REMOVED lines=11> */
.L_x_8376:
        /* <DEDUP_REMOVED lines=20> */
.L_x_8378:
[----:B------:R-:W-:Y:S05]  /*28e0*/  BSYNC.RECONVERGENT B0 ;  /* 0x0000000000007941 */ /* 0x000fea0003800200 */
.L_x_8377:
[----:B------:R-:W-:Y:S01]  /*28f0*/  IMAD.SHL.U32 R0, R0, 0x100000, RZ ;  /* 0x0010000000007824 */ /* 0x000fe200078e00ff */
[----:B------:R-:W-:-:S04]  /*2900*/  LEA R3, R3, 0x3b800000, 0x17 ;  /* 0x3b80000003037811 */ /* 0x000fc800078eb8ff */
[----:B------:R-:W-:Y:S01]  /*2910*/  LOP3.LUT R27, R3, R0, R27, 0xfe, !PT ;  /* 0x00000000031b7212 */ /* 0x000fe200078efe1b */
[----:B------:R-:W-:Y:S06]  /*2920*/  BRA `(.L_x_8362) ;  /* 0x0000000000f87947 */ /* 0x000fec0003800000 */
.L_x_8375:
        /* <DEDUP_REMOVED lines=20> */
.L_x_8380:
[----:B------:R-:W-:Y:S05]  /*2a70*/  BSYNC.RECONVERGENT B0 ;  /* 0x0000000000007941 */ /* 0x000fea0003800200 */
.L_x_8379:
[----:B------:R-:W-:Y:S01]  /*2a80*/  IMAD.SHL.U32 R0, R0, 0x200000, RZ ;  /* 0x0020000000007824 */ /* 0x000fe200078e00ff */
[----:B------:R-:W-:-:S04]  /*2a90*/  LEA R3, R3, 0x37800000, 0x17 ;  /* 0x3780000003037811 */ /* 0x000fc800078eb8ff */
[----:B------:R-:W-:Y:S01]  /*2aa0*/  LOP3.LUT R27, R3, R0, R27, 0xfe, !PT ;  /* 0x00000000031b7212 */ /* 0x000fe200078efe1b */
[----:B------:R-:W-:Y:S06]  /*2ab0*/  BRA `(.L_x_8362) ;  /* 0x0000000000947947 */ /* 0x000fec0003800000 */
.L_x_8374:
        /* <DEDUP_REMOVED lines=14> */
.L_x_8361:
        /* <DEDUP_REMOVED lines=16> */
.L_x_8383:
[----:B------:R-:W-:Y:S01]  /*2ca0*/  IMAD.MOV.U32 R27, RZ, RZ, RZ ;  /* 0x000000ffff1b7224 */ /* 0x000fe200078e00ff */
[----:B------:R-:W-:Y:S06]  /*2cb0*/  BRA `(.L_x_8362) ;  /* 0x0000000000147947 */ /* 0x000fec0003800000 */
.L_x_8382:
[----:B------:R-:W2:Y:S02]  /*2cc0*/  LDG.E.64 R4, desc[UR36][R4.64] ;  /* 0x0000002404047981 */ /* 0x000ea4000c1e1b00 */
[----:B--2---:R0:W2:Y:S02]  /*2cd0*/  I2F.U64 R27, R4 ;  /* 0x00000004001b7312 */ /* 0x0040a40000301000 */
[----:B0-2---:R-:W-:Y:S05]  /*2ce0*/  BRA `(.L_x_8362) ;  /* 0x0000000000087947 */ /* 0x005fea0003800000 */
.L_x_8381:
[----:B------:R-:W2:Y:S02]  /*2cf0*/  LDG.E R4, desc[UR36][R4.64] ;  /* 0x0000002404047981 */ /* 0x000ea4000c1e1900 */
[----:B--2---:R-:W-:-:S07]  /*2d00*/  I2FP.F32.U32 R27, R4 ;  /* 0x00000004001b7245 */ /* 0x004fce0000201000 */
.L_x_8362:
[----:B------:R-:W-:Y:S05]  /*2d10*/  BSYNC.RECONVERGENT B6 ;  /* 0x0000000000067941 */ /* 0x000fea0003800200 */
.L_x_8356:
        /* <DEDUP_REMOVED lines=20> */
.L_x_8388:
[----:B------:R-:W2:Y:S02]  /*2e60*/  LDG.E.U8 R4, desc[UR36][R4.64] ;  /* 0x0000002404047981 */ /* 0x000ea4000c1e1100 */
[----:B--2---:R-:W-:Y:S01]  /*2e70*/  I2FP.F32.U32 R22, R4 ;  /* 0x0000000400167245 */ /* 0x004fe20000201000 */
[----:B------:R-:W-:Y:S06]  /*2e80*/  BRA `(.L_x_8390) ;  /* 0x0000000c00487947 */ /* 0x000fec0003800000 */
.L_x_8387:
        /* <DEDUP_REMOVED lines=9> */
.L_x_8392:
[----:B------:R-:W2:Y:S02]  /*2f20*/  LDG.E R4, desc[UR36][R4.64] ;  /* 0x0000002404047981 */ /* 0x000ea4000c1e1900 */
[----:B--2---:R-:W-:Y:S01]  /*2f30*/  I2FP.F32.S32 R22, R4 ;  /* 0x0000000400167245 */ /* 0x004fe20000201400 */
[----:B------:R-:W-:Y:S06]  /*2f40*/  BRA `(.L_x_8390) ;  /* 0x0000000c00187947 */ /* 0x000fec0003800000 */
.L_x_8391:
[----:B------:R-:W2:Y:S02]  /*2f50*/  LDG.E.U16 R4, desc[UR36][R4.64] ;  /* 0x0000002404047981 */ /* 0x000ea4000c1e1500 */
[----:B--2---:R4:W0:Y:S01]  /*2f60*/  I2F.S16 R22, R4 ;  /* 0x0000000400167306 */ /* 0x0048220000101400 */
[----:B------:R-:W-:Y:S05]  /*2f70*/  BRA `(.L_x_8390) ;  /* 0x0000000c000c7947 */ /* 0x000fea0003800000 */
.L_x_8386:
        /* <DEDUP_REMOVED lines=8> */
.L_x_8394:
[----:B------:R-:W2:Y:S02]  /*3000*/  LDG.E.U16 R4, desc[UR36][R4.64] ;  /* 0x0000002404047981 */ /* 0x000ea4000c1e1500 */
[----:B--2---:R-:W-:Y:S01]  /*3010*/  HADD2.F32 R22, -RZ, R4.H0_H0 ;  /* 0x20000004ff167230 */ /* 0x004fe20000004100 */
[----:B------:R-:W-:Y:S06]  /*3020*/  BRA `(.L_x_8390) ;  /* 0x0000000800e07947 */ /* 0x000fec0003800000 */
.L_x_8393:
        /* <DEDUP_REMOVED lines=8> */
.L_x_8396:
[----:B------:R-:W2:Y:S02]  /*30b0*/  LDG.E.U16 R4, desc[UR36][R4.64] ;  /* 0x0000002404047981 */ /* 0x000ea4000c1e1500 */
[----:B--2---:R-:W-:Y:S01]  /*30c0*/  HADD2.F32 R22, -RZ, R4.H0_H0 ;  /* 0x20000004ff167230 */ /* 0x004fe20000004100 */
[----:B------:R-:W-:Y:S06]  /*30d0*/  BRA `(.L_x_8390) ;  /* 0x0000000800b47947 */ /* 0x000fec0003800000 */
.L_x_8395:
        /* <DEDUP_REMOVED lines=11> */
.L_x_8385:
        /* <DEDUP_REMOVED lines=12> */
.L_x_8399:
        /* <DEDUP_REMOVED lines=11> */
.L_x_8398:
        /* <DEDUP_REMOVED lines=25> */
.L_x_8401:
        /* <DEDUP_REMOVED lines=13> */
.L_x_8400:
[----:B------:R-:W2:Y:S02]  /*3560*/  LDG.E.U16 R4, desc[UR36][R4.64] ;  /* 0x0000002404047981 */ /* 0x000ea4000c1e1500 */
[----:B--2---:R-:W-:Y:S01]  /*3570*/  IMAD.U32 R22, R4, 0x10000, RZ ;  /* 0x0001000004167824 */ /* 0x004fe200078e00ff */
[----:B------:R-:W-:Y:S06]  /*3580*/  BRA `(.L_x_8390) ;  /* 0x0000000400887947 */ /* 0x000fec0003800000 */
.L_x_8397:
        /* <DEDUP_REMOVED lines=11> */
.L_x_8404:
        /* <DEDUP_REMOVED lines=20> */
.L_x_8406:
[----:B------:R-:W-:Y:S05]  /*3780*/  BSYNC.RECONVERGENT B0 ;  /* 0x0000000000007941 */ /* 0x000fea0003800200 */
.L_x_8405:
[----:B------:R-:W-:Y:S01]  /*3790*/  IMAD.SHL.U32 R0, R0, 0x100000, RZ ;  /* 0x0010000000007824 */ /* 0x000fe200078e00ff */
[----:B------:R-:W-:-:S04]  /*37a0*/  LEA R3, R3, 0x3b800000, 0x17 ;  /* 0x3b80000003037811 */ /* 0x000fc800078eb8ff */
[----:B------:R-:W-:Y:S01]  /*37b0*/  LOP3.LUT R22, R3, R0, R7, 0xfe, !PT ;  /* 0x0000000003167212 */ /* 0x000fe200078efe07 */
[----:B------:R-:W-:Y:S06]  /*37c0*/  BRA `(.L_x_8390) ;  /* 0x0000000000f87947 */ /* 0x000fec0003800000 */
.L_x_8403:
        /* <DEDUP_REMOVED lines=20> */
.L_x_8408:
[----:B------:R-:W-:Y:S05]  /*3910*/  BSYNC.RECONVERGENT B0 ;  /* 0x0000000000007941 */ /* 0x000fea0003800200 */
.L_x_8407:
[----:B------:R-:W-:Y:S01]  /*3920*/  IMAD.SHL.U32 R0, R0, 0x200000, RZ ;  /* 0x0020000000007824 */ /* 0x000fe200078e00ff */
[----:B------:R-:W-:-:S04]  /*3930*/  LEA R3, R3, 0x37800000, 0x17 ;  /* 0x3780000003037811 */ /* 0x000fc800078eb8ff */
[----:B------:R-:W-:Y:S01]  /*3940*/  LOP3.LUT R22, R3, R0, R7, 0xfe, !PT ;  /* 0x0000000003167212 */ /* 0x000fe200078efe07 */
[----:B------:R-:W-:Y:S06]  /*3950*/  BRA `(.L_x_8390) ;  /* 0x0000000000947947 */ /* 0x000fec0003800000 */
.L_x_8402:
        /* <DEDUP_REMOVED lines=14> */
.L_x_8389:
        /* <DEDUP_REMOVED lines=16> */
.L_x_8411:
[----:B------:R-:W-:Y:S01]  /*3b40*/  IMAD.MOV.U32 R22, RZ, RZ, RZ ;  /* 0x000000ffff167224 */ /* 0x000fe200078e00ff */
[----:B------:R-:W-:Y:S06]  /*3b50*/  BRA `(.L_x_8390) ;  /* 0x0000000000147947 */ /* 0x000fec0003800000 */
.L_x_8410:
[----:B------:R-:W2:Y:S02]  /*3b60*/  LDG.E.64 R22, desc[UR36][R4.64] ;  /* 0x0000002404167981 */ /* 0x000ea4000c1e1b00 */
[----:B--2---:R0:W2:Y:S02]  /*3b70*/  I2F.U64 R22, R22 ;  /* 0x0000001600167312 */ /* 0x0040a40000301000 */
[----:B0-2---:R-:W-:Y:S05]  /*3b80*/  BRA `(.L_x_8390) ;  /* 0x0000000000087947 */ /* 0x005fea0003800000 */
.L_x_8409:
[----:B------:R-:W2:Y:S02]  /*3b90*/  LDG.E R4, desc[UR36][R4.64] ;  /* 0x0000002404047981 */ /* 0x000ea4000c1e1900 */
[----:B--2---:R-:W-:-:S07]  /*3ba0*/  I2FP.F32.U32 R22, R4 ;  /* 0x0000000400167245 */ /* 0x004fce0000201000 */
.L_x_8390:
[----:B------:R-:W-:Y:S05]  /*3bb0*/  BSYNC.RECONVERGENT B6 ;  /* 0x0000000000067941 */ /* 0x000fea0003800200 */
.L_x_8384:
[----:B------:R-:W-:-:S07]  /*3bc0*/  VIADD R16, R16, 0x80 ;  /* 0x0000008010107836 */ /* 0x000fce0000000000 */
.L_x_8355:
[----:B------:R-:W-:Y:S05]  /*3bd0*/  BSYNC.RECONVERGENT B7 ;  /* 0x0000000000077941 */ /* 0x000fea0003800200 */
.L_x_8354:
        /* <DEDUP_REMOVED lines=26> */
.L_x_8418:
[----:B------:R-:W2:Y:S02]  /*3d80*/  LDG.E.U8 R4, desc[UR36][R4.64] ;  /* 0x0000002404047981 */ /* 0x000ea4000c1e1100 */
[----:B--2---:R-:W-:Y:S01]  /*3d90*/  I2FP.F32.U32 R18, R4 ;  /* 0x0000000400127245 */ /* 0x004fe20000201000 */
[----:B------:R-:W-:Y:S06]  /*3da0*/  BRA `(.L_x_8420) ;  /* 0x0000000c00487947 */ /* 0x000fec0003800000 */
.L_x_8417:
        /* <DEDUP_REMOVED lines=9> */
.L_x_8422:
[----:B------:R-:W2:Y:S02]  /*3e40*/  LDG.E R4, desc[UR36][R4.64] ;  /* 0x0000002404047981 */ /* 0x000ea4000c1e1900 */
[----:B--2---:R-:W-:Y:S01]  /*3e50*/  I2FP.F32.S32 R18, R4 ;  /* 0x0000000400127245 */ /* 0x004fe20000201400 */
[----:B------:R-:W-:Y:S06]  /*3e60*/  BRA `(.L_x_8420) ;  /* 0x0000000c00187947 */ /* 0x000fec0003800000 */
.L_x_8421:
[----:B------:R-:W2:Y:S02]  /*3e70*/  LDG.E.U16 R4, desc[UR36][R4.64] ;  /* 0x0000002404047981 */ /* 0x000ea4000c1e1500 */
[----:B--2---:R0:W2:Y:S01]  /*3e80*/  I2F.S16 R18, R4 ;  /* 0x0000000400127306 */ /* 0x0040a20000101400 */
[----:B------:R-:W-:Y:S05]  /*3e90*/  BRA `(.L_x_8420) ;  /* 0x0000000c000c7947 */ /* 0x000fea0003800000 */
.L_x_8416:
        /* <DEDUP_REMOVED lines=8> */
.L_x_8424:
[----:B------:R-:W2:Y:S02]  /*3f20*/  LDG.E.U16 R4, desc[UR36][R4.64] ;  /* 0x0000002404047981 */ /* 0x000ea4000c1e1500 */
[----:B--2---:R-:W-:Y:S01]  /*3f30*/  HADD2.F32 R18, -RZ, R4.H0_H0 ;  /* 0x20000004ff127230 */ /* 0x004fe20000004100 */
[----:B------:R-:W-:Y:S06]  /*3f40*/  BRA `(.L_x_8420) ;  /* 0x0000000800e07947 */ /* 0x000fec0003800000 */
.L_x_8423:
        /* <DEDUP_REMOVED lines=8> */
.L_x_8426:
[----:B------:R-:W2:Y:S02]  /*3fd0*/  LDG.E.U16 R4, desc[UR36][R4.64] ;  /* 0x0000002404047981 */ /* 0x000ea4000c1e1500 */
[----:B--2---:R-:W-:Y:S01]  /*3fe0*/  HADD2.F32 R18, -RZ, R4.H0_H0 ;  /* 0x20000004ff127230 */ /* 0x004fe20000004100 */
[----:B------:R-:W-:Y:S06]  /*3ff0*/  BRA `(.L_x_8420) ;  /* 0x0000000800b47947 */ /* 0x000fec0003800000 */
.L_x_8425:
        /* <DEDUP_REMOVED lines=11> */
.L_x_8415:
        /* <DEDUP_REMOVED lines=12> */
.L_x_8429:
        /* <DEDUP_REMOVED lines=11> */
.L_x_8428:
        /* <DEDUP_REMOVED lines=25> */
.L_x_8431:
        /* <DEDUP_REMOVED lines=13> */
.L_x_8430:
[----:B------:R-:W2:Y:S02]  /*4480*/  LDG.E.U16 R4, desc[UR36][R4.64] ;  /* 0x0000002404047981 */ /* 0x000ea4000c1e1500 */
[----:B--2---:R-:W-:Y:S01]  /*4490*/  IMAD.U32 R18, R4, 0x10000, RZ ;  /* 0x0001000004127824 */ /* 0x004fe200078e00ff */
[----:B------:R-:W-:Y:S06]  /*44a0*/  BRA `(.L_x_8420) ;  /* 0x0000000400887947 */ /* 0x000fec0003800000 */
.L_x_8427:
        /* <DEDUP_REMOVED lines=11> */
.L_x_8434:
        /* <DEDUP_REMOVED lines=20> */
.L_x_8436:
[----:B------:R-:W-:Y:S05]  /*46a0*/  BSYNC.RECONVERGENT B0 ;  /* 0x0000000000007941 */ /* 0x000fea0003800200 */
.L_x_8435:
[----:B------:R-:W-:Y:S01]  /*46b0*/  IMAD.SHL.U32 R0, R0, 0x100000, RZ ;  /* 0x0010000000007824 */ /* 0x000fe200078e00ff */
[----:B------:R-:W-:-:S04]  /*46c0*/  LEA R3, R3, 0x3b800000, 0x17 ;  /* 0x3b80000003037811 */ /* 0x000fc800078eb8ff */
[----:B------:R-:W-:Y:S01]  /*46d0*/  LOP3.LUT R18, R3, R0, R7, 0xfe, !PT ;  /* 0x0000000003127212 */ /* 0x000fe200078efe07 */
[----:B------:R-:W-:Y:S06]  /*46e0*/  BRA `(.L_x_8420) ;  /* 0x0000000000f87947 */ /* 0x000fec0003800000 */
.L_x_8433:
        /* <DEDUP_REMOVED lines=20> */
.L_x_8438:
[----:B------:R-:W-:Y:S05]  /*4830*/  BSYNC.RECONVERGENT B0 ;  /* 0x0000000000007941 */ /* 0x000fea0003800200 */
.L_x_8437:
[----:B------:R-:W-:Y:S01]  /*4840*/  IMAD.SHL.U32 R0, R0, 0x200000, RZ ;  /* 0x0020000000007824 */ /* 0x000fe200078e00ff */
[----:B------:R-:W-:-:S04]  /*4850*/  LEA R3, R3, 0x37800000, 0x17 ;  /* 0x3780000003037811 */ /* 0x000fc800078eb8ff */
[----:B------:R-:W-:Y:S01]  /*4860*/  LOP3.LUT R18, R3, R0, R7, 0xfe, !PT ;  /* 0x0000000003127212 */ /* 0x000fe200078efe07 */
[----:B------:R-:W-:Y:S06]  /*4870*/  BRA `(.L_x_8420) ;  /* 0x0000000000947947 */ /* 0x000fec0003800000 */
.L_x_8432:
        /* <DEDUP_REMOVED lines=14> */
.L_x_8419:
        /* <DEDUP_REMOVED lines=16> */
.L_x_8441:
[----:B------:R-:W-:Y:S01]  /*4a60*/  IMAD.MOV.U32 R18, RZ, RZ, RZ ;  /* 0x000000ffff127224 */ /* 0x000fe200078e00ff */
[----:B------:R-:W-:Y:S06]  /*4a70*/  BRA `(.L_x_8420) ;  /* 0x0000000000147947 */ /* 0x000fec0003800000 */
.L_x_8440:
[----:B------:R-:W2:Y:S02]  /*4a80*/  LDG.E.64 R4, desc[UR36][R4.64] ;  /* 0x0000002404047981 */ /* 0x000ea4000c1e1b00 */
[----:B--2---:R0:W2:Y:S02]  /*4a90*/  I2F.U64 R18, R4 ;  /* 0x0000000400127312 */ /* 0x0040a40000301000 */
[----:B0-2---:R-:W-:Y:S05]  /*4aa0*/  BRA `(.L_x_8420) ;  /* 0x0000000000087947 */ /* 0x005fea0003800000 */
.L_x_8439:
[----:B------:R-:W2:Y:S02]  /*4ab0*/  LDG.E R4, desc[UR36][R4.64] ;  /* 0x0000002404047981 */ /* 0x000ea4000c1e1900 */
[----:B--2---:R-:W-:-:S07]  /*4ac0*/  I2FP.F32.U32 R18, R4 ;  /* 0x0000000400127245 */ /* 0x004fce0000201000 */
.L_x_8420:
[----:B------:R-:W-:Y:S05]  /*4ad0*/  BSYNC.RECONVERGENT B6 ;  /* 0x0000000000067941 */ /* 0x000fea0003800200 */
.L_x_8414:
        /* <DEDUP_REMOVED lines=20> */
.L_x_8446:
[----:B------:R-:W4:Y:S02]  /*4c20*/  LDG.E.U8 R4, desc[UR36][R4.64] ;  /* 0x0000002404047981 */ /* 0x000f24000c1e1100 */
[----:B----4-:R-:W-:Y:S01]  /*4c30*/  I2FP.F32.U32 R24, R4 ;  /* 0x0000000400187245 */ /* 0x010fe20000201000 */
[----:B------:R-:W-:Y:S06]  /*4c40*/  BRA `(.L_x_8448) ;  /* 0x0000000c00487947 */ /* 0x000fec0003800000 */
.L_x_8445:
        /* <DEDUP_REMOVED lines=9> */
.L_x_8450:
[----:B------:R-:W4:Y:S02]  /*4ce0*/  LDG.E R4, desc[UR36][R4.64] ;  /* 0x0000002404047981 */ /* 0x000f24000c1e1900 */
[----:B----4-:R-:W-:Y:S01]  /*4cf0*/  I2FP.F32.S32 R24, R4 ;  /* 0x0000000400187245 */ /* 0x010fe20000201400 */
[----:B------:R-:W-:Y:S06]  /*4d00*/  BRA `(.L_x_8448) ;  /* 0x0000000c00187947 */ /* 0x000fec0003800000 */
.L_x_8449:
[----:B------:R-:W4:Y:S02]  /*4d10*/  LDG.E.U16 R4, desc[UR36][R4.64] ;  /* 0x0000002404047981 */ /* 0x000f24000c1e1500 */
[----:B----4-:R0:W4:Y:S01]  /*4d20*/  I2F.S16 R24, R4 ;  /* 0x0000000400187306 */ /* 0x0101220000101400 */
[----:B------:R-:W-:Y:S05]  /*4d30*/  BRA `(.L_x_8448) ;  /* 0x0000000c000c7947 */ /* 0x000fea0003800000 */
.L_x_8444:
        /* <DEDUP_REMOVED lines=8> */
.L_x_8452:
[----:B------:R-:W4:Y:S02]  /*4dc0*/  LDG.E.U16 R4, desc[UR36][R4.64] ;  /* 0x0000002404047981 */ /* 0x000f24000c1e1500 */
[----:B----4-:R-:W-:Y:S01]  /*4dd0*/  HADD2.F32 R24, -RZ, R4.H0_H0 ;  /* 0x20000004ff187230 */ /* 0x010fe20000004100 */
[----:B------:R-:W-:Y:S06]  /*4de0*/  BRA `(.L_x_8448) ;  /* 0x0000000800e07947 */ /* 0x000fec0003800000 */
.L_x_8451:
        /* <DEDUP_REMOVED lines=8> */
.L_x_8454:
[----:B------:R-:W4:Y:S02]  /*4e70*/  LDG.E.U16 R4, desc[UR36][R4.64] ;  /* 0x0000002404047981 */ /* 0x000f24000c1e1500 */
[----:B----4-:R-:W-:Y:S01]  /*4e80*/  HADD2.F32 R24, -RZ, R4.H0_H0 ;  /* 0x20000004ff187230 */ /* 0x010fe20000004100 */
[----:B------:R-:W-:Y:S06]  /*4e90*/  BRA `(.L_x_8448) ;  /* 0x0000000800b47947 */ /* 0x000fec0003800000 */
.L_x_8453:
        /* <DEDUP_REMOVED lines=11> */
.L_x_8443:
        /* <DEDUP_REMOVED lines=12> */
.L_x_8457:
        /* <DEDUP_REMOVED lines=11> */
.L_x_8456:
        /* <DEDUP_REMOVED lines=25> */
.L_x_8459:
        /* <DEDUP_REMOVED lines=13> */
.L_x_8458:
[----:B------:R-:W4:Y:S02]  /*5320*/  LDG.E.U16 R4, desc[UR36][R4.64] ;  /* 0x0000002404047981 */ /* 0x000f24000c1e1500 */
[----:B----4-:R-:W-:Y:S01]  /*5330*/  IMAD.U32 R24, R4, 0x10000, RZ ;  /* 0x0001000004187824 */ /* 0x010fe200078e00ff */
[----:B------:R-:W-:Y:S06]  /*5340*/  BRA `(.L_x_8448) ;  /* 0x0000000400887947 */ /* 0x000fec0003800000 */
.L_x_8455:
        /* <DEDUP_REMOVED lines=11> */
.L_x_8462:
        /* <DEDUP_REMOVED lines=20> */
.L_x_8464:
[----:B------:R-:W-:Y:S05]  /*5540*/  BSYNC.RECONVERGENT B0 ;  /* 0x0000000000007941 */ /* 0x000fea0003800200 */
.L_x_8463:
[----:B------:R-:W-:Y:S01]  /*5550*/  IMAD.SHL.U32 R0, R0, 0x100000, RZ ;  /* 0x0010000000007824 */ /* 0x000fe200078e00ff */
[----:B------:R-:W-:-:S04]  /*5560*/  LEA R3, R3, 0x3b800000, 0x17 ;  /* 0x3b80000003037811 */ /* 0x000fc800078eb8ff */
[----:B------:R-:W-:Y:S01]  /*5570*/  LOP3.LUT R24, R3, R0, R7, 0xfe, !PT ;  /* 0x0000000003187212 */ /* 0x000fe200078efe07 */
[----:B------:R-:W-:Y:S06]  /*5580*/  BRA `(.L_x_8448) ;  /* 0x0000000000f87947 */ /* 0x000fec0003800000 */
.L_x_8461:
        /* <DEDUP_REMOVED lines=20> */
.L_x_8466:
[----:B------:R-:W-:Y:S05]  /*56d0*/  BSYNC.RECONVERGENT B0 ;  /* 0x0000000000007941 */ /* 0x000fea0003800200 */
.L_x_8465:
[----:B------:R-:W-:Y:S01]  /*56e0*/  IMAD.SHL.U32 R0, R0, 0x200000, RZ ;  /* 0x0020000000007824 */ /* 0x000fe200078e00ff */
[----:B------:R-:W-:-:S04]  /*56f0*/  LEA R3, R3, 0x37800000, 0x17 ;  /* 0x3780000003037811 */ /* 0x000fc800078eb8ff */
[----:B------:R-:W-:Y:S01]  /*5700*/  LOP3.LUT R24, R3, R0, R7, 0xfe, !PT ;  /* 0x0000000003187212 */ /* 0x000fe200078efe07 */
[----:B------:R-:W-:Y:S06]  /*5710*/  BRA `(.L_x_8448) ;  /* 0x0000000000947947 */ /* 0x000fec0003800000 */
.L_x_8460:
        /* <DEDUP_REMOVED lines=14> */
.L_x_8447:
        /* <DEDUP_REMOVED lines=16> */
.L_x_8469:
[----:B------:R-:W-:Y:S01]  /*5900*/  IMAD.MOV.U32 R24, RZ, RZ, RZ ;  /* 0x000000ffff187224 */ /* 0x000fe200078e00ff */
[----:B------:R-:W-:Y:S06]  /*5910*/  BRA `(.L_x_8448) ;  /* 0x0000000000147947 */ /* 0x000fec0003800000 */
.L_x_8468:
[----:B------:R-:W4:Y:S02]  /*5920*/  LDG.E.64 R24, desc[UR36][R4.64] ;  /* 0x0000002404187981 */ /* 0x000f24000c1e1b00 */
[----:B----4-:R0:W4:Y:S02]  /*5930*/  I2F.U64 R24, R24 ;  /* 0x0000001800187312 */ /* 0x0101240000301000 */
[----:B0---4-:R-:W-:Y:S05]  /*5940*/  BRA `(.L_x_8448) ;  /* 0x0000000000087947 */ /* 0x011fea0003800000 */
.L_x_8467:
[----:B------:R-:W4:Y:S02]  /*5950*/  LDG.E R4, desc[UR36][R4.64] ;  /* 0x0000002404047981 */ /* 0x000f24000c1e1900 */
[----:B----4-:R-:W-:-:S07]  /*5960*/  I2FP.F32.U32 R24, R4 ;  /* 0x0000000400187245 */ /* 0x010fce0000201000 */
.L_x_8448:
[----:B------:R-:W-:Y:S05]  /*5970*/  BSYNC.RECONVERGENT B6 ;  /* 0x0000000000067941 */ /* 0x000fea0003800200 */
.L_x_8442:
[----:B------:R-:W-:-:S07]  /*5980*/  VIADD R16, R16, 0x80 ;  /* 0x0000008010107836 */ /* 0x000fce0000000000 */
.L_x_8413:
[----:B------:R-:W-:Y:S05]  /*5990*/  BSYNC.RECONVERGENT B7 ;  /* 0x0000000000077941 */ /* 0x000fea0003800200 */
.L_x_8412:
        /* <DEDUP_REMOVED lines=26> */
.L_x_8476:
[----:B------:R-:W2:Y:S02]  /*5b40*/  LDG.E.U8 R4, desc[UR36][R4.64] ;  /* 0x0000002404047981 */ /* 0x000ea4000c1e1100 */
[----:B--2---:R-:W-:Y:S01]  /*5b50*/  I2FP.F32.U32 R23, R4 ;  /* 0x0000000400177245 */ /* 0x004fe20000201000 */
[----:B------:R-:W-:Y:S06]  /*5b60*/  BRA `(.L_x_8478) ;  /* 0x0000000c00447947 */ /* 0x000fec0003800000 */
.L_x_8475:
        /* <DEDUP_REMOVED lines=9> */
.L_x_8480:
[----:B------:R-:W2:Y:S02]  /*5c00*/  LDG.E R4, desc[UR36][R4.64] ;  /* 0x0000002404047981 */ /* 0x000ea4000c1e1900 */
[----:B--2---:R-:W-:Y:S01]  /*5c10*/  I2FP.F32.S32 R23, R4 ;  /* 0x0000000400177245 */ /* 0x004fe20000201400 */
[----:B------:R-:W-:Y:S06]  /*5c20*/  BRA `(.L_x_8478) ;  /* 0x0000000c00147947 */ /* 0x000fec0003800000 */
.L_x_8479:
[----:B------:R-:W2:Y:S02]  /*5c30*/  LDG.E.U16 R4, desc[UR36][R4.64] ;  /* 0x0000002404047981 */ /* 0x000ea4000c1e1500 */
[----:B--2---:R0:W2:Y:S01]  /*5c40*/  I2F.S16 R23, R4 ;  /* 0x0000000400177306 */ /* 0x0040a20000101400 */
[----:B------:R-:W-:Y:S05]  /*5c50*/  BRA `(.L_x_8478) ;  /* 0x0000000c00087947 */ /* 0x000fea0003800000 */
.L_x_8474:
        /* <DEDUP_REMOVED lines=8> */
.L_x_8482:
[----:B------:R-:W2:Y:S02]  /*5ce0*/  LDG.E.U16 R4, desc[UR36][R4.64] ;  /* 0x0000002404047981 */ /* 0x000ea4000c1e1500 */
[----:B--2---:R-:W-:Y:S01]  /*5cf0*/  HADD2.F32 R23, -RZ, R4.H0_H0 ;  /* 0x20000004ff177230 */ /* 0x004fe20000004100 */
[----:B------:R-:W-:Y:S06]  /*5d00*/  BRA `(.L_x_8478) ;  /* 0x0000000800dc7947 */ /* 0x000fec0003800000 */
.L_x_8481:
        /* <DEDUP_REMOVED lines=8> */
.L_x_8484:
[----:B------:R-:W2:Y:S02]  /*5d90*/  LDG.E.U16 R4, desc[UR36][R4.64] ;  /* 0x0000002404047981 */ /* 0x000ea4000c1e1500 */
[----:B--2---:R-:W-:Y:S01]  /*5da0*/  HADD2.F32 R23, -RZ, R4.H0_H0 ;  /* 0x20000004ff177230 */ /* 0x004fe20000004100 */
[----:B------:R-:W-:Y:S06]  /*5db0*/  BRA `(.L_x_8478) ;  /* 0x0000000800b07947 */ /* 0x000fec0003800000 */
.L_x_8483:
        /* <DEDUP_REMOVED lines=11> */
.L_x_8473:
        /* <DEDUP_REMOVED lines=12> */
.L_x_8487:
        /* <DEDUP_REMOVED lines=11> */
.L_x_8486:
        /* <DEDUP_REMOVED lines=25> */
.L_x_8489:
        /* <DEDUP_REMOVED lines=12> */
.L_x_8488:
[----:B------:R-:W2:Y:S02]  /*6230*/  LDG.E.U16 R4, desc[UR36][R4.64] ;  /* 0x0000002404047981 */ /* 0x000ea4000c1e1500 */
[----:B--2---:R-:W-:Y:S01]  /*6240*/  IMAD.U32 R23, R4, 0x10000, RZ ;  /* 0x0001000004177824 */ /* 0x004fe200078e00ff */
[----:B------:R-:W-:Y:S06]  /*6250*/  BRA `(.L_x_8478) ;  /* 0x0000000400887947 */ /* 0x000fec0003800000 */
.L_x_8485:
        /* <DEDUP_REMOVED lines=11> */
.L_x_8492:
        /* <DEDUP_REMOVED lines=20> */
.L_x_8494:
[----:B------:R-:W-:Y:S05]  /*6450*/  BSYNC.RECONVERGENT B0 ;  /* 0x0000000000007941 */ /* 0x000fea0003800200 */
.L_x_8493:
[----:B------:R-:W-:Y:S01]  /*6460*/  IMAD.SHL.U32 R0, R0, 0x100000, RZ ;  /* 0x0010000000007824 */ /* 0x000fe200078e00ff */
[----:B------:R-:W-:-:S04]  /*6470*/  LEA R3, R3, 0x3b800000, 0x17 ;  /* 0x3b80000003037811 */ /* 0x000fc800078eb8ff */
[----:B------:R-:W-:Y:S01]  /*6480*/  LOP3.LUT R23, R3, R0, R23, 0xfe, !PT ;  /* 0x0000000003177212 */ /* 0x000fe200078efe17 */
[----:B------:R-:W-:Y:S06]  /*6490*/  BRA `(.L_x_8478) ;  /* 0x0000000000f87947 */ /* 0x000fec0003800000 */
.L_x_8491:
        /* <DEDUP_REMOVED lines=20> */
.L_x_8496:
[----:B------:R-:W-:Y:S05]  /*65e0*/  BSYNC.RECONVERGENT B0 ;  /* 0x0000000000007941 */ /* 0x000fea0003800200 */
.L_x_8495:
[----:B------:R-:W-:Y:S01]  /*65f0*/  IMAD.SHL.U32 R0, R0, 0x200000, RZ ;  /* 0x0020000000007824 */ /* 0x000fe200078e00ff */
[----:B------:R-:W-:-:S04]  /*6600*/  LEA R3, R3, 0x37800000, 0x17 ;  /* 0x3780000003037811 */ /* 0x000fc800078eb8ff */
[----:B------:R-:W-:Y:S01]  /*6610*/  LOP3.LUT R23, R3, R0, R23, 0xfe, !PT ;  /* 0x0000000003177212 */ /* 0x000fe200078efe17 */
[----:B------:R-:W-:Y:S06]  /*6620*/  BRA `(.L_x_8478) ;  /* 0x0000000000947947 */ /* 0x000fec0003800000 */
.L_x_8490:
        /* <DEDUP_REMOVED lines=14> */
.L_x_8477:
        /* <DEDUP_REMOVED lines=16> */
.L_x_8499:
[----:B------:R-:W-:Y:S01]  /*6810*/  IMAD.MOV.U32 R23, RZ, RZ, RZ ;  /* 0x000000ffff177224 */ /* 0x000fe200078e00ff */
[----:B------:R-:W-:Y:S06]  /*6820*/  BRA `(.L_x_8478) ;  /* 0x0000000000147947 */ /* 0x000fec0003800000 */
.L_x_8498:
[----:B------:R-:W2:Y:S02]  /*6830*/  LDG.E.64 R4, desc[UR36][R4.64] ;  /* 0x0000002404047981 */ /* 0x000ea4000c1e1b00 */
[----:B--2---:R0:W2:Y:S02]  /*6840*/  I2F.U64 R23, R4 ;  /* 0x0000000400177312 */ /* 0x0040a40000301000 */
[----:B0-2---:R-:W-:Y:S05]  /*6850*/  BRA `(.L_x_8478) ;  /* 0x0000000000087947 */ /* 0x005fea0003800000 */
.L_x_8497:
[----:B------:R-:W2:Y:S02]  /*6860*/  LDG.E R4, desc[UR36][R4.64] ;  /* 0x0000002404047981 */ /* 0x000ea4000c1e1900 */
[----:B--2---:R-:W-:-:S07]  /*6870*/  I2FP.F32.U32 R23, R4 ;  /* 0x0000000400177245 */ /* 0x004fce0000201000 */
.L_x_8478:
[----:B------:R-:W-:Y:S05]  /*6880*/  BSYNC.RECONVERGENT B6 ;  /* 0x0000000000067941 */ /* 0x000fea0003800200 */
.L_x_8472:
        /* <DEDUP_REMOVED lines=20> */
.L_x_8503:
[----:B------:R-:W4:Y:S02]  /*69d0*/  LDG.E.U8 R4, desc[UR36][R4.64] ;  /* 0x0000002404047981 */ /* 0x000f24000c1e1100 */
[----:B----4-:R-:W-:Y:S01]  /*69e0*/  I2FP.F32.U32 R25, R4 ;  /* 0x0000000400197245 */ /* 0x010fe20000201000 */
[----:B------:R-:W-:Y:S06]  /*69f0*/  BRA `(.L_x_8471) ;  /* 0x0000000c00387947 */ /* 0x000fec0003800000 */
.L_x_8502:
        /* <DEDUP_REMOVED lines=9> */
.L_x_8506:
[----:B------:R-:W4:Y:S02]  /*6a90*/  LDG.E R4, desc[UR36][R4.64] ;  /* 0x0000002404047981 */ /* 0x000f24000c1e1900 */
[----:B----4-:R-:W-:Y:S01]  /*6aa0*/  I2FP.F32.S32 R25, R4 ;  /* 0x0000000400197245 */ /* 0x010fe20000201400 */
[----:B------:R-:W-:Y:S06]  /*6ab0*/  BRA `(.L_x_8471) ;  /* 0x0000000c00087947 */ /* 0x000fec0003800000 */
.L_x_8505:
[----:B------:R-:W4:Y:S02]  /*6ac0*/  LDG.E.U16 R4, desc[UR36][R4.64] ;  /* 0x0000002404047981 */ /* 0x000f24000c1e1500 */
[----:B----4-:R0:W1:Y:S01]  /*6ad0*/  I2F.S16 R25, R4 ;  /* 0x0000000400197306 */ /* 0x0100620000101400 */
[----:B------:R-:W-:Y:S05]  /*6ae0*/  BRA `(.L_x_8471) ;  /* 0x0000000800fc7947 */ /* 0x000fea0003800000 */
.L_x_8501:
        /* <DEDUP_REMOVED lines=8> */
.L_x_8508:
[----:B------:R-:W4:Y:S02]  /*6b70*/  LDG.E.U16 R4, desc[UR36][R4.64] ;  /* 0x0000002404047981 */ /* 0x000f24000c1e1500 */
[----:B----4-:R-:W-:Y:S01]  /*6b80*/  HADD2.F32 R25, -RZ, R4.H0_H0 ;  /* 0x20000004ff197230 */ /* 0x010fe20000004100 */
[----:B------:R-:W-:Y:S06]  /*6b90*/  BRA `(.L_x_8471) ;  /* 0x0000000800d07947 */ /* 0x000fec0003800000 */
.L_x_8507:
        /* <DEDUP_REMOVED lines=8> */
.L_x_8510:
[----:B------:R-:W4:Y:S02]  /*6c20*/  LDG.E.U16 R4, desc[UR36][R4.64] ;  /* 0x0000002404047981 */ /* 0x000f24000c1e1500 */
[----:B----4-:R-:W-:Y:S01]  /*6c30*/  HADD2.F32 R25, -RZ, R4.H0_H0 ;  /* 0x20000004ff197230 */ /* 0x010fe20000004100 */
[----:B------:R-:W-:Y:S06]  /*6c40*/  BRA `(.L_x_8471) ;  /* 0x0000000800a47947 */ /* 0x000fec0003800000 */
.L_x_8509:
        /* <DEDUP_REMOVED lines=11> */
.L_x_8500:
        /* <DEDUP_REMOVED lines=12> */
.L_x_8513:
        /* <DEDUP_REMOVED lines=11> */
.L_x_8512:
        /* <DEDUP_REMOVED lines=25> */
.L_x_8515:
        /* <DEDUP_REMOVED lines=12> */
.L_x_8514:
[----:B------:R-:W4:Y:S02]  /*70c0*/  LDG.E.U16 R4, desc[UR36][R4.64] ;  /* 0x0000002404047981 */ /* 0x000f24000c1e1500 */
[----:B----4-:R-:W-:Y:S01]  /*70d0*/  IMAD.U32 R25, R4, 0x10000, RZ ;  /* 0x0001000004197824 */ /* 0x010fe200078e00ff */
[----:B------:R-:W-:Y:S06]  /*70e0*/  BRA `(.L_x_8471) ;  /* 0x00000004007c7947 */ /* 0x000fec0003800000 */
.L_x_8511:
        /* <DEDUP_REMOVED lines=11> */
.L_x_8518:
        /* <DEDUP_REMOVED lines=19> */
.L_x_8520:
[----:B------:R-:W-:Y:S05]  /*72d0*/  BSYNC.RECONVERGENT B0 ;  /* 0x0000000000007941 */ /* 0x000fea0003800200 */
.L_x_8519:
[----:B------:R-:W-:Y:S01]  /*72e0*/  IMAD.SHL.U32 R0, R0, 0x100000, RZ ;  /* 0x0010000000007824 */ /* 0x000fe200078e00ff */
[----:B------:R-:W-:-:S04]  /*72f0*/  LEA R3, R3, 0x3b800000, 0x17 ;  /* 0x3b80000003037811 */ /* 0x000fc800078eb8ff */
[----:B------:R-:W-:Y:S01]  /*7300*/  LOP3.LUT R25, R3, R0, R25, 0xfe, !PT ;  /* 0x0000000003197212 */ /* 0x000fe200078efe19 */
[----:B------:R-:W-:Y:S06]  /*7310*/  BRA `(.L_x_8471) ;  /* 0x0000000000f07947 */ /* 0x000fec0003800000 */
.L_x_8517:
        /* <DEDUP_REMOVED lines=19> */
.L_x_8522:
[----:B------:R-:W-:Y:S05]  /*7450*/  BSYNC.RECONVERGENT B0 ;  /* 0x0000000000007941 */ /* 0x000fea0003800200 */
.L_x_8521:
[----:B------:R-:W-:Y:S01]  /*7460*/  IMAD.SHL.U32 R0, R0, 0x200000, RZ ;  /* 0x0020000000007824 */ /* 0x000fe200078e00ff */
[----:B------:R-:W-:-:S04]  /*7470*/  LEA R3, R3, 0x37800000, 0x17 ;  /* 0x3780000003037811 */ /* 0x000fc800078eb8ff */
[----:B------:R-:W-:Y:S01]  /*7480*/  LOP3.LUT R25, R3, R0, R25, 0xfe, !PT ;  /* 0x0000000003197212 */ /* 0x000fe200078efe19 */
[----:B------:R-:W-:Y:S06]  /*7490*/  BRA `(.L_x_8471) ;  /* 0x0000000000907947 */ /* 0x000fec0003800000 */
.L_x_8516:
        /* <DEDUP_REMOVED lines=14> */
.L_x_8504:
        /* <DEDUP_REMOVED lines=16> */
.L_x_8525:
[----:B------:R-:W-:Y:S05]  /*7680*/  BRA `(.L_x_8471) ;  /* 0x0000000000147947 */ /* 0x000fea0003800000 */
.L_x_8524:
[----:B------:R-:W4:Y:S02]  /*7690*/  LDG.E.64 R4, desc[UR36][R4.64] ;  /* 0x0000002404047981 */ /* 0x000f24000c1e1b00 */
[----:B----4-:R0:W1:Y:S02]  /*76a0*/  I2F.U64 R25, R4 ;  /* 0x0000000400197312 */ /* 0x0100640000301000 */
[----:B01----:R-:W-:Y:S05]  /*76b0*/  BRA `(.L_x_8471) ;  /* 0x0000000000087947 */ /* 0x003fea0003800000 */
.L_x_8523:
[----:B------:R-:W4:Y:S02]  /*76c0*/  LDG.E R4, desc[UR36][R4.64] ;  /* 0x0000002404047981 */ /* 0x000f24000c1e1900 */
[----:B----4-:R-:W-:-:S07]  /*76d0*/  I2FP.F32.U32 R25, R4 ;  /* 0x0000000400197245 */ /* 0x010fce0000201000 */
.L_x_8471:
[----:B------:R-:W-:Y:S05]  /*76e0*/  BSYNC.RECONVERGENT B7 ;  /* 0x0000000000077941 */ /* 0x000fea0003800200 */
.L_x_8470:
        /* <DEDUP_REMOVED lines=10> */
[C---:B-----5:R-:W-:Y:S01]  /*7790*/  FSETP.GEU.FTZ.AND P5, PT, R29.reuse, RZ, PT ;  /* 0x000000ff1d00720b */ /* 0x060fe20003fbe000 */
[----:B------:R-:W-:Y:S01]  /*77a0*/  IMAD.MOV.U32 R4, RZ, RZ, 0x7fc00000 ;  /* 0x7fc00000ff047424 */ /* 0x000fe200078e00ff */
[----:B------:R-:W-:-:S04]  /*77b0*/  FSETP.GT.FTZ.AND P0, PT, R29, 1, PT ;  /* 0x3f8000001d00780b */ /* 0x000fc80003f14000 */
[----:B------:R-:W-:-:S13]  /*77c0*/  PLOP3.LUT P0, PT, P5, P0, PT, 0x8f, 0xf8 ;  /* 0x0000000000f8781c */ /* 0x000fda0002f01177 */
[----:B------:R-:W-:-:S04]  /*77d0*/  @!P0 FADD.FTZ R0, -R29, 1 ;  /* 0x3f8000001d008421 */ /* 0x000fc80000010100 */
[----:B------:R-:W-:-:S04]  /*77e0*/  @!P0 FMUL.FTZ R0, R0, R29 ;  /* 0x0000001d00008220 */ /* 0x000fc80000410000 */
[----:B------:R-:W1:Y:S02]  /*77f0*/  @!P0 MUFU.RCP R3, R0 ;  /* 0x0000000000038308 */ /* 0x000e640000001000 */
[----:B-1-3--:R-:W-:-:S07]  /*7800*/  @!P0 FMUL.FTZ R4, R3, R28 ;  /* 0x0000001c03048220 */ /* 0x00afce0000410000 */
.L_x_8527:
[----:B------:R-:W-:Y:S05]  /*7810*/  BSYNC.RECONVERGENT B0 ;  /* 0x0000000000007941 */ /* 0x000fea0003800200 */
.L_x_8526:
[----:B------:R-:W-:Y:S04]  /*7820*/  BSSY.RECONVERGENT B0, `(.L_x_8528) ;  /* 0x000000a000007945 */ /* 0x000fe80003800200 */
[----:B------:R-:W-:Y:S05]  /*7830*/  @P4 BRA `(.L_x_8529) ;  /* 0x0000000000204947 */ /* 0x000fea0003800000 */
[C---:B-----5:R-:W-:Y:S02]  /*7840*/  FSETP.GEU.FTZ.AND P4, PT, R22.reuse, RZ, PT ;  /* 0x000000ff1600720b */ /* 0x060fe40003f9e000 */
[----:B------:R-:W-:-:S04]  /*7850*/  FSETP.GT.FTZ.AND P0, PT, R22, 1, PT ;  /* 0x3f8000001600780b */ /* 0x000fc80003f14000 */
[----:B------:R-:W-:-:S13]  /*7860*/  PLOP3.LUT P0, PT, P4, P0, PT, 0x8f, 0xf8 ;  /* 0x0000000000f8781c */ /* 0x000fda0002701177 */
[----:B------:R-:W-:-:S04]  /*7870*/  @!P0 FADD.FTZ R3, -R22, 1 ;  /* 0x3f80000016038421 */ /* 0x000fc80000010100 */
[----:B------:R-:W-:Y:S01]  /*7880*/  @!P0 FMUL.FTZ R3, R3, R22 ;  /* 0x0000001603038220 */ /* 0x000fe20000410000 */
[----:B------:R-:W-:-:S03]  /*7890*/  IMAD.MOV.U32 R22, RZ, RZ, 0x7fc00000 ;  /* 0x7fc00000ff167424 */ /* 0x000fc600078e00ff */
[----:B------:R-:W0:Y:S02]  /*78a0*/  @!P0 MUFU.RCP R0, R3 ;  /* 0x0000000300008308 */ /* 0x000e240000001000 */
[----:B0-----:R-:W-:-:S07]  /*78b0*/  @!P0 FMUL.FTZ R22, R0, R27 ;  /* 0x0000001b00168220 */ /* 0x001fce0000410000 */
.L_x_8529:
[----:B------:R-:W-:Y:S05]  /*78c0*/  BSYNC.RECONVERGENT B0 ;  /* 0x0000000000007941 */ /* 0x000fea0003800200 */
.L_x_8528:
[----:B------:R-:W-:Y:S04]  /*78d0*/  BSSY.RECONVERGENT B0, `(.L_x_8530) ;  /* 0x000000a000007945 */ /* 0x000fe80003800200 */
[----:B------:R-:W-:Y:S05]  /*78e0*/  @P1 BRA `(.L_x_8531) ;  /* 0x0000000000201947 */ /* 0x000fea0003800000 */
[C---:B-----5:R-:W-:Y:S02]  /*78f0*/  FSETP.GEU.FTZ.AND P1, PT, R24.reuse, RZ, PT ;  /* 0x000000ff1800720b */ /* 0x060fe40003f3e000 */
[----:B------:R-:W-:-:S04]  /*7900*/  FSETP.GT.FTZ.AND P0, PT, R24, 1, PT ;  /* 0x3f8000001800780b */ /* 0x000fc80003f14000 */
[----:B------:R-:W-:-:S13]  /*7910*/  PLOP3.LUT P0, PT, P1, P0, PT, 0x8f, 0xf8 ;  /* 0x0000000000f8781c */ /* 0x000fda0000f01177 */
[----:B------:R-:W-:-:S04]  /*7920*/  @!P0 FADD.FTZ R3, -R24, 1 ;  /* 0x3f80000018038421 */ /* 0x000fc80000010100 */
[----:B------:R-:W-:Y:S01]  /*7930*/  @!P0 FMUL.FTZ R3, R3, R24 ;  /* 0x0000001803038220 */ /* 0x000fe20000410000 */
[----:B------:R-:W-:-:S05]  /*7940*/  IMAD.MOV.U32 R24, RZ, RZ, 0x7fc00000 ;  /* 0x7fc00000ff187424 */ /* 0x000fca00078e00ff */
[----:B------:R-:W0:Y:S02]  /*7950*/  @!P0 MUFU.RCP R3, R3 ;  /* 0x0000000300038308 */ /* 0x000e240000001000 */
[----:B0-----:R-:W-:-:S07]  /*7960*/  @!P0 FMUL.FTZ R24, R3, R18 ;  /* 0x0000001203188220 */ /* 0x001fce0000410000 */
.L_x_8531:
[----:B------:R-:W-:Y:S05]  /*7970*/  BSYNC.RECONVERGENT B0 ;  /* 0x0000000000007941 */ /* 0x000fea0003800200 */
.L_x_8530:
[----:B------:R-:W-:Y:S04]  /*7980*/  BSSY.RECONVERGENT B0, `(.L_x_8532) ;  /* 0x000000a000007945 */ /* 0x000fe80003800200 */
[----:B------:R-:W-:Y:S05]  /*7990*/  @P2 BRA `(.L_x_8533) ;  /* 0x0000000000202947 */ /* 0x000fea0003800000 */
[C---:B-1---5:R-:W-:Y:S01]  /*79a0*/  FSETP.GEU.FTZ.AND P1, PT, R25.reuse, RZ, PT ;  /* 0x000000ff1900720b */ /* 0x062fe20003f3e000 */
[----:B------:R-:W-:Y:S01]  /*79b0*/  IMAD.MOV.U32 R18, RZ, RZ, 0x7fc00000 ;  /* 0x7fc00000ff127424 */ /* 0x000fe200078e00ff */
[----:B------:R-:W-:-:S04]  /*79c0*/  FSETP.GT.FTZ.AND P0, PT, R25, 1, PT ;  /* 0x3f8000001900780b */ /* 0x000fc80003f14000 */
[----:B------:R-:W-:-:S13]  /*79d0*/  PLOP3.LUT P0, PT, P1, P0, PT, 0x8f, 0xf8 ;  /* 0x0000000000f8781c */ /* 0x000fda0000f01177 */
[----:B------:R-:W-:-:S04]  /*79e0*/  @!P0 FADD.FTZ R0, -R25, 1 ;  /* 0x3f80000019008421 */ /* 0x000fc80000010100 */
[----:B------:R-:W-:-:S06]  /*79f0*/  @!P0 FMUL.FTZ R0, R0, R25 ;  /* 0x0000001900008220 */ /* 0x000fcc0000410000 */
[----:B------:R-:W0:Y:S02]  /*7a00*/  @!P0 MUFU.RCP R0, R0 ;  /* 0x0000000000008308 */ /* 0x000e240000001000 */
[----:B0-----:R-:W-:-:S07]  /*7a10*/  @!P0 FMUL.FTZ R18, R0, R23 ;  /* 0x0000001700128220 */ /* 0x001fce0000410000 */
.L_x_8533:
[----:B------:R-:W-:Y:S05]  /*7a20*/  BSYNC.RECONVERGENT B0 ;  /* 0x0000000000007941 */ /* 0x000fea0003800200 */
.L_x_8532:
        /* <DEDUP_REMOVED lines=24> */
.L_x_8539:
[----:B------:R-:W0:Y:S01]  /*7bb0*/  F2I.S64.TRUNC R4, R4 ;  /* 0x0000000400047311 */ /* 0x000e22000020d900 */
[----:B------:R-:W-:Y:S02]  /*7bc0*/  IMAD.MOV.U32 R19, RZ, RZ, R26 ;  /* 0x000000ffff137224 */ /* 0x000fe400078e001a */
[----:B0-----:R-:W-:-:S05]  /*7bd0*/  IMAD.MOV.U32 R3, RZ, RZ, R4 ;  /* 0x000000ffff037224 */ /* 0x001fca00078e0004 */
[----:B------:R0:W-:Y:S01]  /*7be0*/  STG.E.U8 desc[UR36][R8.64], R3 ;  /* 0x0000000308007986 */ /* 0x0001e2000c101124 */
[----:B------:R-:W-:Y:S05]  /*7bf0*/  BRA `(.L_x_8535) ;  /* 0x0000000c007c7947 */ /* 0x000fea0003800000 */
.L_x_8538:
        /* <DEDUP_REMOVED lines=10> */
.L_x_8542:
[----:B------:R-:W0:Y:S01]  /*7ca0*/  F2I.FTZ.TRUNC.NTZ R3, R4 ;  /* 0x0000000400037305 */ /* 0x000e22000021f100 */
[----:B------:R-:W-:Y:S01]  /*7cb0*/  IMAD.MOV.U32 R19, RZ, RZ, R26 ;  /* 0x000000ffff137224 */ /* 0x000fe200078e001a */
[----:B0-----:R0:W-:Y:S01]  /*7cc0*/  STG.E desc[UR36][R8.64], R3 ;  /* 0x0000000308007986 */ /* 0x0011e2000c101924 */
[----:B------:R-:W-:Y:S05]  /*7cd0*/  BRA `(.L_x_8535) ;  /* 0x0000000c00447947 */ /* 0x000fea0003800000 */
.L_x_8541:
[----:B------:R-:W0:Y:S01]  /*7ce0*/  F2I.FTZ.TRUNC.NTZ R3, R4 ;  /* 0x0000000400037305 */ /* 0x000e22000021f100 */
[----:B------:R-:W-:Y:S01]  /*7cf0*/  IMAD.MOV.U32 R19, RZ, RZ, R26 ;  /* 0x000000ffff137224 */ /* 0x000fe200078e001a */
[----:B0-----:R0:W-:Y:S01]  /*7d00*/  STG.E.U16 desc[UR36][R8.64], R3 ;  /* 0x0000000308007986 */ /* 0x0011e2000c101524 */
[----:B------:R-:W-:Y:S05]  /*7d10*/  BRA `(.L_x_8535) ;  /* 0x0000000c00347947 */ /* 0x000fea0003800000 */
.L_x_8537:
        /* <DEDUP_REMOVED lines=9> */
.L_x_8544:
[----:B------:R-:W-:Y:S01]  /*7db0*/  F2FP.F16.F32.PACK_AB R4, RZ, R4 ;  /* 0x00000004ff04723e */ /* 0x000fe200000000ff */
[----:B------:R-:W-:-:S04]  /*7dc0*/  IMAD.MOV.U32 R19, RZ, RZ, R26 ;  /* 0x000000ffff137224 */ /* 0x000fc800078e001a */
[----:B------:R0:W-:Y:S01]  /*7dd0*/  STG.E.U16 desc[UR36][R8.64], R4 ;  /* 0x0000000408007986 */ /* 0x0001e2000c101524 */
[----:B------:R-:W-:Y:S05]  /*7de0*/  BRA `(.L_x_8535) ;  /* 0x0000000c00007947 */ /* 0x000fea0003800000 */
.L_x_8543:
        /* <DEDUP_REMOVED lines=10> */
.L_x_8546:
[----:B------:R-:W-:Y:S01]  /*7e90*/  F2FP.F16.F32.PACK_AB R3, RZ, R4 ;  /* 0x00000004ff03723e */ /* 0x000fe200000000ff */
[----:B------:R-:W-:-:S03]  /*7ea0*/  IMAD.MOV.U32 R19, RZ, RZ, R26 ;  /* 0x000000ffff137224 */ /* 0x000fc600078e001a */
[----:B------:R-:W-:-:S05]  /*7eb0*/  PRMT R3, R3, 0x5410, RZ ;  /* 0x0000541003037816 */ /* 0x000fca00000000ff */
[----:B------:R4:W-:Y:S01]  /*7ec0*/  STG.E desc[UR36][R8.64], R3 ;  /* 0x0000000308007986 */ /* 0x0009e2000c101924 */
[----:B------:R-:W-:Y:S05]  /*7ed0*/  BRA `(.L_x_8535) ;  /* 0x0000000800c47947 */ /* 0x000fea0003800000 */
.L_x_8545:
[----:B------:R-:W-:Y:S01]  /*7ee0*/  FMUL.FTZ R4, R4, 1 ;  /* 0x3f80000004047820 */ /* 0x000fe20000410000 */
[----:B------:R-:W-:-:S05]  /*7ef0*/  IMAD.MOV.U32 R19, RZ, RZ, R26 ;  /* 0x000000ffff137224 */ /* 0x000fca00078e001a */
[----:B------:R-:W0:Y:S02]  /*7f00*/  F2F.F64.F32 R4, R4 ;  /* 0x0000000400047310 */ /* 0x000e240000201800 */
[----:B0-----:R0:W-:Y:S01]  /*7f10*/  STG.E.64 desc[UR36][R8.64], R4 ;  /* 0x0000000408007986 */ /* 0x0011e2000c101b24 */
[----:B------:R-:W-:Y:S05]  /*7f20*/  BRA `(.L_x_8535) ;  /* 0x0000000800b07947 */ /* 0x000fea0003800000 */
.L_x_8536:
        /* <DEDUP_REMOVED lines=13> */
.L_x_8549:
[----:B------:R-:W-:Y:S01]  /*8000*/  FMUL.FTZ R4, R4, 1 ;  /* 0x3f80000004047820 */ /* 0x000fe20000410000 */
[----:B------:R-:W-:Y:S01]  /*8010*/  CS2R R6, SRZ ;  /* 0x0000000000067805 */ /* 0x000fe2000001ff00 */
[----:B------:R-:W-:-:S04]  /*8020*/  IMAD.MOV.U32 R19, RZ, RZ, R26 ;  /* 0x000000ffff137224 */ /* 0x000fc800078e001a */
[----:B------:R-:W0:Y:S02]  /*8030*/  F2F.F64.F32 R4, R4 ;  /* 0x0000000400047310 */ /* 0x000e240000201800 */
[----:B0-----:R0:W-:Y:S01]  /*8040*/  STG.E.128 desc[UR36][R8.64], R4 ;  /* 0x0000000408007986 */ /* 0x0011e2000c101d24 */
[----:B------:R-:W-:Y:S05]  /*8050*/  BRA `(.L_x_8535) ;  /* 0x0000000800647947 */ /* 0x000fea0003800000 */
.L_x_8548:
        /* <DEDUP_REMOVED lines=18> */
.L_x_8553:
[----:B------:R-:W-:Y:S05]  /*8180*/  BSYNC.RECONVERGENT B0 ;  /* 0x0000000000007941 */ /* 0x000fea0003800200 */
.L_x_8552:
[----:B------:R-:W-:Y:S01]  /*8190*/  LOP3.LUT R5, R0, 0x80, R5, 0xf8, !PT ;  /* 0x0000008000057812 */ /* 0x000fe200078ef805 */
[----:B------:R-:W-:-:S04]  /*81a0*/  IMAD.MOV.U32 R19, RZ, RZ, R26 ;  /* 0x000000ffff137224 */ /* 0x000fc800078e001a */
[----:B------:R0:W-:Y:S01]  /*81b0*/  STG.E.U8 desc[UR36][R8.64], R5 ;  /* 0x0000000508007986 */ /* 0x0001e2000c101124 */
[----:B------:R-:W-:Y:S05]  /*81c0*/  BRA `(.L_x_8535) ;  /* 0x0000000800087947 */ /* 0x000fea0003800000 */
.L_x_8551:
        /* <DEDUP_REMOVED lines=14> */
.L_x_8555:
[----:B------:R-:W-:Y:S05]  /*82b0*/  BSYNC.RECONVERGENT B0 ;  /* 0x0000000000007941 */ /* 0x000fea0003800200 */
.L_x_8554:
[----:B------:R-:W-:Y:S01]  /*82c0*/  LOP3.LUT R3, R0, 0x80, R7, 0xf8, !PT ;  /* 0x0000008000037812 */ /* 0x000fe200078ef807 */
[----:B------:R-:W-:-:S04]  /*82d0*/  IMAD.MOV.U32 R19, RZ, RZ, R26 ;  /* 0x000000ffff137224 */ /* 0x000fc800078e001a */
[----:B------:R0:W-:Y:S01]  /*82e0*/  STG.E.U8 desc[UR36][R8.64], R3 ;  /* 0x0000000308007986 */ /* 0x0001e2000c101124 */
[----:B------:R-:W-:Y:S05]  /*82f0*/  BRA `(.L_x_8535) ;  /* 0x0000000400bc7947 */ /* 0x000fea0003800000 */
.L_x_8550:
[----:B------:R-:W-:Y:S01]  /*8300*/  F2FP.BF16.F32.PACK_AB R4, RZ, R4 ;  /* 0x00000004ff04723e */ /* 0x000fe200000010ff */
[----:B------:R-:W-:-:S04]  /*8310*/  IMAD.MOV.U32 R19, RZ, RZ, R26 ;  /* 0x000000ffff137224 */ /* 0x000fc800078e001a */
[----:B------:R0:W-:Y:S01]  /*8320*/  STG.E.U16 desc[UR36][R8.64], R4 ;  /* 0x0000000408007986 */ /* 0x0001e2000c101524 */
[----:B------:R-:W-:Y:S05]  /*8330*/  BRA `(.L_x_8535) ;  /* 0x0000000400ac7947 */ /* 0x000fea0003800000 */
.L_x_8547:
        /* <DEDUP_REMOVED lines=12> */
.L_x_8558:
        /* <DEDUP_REMOVED lines=12> */
.L_x_8561:
[----:B------:R-:W-:-:S04]  /*84c0*/  SHF.R.U32.HI R0, RZ, 0x14, R4 ;  /* 0x00000014ff007819 */ /* 0x000fc80000011604 */
[----:B------:R-:W-:-:S04]  /*84d0*/  LOP3.LUT R3, R0, 0x1, RZ, 0xc0, !PT ;  /* 0x0000000100037812 */ /* 0x000fc800078ec0ff */
[----:B------:R-:W-:-:S04]  /*84e0*/  IADD3 R0, PT, PT, R4, 0x487ffff, R3 ;  /* 0x0487ffff04007810 */ /* 0x000fc80007ffe003 */
[----:B------:R-:W-:-:S04]  /*84f0*/  SHF.R.U32.HI R0, RZ, 0x14, R0 ;  /* 0x00000014ff007819 */ /* 0x000fc80000011600 */
[----:B------:R-:W-:-:S07]  /*8500*/  LOP3.LUT R3, R0, 0xff, RZ, 0xc0, !PT ;  /* 0x000000ff00037812 */ /* 0x000fce00078ec0ff */
.L_x_8562:
[----:B------:R-:W-:-:S04]  /*8510*/  SHF.R.U32.HI R4, RZ, 0x18, R4 ;  /* 0x00000018ff047819 */ /* 0x000fc80000011604 */
[----:B------:R-:W-:-:S04]  /*8520*/  LOP3.LUT R3, R3, 0x80, R4, 0xf8, !PT ;  /* 0x0000008003037812 */ /* 0x000fc800078ef804 */
[----:B------:R-:W-:-:S07]  /*8530*/  PRMT R0, R3, 0x7610, R0 ;  /* 0x0000761003007816 */ /* 0x000fce0000000000 */
.L_x_8560:
[----:B------:R-:W-:Y:S05]  /*8540*/  BSYNC.RECONVERGENT B0 ;  /* 0x0000000000007941 */ /* 0x000fea0003800200 */
.L_x_8559:
[----:B------:R0:W-:Y:S01]  /*8550*/  STG.E.U8 desc[UR36][R8.64], R0 ;  /* 0x0000000008007986 */ /* 0x0001e2000c101124 */
[----:B------:R-:W-:Y:S01]  /*8560*/  IMAD.MOV.U32 R19, RZ, RZ, R26 ;  /* 0x000000ffff137224 */ /* 0x000fe200078e001a */
[----:B------:R-:W-:Y:S06]  /*8570*/  BRA `(.L_x_8535) ;  /* 0x00000004001c7947 */ /* 0x000fec0003800000 */
.L_x_8557:
        /* <DEDUP_REMOVED lines=12> */
.L_x_8565:
[----:B------:R-:W-:-:S04]  /*8640*/  SHF.R.U32.HI R0, RZ, 0x15, R4 ;  /* 0x00000015ff007819 */ /* 0x000fc80000011604 */
[----:B------:R-:W-:-:S04]  /*8650*/  LOP3.LUT R3, R0, 0x1, RZ, 0xc0, !PT ;  /* 0x0000000100037812 */ /* 0x000fc800078ec0ff */
[----:B------:R-:W-:-:S04]  /*8660*/  IADD3 R0, PT, PT, R4, 0x88fffff, R3 ;  /* 0x088fffff04007810 */ /* 0x000fc80007ffe003 */
[----:B------:R-:W-:-:S04]  /*8670*/  SHF.R.U32.HI R0, RZ, 0x15, R0 ;  /* 0x00000015ff007819 */ /* 0x000fc80000011600 */
[----:B------:R-:W-:-:S07]  /*8680*/  LOP3.LUT R3, R0, 0xff, RZ, 0xc0, !PT ;  /* 0x000000ff00037812 */ /* 0x000fce00078ec0ff */
.L_x_8566:
[----:B------:R-:W-:-:S04]  /*8690*/  SHF.R.U32.HI R4, RZ, 0x18, R4 ;  /* 0x00000018ff047819 */ /* 0x000fc80000011604 */
[----:B------:R-:W-:-:S04]  /*86a0*/  LOP3.LUT R3, R3, 0x80, R4, 0xf8, !PT ;  /* 0x0000008003037812 */ /* 0x000fc800078ef804 */
[----:B------:R-:W-:-:S07]  /*86b0*/  PRMT R0, R3, 0x7610, R0 ;  /* 0x0000761003007816 */ /* 0x000fce0000000000 */
.L_x_8564:
[----:B------:R-:W-:Y:S05]  /*86c0*/  BSYNC.RECONVERGENT B0 ;  /* 0x0000000000007941 */ /* 0x000fea0003800200 */
.L_x_8563:
[----:B------:R0:W-:Y:S01]  /*86d0*/  STG.E.U8 desc[UR36][R8.64], R0 ;  /* 0x0000000008007986 */ /* 0x0001e2000c101124 */
[----:B------:R-:W-:Y:S01]  /*86e0*/  IMAD.MOV.U32 R19, RZ, RZ, R26 ;  /* 0x000000ffff137224 */ /* 0x000fe200078e001a */
[----:B------:R-:W-:Y:S06]  /*86f0*/  BRA `(.L_x_8535) ;  /* 0x0000000000bc7947 */ /* 0x000fec0003800000 */
.L_x_8556:
[----:B------:R-:W-:-:S13]  /*8700*/  ISETP.NE.AND P0, PT, R0, 0x1c, PT ;  /* 0x0000001c0000780c */ /* 0x000fda0003f05270 */
[----:B------:R-:W-:Y:S05]  /*8710*/  @!P0 BRA `(.L_x_8567) ;  /* 0x0000000000a88947 */ /* 0x000fea0003800000 */
[----:B------:R-:W-:-:S13]  /*8720*/  ISETP.NE.AND P0, PT, R0, 0x1d, PT ;  /* 0x0000001d0000780c */ /* 0x000fda0003f05270 */
[----:B------:R-:W-:Y:S05]  /*8730*/  @!P0 BRA `(.L_x_8568) ;  /* 0x0000000000908947 */ /* 0x000fea0003800000 */
[----:B------:R-:W-:-:S13]  /*8740*/  ISETP.NE.AND P0, PT, R0, 0x2c, PT ;  /* 0x0000002c0000780c */ /* 0x000fda0003f05270 */
[----:B------:R-:W-:Y:S05]  /*8750*/  @!P0 BRA `(.L_x_8569) ;  /* 0x0000000000488947 */ /* 0x000fea0003800000 */
.L_x_8540:
        /* <DEDUP_REMOVED lines=16> */
.L_x_8570:
[----:B------:R-:W-:Y:S01]  /*8860*/  IMAD.MOV.U32 R19, RZ, RZ, R26 ;  /* 0x000000ffff137224 */ /* 0x000fe200078e001a */
[----:B------:R-:W-:Y:S06]  /*8870*/  BRA `(.L_x_8535) ;  /* 0x00000000005c7947 */ /* 0x000fec0003800000 */
.L_x_8569:
        /* <DEDUP_REMOVED lines=16> */
.L_x_8568:
[----:B------:R-:W0:Y:S01]  /*8980*/  F2I.U64.TRUNC R4, R4 ;  /* 0x0000000400047311 */ /* 0x000e22000020d800 */
[----:B------:R-:W-:Y:S01]  /*8990*/  IMAD.MOV.U32 R19, RZ, RZ, R26 ;  /* 0x000000ffff137224 */ /* 0x000fe200078e001a */
[----:B0-----:R0:W-:Y:S01]  /*89a0*/  STG.E.64 desc[UR36][R8.64], R4 ;  /* 0x0000000408007986 */ /* 0x0011e2000c101b24 */
[----:B------:R-:W-:Y:S05]  /*89b0*/  BRA `(.L_x_8535) ;  /* 0x00000000000c7947 */ /* 0x000fea0003800000 */
.L_x_8567:
[----:B------:R-:W0:Y:S01]  /*89c0*/  F2I.FTZ.U32.TRUNC.NTZ R3, R4 ;  /* 0x0000000400037305 */ /* 0x000e22000021f000 */
[----:B------:R-:W-:Y:S01]  /*89d0*/  IMAD.MOV.U32 R19, RZ, RZ, R26 ;  /* 0x000000ffff137224 */ /* 0x000fe200078e001a */
[----:B0-----:R0:W-:Y:S06]  /*89e0*/  STG.E desc[UR36][R8.64], R3 ;  /* 0x0000000308007986 */ /* 0x0011ec000c101924 */
.L_x_8535:
[----:B------:R-:W-:Y:S05]  /*89f0*/  BSYNC.RECONVERGENT B6 ;  /* 0x0000000000067941 */ /* 0x000fea0003800200 */
.L_x_8534:
        /* <DEDUP_REMOVED lines=24> */
.L_x_8576:
[----:B-----5:R-:W0:Y:S02]  /*8b80*/  F2I.S64.TRUNC R22, R22 ;  /* 0x0000001600167311 */ /* 0x020e24000020d900 */
[----:B0-----:R-:W-:-:S05]  /*8b90*/  IMAD.MOV.U32 R3, RZ, RZ, R22 ;  /* 0x000000ffff037224 */ /* 0x001fca00078e0016 */
[----:B------:R0:W-:Y:S01]  /*8ba0*/  STG.E.U8 desc[UR36][R8.64], R3 ;  /* 0x0000000308007986 */ /* 0x0001e2000c101124 */
[----:B------:R-:W-:Y:S05]  /*8bb0*/  BRA `(.L_x_8578) ;  /* 0x0000000c00287947 */ /* 0x000fea0003800000 */
.L_x_8575:
        /* <DEDUP_REMOVED lines=9> */
.L_x_8580:
[----:B-----5:R-:W0:Y:S02]  /*8c50*/  F2I.FTZ.TRUNC.NTZ R3, R22 ;  /* 0x0000001600037305 */ /* 0x020e24000021f100 */
[----:B0-----:R0:W-:Y:S01]  /*8c60*/  STG.E desc[UR36][R8.64], R3 ;  /* 0x0000000308007986 */ /* 0x0011e2000c101924 */
[----:B------:R-:W-:Y:S05]  /*8c70*/  BRA `(.L_x_8578) ;  /* 0x0000000800f87947 */ /* 0x000fea0003800000 */
.L_x_8579:
[----:B-----5:R-:W0:Y:S02]  /*8c80*/  F2I.FTZ.TRUNC.NTZ R3, R22 ;  /* 0x0000001600037305 */ /* 0x020e24000021f100 */
[----:B0-----:R0:W-:Y:S01]  /*8c90*/  STG.E.U16 desc[UR36][R8.64], R3 ;  /* 0x0000000308007986 */ /* 0x0011e2000c101524 */
[----:B------:R-:W-:Y:S05]  /*8ca0*/  BRA `(.L_x_8578) ;  /* 0x0000000800ec7947 */ /* 0x000fea0003800000 */
.L_x_8574:
        /* <DEDUP_REMOVED lines=8> */
.L_x_8582:
[----:B-----5:R-:W-:-:S05]  /*8d30*/  F2FP.F16.F32.PACK_AB R22, RZ, R22 ;  /* 0x00000016ff16723e */ /* 0x020fca00000000ff */
[----:B------:R0:W-:Y:S01]  /*8d40*/  STG.E.U16 desc[UR36][R8.64], R22 ;  /* 0x0000001608007986 */ /* 0x0001e2000c101524 */
[----:B------:R-:W-:Y:S05]  /*8d50*/  BRA `(.L_x_8578) ;  /* 0x0000000800c07947 */ /* 0x000fea0003800000 */
.L_x_8581:
        /* <DEDUP_REMOVED lines=9> */
.L_x_8584:
[----:B-----5:R-:W-:-:S04]  /*8df0*/  F2FP.F16.F32.PACK_AB R3, RZ, R22 ;  /* 0x00000016ff03723e */ /* 0x020fc800000000ff */
[----:B------:R-:W-:-:S05]  /*8e00*/  PRMT R3, R3, 0x5410, RZ ;  /* 0x0000541003037816 */ /* 0x000fca00000000ff */
[----:B------:R0:W-:Y:S01]  /*8e10*/  STG.E desc[UR36][R8.64], R3 ;  /* 0x0000000308007986 */ /* 0x0001e2000c101924 */
[----:B------:R-:W-:Y:S05]  /*8e20*/  BRA `(.L_x_8578) ;  /* 0x00000008008c7947 */ /* 0x000fea0003800000 */
.L_x_8583:
[----:B-----5:R-:W-:-:S06]  /*8e30*/  FMUL.FTZ R4, R22, 1 ;  /* 0x3f80000016047820 */ /* 0x020fcc0000410000 */
[----:B------:R-:W0:Y:S02]  /*8e40*/  F2F.F64.F32 R4, R4 ;  /* 0x0000000400047310 */ /* 0x000e240000201800 */
[----:B0-----:R0:W-:Y:S01]  /*8e50*/  STG.E.64 desc[UR36][R8.64], R4 ;  /* 0x0000000408007986 */ /* 0x0011e2000c101b24 */
[----:B------:R-:W-:Y:S05]  /*8e60*/  BRA `(.L_x_8578) ;  /* 0x00000008007c7947 */ /* 0x000fea0003800000 */
.L_x_8573:
        /* <DEDUP_REMOVED lines=13> */
.L_x_8588:
        /* <DEDUP_REMOVED lines=16> */
.L_x_8591:
[----:B------:R-:W-:-:S04]  /*9040*/  SHF.R.U32.HI R22, RZ, 0x18, R22 ;  /* 0x00000018ff167819 */ /* 0x000fc80000011616 */
[----:B------:R-:W-:-:S04]  /*9050*/  LOP3.LUT R3, R3, 0x80, R22, 0xf8, !PT ;  /* 0x0000008003037812 */ /* 0x000fc800078ef816 */
[----:B------:R-:W-:-:S07]  /*9060*/  PRMT R4, R3, 0x7610, R4 ;  /* 0x0000761003047816 */ /* 0x000fce0000000004 */
.L_x_8590:
[----:B------:R-:W-:Y:S05]  /*9070*/  BSYNC.RECONVERGENT B0 ;  /* 0x0000000000007941 */ /* 0x000fea0003800200 */
.L_x_8589:
[----:B------:R0:W-:Y:S01]  /*9080*/  STG.E.U8 desc[UR36][R8.64], R4 ;  /* 0x0000000408007986 */ /* 0x0001e2000c101124 */
[----:B------:R-:W-:Y:S05]  /*9090*/  BRA `(.L_x_8578) ;  /* 0x0000000400f07947 */ /* 0x000fea0003800000 */
.L_x_8587:
        /* <DEDUP_REMOVED lines=16> */
.L_x_8594:
[----:B------:R-:W-:-:S04]  /*91a0*/  SHF.R.U32.HI R22, RZ, 0x18, R22 ;  /* 0x00000018ff167819 */ /* 0x000fc80000011616 */
[----:B------:R-:W-:-:S04]  /*91b0*/  LOP3.LUT R3, R3, 0x80, R22, 0xf8, !PT ;  /* 0x0000008003037812 */ /* 0x000fc800078ef816 */
[----:B------:R-:W-:-:S07]  /*91c0*/  PRMT R4, R3, 0x7610, R4 ;  /* 0x0000761003047816 */ /* 0x000fce0000000004 */
.L_x_8593:
[----:B------:R-:W-:Y:S05]  /*91d0*/  BSYNC.RECONVERGENT B0 ;  /* 0x0000000000007941 */ /* 0x000fea0003800200 */
.L_x_8592:
[----:B------:R0:W-:Y:S01]  /*91e0*/  STG.E.U8 desc[UR36][R8.64], R4 ;  /* 0x0000000408007986 */ /* 0x0001e2000c101124 */
[----:B------:R-:W-:Y:S05]  /*91f0*/  BRA `(.L_x_8578) ;  /* 0x0000000400987947 */ /* 0x000fea0003800000 */
.L_x_8586:
        /* <DEDUP_REMOVED lines=21> */
.L_x_8596:
[----:B-----5:R-:W0:Y:S02]  /*9350*/  F2I.U64.TRUNC R22, R22 ;  /* 0x0000001600167311 */ /* 0x020e24000020d800 */
[----:B0-----:R0:W-:Y:S01]  /*9360*/  STG.E.64 desc[UR36][R8.64], R22 ;  /* 0x0000001608007986 */ /* 0x0011e2000c101b24 */
[----:B------:R-:W-:Y:S05]  /*9370*/  BRA `(.L_x_8578) ;  /* 0x0000000400387947 */ /* 0x000fea0003800000 */
.L_x_8595:
[----:B-----5:R-:W0:Y:S02]  /*9380*/  F2I.FTZ.U32.TRUNC.NTZ R3, R22 ;  /* 0x0000001600037305 */ /* 0x020e24000021f000 */
[----:B0-----:R0:W-:Y:S01]  /*9390*/  STG.E desc[UR36][R8.64], R3 ;  /* 0x0000000308007986 */ /* 0x0011e2000c101924 */
[----:B------:R-:W-:Y:S05]  /*93a0*/  BRA `(.L_x_8578) ;  /* 0x00000004002c7947 */ /* 0x000fea0003800000 */
.L_x_8585:
        /* <DEDUP_REMOVED lines=10> */
.L_x_8598:
[----:B-----5:R-:W-:Y:S01]  /*9450*/  FMUL.FTZ R4, R22, 1 ;  /* 0x3f80000016047820 */ /* 0x020fe20000410000 */
[----:B------:R-:W-:-:S05]  /*9460*/  CS2R R6, SRZ ;  /* 0x0000000000067805 */ /* 0x000fca000001ff00 */
[----:B------:R-:W0:Y:S02]  /*9470*/  F2F.F64.F32 R4, R4 ;  /* 0x0000000400047310 */ /* 0x000e240000201800 */
[----:B0-----:R4:W-:Y:S01]  /*9480*/  STG.E.128 desc[UR36][R8.64], R4 ;  /* 0x0000000408007986 */ /* 0x0019e2000c101d24 */
[----:B------:R-:W-:Y:S05]  /*9490*/  BRA `(.L_x_8578) ;  /* 0x0000000000f07947 */ /* 0x000fea0003800000 */
.L_x_8597:
[----:B------:R-:W-:-:S13]  /*94a0*/  ISETP.NE.AND P0, PT, R0, 0xf, PT ;  /* 0x0000000f0000780c */ /* 0x000fda0003f05270 */
[----:B------:R-:W-:Y:S05]  /*94b0*/  @!P0 BRA `(.L_x_8599) ;  /* 0x0000000000e08947 */ /* 0x000fea0003800000 */
[----:B------:R-:W-:-:S13]  /*94c0*/  ISETP.NE.AND P0, PT, R0, 0x17, PT ;  /* 0x000000170000780c */ /* 0x000fda0003f05270 */
[----:B------:R-:W-:Y:S05]  /*94d0*/  @!P0 BRA `(.L_x_8600) ;  /* 0x00000000008c8947 */ /* 0x000fea0003800000 */
[----:B------:R-:W-:-:S13]  /*94e0*/  ISETP.NE.AND P0, PT, R0, 0x18, PT ;  /* 0x000000180000780c */ /* 0x000fda0003f05270 */
[----:B------:R-:W-:Y:S05]  /*94f0*/  @!P0 BRA `(.L_x_8601) ;  /* 0x0000000000448947 */ /* 0x000fea0003800000 */
.L_x_8577:
        /* <DEDUP_REMOVED lines=16> */
.L_x_8602:
[----:B------:R-:W-:Y:S05]  /*9600*/  BRA `(.L_x_8578) ;  /* 0x0000000000947947 */ /* 0x000fea0003800000 */
.L_x_8601:
        /* <DEDUP_REMOVED lines=12> */
.L_x_8604:
[----:B------:R-:W-:Y:S05]  /*96d0*/  BSYNC.RECONVERGENT B0 ;  /* 0x0000000000007941 */ /* 0x000fea0003800200 */
.L_x_8603:
[----:B------:R-:W-:-:S05]  /*96e0*/  LOP3.LUT R3, R0, 0x80, R5, 0xf8, !PT ;  /* 0x0000008000037812 */ /* 0x000fca00078ef805 */
[----:B------:R1:W-:Y:S01]  /*96f0*/  STG.E.U8 desc[UR36][R8.64], R3 ;  /* 0x0000000308007986 */ /* 0x0003e2000c101124 */
[----:B------:R-:W-:Y:S05]  /*9700*/  BRA `(.L_x_8578) ;  /* 0x0000000000547947 */ /* 0x000fea0003800000 */
.L_x_8600:
        /* <DEDUP_REMOVED lines=11> */
.L_x_8606:
[----:B------:R-:W-:Y:S01]  /*97c0*/  IMAD.MOV.U32 R0, RZ, RZ, 0x7f ;  /* 0x0000007fff007424 */ /* 0x000fe200078e00ff */
[----:B------:R-:W-:-:S04]  /*97d0*/  ISETP.GT.U32.AND P0, PT, R4, 0x7f800000, PT ;  /* 0x7f8000000400780c */ /* 0x000fc80003f04070 */
[----:B------:R-:W-:-:S09]  /*97e0*/  SEL R0, R0, 0x7c, P0 ;  /* 0x0000007c00007807 */ /* 0x000fd20000000000 */
.L_x_8607:
[----:B------:R-:W-:Y:S05]  /*97f0*/  BSYNC.RECONVERGENT B0 ;  /* 0x0000000000007941 */ /* 0x000fea0003800200 */
.L_x_8605:
[----:B------:R-:W-:-:S04]  /*9800*/  SHF.R.U32.HI R3, RZ, 0x18, R22 ;  /* 0x00000018ff037819 */ /* 0x000fc80000011616 */
[----:B------:R-:W-:-:S05]  /*9810*/  LOP3.LUT R3, R0, 0x80, R3, 0xf8, !PT ;  /* 0x0000008000037812 */ /* 0x000fca00078ef803 */
[----:B------:R0:W-:Y:S01]  /*9820*/  STG.E.U8 desc[UR36][R8.64], R3 ;  /* 0x0000000308007986 */ /* 0x0001e2000c101124 */
[----:B------:R-:W-:Y:S05]  /*9830*/  BRA `(.L_x_8578) ;  /* 0x0000000000087947 */ /* 0x000fea0003800000 */
.L_x_8599:
[----:B-----5:R-:W-:-:S05]  /*9840*/  F2FP.BF16.F32.PACK_AB R22, RZ, R22 ;  /* 0x00000016ff16723e */ /* 0x020fca00000010ff */
[----:B------:R2:W-:Y:S02]  /*9850*/  STG.E.U16 desc[UR36][R8.64], R22 ;  /* 0x0000001608007986 */ /* 0x0005e4000c101524 */
.L_x_8578:
        /* <DEDUP_REMOVED lines=24> */
.L_x_8611:
[----:B------:R-:W0:Y:S02]  /*99e0*/  F2I.S64.TRUNC R24, R24 ;  /* 0x0000001800187311 */ /* 0x000e24000020d900 */
[----:B0-----:R-:W-:-:S05]  /*99f0*/  IMAD.MOV.U32 R3, RZ, RZ, R24 ;  /* 0x000000ffff037224 */ /* 0x001fca00078e0018 */
[----:B------:R0:W-:Y:S01]  /*9a00*/  STG.E.U8 desc[UR36][R8.64], R3 ;  /* 0x0000000308007986 */ /* 0x0001e2000c101124 */
[----:B------:R-:W-:Y:S05]  /*9a10*/  BRA `(.L_x_8613) ;  /* 0x0000000c00287947 */ /* 0x000fea0003800000 */
.L_x_8610:
        /* <DEDUP_REMOVED lines=9> */
.L_x_8615:
[----:B------:R-:W0:Y:S02]  /*9ab0*/  F2I.FTZ.TRUNC.NTZ R3, R24 ;  /* 0x0000001800037305 */ /* 0x000e24000021f100 */
[----:B0-----:R0:W-:Y:S01]  /*9ac0*/  STG.E desc[UR36][R8.64], R3 ;  /* 0x0000000308007986 */ /* 0x0011e2000c101924 */
[----:B------:R-:W-:Y:S05]  /*9ad0*/  BRA `(.L_x_8613) ;  /* 0x0000000800f87947 */ /* 0x000fea0003800000 */
.L_x_8614:
[----:B------:R-:W0:Y:S02]  /*9ae0*/  F2I.FTZ.TRUNC.NTZ R3, R24 ;  /* 0x0000001800037305 */ /* 0x000e24000021f100 */
[----:B0-----:R0:W-:Y:S01]  /*9af0*/  STG.E.U16 desc[UR36][R8.64], R3 ;  /* 0x0000000308007986 */ /* 0x0011e2000c101524 */
[----:B------:R-:W-:Y:S05]  /*9b00*/  BRA `(.L_x_8613) ;  /* 0x0000000800ec7947 */ /* 0x000fea0003800000 */
.L_x_8609:
        /* <DEDUP_REMOVED lines=8> */
.L_x_8617:
[----:B------:R-:W-:-:S05]  /*9b90*/  F2FP.F16.F32.PACK_AB R24, RZ, R24 ;  /* 0x00000018ff18723e */ /* 0x000fca00000000ff */
[----:B------:R1:W-:Y:S01]  /*9ba0*/  STG.E.U16 desc[UR36][R8.64], R24 ;  /* 0x0000001808007986 */ /* 0x0003e2000c101524 */
[----:B------:R-:W-:Y:S05]  /*9bb0*/  BRA `(.L_x_8613) ;  /* 0x0000000800c07947 */ /* 0x000fea0003800000 */
.L_x_8616:
        /* <DEDUP_REMOVED lines=9> */
.L_x_8619:
[----:B------:R-:W-:-:S04]  /*9c50*/  F2FP.F16.F32.PACK_AB R3, RZ, R24 ;  /* 0x00000018ff03723e */ /* 0x000fc800000000ff */
[----:B------:R-:W-:-:S05]  /*9c60*/  PRMT R3, R3, 0x5410, RZ ;  /* 0x0000541003037816 */ /* 0x000fca00000000ff */
[----:B------:R4:W-:Y:S01]  /*9c70*/  STG.E desc[UR36][R8.64], R3 ;  /* 0x0000000308007986 */ /* 0x0009e2000c101924 */
[----:B------:R-:W-:Y:S05]  /*9c80*/  BRA `(.L_x_8613) ;  /* 0x00000008008c7947 */ /* 0x000fea0003800000 */
.L_x_8618:
[----:B------:R-:W-:-:S06]  /*9c90*/  FMUL.FTZ R4, R24, 1 ;  /* 0x3f80000018047820 */ /* 0x000fcc0000410000 */
[----:B------:R-:W0:Y:S02]  /*9ca0*/  F2F.F64.F32 R4, R4 ;  /* 0x0000000400047310 */ /* 0x000e240000201800 */
[----:B0-----:R2:W-:Y:S01]  /*9cb0*/  STG.E.64 desc[UR36][R8.64], R4 ;  /* 0x0000000408007986 */ /* 0x0015e2000c101b24 */
[----:B------:R-:W-:Y:S05]  /*9cc0*/  BRA `(.L_x_8613) ;  /* 0x00000008007c7947 */ /* 0x000fea0003800000 */
.L_x_8608:
        /* <DEDUP_REMOVED lines=13> */
.L_x_8623:
        /* <DEDUP_REMOVED lines=16> */
.L_x_8626:
[----:B------:R-:W-:-:S04]  /*9ea0*/  SHF.R.U32.HI R24, RZ, 0x18, R24 ;  /* 0x00000018ff187819 */ /* 0x000fc80000011618 */
[----:B------:R-:W-:-:S04]  /*9eb0*/  LOP3.LUT R3, R3, 0x80, R24, 0xf8, !PT ;  /* 0x0000008003037812 */ /* 0x000fc800078ef818 */
[----:B------:R-:W-:-:S07]  /*9ec0*/  PRMT R4, R3, 0x7610, R4 ;  /* 0x0000761003047816 */ /* 0x000fce0000000004 */
.L_x_8625:
[----:B------:R-:W-:Y:S05]  /*9ed0*/  BSYNC.RECONVERGENT B0 ;  /* 0x0000000000007941 */ /* 0x000fea0003800200 */
.L_x_8624:
[----:B------:R0:W-:Y:S01]  /*9ee0*/  STG.E.U8 desc[UR36][R8.64], R4 ;  /* 0x0000000408007986 */ /* 0x0001e2000c101124 */
[----:B------:R-:W-:Y:S05]  /*9ef0*/  BRA `(.L_x_8613) ;  /* 0x0000000400f07947 */ /* 0x000fea0003800000 */
.L_x_8622:
        /* <DEDUP_REMOVED lines=16> */
.L_x_8629:
[----:B------:R-:W-:-:S04]  /*a000*/  SHF.R.U32.HI R24, RZ, 0x18, R24 ;  /* 0x00000018ff187819 */ /* 0x000fc80000011618 */
[----:B------:R-:W-:-:S04]  /*a010*/  LOP3.LUT R3, R3, 0x80, R24, 0xf8, !PT ;  /* 0x0000008003037812 */ /* 0x000fc800078ef818 */
[----:B------:R-:W-:-:S07]  /*a020*/  PRMT R4, R3, 0x7610, R4 ;  /* 0x0000761003047816 */ /* 0x000fce0000000004 */
.L_x_8628:
[----:B------:R-:W-:Y:S05]  /*a030*/  BSYNC.RECONVERGENT B0 ;  /* 0x0000000000007941 */ /* 0x000fea0003800200 */
.L_x_8627:
[----:B------:R0:W-:Y:S01]  /*a040*/  STG.E.U8 desc[UR36][R8.64], R4 ;  /* 0x0000000408007986 */ /* 0x0001e2000c101124 */
[----:B------:R-:W-:Y:S05]  /*a050*/  BRA `(.L_x_8613) ;  /* 0x0000000400987947 */ /* 0x000fea0003800000 */
.L_x_8621:
        /* <DEDUP_REMOVED lines=21> */
.L_x_8631:
[----:B------:R-:W0:Y:S02]  /*a1b0*/  F2I.U64.TRUNC R24, R24 ;  /* 0x0000001800187311 */ /* 0x000e24000020d800 */
[----:B0-----:R0:W-:Y:S01]  /*a1c0*/  STG.E.64 desc[UR36][R8.64], R24 ;  /* 0x0000001808007986 */ /* 0x0011e2000c101b24 */
[----:B------:R-:W-:Y:S05]  /*a1d0*/  BRA `(.L_x_8613) ;  /* 0x0000000400387947 */ /* 0x000fea0003800000 */
.L_x_8630:
[----:B------:R-:W0:Y:S02]  /*a1e0*/  F2I.FTZ.U32.TRUNC.NTZ R3, R24 ;  /* 0x0000001800037305 */ /* 0x000e24000021f000 */
[----:B0-----:R0:W-:Y:S01]  /*a1f0*/  STG.E desc[UR36][R8.64], R3 ;  /* 0x0000000308007986 */ /* 0x0011e2000c101924 */
[----:B------:R-:W-:Y:S05]  /*a200*/  BRA `(.L_x_8613) ;  /* 0x00000004002c7947 */ /* 0x000fea0003800000 */
.L_x_8620:
        /* <DEDUP_REMOVED lines=10> */
.L_x_8633:
[----:B------:R-:W-:Y:S01]  /*a2b0*/  FMUL.FTZ R4, R24, 1 ;  /* 0x3f80000018047820 */ /* 0x000fe20000410000 */
[----:B------:R-:W-:-:S05]  /*a2c0*/  CS2R R6, SRZ ;  /* 0x0000000000067805 */ /* 0x000fca000001ff00 */
[----:B------:R-:W0:Y:S02]  /*a2d0*/  F2F.F64.F32 R4, R4 ;  /* 0x0000000400047310 */ /* 0x000e240000201800 */
[----:B0-----:R0:W-:Y:S01]  /*a2e0*/  STG.E.128 desc[UR36][R8.64], R4 ;  /* 0x0000000408007986 */ /* 0x0011e2000c101d24 */
[----:B------:R-:W-:Y:S05]  /*a2f0*/  BRA `(.L_x_8613) ;  /* 0x0000000000f07947 */ /* 0x000fea0003800000 */
.L_x_8632:
[----:B------:R-:W-:-:S13]  /*a300*/  ISETP.NE.AND P0, PT, R0, 0xf, PT ;  /* 0x0000000f0000780c */ /* 0x000fda0003f05270 */
[----:B------:R-:W-:Y:S05]  /*a310*/  @!P0 BRA `(.L_x_8634) ;  /* 0x0000000000e08947 */ /* 0x000fea0003800000 */
[----:B------:R-:W-:-:S13]  /*a320*/  ISETP.NE.AND P0, PT, R0, 0x17, PT ;  /* 0x000000170000780c */ /* 0x000fda0003f05270 */
[----:B------:R-:W-:Y:S05]  /*a330*/  @!P0 BRA `(.L_x_8635) ;  /* 0x00000000008c8947 */ /* 0x000fea0003800000 */
[----:B------:R-:W-:-:S13]  /*a340*/  ISETP.NE.AND P0, PT, R0, 0x18, PT ;  /* 0x000000180000780c */ /* 0x000fda0003f05270 */
[----:B------:R-:W-:Y:S05]  /*a350*/  @!P0 BRA `(.L_x_8636) ;  /* 0x0000000000448947 */ /* 0x000fea0003800000 */
.L_x_8612:
        /* <DEDUP_REMOVED lines=16> */
.L_x_8637:
[----:B------:R-:W-:Y:S05]  /*a460*/  BRA `(.L_x_8613) ;  /* 0x0000000000947947 */ /* 0x000fea0003800000 */
.L_x_8636:
        /* <DEDUP_REMOVED lines=12> */
.L_x_8639:
[----:B------:R-:W-:Y:S05]  /*a530*/  BSYNC.RECONVERGENT B0 ;  /* 0x0000000000007941 */ /* 0x000fea0003800200 */
.L_x_8638:
[----:B------:R-:W-:-:S05]  /*a540*/  LOP3.LUT R3, R0, 0x80, R5, 0xf8, !PT ;  /* 0x0000008000037812 */ /* 0x000fca00078ef805 */
[----:B------:R0:W-:Y:S01]  /*a550*/  STG.E.U8 desc[UR36][R8.64], R3 ;  /* 0x0000000308007986 */ /* 0x0001e2000c101124 */
[----:B------:R-:W-:Y:S05]  /*a560*/  BRA `(.L_x_8613) ;  /* 0x0000000000547947 */ /* 0x000fea0003800000 */
.L_x_8635:
        /* <DEDUP_REMOVED lines=11> */
.L_x_8641:
[----:B------:R-:W-:Y:S01]  /*a620*/  IMAD.MOV.U32 R0, RZ, RZ, 0x7f ;  /* 0x0000007fff007424 */ /* 0x000fe200078e00ff */
[----:B------:R-:W-:-:S04]  /*a630*/  ISETP.GT.U32.AND P0, PT, R4, 0x7f800000, PT ;  /* 0x7f8000000400780c */ /* 0x000fc80003f04070 */
[----:B------:R-:W-:-:S09]  /*a640*/  SEL R0, R0, 0x7c, P0 ;  /* 0x0000007c00007807 */ /* 0x000fd20000000000 */
.L_x_8642:
[----:B------:R-:W-:Y:S05]  /*a650*/  BSYNC.RECONVERGENT B0 ;  /* 0x0000000000007941 */ /* 0x000fea0003800200 */
.L_x_8640:
[----:B------:R-:W-:-:S04]  /*a660*/  SHF.R.U32.HI R3, RZ, 0x18, R24 ;  /* 0x00000018ff037819 */ /* 0x000fc80000011618 */
[----:B------:R-:W-:-:S05]  /*a670*/  LOP3.LUT R3, R0, 0x80, R3, 0xf8, !PT ;  /* 0x0000008000037812 */ /* 0x000fca00078ef803 */
[----:B------:R0:W-:Y:S01]  /*a680*/  STG.E.U8 desc[UR36][R8.64], R3 ;  /* 0x0000000308007986 */ /* 0x0001e2000c101124 */
[----:B------:R-:W-:Y:S05]  /*a690*/  BRA `(.L_x_8613) ;  /* 0x0000000000087947 */ /* 0x000fea0003800000 */
.L_x_8634:
[----:B------:R-:W-:-:S05]  /*a6a0*/  F2FP.BF16.F32.PACK_AB R24, RZ, R24 ;  /* 0x00000018ff18723e */ /* 0x000fca00000010ff */
[----:B------:R0:W-:Y:S02]  /*a6b0*/  STG.E.U16 desc[UR36][R8.64], R24 ;  /* 0x0000001808007986 */ /* 0x0001e4000c101524 */
.L_x_8613:
[----:B------:R-:W-:-:S07]  /*a6c0*/  VIADD R19, R19, 0x80 ;  /* 0x0000008013137836 */ /* 0x000fce0000000000 */
.L_x_8572:
[----:B------:R-:W-:Y:S05]  /*a6d0*/  BSYNC.RECONVERGENT B6 ;  /* 0x0000000000067941 */ /* 0x000fea0003800200 */
.L_x_8571:
        /* <DEDUP_REMOVED lines=22> */
.L_x_8646:
[----:B-----5:R-:W0:Y:S02]  /*a840*/  F2I.S64.TRUNC R18, R18 ;  /* 0x0000001200127311 */ /* 0x020e24000020d900 */
[----:B0-----:R-:W-:-:S05]  /*a850*/  IMAD.MOV.U32 R5, RZ, RZ, R18 ;  /* 0x000000ffff057224 */ /* 0x001fca00078e0012 */
[----:B------:R-:W-:Y:S01]  /*a860*/  STG.E.U8 desc[UR36][R2.64], R5 ;  /* 0x0000000502007986 */ /* 0x000fe2000c101124 */
[----:B------:R-:W-:Y:S05]  /*a870*/  EXIT ;  /* 0x000000000000794d */ /* 0x000fea0003800000 */
.L_x_8645:
        /* <DEDUP_REMOVED lines=9> */
.L_x_8649:
[----:B-----5:R-:W0:Y:S02]  /*a910*/  F2I.FTZ.TRUNC.NTZ R5, R18 ;  /* 0x0000001200057305 */ /* 0x020e24000021f100 */
[----:B0-----:R-:W-:Y:S01]  /*a920*/  STG.E desc[UR36][R2.64], R5 ;  /* 0x0000000502007986 */ /* 0x001fe2000c101924 */
[----:B------:R-:W-:Y:S05]  /*a930*/  EXIT ;  /* 0x000000000000794d */ /* 0x000fea0003800000 */
.L_x_8648:
[----:B-----5:R-:W0:Y:S02]  /*a940*/  F2I.FTZ.TRUNC.NTZ R5, R18 ;  /* 0x0000001200057305 */ /* 0x020e24000021f100 */
[----:B0-----:R-:W-:Y:S01]  /*a950*/  STG.E.U16 desc[UR36][R2.64], R5 ;  /* 0x0000000502007986 */ /* 0x001fe2000c101524 */
[----:B------:R-:W-:Y:S05]  /*a960*/  EXIT ;  /* 0x000000000000794d */ /* 0x000fea0003800000 */
.L_x_8644:
        /* <DEDUP_REMOVED lines=8> */
.L_x_8651:
[----:B-----5:R-:W-:-:S05]  /*a9f0*/  F2FP.F16.F32.PACK_AB R18, RZ, R18 ;  /* 0x00000012ff12723e */ /* 0x020fca00000000ff */
[----:B------:R-:W-:Y:S01]  /*aa00*/  STG.E.U16 desc[UR36][R2.64], R18 ;  /* 0x0000001202007986 */ /* 0x000fe2000c101524 */
[----:B------:R-:W-:Y:S05]  /*aa10*/  EXIT ;  /* 0x000000000000794d */ /* 0x000fea0003800000 */
.L_x_8650:
        /* <DEDUP_REMOVED lines=9> */
.L_x_8653:
[----:B-----5:R-:W-:-:S04]  /*aab0*/  F2FP.F16.F32.PACK_AB R5, RZ, R18 ;  /* 0x00000012ff05723e */ /* 0x020fc800000000ff */
[----:B------:R-:W-:-:S05]  /*aac0*/  PRMT R5, R5, 0x5410, RZ ;  /* 0x0000541005057816 */ /* 0x000fca00000000ff */
[----:B------:R-:W-:Y:S01]  /*aad0*/  STG.E desc[UR36][R2.64], R5 ;  /* 0x0000000502007986 */ /* 0x000fe2000c101924 */
[----:B------:R-:W-:Y:S05]  /*aae0*/  EXIT ;  /* 0x000000000000794d */ /* 0x000fea0003800000 */
.L_x_8652:
[----:B-----5:R-:W-:-:S06]  /*aaf0*/  FMUL.FTZ R4, R18, 1 ;  /* 0x3f80000012047820 */ /* 0x020fcc0000410000 */
[----:B------:R-:W0:Y:S02]  /*ab00*/  F2F.F64.F32 R4, R4 ;  /* 0x0000000400047310 */ /* 0x000e240000201800 */
[----:B0-----:R-:W-:Y:S01]  /*ab10*/  STG.E.64 desc[UR36][R2.64], R4 ;  /* 0x0000000402007986 */ /* 0x001fe2000c101b24 */
[----:B------:R-:W-:Y:S05]  /*ab20*/  EXIT ;  /* 0x000000000000794d */ /* 0x000fea0003800000 */
.L_x_8643:
        /* <DEDUP_REMOVED lines=13> */
.L_x_8657:
        /* <DEDUP_REMOVED lines=16> */
.L_x_8660:
[----:B------:R-:W-:-:S04]  /*ad00*/  SHF.R.U32.HI R18, RZ, 0x18, R18 ;  /* 0x00000018ff127819 */ /* 0x000fc80000011612 */
[----:B------:R-:W-:-:S04]  /*ad10*/  LOP3.LUT R5, R5, 0x80, R18, 0xf8, !PT ;  /* 0x0000008005057812 */ /* 0x000fc800078ef812 */
[----:B------:R-:W-:-:S07]  /*ad20*/  PRMT R0, R5, 0x7610, R0 ;  /* 0x0000761005007816 */ /* 0x000fce0000000000 */
.L_x_8659:
[----:B------:R-:W-:Y:S05]  /*ad30*/  BSYNC.RECONVERGENT B0 ;  /* 0x0000000000007941 */ /* 0x000fea0003800200 */
.L_x_8658:
[----:B------:R-:W-:Y:S01]  /*ad40*/  STG.E.U8 desc[UR36][R2.64], R0 ;  /* 0x0000000002007986 */ /* 0x000fe2000c101124 */
[----:B------:R-:W-:Y:S05]  /*ad50*/  EXIT ;  /* 0x000000000000794d */ /* 0x000fea0003800000 */
.L_x_8656:
        /* <DEDUP_REMOVED lines=16> */
.L_x_8663:
[----:B------:R-:W-:-:S04]  /*ae60*/  SHF.R.U32.HI R18, RZ, 0x18, R18 ;  /* 0x00000018ff127819 */ /* 0x000fc80000011612 */
[----:B------:R-:W-:-:S04]  /*ae70*/  LOP3.LUT R5, R5, 0x80, R18, 0xf8, !PT ;  /* 0x0000008005057812 */ /* 0x000fc800078ef812 */
[----:B------:R-:W-:-:S07]  /*ae80*/  PRMT R0, R5, 0x7610, R0 ;  /* 0x0000761005007816 */ /* 0x000fce0000000000 */
.L_x_8662:
[----:B------:R-:W-:Y:S05]  /*ae90*/  BSYNC.RECONVERGENT B0 ;  /* 0x0000000000007941 */ /* 0x000fea0003800200 */
.L_x_8661:
[----:B------:R-:W-:Y:S01]  /*aea0*/  STG.E.U8 desc[UR36][R2.64], R0 ;  /* 0x0000000002007986 */ /* 0x000fe2000c101124 */
[----:B------:R-:W-:Y:S05]  /*aeb0*/  EXIT ;  /* 0x000000000000794d */ /* 0x000fea0003800000 */
.L_x_8655:
        /* <DEDUP_REMOVED lines=21> */
.L_x_8665:
[----:B-----5:R-:W0:Y:S02]  /*b010*/  F2I.U64.TRUNC R18, R18 ;  /* 0x0000001200127311 */ /* 0x020e24000020d800 */
[----:B0-----:R-:W-:Y:S01]  /*b020*/  STG.E.64 desc[UR36][R2.64], R18 ;  /* 0x0000001202007986 */ /* 0x001fe2000c101b24 */
[----:B------:R-:W-:Y:S05]  /*b030*/  EXIT ;  /* 0x000000000000794d */ /* 0x000fea0003800000 */
.L_x_8664:
[----:B-----5:R-:W0:Y:S02]  /*b040*/  F2I.FTZ.U32.TRUNC.NTZ R5, R18 ;  /* 0x0000001200057305 */ /* 0x020e24000021f000 */
[----:B0-----:R-:W-:Y:S01]  /*b050*/  STG.E desc[UR36][R2.64], R5 ;  /* 0x0000000502007986 */ /* 0x001fe2000c101924 */
[----:B------:R-:W-:Y:S05]  /*b060*/  EXIT ;  /* 0x000000000000794d */ /* 0x000fea0003800000 */
.L_x_8654:
        /* <DEDUP_REMOVED lines=10> */
.L_x_8667:
[----:B-----5:R-:W-:Y:S01]  /*b110*/  FMUL.FTZ R4, R18, 1 ;  /* 0x3f80000012047820 */ /* 0x020fe20000410000 */
[----:B------:R-:W-:-:S05]  /*b120*/  CS2R R6, SRZ ;  /* 0x0000000000067805 */ /* 0x000fca000001ff00 */
[----:B------:R-:W0:Y:S02]  /*b130*/  F2F.F64.F32 R4, R4 ;  /* 0x0000000400047310 */ /* 0x000e240000201800 */
[----:B0-----:R-:W-:Y:S01]  /*b140*/  STG.E.128 desc[UR36][R2.64], R4 ;  /* 0x0000000402007986 */ /* 0x001fe2000c101d24 */
[----:B------:R-:W-:Y:S05]  /*b150*/  EXIT ;  /* 0x000000000000794d */ /* 0x000fea0003800000 */
.L_x_8666:
[----:B------:R-:W-:-:S13]  /*b160*/  ISETP.NE.AND P0, PT, R0, 0xf, PT ;  /* 0x0000000f0000780c */ /* 0x000fda0003f05270 */
[----:B------:R-:W-:Y:S05]  /*b170*/  @!P0 BRA `(.L_x_8668) ;  /* 0x0000000000e08947 */ /* 0x000fea0003800000 */
[----:B------:R-:W-:-:S13]  /*b180*/  ISETP.NE.AND P0, PT, R0, 0x17, PT ;  /* 0x000000170000780c */ /* 0x000fda0003f05270 */
[----:B------:R-:W-:Y:S05]  /*b190*/  @!P0 BRA `(.L_x_8669) ;  /* 0x00000000008c8947 */ /* 0x000fea0003800000 */
[----:B------:R-:W-:-:S13]  /*b1a0*/  ISETP.NE.AND P0, PT, R0, 0x18, PT ;  /* 0x000000180000780c */ /* 0x000fda0003f05270 */
[----:B------:R-:W-:Y:S05]  /*b1b0*/  @!P0 BRA `(.L_x_8670) ;  /* 0x0000000000448947 */ /* 0x000fea0003800000 */
.L_x_8647:
        /* <DEDUP_REMOVED lines=16> */
.L_x_8671:
[----:B------:R-:W-:Y:S05]  /*b2c0*/  EXIT ;  /* 0x000000000000794d */ /* 0x000fea0003800000 */
.L_x_8670:
        /* <DEDUP_REMOVED lines=12> */
.L_x_8673:
[----:B------:R-:W-:Y:S05]  /*b390*/  BSYNC.RECONVERGENT B0 ;  /* 0x0000000000007941 */ /* 0x000fea0003800200 */
.L_x_8672:
[----:B------:R-:W-:-:S05]  /*b3a0*/  LOP3.LUT R5, R0, 0x80, R7, 0xf8, !PT ;  /* 0x0000008000057812 */ /* 0x000fca00078ef807 */
[----:B------:R-:W-:Y:S01]  /*b3b0*/  STG.E.U8 desc[UR36][R2.64], R5 ;  /* 0x0000000502007986 */ /* 0x000fe2000c101124 */
[----:B------:R-:W-:Y:S05]  /*b3c0*/  EXIT ;  /* 0x000000000000794d */ /* 0x000fea0003800000 */
.L_x_8669:
        /* <DEDUP_REMOVED lines=11> */
.L_x_8675:
[----:B------:R-:W-:Y:S01]  /*b480*/  IMAD.MOV.U32 R0, RZ, RZ, 0x7f ;  /* 0x0000007fff007424 */ /* 0x000fe200078e00ff */
[----:B------:R-:W-:-:S04]  /*b490*/  ISETP.GT.U32.AND P0, PT, R4, 0x7f800000, PT ;  /* 0x7f8000000400780c */ /* 0x000fc80003f04070 */
[----:B------:R-:W-:-:S09]  /*b4a0*/  SEL R0, R0, 0x7c, P0 ;  /* 0x0000007c00007807 */ /* 0x000fd20000000000 */
.L_x_8676:
[----:B------:R-:W-:Y:S05]  /*b4b0*/  BSYNC.RECONVERGENT B0 ;  /* 0x0000000000007941 */ /* 0x000fea0003800200 */
.L_x_8674:
[----:B------:R-:W-:-:S04]  /*b4c0*/  SHF.R.U32.HI R5, RZ, 0x18, R18 ;  /* 0x00000018ff057819 */ /* 0x000fc80000011612 */
[----:B------:R-:W-:-:S05]  /*b4d0*/  LOP3.LUT R5, R0, 0x80, R5, 0xf8, !PT ;  /* 0x0000008000057812 */ /* 0x000fca00078ef805 */
[----:B------:R-:W-:Y:S01]  /*b4e0*/  STG.E.U8 desc[UR36][R2.64], R5 ;  /* 0x0000000502007986 */ /* 0x000fe2000c101124 */
[----:B------:R-:W-:Y:S05]  /*b4f0*/  EXIT ;  /* 0x000000000000794d */ /* 0x000fea0003800000 */
.L_x_8668:
[----:B-----5:R-:W-:-:S05]  /*b500*/  F2FP.BF16.F32.PACK_AB R18, RZ, R18 ;  /* 0x00000012ff12723e */ /* 0x020fca00000010ff */
[----:B------:R-:W-:Y:S01]  /*b510*/  STG.E.U16 desc[UR36][R2.64], R18 ;  /* 0x0000001202007986 */ /* 0x000fe2000c101524 */
[----:B------:R-:W-:Y:S05]  /*b520*/  EXIT ;  /* 0x000000000000794d */ /* 0x000fea0003800000 */
.L_x_8677:
        /* <DEDUP_REMOVED lines=13> */
.L_x_14226:


//--------------------- .text._ZN2at6native18elementwise_kernelILi128ELi2EZNS0_22gpu_kernel_impl_nocastIZZZNS0_26logit_backward_kernel_cudaERNS_18TensorIteratorBaseERKN3c106ScalarEENKUlvE_clEvENKUlvE0_clEvEUlffE_EEvS4_RKT_EUliE_EEviT1_ --------------------------
	.section	.text._ZN2at6native18elementwise_kernelILi128ELi2EZNS0_22gpu_kernel_impl_nocastIZZZNS0_26logit_backward_kernel_cudaERNS_18TensorIteratorBaseERKN3c106ScalarEENKUlvE_clEvENKUlvE0_clEvEUlffE_EEvS4_RKT_EUliE_EEviT1_,"ax",@progbits
	.align	128
        .global         _ZN2at6native18elementwise_kernelILi128ELi2EZNS0_22gpu_kernel_impl_nocastIZZZNS0_26logit_backward_kernel_cudaERNS_18TensorIteratorBaseERKN3c106ScalarEENKUlvE_clEvENKUlvE0_clEvEUlffE_EEvS4_RKT_EUliE_EEviT1_
        .type           _ZN2at6native18elementwise_kernelILi128ELi2EZNS0_22gpu_kernel_impl_nocastIZZZNS0_26logit_backward_kernel_cudaERNS_18TensorIteratorBaseERKN3c106ScalarEENKUlvE_clEvENKUlvE0_clEvEUlffE_EEvS4_RKT_EUliE_EEviT1_,@function
        .size           _ZN2at6native18elementwise_kernelILi128ELi2EZNS0_22gpu_kernel_impl_nocastIZZZNS0_26logit_backward_kernel_cudaERNS_18TensorIteratorBaseERKN3c106ScalarEENKUlvE_clEvENKUlvE0_clEvEUlffE_EEvS4_RKT_EUliE_EEviT1_,(.L_x_14227 - _ZN2at6native18elementwise_kernelILi128ELi2EZNS0_22gpu_kernel_impl_nocastIZZZNS0_26logit_backward_kernel_cudaERNS_18TensorIteratorBaseERKN3c106ScalarEENKUlvE_clEvENKUlvE0_clEvEUlffE_EEvS4_RKT_EUliE_EEviT1_)
        .other          _ZN2at6native18elementwise_kernelILi128ELi2EZNS0_22gpu_kernel_impl_nocastIZZZNS0_26logit_backward_kernel_cudaERNS_18TensorIteratorBaseERKN3c106ScalarEENKUlvE_clEvENKUlvE0_clEvEUlffE_EEvS4_RKT_EUliE_EEviT1_,@"STO_CUDA_ENTRY STV_DEFAULT"
_ZN2at6native18elementwise_kernelILi128ELi2EZNS0_22gpu_kernel_impl_nocastIZZZNS0_26logit_backward_kernel_cudaERNS_18TensorIteratorBaseERKN3c106ScalarEENKUlvE_clEvENKUlvE0_clEvEUlffE_EEvS4_RKT_EUliE_EEviT1_:
.text._ZN2at6native18elementwise_kernelILi128ELi2EZNS0_22gpu_kernel_impl_nocastIZZZNS0_26logit_backward_kernel_cudaERNS_18TensorIteratorBaseERKN3c106ScalarEENKUlvE_clEvENKUlvE0_clEvEUlffE_EEvS4_RKT_EUliE_EEviT1_:
        /* <DEDUP_REMOVED lines=13> */
[----:B------:R-:W0:Y:S02]  /*00d0*/  LDC.64 R4, c[0x0][0x5f8] ;  /* 0x00017e00ff047b82 */ /* 0x000e240000000a00 */
[----:B0-----:R-:W2:Y:S06]  /*00e0*/  LDG.E R0, desc[UR6][R4.64] ;  /* 0x0000000604007981 */ /* 0x001eac000c1e1900 */
[----:B------:R-:W0:Y:S01]  /*00f0*/  LDC.64 R6, c[0x0][0x5e8] ;  /* 0x00017a00ff067b82 */ /* 0x000e220000000a00 */
[----:B------:R-:W-:Y:S02]  /*0100*/  MOV R9, 0x7fc00000 ;  /* 0x7fc0000000097802 */ /* 0x000fe40000000f00 */
[----:B--2---:R-:W-:-:S02]  /*0110*/  FSETP.GEU.FTZ.AND P1, PT, R0, RZ, PT ;  /* 0x000000ff0000720b */ /* 0x004fc40003f3e000 */
[----:B------:R-:W-:-:S04]  /*0120*/  FSETP.GT.FTZ.AND P0, PT, R0, 1, PT ;  /* 0x3f8000000000780b */ /* 0x000fc80003f14000 */
        /* <DEDUP_REMOVED lines=8> */
.L_x_8681:
[----:B------:R0:W-:Y:S01]  /*01b0*/  STG.E desc[UR6][R6.64], R9 ;  /* 0x0000000906007986 */ /* 0x0001e2000c101906 */
[----:B------:R-:W-:-:S07]  /*01c0*/  IADD3 R3, PT, PT, R3, 0x80, RZ ;  /* 0x0000008003037810 */ /* 0x000fce0007ffe0ff */
.L_x_8680:
[----:B------:R-:W-:Y:S05]  /*01d0*/  BSYNC.RECONVERGENT B0 ;  /* 0x0000000000007941 */ /* 0x000fea0003800200 */
.L_x_8679:
[----:B------:R-:W-:-:S13]  /*01e0*/  ISETP.GE.AND P0, PT, R3, UR4, PT ;  /* 0x0000000403007c0c */ /* 0x000fda000bf06270 */
[----:B------:R-:W-:Y:S05]  /*01f0*/  @P0 EXIT ;  /* 0x000000000000094d */ /* 0x000fea0003800000 */
[----:B------:R-:W1:Y:S02]  /*0200*/  LDC.64 R2, c[0x0][0x5f8] ;  /* 0x00017e00ff027b82 */ /* 0x000e640000000a00 */
[----:B-1----:R-:W2:Y:S06]  /*0210*/  LDG.E R0, desc[UR6][R2.64] ;  /* 0x0000000602007981 */ /* 0x002eac000c1e1900 */
[----:B------:R-:W1:Y:S01]  /*0220*/  LDC.64 R4, c[0x0][0x5e8] ;  /* 0x00017a00ff047b82 */ /* 0x000e620000000a00 */
[----:B0-----:R-:W-:Y:S02]  /*0230*/  MOV R7, 0x7fc00000 ;  /* 0x7fc0000000077802 */ /* 0x001fe40000000f00 */
[----:B--2---:R-:W-:-:S02]  /*0240*/  FSETP.GEU.FTZ.AND P1, PT, R0, RZ, PT ;  /* 0x000000ff0000720b */ /* 0x004fc40003f3e000 */
[----:B------:R-:W-:-:S04]  /*0250*/  FSETP.GT.FTZ.AND P0, PT, R0, 1, PT ;  /* 0x3f8000000000780b */ /* 0x000fc80003f14000 */
        /* <DEDUP_REMOVED lines=8> */
.L_x_8682:
[----:B------:R-:W-:Y:S01]  /*02e0*/  STG.E desc[UR6][R4.64], R7 ;  /* 0x0000000704007986 */ /* 0x000fe2000c101906 */
[----:B------:R-:W-:Y:S05]  /*02f0*/  EXIT ;  /* 0x000000000000794d */ /* 0x000fea0003800000 */
.L_x_8678:
        /* <DEDUP_REMOVED lines=355> */
.L_x_8685:
[----:B------:R-:W0:Y:S02]  /*1930*/  LDCU.64 UR8, c[0x0][0x5f8] ;  /* 0x0000bf00ff0877ac */ /* 0x000e240008000a00 */
[----:B0-----:R-:W-:-:S04]  /*1940*/  IADD3 R6, P0, PT, R6, UR8, RZ ;  /* 0x0000000806067c10 */ /* 0x001fc8000ff1e0ff */
[----:B------:R-:W-:Y:S01]  /*1950*/  IADD3.X R7, PT, PT, RZ, UR9, RZ, P0, !PT ;  /* 0x00000009ff077c10 */ /* 0x000fe200087fe4ff */
[----:B------:R-:W0:Y:S05]  /*1960*/  LDCU.64 UR8, c[0x0][0x5e8] ;  /* 0x0000bd00ff0877ac */ /* 0x000e2a0008000a00 */
[----:B------:R-:W2:Y:S02]  /*1970*/  LDG.E R7, desc[UR6][R6.64] ;  /* 0x0000000606077981 */ /* 0x000ea4000c1e1900 */
[C---:B--2---:R-:W-:Y:S02]  /*1980*/  FSETP.GEU.FTZ.AND P1, PT, R7.reuse, RZ, PT ;  /* 0x000000ff0700720b */ /* 0x044fe40003f3e000 */
[----:B------:R-:W-:-:S04]  /*1990*/  FSETP.GT.FTZ.AND P0, PT, R7, 1, PT ;  /* 0x3f8000000700780b */ /* 0x000fc80003f14000 */
        /* <DEDUP_REMOVED lines=9> */
[----:B------:R-:W-:Y:S01]  /*1a30*/  MOV R7, 0x7fc00000 ;  /* 0x7fc0000000077802 */ /* 0x000fe20000000f00 */
[----:B------:R-:W2:Y:S01]  /*1a40*/  @!P0 MUFU.RCP R11, R10 ;  /* 0x0000000a000b8308 */ /* 0x000ea20000001000 */
[----:B------:R-:W-:Y:S01]  /*1a50*/  IADD3.X R5, PT, PT, RZ, UR9, RZ, P1, !PT ;  /* 0x00000009ff057c10 */ /* 0x000fe20008ffe4ff */
[----:B--2---:R-:W-:-:S05]  /*1a60*/  @!P0 FMUL.FTZ R7, R8, R11 ;  /* 0x0000000b08078220 */ /* 0x004fca0000410000 */
[----:B------:R0:W-:Y:S03]  /*1a70*/  STG.E desc[UR6][R4.64], R7 ;  /* 0x0000000704007986 */ /* 0x0001e6000c101906 */
.L_x_8684:
[----:B------:R-:W-:Y:S05]  /*1a80*/  BSYNC.RECONVERGENT B0 ;  /* 0x0000000000007941 */ /* 0x000fea0003800200 */
.L_x_8683:
        /* <DEDUP_REMOVED lines=350> */
.L_x_8686:
[----:B------:R-:W0:Y:S01]  /*3070*/  LDCU.128 UR8, c[0x0][0x5f0] ;  /* 0x0000be00ff0877ac */ /* 0x000e220008000c00 */
[----:B------:R-:W1:Y:S01]  /*3080*/  LDCU.64 UR4, c[0x0][0x5e8] ;  /* 0x0000bd00ff0477ac */ /* 0x000e620008000a00 */
[----:B0-----:R-:W-:-:S04]  /*3090*/  IADD3 R4, P0, PT, R4, UR10, RZ ;  /* 0x0000000a04047c10 */ /* 0x001fc8000ff1e0ff */
[----:B------:R-:W-:-:S06]  /*30a0*/  IADD3.X R5, PT, PT, RZ, UR11, RZ, P0, !PT ;  /* 0x0000000bff057c10 */ /* 0x000fcc00087fe4ff */
[----:B------:R-:W2:Y:S02]  /*30b0*/  LDG.E R5, desc[UR6][R4.64] ;  /* 0x0000000604057981 */ /* 0x000ea4000c1e1900 */
[C---:B--2---:R-:W-:Y:S02]  /*30c0*/  FSETP.GEU.FTZ.AND P1, PT, R5.reuse, RZ, PT ;  /* 0x000000ff0500720b */ /* 0x044fe40003f3e000 */
[----:B------:R-:W-:-:S04]  /*30d0*/  FSETP.GT.FTZ.AND P0, PT, R5, 1, PT ;  /* 0x3f8000000500780b */ /* 0x000fc80003f14000 */
[----:B------:R-:W-:Y:S02]  /*30e0*/  PLOP3.LUT P0, PT, P1, P0, PT, 0x8f, 0xf8 ;  /* 0x0000000000f8781c */ /* 0x000fe40000f01177 */
[----:B------:R-:W-:-:S04]  /*30f0*/  IADD3 R6, P1, PT, R2, UR8, RZ ;  /* 0x0000000802067c10 */ /* 0x000fc8000ff3e0ff */
[----:B------:R-:W-:-:S07]  /*3100*/  IADD3.X R7, PT, PT, RZ, UR9, RZ, P1, !PT ;  /* 0x00000009ff077c10 */ /* 0x000fce0008ffe4ff */
[----:B------:R-:W2:Y:S01]  /*3110*/  @!P0 LDG.E R6, desc[UR6][R6.64] ;  /* 0x0000000606068981 */ /* 0x000ea2000c1e1900 */
[----:B------:R-:W-:Y:S01]  /*3120*/  @!P0 FADD.FTZ R0, -R5, 1 ;  /* 0x3f80000005008421 */ /* 0x000fe20000010100 */
[----:B-1----:R-:W-:-:S03]  /*3130*/  IADD3 R2, P1, PT, R3, UR4, RZ ;  /* 0x0000000403027c10 */ /* 0x002fc6000ff3e0ff */
[----:B------:R-:W-:Y:S01]  /*3140*/  @!P0 FMUL.FTZ R0, R5, R0 ;  /* 0x0000000005008220 */ /* 0x000fe20000410000 */
[----:B------:R-:W-:Y:S02]  /*3150*/  MOV R5, 0x7fc00000 ;  /* 0x7fc0000000057802 */ /* 0x000fe40000000f00 */
[----:B------:R-:W-:Y:S01]  /*3160*/  IADD3.X R3, PT, PT, RZ, UR5, RZ, P1, !PT ;  /* 0x00000005ff037c10 */ /* 0x000fe20008ffe4ff */
[----:B------:R-:W2:Y:S02]  /*3170*/  @!P0 MUFU.RCP R9, R0 ;  /* 0x0000000000098308 */ /* 0x000ea40000001000 */
[----:B--2---:R-:W-:-:S05]  /*3180*/  @!P0 FMUL.FTZ R5, R6, R9 ;  /* 0x0000000906058220 */ /* 0x004fca0000410000 */
[----:B------:R-:W-:Y:S01]  /*3190*/  STG.E desc[UR6][R2.64], R5 ;  /* 0x0000000502007986 */ /* 0x000fe2000c101906 */
[----:B------:R-:W-:Y:S05]  /*31a0*/  EXIT ;  /* 0x000000000000794d */ /* 0x000fea0003800000 */
.L_x_8687:
        /* <DEDUP_REMOVED lines=13> */
.L_x_14227:


//--------------------- .text._ZN2at6native27unrolled_elementwise_kernelIZZZNS0_26logit_backward_kernel_cudaERNS_18TensorIteratorBaseERKN3c106ScalarEENKUlvE_clEvENKUlvE0_clEvEUlffE_St5arrayIPcLm3EELi4E23TrivialOffsetCalculatorILi2EjESE_ILi1EjENS0_6memory15LoadWithoutCastENSH_16StoreWithoutCastEEEviT_T0_T2_T3_T4_T5_ --------------------------
	.section	.text._ZN2at6native27unrolled_elementwise_kernelIZZZNS0_26logit_backward_kernel_cudaERNS_18TensorIteratorBaseERKN3c106ScalarEENKUlvE_clEvENKUlvE0_clEvEUlffE_St5arrayIPcLm3EELi4E23TrivialOffsetCalculatorILi2EjESE_ILi1EjENS0_6memory15LoadWithoutCastENSH_16StoreWithoutCastEEEviT_T0_T2_T3_T4_T5_,"ax",@progbits
	.align	128
        .global         _ZN2at6native27unrolled_elementwise_kernelIZZZNS0_26logit_backward_kernel_cudaERNS_18TensorIteratorBaseERKN3c106ScalarEENKUlvE_clEvENKUlvE0_clEvEUlffE_St5arrayIPcLm3EELi4E23TrivialOffsetCalculatorILi2EjESE_ILi1EjENS0_6memory15LoadWithoutCastENSH_16StoreWithoutCastEEEviT_T0_T2_T3_T4_T5_
        .type           _ZN2at6native27unrolled_elementwise_kernelIZZZNS0_26logit_backward_kernel_cudaERNS_18TensorIteratorBaseERKN3c106ScalarEENKUlvE_clEvENKUlvE0_clEvEUlffE_St5arrayIPcLm3EELi4E23TrivialOffsetCalculatorILi2EjESE_ILi1EjENS0_6memory15LoadWithoutCastENSH_16StoreWithoutCastEEEviT_T0_T2_T3_T4_T5_,@function
        .size           _ZN2at6native27unrolled_elementwise_kernelIZZZNS0_26logit_backward_kernel_cudaERNS_18TensorIteratorBaseERKN3c106ScalarEENKUlvE_clEvENKUlvE0_clEvEUlffE_St5arrayIPcLm3EELi4E23TrivialOffsetCalculatorILi2EjESE_ILi1EjENS0_6memory15LoadWithoutCastENSH_16StoreWithoutCastEEEviT_T0_T2_T3_T4_T5_,(.L_x_14228 - _ZN2at6native27unrolled_elementwise_kernelIZZZNS0_26logit_backward_kernel_cudaERNS_18TensorIteratorBaseERKN3c106ScalarEENKUlvE_clEvENKUlvE0_clEvEUlffE_St5arrayIPcLm3EELi4E23TrivialOffsetCalculatorILi2EjESE_ILi1EjENS0_6memory15LoadWithoutCastENSH_16StoreWithoutCastEEEviT_T0_T2_T3_T4_T5_)
        .other          _ZN2at6native27unrolled_elementwise_kernelIZZZNS0_26logit_backward_kernel_cudaERNS_18TensorIteratorBaseERKN3c106ScalarEENKUlvE_clEvENKUlvE0_clEvEUlffE_St5arrayIPcLm3EELi4E23TrivialOffsetCalculatorILi2EjESE_ILi1EjENS0_6memory15LoadWithoutCastENSH_16StoreWithoutCastEEEviT_T0_T2_T3_T4_T5_,@"STO_CUDA_ENTRY STV_DEFAULT"
_ZN2at6native27unrolled_elementwise_kernelIZZZNS0_26logit_backward_kernel_cudaERNS_18TensorIteratorBaseERKN3c106ScalarEENKUlvE_clEvENKUlvE0_clEvEUlffE_St5arrayIPcLm3EELi4E23TrivialOffsetCalculatorILi2EjESE_ILi1EjENS0_6memory15LoadWithoutCastENSH_16StoreWithoutCastEEEviT_T0_T2_T3_T4_T5_:
.text._ZN2at6native27unrolled_elementwise_kernelIZZZNS0_26logit_backward_kernel_cudaERNS_18TensorIteratorBaseERKN3c106ScalarEENKUlvE_clEvENKUlvE0_clEvEUlffE_St5arrayIPcLm3EELi4E23TrivialOffsetCalculatorILi2EjESE_ILi1EjENS0_6memory15LoadWithoutCastENSH_16StoreWithoutCastEEEviT_T0_T2_T3_T4_T5_:
        /* <DEDUP_REMOVED lines=61> */
[C---:B-----5:R-:W-:Y:S01]  /*03d0*/  FSETP.GEU.FTZ.AND P6, PT, R25.reuse, RZ, PT ;  /* 0x000000ff1900720b */ /* 0x060fe20003fde000 */
[----:B------:R-:W-:Y:S01]  /*03e0*/  IMAD.MOV.U32 R5, RZ, RZ, 0x7fc00000 ;  /* 0x7fc00000ff057424 */ /* 0x000fe200078e00ff */
[----:B------:R-:W-:-:S04]  /*03f0*/  FSETP.GT.FTZ.AND P0, PT, R25, 1, PT ;  /* 0x3f8000001900780b */ /* 0x000fc80003f14000 */
[----:B------:R-:W-:-:S13]  /*0400*/  PLOP3.LUT P0, PT, P6, P0, PT, 0x8f, 0xf8 ;  /* 0x0000000000f8781c */ /* 0x000fda0003701177 */
[----:B------:R-:W-:-:S04]  /*0410*/  @!P0 FADD.FTZ R4, -R25, 1 ;  /* 0x3f80000019048421 */ /* 0x000fc80000010100 */
[----:B------:R-:W-:-:S04]  /*0420*/  @!P0 FMUL.FTZ R4, R4, R25 ;  /* 0x0000001904048220 */ /* 0x000fc80000410000 */
[----:B------:R-:W0:Y:S02]  /*0430*/  @!P0 MUFU.RCP R7, R4 ;  /* 0x0000000400078308 */ /* 0x000e240000001000 */
[----:B0-----:R-:W-:-:S07]  /*0440*/  @!P0 FMUL.FTZ R5, R7, R24 ;  /* 0x0000001807058220 */ /* 0x001fce0000410000 */
.L_x_8689:
[----:B------:R-:W-:Y:S05]  /*0450*/  BSYNC.RECONVERGENT B0 ;  /* 0x0000000000007941 */ /* 0x000fea0003800200 */
.L_x_8688:
[----:B------:R-:W-:Y:S04]  /*0460*/  BSSY.RECONVERGENT B0, `(.L_x_8690) ;  /* 0x000000a000007945 */ /* 0x000fe80003800200 */
[----:B------:R-:W-:Y:S05]  /*0470*/  @P5 BRA `(.L_x_8691) ;  /* 0x0000000000205947 */ /* 0x000fea0003800000 */
[C---:B-----5:R-:W-:Y:S02]  /*0480*/  FSETP.GEU.FTZ.AND P5, PT, R10.reuse, RZ, PT ;  /* 0x000000ff0a00720b */ /* 0x060fe40003fbe000 */
[----:B------:R-:W-:-:S04]  /*0490*/  FSETP.GT.FTZ.AND P0, PT, R10, 1, PT ;  /* 0x3f8000000a00780b */ /* 0x000fc80003f14000 */
[----:B------:R-:W-:-:S13]  /*04a0*/  PLOP3.LUT P0, PT, P5, P0, PT, 0x8f, 0xf8 ;  /* 0x0000000000f8781c */ /* 0x000fda0002f01177 */
[----:B------:R-:W-:-:S04]  /*04b0*/  @!P0 FADD.FTZ R7, -R10, 1 ;  /* 0x3f8000000a078421 */ /* 0x000fc80000010100 */
[----:B------:R-:W-:Y:S01]  /*04c0*/  @!P0 FMUL.FTZ R10, R7, R10 ;  /* 0x0000000a070a8220 */ /* 0x000fe20000410000 */
[----:B------:R-:W-:-:S03]  /*04d0*/  MOV R7, 0x7fc00000 ;  /* 0x7fc0000000077802 */ /* 0x000fc60000000f00 */
[----:B------:R-:W0:Y:S02]  /*04e0*/  @!P0 MUFU.RCP R13, R10 ;  /* 0x0000000a000d8308 */ /* 0x000e240000001000 */
[----:B0-----:R-:W-:-:S07]  /*04f0*/  @!P0 FMUL.FTZ R7, R13, R0 ;  /* 0x000000000d078220 */ /* 0x001fce0000410000 */
.L_x_8691:
[----:B------:R-:W-:Y:S05]  /*0500*/  BSYNC.RECONVERGENT B0 ;  /* 0x0000000000007941 */ /* 0x000fea0003800200 */
.L_x_8690:
[----:B------:R-:W-:Y:S04]  /*0510*/  BSSY.RECONVERGENT B0, `(.L_x_8692) ;  /* 0x000000a000007945 */ /* 0x000fe80003800200 */
[----:B------:R-:W-:Y:S05]  /*0520*/  @P2 BRA `(.L_x_8693) ;  /* 0x0000000000202947 */ /* 0x000fea0003800000 */
        /* <DEDUP_REMOVED lines=8> */
.L_x_8693:
[----:B------:R-:W-:Y:S05]  /*05b0*/  BSYNC.RECONVERGENT B0 ;  /* 0x0000000000007941 */ /* 0x000fea0003800200 */
.L_x_8692:
[----:B------:R-:W-:Y:S04]  /*05c0*/  BSSY.RECONVERGENT B0, `(.L_x_8694) ;  /* 0x000000a000007945 */ /* 0x000fe80003800200 */
[----:B------:R-:W-:Y:S05]  /*05d0*/  @P3 BRA `(.L_x_8695) ;  /* 0x0000000000203947 */ /* 0x000fea0003800000 */
[C---:B-----5:R-:W-:Y:S02]  /*05e0*/  FSETP.GEU.FTZ.AND P2, PT, R17.reuse, RZ, PT ;  /* 0x000000ff1100720b */ /* 0x060fe40003f5e000 */
[----:B------:R-:W-:Y:S02]  /*05f0*/  FSETP.GT.FTZ.AND P0, PT, R17, 1, PT ;  /* 0x3f8000001100780b */ /* 0x000fe40003f14000 */
[----:B------:R-:W-:Y:S02]  /*0600*/  MOV R15, 0x7fc00000 ;  /* 0x7fc00000000f7802 */ /* 0x000fe40000000f00 */
[----:B------:R-:W-:-:S13]  /*0610*/  PLOP3.LUT P0, PT, P2, P0, PT, 0x8f, 0xf8 ;  /* 0x0000000000f8781c */ /* 0x000fda0001701177 */
[----:B------:R-:W-:-:S04]  /*0620*/  @!P0 FADD.FTZ R0, -R17, 1 ;  /* 0x3f80000011008421 */ /* 0x000fc80000010100 */
[----:B------:R-:W-:-:S04]  /*0630*/  @!P0 FMUL.FTZ R0, R0, R17 ;  /* 0x0000001100008220 */ /* 0x000fc80000410000 */
[----:B------:R-:W0:Y:S02]  /*0640*/  @!P0 MUFU.RCP R17, R0 ;  /* 0x0000000000118308 */ /* 0x000e240000001000 */
[----:B0-----:R-:W-:-:S07]  /*0650*/  @!P0 FMUL.FTZ R15, R17, R16 ;  /* 0x00000010110f8220 */ /* 0x001fce0000410000 */
.L_x_8695:
[----:B------:R-:W-:Y:S05]  /*0660*/  BSYNC.RECONVERGENT B0 ;  /* 0x0000000000007941 */ /* 0x000fea0003800200 */
.L_x_8694:
        /* <DEDUP_REMOVED lines=13> */
.L_x_8697:
[----:B------:R-:W-:Y:S05]  /*0740*/  BSYNC.RECONVERGENT B0 ;  /* 0x0000000000007941 */ /* 0x000fea0003800200 */
.L_x_8696:
[----:B------:R-:W-:-:S13]  /*0750*/  ISETP.GE.AND P0, PT, R11, R9, PT ;  /* 0x000000090b00720c */ /* 0x000fda0003f06270 */
[----:B------:R-:W-:Y:S05]  /*0760*/  @P0 EXIT ;  /* 0x000000000000094d */ /* 0x000fea0003800000 */
[----:B01----:R-:W0:Y:S01]  /*0770*/  LDC.64 R2, c[0x0][0x388] ;  /* 0x0000e200ff027b82 */ /* 0x003e220000000a00 */
[----:B------:R-:W-:-:S05]  /*0780*/  LEA R11, R8, R11, 0x9 ;  /* 0x0000000b080b7211 */ /* 0x000fca00078e48ff */
[----:B0-----:R-:W-:-:S05]  /*0790*/  IMAD.WIDE.U32 R2, R11, 0x4, R2 ;  /* 0x000000040b027825 */ /* 0x001fca00078e0002 */
[----:B-----5:R-:W-:Y:S01]  /*07a0*/  STG.E desc[UR4][R2.64], R15 ;  /* 0x0000000f02007986 */ /* 0x020fe2000c101904 */
[----:B------:R-:W-:Y:S05]  /*07b0*/  EXIT ;  /* 0x000000000000794d */ /* 0x000fea0003800000 */
.L_x_8698:
        /* <DEDUP_REMOVED lines=12> */
.L_x_14228:


//--------------------- .text._ZN2at6native29vectorized_elementwise_kernelILi2EZZZNS0_26logit_backward_kernel_cudaERNS_18TensorIteratorBaseERKN3c106ScalarEENKUlvE_clEvENKUlvE0_clEvEUlffE_St5arrayIPcLm3EEEEviT0_T1_ --------------------------
	.section	.text._ZN2at6native29vectorized_elementwise_kernelILi2EZZZNS0_26logit_backward_kernel_cudaERNS_18TensorIteratorBaseERKN3c106ScalarEENKUlvE_clEvENKUlvE0_clEvEUlffE_St5arrayIPcLm3EEEEviT0_T1_,"ax",@progbits
	.align	128
        .global         _ZN2at6native29vectorized_elementwise_kernelILi2EZZZNS0_26logit_backward_kernel_cudaERNS_18TensorIteratorBaseERKN3c106ScalarEENKUlvE_clEvENKUlvE0_clEvEUlffE_St5arrayIPcLm3EEEEviT0_T1_
        .type           _ZN2at6native29vectorized_elementwise_kernelILi2EZZZNS0_26logit_backward_kernel_cudaERNS_18TensorIteratorBaseERKN3c106ScalarEENKUlvE_clEvENKUlvE0_clEvEUlffE_St5arrayIPcLm3EEEEviT0_T1_,@function
        .size           _ZN2at6native29vectorized_elementwise_kernelILi2EZZZNS0_26logit_backward_kernel_cudaERNS_18TensorIteratorBaseERKN3c106ScalarEENKUlvE_clEvENKUlvE0_clEvEUlffE_St5arrayIPcLm3EEEEviT0_T1_,(.L_x_14229 - _ZN2at6native29vectorized_elementwise_kernelILi2EZZZNS0_26logit_backward_kernel_cudaERNS_18TensorIteratorBaseERKN3c106ScalarEENKUlvE_clEvENKUlvE0_clEvEUlffE_St5arrayIPcLm3EEEEviT0_T1_)
        .other          _ZN2at6native29vectorized_elementwise_kernelILi2EZZZNS0_26logit_backward_kernel_cudaERNS_18TensorIteratorBaseERKN3c106ScalarEENKUlvE_clEvENKUlvE0_clEvEUlffE_St5arrayIPcLm3EEEEviT0_T1_,@"STO_CUDA_ENTRY STV_DEFAULT"
_ZN2at6native29vectorized_elementwise_kernelILi2EZZZNS0_26logit_backward_kernel_cudaERNS_18TensorIteratorBaseERKN3c106ScalarEENKUlvE_clEvENKUlvE0_clEvEUlffE_St5arrayIPcLm3EEEEviT0_T1_:
.text._ZN2at6native29vectorized_elementwise_kernelILi2EZZZNS0_26logit_backward_kernel_cudaERNS_18TensorIteratorBaseERKN3c106ScalarEENKUlvE_clEvENKUlvE0_clEvEUlffE_St5arrayIPcLm3EEEEviT0_T1_:
        /* <DEDUP_REMOVED lines=10> */
[----:B------:R-:W-:-:S07]  /*00a0*/  IMAD.MOV.U32 R4, RZ, RZ, RZ ;  /* 0x000000ffff047224 */ /* 0x000fce00078e00ff */
[----:B------:R-:W2:Y:S08]  /*00b0*/  LDC.64 R24, c[0x0][0x398] ;  /* 0x0000e600ff187b82 */ /* 0x000eb00000000a00 */
[----:B------:R-:W3:Y:S08]  /*00c0*/  LDC.64 R14, c[0x0][0x390] ;  /* 0x0000e400ff0e7b82 */ /* 0x000ef00000000a00 */
[----:B------:R-:W4:Y:S01]  /*00d0*/  LDC.64 R12, c[0x0][0x398] ;  /* 0x0000e600ff0c7b82 */ /* 0x000f220000000a00 */
[----:B0-----:R-:W-:-:S07]  /*00e0*/  ISETP.GE.U32.AND P0, PT, R23, R2, PT ;  /* 0x000000021700720c */ /* 0x001fce0003f06070 */
[----:B------:R-:W0:Y:S01]  /*00f0*/  LDC.64 R10, c[0x0][0x390] ;  /* 0x0000e400ff0a7b82 */ /* 0x000e220000000a00 */
[----:B------:R-:W-:-:S07]  /*0100*/  MOV R3, R23 ;  /* 0x0000001700037202 */ /* 0x000fce0000000f00 */
[----:B------:R-:W0:Y:S01]  /*0110*/  LDC.64 R20, c[0x0][0x390] ;  /* 0x0000e400ff147b82 */ /* 0x000e220000000a00 */
[----:B------:R-:W-:Y:S01]  /*0120*/  @!P0 VIADD R23, R3, 0x80 ;  /* 0x0000008003178836 */ /* 0x000fe20000000000 */
[----:B------:R-:W-:-:S06]  /*0130*/  @!P0 IADD3 R5, PT, PT, R0, R3, RZ ;  /* 0x0000000300058210 */ /* 0x000fcc0007ffe0ff */
[----:B------:R-:W0:Y:S01]  /*0140*/  LDC.64 R18, c[0x0][0x398] ;  /* 0x0000e600ff127b82 */ /* 0x000e220000000a00 */
[----:B------:R-:W-:Y:S01]  /*0150*/  ISETP.GE.U32.AND P1, PT, R23, R2, PT ;  /* 0x000000021700720c */ /* 0x000fe20003f26070 */
[----:B-1----:R-:W-:-:S04]  /*0160*/  @!P0 IMAD.WIDE.U32 R16, R5, 0x4, R16 ;  /* 0x0000000405108825 */ /* 0x002fc800078e0010 */
[----:B--2---:R-:W-:Y:S02]  /*0170*/  @!P0 IMAD.WIDE.U32 R24, R5, 0x4, R24 ;  /* 0x0000000405188825 */ /* 0x004fe400078e0018 */
[----:B------:R-:W1:Y:S06]  /*0180*/  LDC.64 R8, c[0x0][0x398] ;  /* 0x0000e600ff087b82 */ /* 0x000e6c0000000a00 */
[----:B------:R-:W-:Y:S01]  /*0190*/  @!P1 IADD3 R7, PT, PT, R0, R23, RZ ;  /* 0x0000001700079210 */ /* 0x000fe20007ffe0ff */
[----:B------:R-:W-:Y:S01]  /*01a0*/  @!P1 VIADD R23, R23, 0x80 ;  /* 0x0000008017179836 */ /* 0x000fe20000000000 */
[----:B------:R4:W5:Y:S01]  /*01b0*/  @!P0 LDG.E R4, desc[UR4][R16.64] ;  /* 0x0000000410048981 */ /* 0x000962000c1e1900 */
[----:B------:R-:W-:-:S03]  /*01c0*/  HFMA2 R5, -RZ, RZ, 0, 0 ;  /* 0x00000000ff057431 */ /* 0x000fc600000001ff */
[----:B------:R-:W-:-:S03]  /*01d0*/  ISETP.GE.U32.AND P2, PT, R23, R2, PT ;  /* 0x000000021700720c */ /* 0x000fc60003f46070 */
[----:B------:R1:W5:Y:S01]  /*01e0*/  @!P0 LDG.E R5, desc[UR4][R24.64] ;  /* 0x0000000418058981 */ /* 0x000362000c1e1900 */
[----:B---3--:R-:W-:-:S04]  /*01f0*/  @!P1 IMAD.WIDE.U32 R14, R7, 0x4, R14 ;  /* 0x00000004070e9825 */ /* 0x008fc800078e000e */
[----:B----4-:R-:W-:Y:S01]  /*0200*/  @!P1 IMAD.WIDE.U32 R16, R7, 0x4, R12 ;  /* 0x0000000407109825 */ /* 0x010fe200078e000c */
[----:B------:R-:W-:-:S04]  /*0210*/  CS2R R6, SRZ ;  /* 0x0000000000067805 */ /* 0x000fc8000001ff00 */
[C---:B------:R-:W-:Y:S01]  /*0220*/  @!P2 IMAD.IADD R27, R0.reuse, 0x1, R23 ;  /* 0x00000001001ba824 */ /* 0x040fe200078e0217 */
[----:B------:R-:W-:Y:S01]  /*0230*/  @!P2 IADD3 R23, PT, PT, R23, 0x80, RZ ;  /* 0x000000801717a810 */ /* 0x000fe20007ffe0ff */
[----:B------:R2:W5:Y:S03]  /*0240*/  @!P1 LDG.E R6, desc[UR4][R14.64] ;  /* 0x000000040e069981 */ /* 0x000566000c1e1900 */
[-C--:B------:R-:W-:Y:S01]  /*0250*/  ISETP.GE.U32.AND P0, PT, R23, R2.reuse, PT ;  /* 0x000000021700720c */ /* 0x080fe20003f06070 */
[C---:B0-----:R-:W-:Y:S01]  /*0260*/  @!P2 IMAD.WIDE.U32 R12, R27.reuse, 0x4, R10 ;  /* 0x000000041b0ca825 */ /* 0x041fe200078e000a */
[----:B------:R0:W5:Y:S03]  /*0270*/  @!P1 LDG.E R7, desc[UR4][R16.64] ;  /* 0x0000000410079981 */ /* 0x000166000c1e1900 */
[----:B-1----:R-:W-:Y:S01]  /*0280*/  @!P2 IMAD.WIDE.U32 R24, R27, 0x4, R8 ;  /* 0x000000041b18a825 */ /* 0x002fe200078e0008 */
[----:B------:R-:W-:Y:S01]  /*0290*/  CS2R R8, SRZ ;  /* 0x0000000000087805 */ /* 0x000fe2000001ff00 */
[----:B--2---:R-:W1:Y:S05]  /*02a0*/  LDC.64 R14, c[0x0][0x390] ;  /* 0x0000e400ff0e7b82 */ /* 0x004e6a0000000a00 */
[----:B------:R-:W5:Y:S01]  /*02b0*/  @!P2 LDG.E R8, desc[UR4][R12.64] ;  /* 0x000000040c08a981 */ /* 0x000f62000c1e1900 */
[----:B------:R-:W-:Y:S01]  /*02c0*/  @!P0 IMAD.IADD R11, R0, 0x1, R23 ;  /* 0x00000001000b8824 */ /* 0x000fe200078e0217 */
[----:B------:R-:W-:Y:S01]  /*02d0*/  @!P0 IADD3 R23, PT, PT, R23, 0x80, RZ ;  /* 0x0000008017178810 */ /* 0x000fe20007ffe0ff */
[----:B0-----:R-:W0:Y:S01]  /*02e0*/  LDC.64 R16, c[0x0][0x390] ;  /* 0x0000e400ff107b82 */ /* 0x001e220000000a00 */
[----:B------:R2:W5:Y:S01]  /*02f0*/  @!P2 LDG.E R9, desc[UR4][R24.64] ;  /* 0x000000041809a981 */ /* 0x000562000c1e1900 */
[----:B------:R-:W-:Y:S01]  /*0300*/  @!P0 IMAD.WIDE.U32 R20, R11, 0x4, R20 ;  /* 0x000000040b148825 */ /* 0x000fe200078e0014 */
[----:B------:R-:W-:-:S03]  /*0310*/  ISETP.GE.U32.AND P1, PT, R23, R2, PT ;  /* 0x000000021700720c */ /* 0x000fc60003f26070 */
[----:B------:R-:W-:Y:S01]  /*0320*/  @!P0 IMAD.WIDE.U32 R18, R11, 0x4, R18 ;  /* 0x000000040b128825 */ /* 0x000fe200078e0012 */
[----:B------:R-:W-:Y:S01]  /*0330*/  CS2R R10, SRZ ;  /* 0x00000000000a7805 */ /* 0x000fe2000001ff00 */
[----:B--2---:R-:W2:Y:S05]  /*0340*/  LDC.64 R24, c[0x0][0x398] ;  /* 0x0000e600ff187b82 */ /* 0x004eaa0000000a00 */
[----:B------:R3:W5:Y:S03]  /*0350*/  @!P0 LDG.E R11, desc[UR4][R18.64] ;  /* 0x00000004120b8981 */ /* 0x000766000c1e1900 */
[----:B------:R-:W-:Y:S01]  /*0360*/  @!P1 IMAD.IADD R13, R0, 0x1, R23 ;  /* 0x00000001000d9824 */ /* 0x000fe200078e0217 */
[----:B------:R4:W5:Y:S01]  /*0370*/  @!P0 LDG.E R10, desc[UR4][R20.64] ;  /* 0x00000004140a8981 */ /* 0x000962000c1e1900 */
[----:B------:R-:W-:Y:S01]  /*0380*/  @!P1 VIADD R23, R23, 0x80 ;  /* 0x0000008017179836 */ /* 0x000fe20000000000 */
[----:B---3--:R-:W3:Y:S04]  /*0390*/  LDC.64 R18, c[0x0][0x398] ;  /* 0x0000e600ff127b82 */ /* 0x008ee80000000a00 */
[----:B------:R-:W-:Y:S01]  /*03a0*/  ISETP.GE.U32.AND P0, PT, R23, R2, PT ;  /* 0x000000021700720c */ /* 0x000fe20003f06070 */
[----:B-1----:R-:W-:Y:S01]  /*03b0*/  @!P1 IMAD.WIDE.U32 R14, R13, 0x4, R14 ;  /* 0x000000040d0e9825 */ /* 0x002fe200078e000e */
[----:B------:R-:W-:-:S02]  /*03c0*/  MOV R12, RZ ;  /* 0x000000ff000c7202 */ /* 0x000fc40000000f00 */
[----:B----4-:R-:W-:-:S04]  /*03d0*/  MOV R20, RZ ;  /* 0x000000ff00147202 */ /* 0x010fc80000000f00 */
[----:B------:R1:W5:Y:S05]  /*03e0*/  @!P1 LDG.E R12, desc[UR4][R14.64] ;  /* 0x000000040e0c9981 */ /* 0x00036a000c1e1900 */
[----:B------:R-:W-:-:S04]  /*03f0*/  @!P0 IMAD.IADD R21, R0, 0x1, R23 ;  /* 0x0000000100158824 */ /* 0x000fc800078e0217 */
[----:B0-----:R-:W-:Y:S01]  /*0400*/  @!P0 IMAD.WIDE.U32 R16, R21, 0x4, R16 ;  /* 0x0000000415108825 */ /* 0x001fe200078e0010 */
[----:B-1----:R-:W0:Y:S01]  /*0410*/  LDC.64 R14, c[0x0][0x390] ;  /* 0x0000e400ff0e7b82 */ /* 0x002e220000000a00 */
[----:B------:R-:W-:-:S03]  /*0420*/  @!P0 IADD3 R23, PT, PT, R23, 0x80, RZ ;  /* 0x0000008017178810 */ /* 0x000fc60007ffe0ff */
[----:B------:R1:W5:Y:S01]  /*0430*/  @!P0 LDG.E R20, desc[UR4][R16.64] ;  /* 0x0000000410148981 */ /* 0x000362000c1e1900 */
[----:B---3--:R-:W-:-:S04]  /*0440*/  @!P0 IMAD.WIDE.U32 R18, R21, 0x4, R18 ;  /* 0x0000000415128825 */ /* 0x008fc800078e0012 */
[----:B------:R-:W-:Y:S01]  /*0450*/  IMAD.MOV.U32 R21, RZ, RZ, RZ ;  /* 0x000000ffff157224 */ /* 0x000fe200078e00ff */
[----:B-1----:R-:W1:Y:S05]  /*0460*/  LDC.64 R16, c[0x0][0x398] ;  /* 0x0000e600ff107b82 */ /* 0x002e6a0000000a00 */
[----:B------:R3:W5:Y:S01]  /*0470*/  @!P0 LDG.E R21, desc[UR4][R18.64] ;  /* 0x0000000412158981 */ /* 0x000762000c1e1900 */
[----:B------:R-:W-:Y:S01]  /*0480*/  ISETP.GE.U32.AND P0, PT, R23, R2, PT ;  /* 0x000000021700720c */ /* 0x000fe20003f06070 */
[----:B--2---:R-:W-:-:S04]  /*0490*/  @!P1 IMAD.WIDE.U32 R24, R13, 0x4, R24 ;  /* 0x000000040d189825 */ /* 0x004fc800078e0018 */
[----:B------:R-:W-:Y:S02]  /*04a0*/  HFMA2 R13, -RZ, RZ, 0, 0 ;  /* 0x00000000ff0d7431 */ /* 0x000fe400000001ff */
[----:B------:R-:W-:-:S04]  /*04b0*/  HFMA2 R22, -RZ, RZ, 0, 0 ;  /* 0x00000000ff167431 */ /* 0x000fc800000001ff */
[----:B------:R2:W5:Y:S01]  /*04c0*/  @!P1 LDG.E R13, desc[UR4][R24.64] ;  /* 0x00000004180d9981 */ /* 0x000562000c1e1900 */
[----:B---3--:R-:W3:Y:S01]  /*04d0*/  LDC.64 R18, c[0x0][0x390] ;  /* 0x0000e400ff127b82 */ /* 0x008ee20000000a00 */
[----:B--2---:R-:W-:-:S04]  /*04e0*/  @!P0 IMAD.IADD R25, R0, 0x1, R23 ;  /* 0x0000000100198824 */ /* 0x004fc800078e0217 */
[----:B0-----:R-:W-:Y:S01]  /*04f0*/  @!P0 IMAD.WIDE.U32 R14, R25, 0x4, R14 ;  /* 0x00000004190e8825 */ /* 0x001fe200078e000e */
[----:B------:R-:W-:-:S03]  /*0500*/  @!P0 IADD3 R23, PT, PT, R23, 0x80, RZ ;  /* 0x0000008017178810 */ /* 0x000fc60007ffe0ff */
[----:B------:R-:W-:Y:S01]  /*0510*/  IMAD.MOV.U32 R24, RZ, RZ, RZ ;  /* 0x000000ffff187224 */ /* 0x000fe200078e00ff */
[----:B------:R0:W5:Y:S01]  /*0520*/  @!P0 LDG.E R22, desc[UR4][R14.64] ;  /* 0x000000040e168981 */ /* 0x000162000c1e1900 */
[----:B-1----:R-:W-:-:S05]  /*0530*/  @!P0 IMAD.WIDE.U32 R16, R25, 0x4, R16 ;  /* 0x0000000419108825 */ /* 0x002fca00078e0010 */
[----:B------:R1:W5:Y:S01]  /*0540*/  @!P0 LDG.E R24, desc[UR4][R16.64] ;  /* 0x0000000410188981 */ /* 0x000362000c1e1900 */
[----:B0-----:R-:W0:Y:S01]  /*0550*/  LDC.64 R14, c[0x0][0x398] ;  /* 0x0000e600ff0e7b82 */ /* 0x001e220000000a00 */
[----:B------:R-:W-:-:S13]  /*0560*/  ISETP.GE.U32.AND P0, PT, R23, R2, PT ;  /* 0x000000021700720c */ /* 0x000fda0003f06070 */
[----:B------:R-:W-:Y:S01]  /*0570*/  @!P0 IMAD.IADD R25, R0, 0x1, R23 ;  /* 0x0000000100198824 */ /* 0x000fe200078e0217 */
[----:B------:R-:W-:-:S03]  /*0580*/  MOV R23, RZ ;  /* 0x000000ff00177202 */ /* 0x000fc60000000f00 */
[----:B---3--:R-:W-:-:S05]  /*0590*/  @!P0 IMAD.WIDE.U32 R18, R25, 0x4, R18 ;  /* 0x0000000419128825 */ /* 0x008fca00078e0012 */
[----:B------:R1:W5:Y:S01]  /*05a0*/  @!P0 LDG.E R23, desc[UR4][R18.64] ;  /* 0x0000000412178981 */ /* 0x000362000c1e1900 */
[----:B0-----:R-:W-:-:S04]  /*05b0*/  @!P0 IMAD.WIDE.U32 R14, R25, 0x4, R14 ;  /* 0x00000004190e8825 */ /* 0x001fc800078e000e */
[----:B------:R-:W-:-:S06]  /*05c0*/  IMAD.MOV.U32 R25, RZ, RZ, RZ ;  /* 0x000000ffff197224 */ /* 0x000fcc00078e00ff */
[----:B------:R1:W5:Y:S01]  /*05d0*/  @!P0 LDG.E R25, desc[UR4][R14.64] ;  /* 0x000000040e198981 */ /* 0x000362000c1e1900 */
[----:B------:R-:W-:Y:S01]  /*05e0*/  ISETP.GE.U32.AND P1, PT, R3, R2, PT ;  /* 0x000000020300720c */ /* 0x000fe20003f26070 */
[----:B------:R-:W-:-:S12]  /*05f0*/  BSSY.RECONVERGENT B0, `(.L_x_8700) ;  /* 0x000000a000007945 */ /* 0x000fd80003800200 */
[----:B-1----:R-:W-:Y:S05]  /*0600*/  @P1 BRA `(.L_x_8701) ;  /* 0x0000000000201947 */ /* 0x002fea0003800000 */
        /* <DEDUP_REMOVED lines=8> */
.L_x_8701:
[----:B------:R-:W-:Y:S05]  /*0690*/  BSYNC.RECONVERGENT B0 ;  /* 0x0000000000007941 */ /* 0x000fea0003800200 */
.L_x_8700:
[C---:B------:R-:W-:Y:S01]  /*06a0*/  IADD3 R17, PT, PT, R3.reuse, 0x80, RZ ;  /* 0x0000008003117810 */ /* 0x040fe20007ffe0ff */
[----:B-----5:R-:W-:Y:S01]  /*06b0*/  VIADD R5, R3, 0x100 ;  /* 0x0000010003057836 */ /* 0x020fe20000000000 */
[----:B------:R-:W-:Y:S02]  /*06c0*/  BSSY.RECONVERGENT B0, `(.L_x_8702) ;  /* 0x000000c000007945 */ /* 0x000fe40003800200 */
[-C--:B------:R-:W-:Y:S02]  /*06d0*/  ISETP.GE.U32.AND P0, PT, R17, R2.reuse, PT ;  /* 0x000000021100720c */ /* 0x080fe40003f06070 */
[----:B------:R-:W-:-:S11]  /*06e0*/  ISETP.GE.U32.AND P3, PT, R5, R2, PT ;  /* 0x000000020500720c */ /* 0x000fd60003f66070 */
[----:B------:R-:W-:Y:S05]  /*06f0*/  @P0 BRA `(.L_x_8703) ;  /* 0x0000000000200947 */ /* 0x000fea0003800000 */
[C---:B------:R-:W-:Y:S02]  /*0700*/  FSETP.GEU.FTZ.AND P2, PT, R7.reuse, RZ, PT ;  /* 0x000000ff0700720b */ /* 0x040fe40003f5e000 */
[----:B------:R-:W-:-:S04]  /*0710*/  FSETP.GT.FTZ.AND P0, PT, R7, 1, PT ;  /* 0x3f8000000700780b */ /* 0x000fc80003f14000 */
[----:B------:R-:W-:-:S13]  /*0720*/  PLOP3.LUT P0, PT, P2, P0, PT, 0x8f, 0xf8 ;  /* 0x0000000000f8781c */ /* 0x000fda0001701177 */
[----:B------:R-:W-:-:S04]  /*0730*/  @!P0 FADD.FTZ R4, -R7, 1 ;  /* 0x3f80000007048421 */ /* 0x000fc80000010100 */
[----:B------:R-:W-:Y:S01]  /*0740*/  @!P0 FMUL.FTZ R4, R4, R7 ;  /* 0x0000000704048220 */ /* 0x000fe20000410000 */
[----:B------:R-:W-:-:S03]  /*0750*/  IMAD.MOV.U32 R7, RZ, RZ, 0x7fc00000 ;  /* 0x7fc00000ff077424 */ /* 0x000fc600078e00ff */
[----:B------:R-:W0:Y:S02]  /*0760*/  @!P0 MUFU.RCP R5, R4 ;  /* 0x0000000400058308 */ /* 0x000e240000001000 */
[----:B0-----:R-:W-:-:S07]  /*0770*/  @!P0 FMUL.FTZ R7, R5, R6 ;  /* 0x0000000605078220 */ /* 0x001fce0000410000 */
.L_x_8703:
[----:B------:R-:W-:Y:S05]  /*0780*/  BSYNC.RECONVERGENT B0 ;  /* 0x0000000000007941 */ /* 0x000fea0003800200 */
.L_x_8702:
[----:B------:R-:W-:Y:S04]  /*0790*/  BSSY.RECONVERGENT B0, `(.L_x_8704) ;  /* 0x000000a000007945 */ /* 0x000fe80003800200 */
[----:B------:R-:W-:Y:S05]  /*07a0*/  @P3 BRA `(.L_x_8705) ;  /* 0x0000000000203947 */ /* 0x000fea0003800000 */
[C---:B------:R-:W-:Y:S02]  /*07b0*/  FSETP.GEU.FTZ.AND P2, PT, R9.reuse, RZ, PT ;  /* 0x000000ff0900720b */ /* 0x040fe40003f5e000 */
[----:B------:R-:W-:Y:S02]  /*07c0*/  FSETP.GT.FTZ.AND P0, PT, R9, 1, PT ;  /* 0x3f8000000900780b */ /* 0x000fe40003f14000 */
[----:B------:R-:W-:Y:S02]  /*07d0*/  MOV R6, 0x7fc00000 ;  /* 0x7fc0000000067802 */ /* 0x000fe40000000f00 */
[----:B------:R-:W-:-:S13]  /*07e0*/  PLOP3.LUT P0, PT, P2, P0, PT, 0x8f, 0xf8 ;  /* 0x0000000000f8781c */ /* 0x000fda0001701177 */
[----:B------:R-:W-:-:S04]  /*07f0*/  @!P0 FADD.FTZ R4, -R9, 1 ;  /* 0x3f80000009048421 */ /* 0x000fc80000010100 */
[----:B------:R-:W-:-:S04]  /*0800*/  @!P0 FMUL.FTZ R4, R4, R9 ;  /* 0x0000000904048220 */ /* 0x000fc80000410000 */
[----:B------:R-:W0:Y:S02]  /*0810*/  @!P0 MUFU.RCP R5, R4 ;  /* 0x0000000400058308 */ /* 0x000e240000001000 */
[----:B0-----:R-:W-:-:S07]  /*0820*/  @!P0 FMUL.FTZ R6, R5, R8 ;  /* 0x0000000805068220 */ /* 0x001fce0000410000 */
.L_x_8705:
[----:B------:R-:W-:Y:S05]  /*0830*/  BSYNC.RECONVERGENT B0 ;  /* 0x0000000000007941 */ /* 0x000fea0003800200 */
.L_x_8704:
[----:B------:R-:W0:Y:S01]  /*0840*/  @!P1 LDC.64 R4, c[0x0][0x388] ;  /* 0x0000e200ff049b82 */ /* 0x000e220000000a00 */
[C---:B------:R-:W-:Y:S01]  /*0850*/  VIADD R9, R3.reuse, 0x180 ;  /* 0x0000018003097836 */ /* 0x040fe20000000000 */
[----:B------:R-:W-:Y:S01]  /*0860*/  BSSY.RECONVERGENT B0, `(.L_x_8706) ;  /* 0x0000015000007945 */ /* 0x000fe20003800200 */
[----:B------:R-:W-:-:S03]  /*0870*/  VIADD R19, R3, 0x280 ;  /* 0x0000028003137836 */ /* 0x000fc60000000000 */
[-C--:B------:R-:W-:Y:S02]  /*0880*/  ISETP.GE.U32.AND P0, PT, R9, R2.reuse, PT ;  /* 0x000000020900720c */ /* 0x080fe40003f06070 */
[----:B------:R-:W-:Y:S02]  /*0890*/  IADD3 R9, PT, PT, R3, 0x200, RZ ;  /* 0x0000020003097810 */ /* 0x000fe40007ffe0ff */
[-C--:B------:R-:W-:Y:S01]  /*08a0*/  ISETP.GE.U32.AND P2, PT, R19, R2.reuse, PT ;  /* 0x000000021300720c */ /* 0x080fe20003f46070 */
[----:B------:R-:W-:Y:S01]  /*08b0*/  VIADD R19, R3, 0x380 ;  /* 0x0000038003137836 */ /* 0x000fe20000000000 */
[-C--:B------:R-:W-:Y:S02]  /*08c0*/  ISETP.GE.U32.AND P5, PT, R9, R2.reuse, PT ;  /* 0x000000020900720c */ /* 0x080fe40003fa6070 */
[----:B------:R-:W-:Y:S02]  /*08d0*/  IADD3 R9, PT, PT, R3, 0x300, RZ ;  /* 0x0000030003097810 */ /* 0x000fe40007ffe0ff */
[----:B------:R-:W-:-:S02]  /*08e0*/  ISETP.GE.U32.AND P4, PT, R19, R2, PT ;  /* 0x000000021300720c */ /* 0x000fc40003f86070 */
[----:B------:R-:W-:Y:S02]  /*08f0*/  ISETP.GE.U32.AND P3, PT, R9, R2, PT ;  /* 0x000000020900720c */ /* 0x000fe40003f66070 */
[----:B------:R-:W-:-:S05]  /*0900*/  @!P1 IADD3 R9, PT, PT, R0, R3, RZ ;  /* 0x0000000300099210 */ /* 0x000fca0007ffe0ff */
[----:B0-----:R-:W-:Y:S01]  /*0910*/  @!P1 IMAD.WIDE.U32 R4, R9, 0x4, R4 ;  /* 0x0000000409049825 */ /* 0x001fe200078e0004 */
[----:B------:R-:W-:Y:S06]  /*0920*/  @P0 BRA `(.L_x_8707) ;  /* 0x0000000000200947 */ /* 0x000fec0003800000 */
[C---:B------:R-:W-:Y:S02]  /*0930*/  FSETP.GEU.FTZ.AND P6, PT, R11.reuse, RZ, PT ;  /* 0x000000ff0b00720b */ /* 0x040fe40003fde000 */
[----:B------:R-:W-:-:S04]  /*0940*/  FSETP.GT.FTZ.AND P0, PT, R11, 1, PT ;  /* 0x3f8000000b00780b */ /* 0x000fc80003f14000 */
[----:B------:R-:W-:-:S13]  /*0950*/  PLOP3.LUT P0, PT, P6, P0, PT, 0x8f, 0xf8 ;  /* 0x0000000000f8781c */ /* 0x000fda0003701177 */
[----:B------:R-:W-:-:S04]  /*0960*/  @!P0 FADD.FTZ R8, -R11, 1 ;  /* 0x3f8000000b088421 */ /* 0x000fc80000010100 */
[----:B------:R-:W-:Y:S01]  /*0970*/  @!P0 FMUL.FTZ R11, R8, R11 ;  /* 0x0000000b080b8220 */ /* 0x000fe20000410000 */
[----:B------:R-:W-:-:S05]  /*0980*/  IMAD.MOV.U32 R8, RZ, RZ, 0x7fc00000 ;  /* 0x7fc00000ff087424 */ /* 0x000fca00078e00ff */
[----:B------:R-:W0:Y:S02]  /*0990*/  @!P0 MUFU.RCP R11, R11 ;  /* 0x0000000b000b8308 */ /* 0x000e240000001000 */
[----:B0-----:R-:W-:-:S07]  /*09a0*/  @!P0 FMUL.FTZ R8, R11, R10 ;  /* 0x0000000a0b088220 */ /* 0x001fce0000410000 */
.L_x_8707:
[----:B------:R-:W-:Y:S05]  /*09b0*/  BSYNC.RECONVERGENT B0 ;  /* 0x0000000000007941 */ /* 0x000fea0003800200 */
.L_x_8706:
        /* <DEDUP_REMOVED lines=10> */
.L_x_8709:
[----:B------:R-:W-:Y:S05]  /*0a60*/  BSYNC.RECONVERGENT B0 ;  /* 0x0000000000007941 */ /* 0x000fea0003800200 */
.L_x_8708:
[----:B------:R-:W-:Y:S04]  /*0a70*/  BSSY.RECONVERGENT B0, `(.L_x_8710) ;  /* 0x000000a000007945 */ /* 0x000fe80003800200 */
[----:B------:R-:W-:Y:S05]  /*0a80*/  @P2 BRA `(.L_x_8711) ;  /* 0x0000000000202947 */ /* 0x000fea0003800000 */
        /* <DEDUP_REMOVED lines=8> */
.L_x_8711:
[----:B------:R-:W-:Y:S05]  /*0b10*/  BSYNC.RECONVERGENT B0 ;  /* 0x0000000000007941 */ /* 0x000fea0003800200 */
.L_x_8710:
[----:B------:R-:W-:Y:S04]  /*0b20*/  BSSY.RECONVERGENT B0, `(.L_x_8712) ;  /* 0x000000a000007945 */ /* 0x000fe80003800200 */
[----:B------:R-:W-:Y:S05]  /*0b30*/  @P3 BRA `(.L_x_8713) ;  /* 0x0000000000203947 */ /* 0x000fea0003800000 */
[C---:B------:R-:W-:Y:S02]  /*0b40*/  FSETP.GEU.FTZ.AND P2, PT, R24.reuse, RZ, PT ;  /* 0x000000ff1800720b */ /* 0x040fe40003f5e000 */
[----:B------:R-:W-:Y:S02]  /*0b50*/  FSETP.GT.FTZ.AND P0, PT, R24, 1, PT ;  /* 0x3f8000001800780b */ /* 0x000fe40003f14000 */
[----:B------:R-:W-:Y:S02]  /*0b60*/  MOV R12, 0x7fc00000 ;  /* 0x7fc00000000c7802 */ /* 0x000fe40000000f00 */
[----:B------:R-:W-:-:S13]  /*0b70*/  PLOP3.LUT P0, PT, P2, P0, PT, 0x8f, 0xf8 ;  /* 0x0000000000f8781c */ /* 0x000fda0001701177 */
[----:B------:R-:W-:-:S04]  /*0b80*/  @!P0 FADD.FTZ R11, -R24, 1 ;  /* 0x3f800000180b8421 */ /* 0x000fc80000010100 */
[----:B------:R-:W-:-:S06]  /*0b90*/  @!P0 FMUL.FTZ R11, R11, R24 ;  /* 0x000000180b0b8220 */ /* 0x000fcc0000410000 */
[----:B------:R-:W0:Y:S02]  /*0ba0*/  @!P0 MUFU.RCP R11, R11 ;  /* 0x0000000b000b8308 */ /* 0x000e240000001000 */
[----:B0-----:R-:W-:-:S07]  /*0bb0*/  @!P0 FMUL.FTZ R12, R11, R22 ;  /* 0x000000160b0c8220 */ /* 0x001fce0000410000 */
.L_x_8713:
[----:B------:R-:W-:Y:S05]  /*0bc0*/  BSYNC.RECONVERGENT B0 ;  /* 0x0000000000007941 */ /* 0x000fea0003800200 */
.L_x_8712:
[----:B------:R-:W-:Y:S04]  /*0bd0*/  BSSY.RECONVERGENT B0, `(.L_x_8714) ;  /* 0x000000a000007945 */ /* 0x000fe80003800200 */
[----:B------:R-:W-:Y:S05]  /*0be0*/  @P4 BRA `(.L_x_8715) ;  /* 0x0000000000204947 */ /* 0x000fea0003800000 */
[C---:B------:R-:W-:Y:S01]  /*0bf0*/  FSETP.GEU.FTZ.AND P2, PT, R25.reuse, RZ, PT ;  /* 0x000000ff1900720b */ /* 0x040fe20003f5e000 */
[----:B------:R-:W-:Y:S01]  /*0c00*/  IMAD.MOV.U32 R11, RZ, RZ, 0x7fc00000 ;  /* 0x7fc00000ff0b7424 */ /* 0x000fe200078e00ff */
[----:B------:R-:W-:-:S04]  /*0c10*/  FSETP.GT.FTZ.AND P0, PT, R25, 1, PT ;  /* 0x3f8000001900780b */ /* 0x000fc80003f14000 */
[----:B------:R-:W-:-:S13]  /*0c20*/  PLOP3.LUT P0, PT, P2, P0, PT, 0x8f, 0xf8 ;  /* 0x0000000000f8781c */ /* 0x000fda0001701177 */
[----:B------:R-:W-:-:S04]  /*0c30*/  @!P0 FADD.FTZ R14, -R25, 1 ;  /* 0x3f800000190e8421 */ /* 0x000fc80000010100 */
[----:B------:R-:W-:-:S06]  /*0c40*/  @!P0 FMUL.FTZ R14, R14, R25 ;  /* 0x000000190e0e8220 */ /* 0x000fcc0000410000 */
[----:B------:R-:W0:Y:S02]  /*0c50*/  @!P0 MUFU.RCP R14, R14 ;  /* 0x0000000e000e8308 */ /* 0x000e240000001000 */
[----:B0-----:R-:W-:-:S07]  /*0c60*/  @!P0 FMUL.FTZ R11, R14, R23 ;  /* 0x000000170e0b8220 */ /* 0x001fce0000410000 */
.L_x_8715:
[----:B------:R-:W-:Y:S05]  /*0c70*/  BSYNC.RECONVERGENT B0 ;  /* 0x0000000000007941 */ /* 0x000fea0003800200 */
.L_x_8714:
[----:B------:R0:W-:Y:S01]  /*0c80*/  @!P1 STG.E desc[UR4][R4.64], R15 ;  /* 0x0000000f04009986 */ /* 0x0001e2000c101904 */
[----:B------:R-:W-:Y:S01]  /*0c90*/  @!P1 MOV R3, R17 ;  /* 0x0000001100039202 */ /* 0x000fe20000000f00 */
[----:B------:R-:W-:Y:S04]  /*0ca0*/  BSSY.RECONVERGENT B0, `(.L_x_8716) ;  /* 0x000002d000007945 */ /* 0x000fe80003800200 */
[----:B------:R-:W-:Y:S01]  /*0cb0*/  BSSY.RELIABLE B1, `(.L_x_8717) ;  /* 0x0000025000017945 */ /* 0x000fe20003800100 */
[----:B------:R-:W-:-:S13]  /*0cc0*/  ISETP.GE.U32.AND P0, PT, R3, R2, PT ;  /* 0x000000020300720c */ /* 0x000fda0003f06070 */
[----:B0-----:R-:W-:Y:S05]  /*0cd0*/  @P0 BRA `(.L_x_8718) ;  /* 0x0000000000300947 */ /* 0x001fea0003800000 */
[----:B------:R-:W0:Y:S01]  /*0ce0*/  LDC.64 R4, c[0x0][0x388] ;  /* 0x0000e200ff047b82 */ /* 0x000e220000000a00 */
[----:B------:R-:W-:Y:S01]  /*0cf0*/  IMAD.IADD R13, R0, 0x1, R3 ;  /* 0x00000001000d7824 */ /* 0x000fe200078e0203 */
[----:B------:R-:W-:-:S04]  /*0d00*/  IADD3 R3, PT, PT, R3, 0x80, RZ ;  /* 0x0000008003037810 */ /* 0x000fc80007ffe0ff */
[----:B------:R-:W-:Y:S01]  /*0d10*/  ISETP.GE.U32.AND P0, PT, R3, R2, PT ;  /* 0x000000020300720c */ /* 0x000fe20003f06070 */
[----:B0-----:R-:W-:-:S05]  /*0d20*/  IMAD.WIDE.U32 R4, R13, 0x4, R4 ;  /* 0x000000040d047825 */ /* 0x001fca00078e0004 */
[----:B------:R0:W-:Y:S07]  /*0d30*/  STG.E desc[UR4][R4.64], R7 ;  /* 0x0000000704007986 */ /* 0x0001ee000c101904 */
[----:B------:R-:W-:Y:S05]  /*0d40*/  @P0 BRA `(.L_x_8719) ;  /* 0x0000000000300947 */ /* 0x000fea0003800000 */
[----:B0-----:R-:W0:Y:S01]  /*0d50*/  LDC.64 R4, c[0x0][0x388] ;  /* 0x0000e200ff047b82 */ /* 0x001e220000000a00 */
[----:B------:R-:W-:Y:S01]  /*0d60*/  IMAD.IADD R7, R0, 0x1, R3 ;  /* 0x0000000100077824 */ /* 0x000fe200078e0203 */
[----:B------:R-:W-:-:S03]  /*0d70*/  IADD3 R3, PT, PT, R3, 0x80, RZ ;  /* 0x0000008003037810 */ /* 0x000fc60007ffe0ff */
[----:B0-----:R-:W-:-:S05]  /*0d80*/  IMAD.WIDE.U32 R4, R7, 0x4, R4 ;  /* 0x0000000407047825 */ /* 0x001fca00078e0004 */
[----:B------:R0:W-:Y:S02]  /*0d90*/  STG.E desc[UR4][R4.64], R6 ;  /* 0x0000000604007986 */ /* 0x0001e4000c101904 */
.L_x_8718:
[----:B------:R-:W-:-:S13]  /*0da0*/  ISETP.GE.U32.AND P0, PT, R3, R2, PT ;  /* 0x000000020300720c */ /* 0x000fda0003f06070 */
[----:B------:R-:W-:Y:S05]  /*0db0*/  @P0 BRA `(.L_x_8720) ;  /* 0x0000000000300947 */ /* 0x000fea0003800000 */
[----:B0-----:R-:W0:Y:S01]  /*0dc0*/  LDC.64 R4, c[0x0][0x388] ;  /* 0x0000e200ff047b82 */ /* 0x001e220000000a00 */
[----:B------:R-:W-:Y:S01]  /*0dd0*/  IMAD.IADD R7, R0, 0x1, R3 ;  /* 0x0000000100077824 */ /* 0x000fe200078e0203 */
[----:B------:R-:W-:-:S03]  /*0de0*/  IADD3 R3, PT, PT, R3, 0x80, RZ ;  /* 0x0000008003037810 */ /* 0x000fc60007ffe0ff */
[----:B0-----:R-:W-:-:S05]  /*0df0*/  IMAD.WIDE.U32 R4, R7, 0x4, R4 ;  /* 0x0000000407047825 */ /* 0x001fca00078e0004 */
[----:B------:R1:W-:Y:S02]  /*0e00*/  STG.E desc[UR4][R4.64], R8 ;  /* 0x0000000804007986 */ /* 0x0003e4000c101904 */
.L_x_8719:
[----:B------:R-:W-:-:S13]  /*0e10*/  ISETP.GE.U32.AND P0, PT, R3, R2, PT ;  /* 0x000000020300720c */ /* 0x000fda0003f06070 */
[----:B------:R-:W-:Y:S05]  /*0e20*/  @P0 BRA `(.L_x_8721) ;  /* 0x0000000000340947 */ /* 0x000fea0003800000 */
[----:B01----:R-:W0:Y:S01]  /*0e30*/  LDC.64 R4, c[0x0][0x388] ;  /* 0x0000e200ff047b82 */ /* 0x003e220000000a00 */
[----:B------:R-:W-:Y:S01]  /*0e40*/  IMAD.IADD R7, R0, 0x1, R3 ;  /* 0x0000000100077824 */ /* 0x000fe200078e0203 */
[----:B------:R-:W-:-:S03]  /*0e50*/  IADD3 R3, PT, PT, R3, 0x80, RZ ;  /* 0x0000008003037810 */ /* 0x000fc60007ffe0ff */
[----:B0-----:R-:W-:-:S05]  /*0e60*/  IMAD.WIDE.U32 R4, R7, 0x4, R4 ;  /* 0x0000000407047825 */ /* 0x001fca00078e0004 */
[----:B------:R1:W-:Y:S02]  /*0e70*/  STG.E desc[UR4][R4.64], R9 ;  /* 0x0000000904007986 */ /* 0x0003e4000c101904 */
.L_x_8720:
[----:B------:R-:W-:-:S13]  /*0e80*/  ISETP.GE.U32.AND P0, PT, R3, R2, PT ;  /* 0x000000020300720c */ /* 0x000fda0003f06070 */
[----:B------:R-:W-:Y:S05]  /*0e90*/  @P0 BREAK.RELIABLE B1 ;  /* 0x0000000000010942 */ /* 0x000fea0003800100 */
[----:B------:R-:W-:Y:S05]  /*0ea0*/  @P0 BRA `(.L_x_8722) ;  /* 0x0000000000300947 */ /* 0x000fea0003800000 */
[----:B01----:R-:W0:Y:S01]  /*0eb0*/  LDC.64 R4, c[0x0][0x388] ;  /* 0x0000e200ff047b82 */ /* 0x003e220000000a00 */
[----:B------:R-:W-:Y:S01]  /*0ec0*/  IMAD.IADD R7, R0, 0x1, R3 ;  /* 0x0000000100077824 */ /* 0x000fe200078e0203 */
[----:B------:R-:W-:-:S03]  /*0ed0*/  IADD3 R3, PT, PT, R3, 0x80, RZ ;  /* 0x0000008003037810 */ /* 0x000fc60007ffe0ff */
[----:B0-----:R-:W-:-:S05]  /*0ee0*/  IMAD.WIDE.U32 R4, R7, 0x4, R4 ;  /* 0x0000000407047825 */ /* 0x001fca00078e0004 */
[----:B------:R2:W-:Y:S02]  /*0ef0*/  STG.E desc[UR4][R4.64], R10 ;  /* 0x0000000a04007986 */ /* 0x0005e4000c101904 */
.L_x_8721:
[----:B------:R-:W-:Y:S05]  /*0f00*/  BSYNC.RELIABLE B1 ;  /* 0x0000000000017941 */ /* 0x000fea0003800100 */
.L_x_8717:
[----:B------:R-:W-:-:S13]  /*0f10*/  ISETP.GE.U32.AND P0, PT, R3, R2, PT ;  /* 0x000000020300720c */ /* 0x000fda0003f06070 */
[----:B012---:R-:W0:Y:S01]  /*0f20*/  @!P0 LDC.64 R4, c[0x0][0x388] ;  /* 0x0000e200ff048b82 */ /* 0x007e220000000a00 */
[----:B------:R-:W-:Y:S01]  /*0f30*/  @!P0 IMAD.IADD R7, R0, 0x1, R3 ;  /* 0x0000000100078824 */ /* 0x000fe200078e0203 */
[----:B------:R-:W-:-:S03]  /*0f40*/  @!P0 IADD3 R3, PT, PT, R3, 0x80, RZ ;  /* 0x0000008003038810 */ /* 0x000fc60007ffe0ff */
[----:B0-----:R-:W-:-:S05]  /*0f50*/  @!P0 IMAD.WIDE.U32 R4, R7, 0x4, R4 ;  /* 0x0000000407048825 */ /* 0x001fca00078e0004 */
[----:B------:R2:W-:Y:S02]  /*0f60*/  @!P0 STG.E desc[UR4][R4.64], R12 ;  /* 0x0000000c04008986 */ /* 0x0005e4000c101904 */
.L_x_8722:
[----:B------:R-:W-:Y:S05]  /*0f70*/  BSYNC.RECONVERGENT B0 ;  /* 0x0000000000007941 */ /* 0x000fea0003800200 */
.L_x_8716:
[----:B------:R-:W-:Y:S05]  /*0f80*/  WARPSYNC.ALL ;  /* 0x0000000000007948 */ /* 0x000fea0003800000 */
[----:B------:R-:W-:-:S13]  /*0f90*/  ISETP.GE.U32.AND P0, PT, R3, R2, PT ;  /* 0x000000020300720c */ /* 0x000fda0003f06070 */
[----:B------:R-:W-:Y:S05]  /*0fa0*/  @P0 EXIT ;  /* 0x000000000000094d */ /* 0x000fea0003800000 */
[----:B012---:R-:W0:Y:S01]  /*0fb0*/  LDC.64 R4, c[0x0][0x388] ;  /* 0x0000e200ff047b82 */ /* 0x007e220000000a00 */
[----:B------:R-:W-:-:S04]  /*0fc0*/  IMAD.IADD R3, R0, 0x1, R3 ;  /* 0x0000000100037824 */ /* 0x000fc800078e0203 */
[----:B0-----:R-:W-:-:S05]  /*0fd0*/  IMAD.WIDE.U32 R2, R3, 0x4, R4 ;  /* 0x0000000403027825 */ /* 0x001fca00078e0004 */
[----:B------:R-:W-:Y:S01]  /*0fe0*/  STG.E desc[UR4][R2.64], R11 ;  /* 0x0000000b02007986 */ /* 0x000fe2000c101904 */
[----:B------:R-:W-:Y:S05]  /*0ff0*/  EXIT ;  /* 0x000000000000794d */ /* 0x000fea0003800000 */
.L_x_8699:
[----:B------:R-:W0:Y:S01]  /*1000*/  S2R R18, SR_TID.X ;  /* 0x0000000000127919 */ /* 0x000e220000002100 */
[----:B------:R-:W1:Y:S08]  /*1010*/  LDC.64 R2, c[0x0][0x398] ;  /* 0x0000e600ff027b82 */ /* 0x000e700000000a00 */
[----:B------:R-:W2:Y:S01]  /*1020*/  LDC.64 R22, c[0x0][0x390] ;  /* 0x0000e400ff167b82 */ /* 0x000ea20000000a00 */
[----:B-1----:R-:W-:-:S04]  /*1030*/  IMAD.WIDE.U32 R2, R0, 0x4, R2 ;  /* 0x0000000400027825 */ /* 0x002fc800078e0002 */
[----:B0-----:R-:W-:-:S05]  /*1040*/  IMAD.WIDE.U32 R4, R18, 0x8, R2 ;  /* 0x0000000812047825 */ /* 0x001fca00078e0002 */
[----:B------:R-:W3:Y:S01]  /*1050*/  LDG.E.64 R14, desc[UR4][R4.64] ;  /* 0x00000004040e7981 */ /* 0x000ee2000c1e1b00 */
[----:B--2---:R-:W-:-:S03]  /*1060*/  IMAD.WIDE.U32 R22, R0, 0x4, R22 ;  /* 0x0000000400167825 */ /* 0x004fc600078e0016 */
[----:B------:R-:W2:Y:S01]  /*1070*/  LDG.E.64 R16, desc[UR4][R4.64+0x400] ;  /* 0x0004000404107981 */ /* 0x000ea2000c1e1b00 */
[----:B------:R-:W-:-:S03]  /*1080*/  IMAD.WIDE.U32 R22, R18, 0x8, R22 ;  /* 0x0000000812167825 */ /* 0x000fc600078e0016 */
[----:B------:R-:W4:Y:S04]  /*1090*/  LDG.E.64 R12, desc[UR4][R4.64+0x800] ;  /* 0x00080004040c7981 */ /* 0x000f28000c1e1b00 */
[----:B------:R-:W5:Y:S04]  /*10a0*/  LDG.E.64 R2, desc[UR4][R22.64] ;  /* 0x0000000416027981 */ /* 0x000f68000c1e1b00 */
[----:B------:R-:W4:Y:S04]  /*10b0*/  LDG.E.64 R10, desc[UR4][R4.64+0xc00] ;  /* 0x000c0004040a7981 */ /* 0x000f28000c1e1b00 */
[----:B------:R-:W4:Y:S04]  /*10c0*/  LDG.E.64 R8, desc[UR4][R22.64+0x400] ;  /* 0x0004000416087981 */ /* 0x000f28000c1e1b00 */
[----:B------:R-:W4:Y:S01]  /*10d0*/  LDG.E.64 R4, desc[UR4][R22.64+0xc00] ;  /* 0x000c000416047981 */ /* 0x000f22000c1e1b00 */
[----:B---3--:R-:W-:-:S02]  /*10e0*/  FSETP.GEU.FTZ.AND P1, PT, R15, RZ, PT ;  /* 0x000000ff0f00720b */ /* 0x008fc40003f3e000 */
[----:B------:R-:W-:-:S04]  /*10f0*/  FSETP.GT.FTZ.AND P0, PT, R15, 1, PT ;  /* 0x3f8000000f00780b */ /* 0x000fc80003f14000 */
[----:B------:R-:W-:-:S13]  /*1100*/  PLOP3.LUT P0, PT, P1, P0, PT, 0x8f, 0xf8 ;  /* 0x0000000000f8781c */ /* 0x000fda0000f01177 */
[----:B------:R-:W-:-:S04]  /*1110*/  @!P0 FADD.FTZ R6, -R15, 1 ;  /* 0x3f8000000f068421 */ /* 0x000fc80000010100 */
[----:B------:R-:W-:-:S06]  /*1120*/  @!P0 FMUL.FTZ R6, R15, R6 ;  /* 0x000000060f068220 */ /* 0x000fcc0000410000 */
[----:B------:R-:W5:Y:S01]  /*1130*/  @!P0 MUFU.RCP R6, R6 ;  /* 0x0000000600068308 */ /* 0x000f620000001000 */
[----:B------:R-:W-:Y:S01]  /*1140*/  MOV R15, 0x7fc00000 ;  /* 0x7fc00000000f7802 */ /* 0x000fe20000000f00 */
[----:B-----5:R-:W-:Y:S02]  /*1150*/  @!P0 FMUL.FTZ R15, R3, R6 ;  /* 0x00000006030f8220 */ /* 0x020fe40000410000 */
[----:B------:R0:W3:Y:S01]  /*1160*/  LDG.E.64 R6, desc[UR4][R22.64+0x800] ;  /* 0x0008000416067981 */ /* 0x0000e2000c1e1b00 */
[C---:B------:R-:W-:Y:S02]  /*1170*/  FSETP.GEU.FTZ.AND P1, PT, R14.reuse, RZ, PT ;  /* 0x000000ff0e00720b */ /* 0x040fe40003f3e000 */
[----:B------:R-:W-:Y:S02]  /*1180*/  FSETP.GT.FTZ.AND P0, PT, R14, 1, PT ;  /* 0x3f8000000e00780b */ /* 0x000fe40003f14000 */
[C---:B--2---:R-:W-:Y:S02]  /*1190*/  FSETP.GEU.FTZ.AND P5, PT, R17.reuse, RZ, PT ;  /* 0x000000ff1100720b */ /* 0x044fe40003fbe000 */
[----:B------:R-:W-:-:S02]  /*11a0*/  FSETP.GT.FTZ.AND P2, PT, R17, 1, PT ;  /* 0x3f8000001100780b */ /* 0x000fc40003f54000 */
[C---:B------:R-:W-:Y:S02]  /*11b0*/  FSETP.GEU.FTZ.AND P4, PT, R16.reuse, RZ, PT ;  /* 0x000000ff1000720b */ /* 0x040fe40003f9e000 */
[----:B------:R-:W-:Y:S02]  /*11c0*/  FSETP.GT.FTZ.AND P6, PT, R16, 1, PT ;  /* 0x3f8000001000780b */ /* 0x000fe40003fd4000 */
[----:B------:R-:W-:Y:S02]  /*11d0*/  PLOP3.LUT P0, PT, P1, P0, PT, 0x8f, 0xf8 ;  /* 0x0000000000f8781c */ /* 0x000fe40000f01177 */
[----:B------:R-:W-:Y:S02]  /*11e0*/  PLOP3.LUT P5, PT, P5, P2, PT, 0x8f, 0xf8 ;  /* 0x0000000000f8781c */ /* 0x000fe40002fa5177 */
[----:B------:R-:W-:Y:S02]  /*11f0*/  PLOP3.LUT P4, PT, P4, P6, PT, 0x8f, 0xf8 ;  /* 0x0000000000f8781c */ /* 0x000fe4000278d177 */
[----:B----4-:R-:W-:-:S02]  /*1200*/  FSETP.GEU.FTZ.AND P3, PT, R13, RZ, PT ;  /* 0x000000ff0d00720b */ /* 0x010fc40003f7e000 */
[----:B------:R-:W-:Y:S02]  /*1210*/  FSETP.GT.FTZ.AND P1, PT, R13, 1, PT ;  /* 0x3f8000000d00780b */ /* 0x000fe40003f34000 */
[C---:B------:R-:W-:Y:S02]  /*1220*/  FSETP.GEU.FTZ.AND P2, PT, R12.reuse, RZ, PT ;  /* 0x000000ff0c00720b */ /* 0x040fe40003f5e000 */
[----:B------:R-:W-:Y:S02]  /*1230*/  FSETP.GT.FTZ.AND P6, PT, R12, 1, PT ;  /* 0x3f8000000c00780b */ /* 0x000fe40003fd4000 */
        /* <DEDUP_REMOVED lines=16> */
[----:B------:R-:W-:Y:S01]  /*1340*/  @!P3 FADD.FTZ R16, -R13, 1 ;  /* 0x3f8000000d10b421 */ /* 0x000fe20000010100 */
[----:B------:R-:W-:-:S03]  /*1350*/  @!P1 FADD.FTZ R21, -R10, 1 ;  /* 0x3f8000000a159421 */ /* 0x000fc60000010100 */
[----:B0-----:R-:W-:Y:S01]  /*1360*/  @!P3 FMUL.FTZ R22, R13, R16 ;  /* 0x000000100d16b220 */ /* 0x001fe20000410000 */
[----:B------:R-:W-:Y:S01]  /*1370*/  @!P2 FADD.FTZ R13, -R12, 1 ;  /* 0x3f8000000c0da421 */ /* 0x000fe20000010100 */
[----:B------:R-:W0:Y:S01]  /*1380*/  LDC.64 R16, c[0x0][0x388] ;  /* 0x0000e200ff107b82 */ /* 0x000e220000000a00 */
[----:B------:R-:W-:Y:S01]  /*1390*/  @!P1 FMUL.FTZ R21, R10, R21 ;  /* 0x000000150a159220 */ /* 0x000fe20000410000 */
[----:B------:R-:W-:Y:S01]  /*13a0*/  @!P6 FADD.FTZ R10, -R11, 1 ;  /* 0x3f8000000b0ae421 */ /* 0x000fe20000010100 */
[----:B------:R-:W-:-:S03]  /*13b0*/  @!P2 FMUL.FTZ R13, R12, R13 ;  /* 0x0000000d0c0da220 */ /* 0x000fc60000410000 */
[----:B------:R-:W-:Y:S01]  /*13c0*/  @!P6 FMUL.FTZ R12, R11, R10 ;  /* 0x0000000a0b0ce220 */ /* 0x000fe20000410000 */
[----:B------:R-:W-:Y:S08]  /*13d0*/  @!P0 MUFU.RCP R3, R3 ;  /* 0x0000000300038308 */ /* 0x000ff00000001000 */
[----:B------:R-:W1:Y:S08]  /*13e0*/  @!P5 MUFU.RCP R20, R14 ;  /* 0x0000000e0014d308 */ /* 0x000e700000001000 */
[----:B------:R-:W2:Y:S08]  /*13f0*/  @!P4 MUFU.RCP R19, R19 ;  /* 0x000000130013c308 */ /* 0x000eb00000001000 */
[----:B------:R-:W-:Y:S08]  /*1400*/  @!P3 MUFU.RCP R22, R22 ;  /* 0x000000160016b308 */ /* 0x000ff00000001000 */
[----:B------:R-:W-:Y:S08]  /*1410*/  @!P2 MUFU.RCP R13, R13 ;  /* 0x0000000d000da308 */ /* 0x000ff00000001000 */
[----:B------:R-:W4:Y:S08]  /*1420*/  @!P1 MUFU.RCP R21, R21 ;  /* 0x0000001500159308 */ /* 0x000f300000001000 */
[----:B------:R-:W5:Y:S01]  /*1430*/  @!P6 MUFU.RCP R12, R12 ;  /* 0x0000000c000ce308 */ /* 0x000f620000001000 */
[----:B0-----:R-:W-:Y:S01]  /*1440*/  IMAD.WIDE.U32 R16, R0, 0x4, R16 ;  /* 0x0000000400107825 */ /* 0x001fe200078e0010 */
[----:B------:R-:W-:-:S03]  /*1450*/  MOV R11, 0x7fc00000 ;  /* 0x7fc00000000b7802 */ /* 0x000fc60000000f00 */
[----:B-1----:R-:W-:Y:S01]  /*1460*/  @!P5 FMUL.FTZ R11, R9, R20 ;  /* 0x00000014090bd220 */ /* 0x002fe20000410000 */
[----:B------:R-:W-:Y:S02]  /*1470*/  IMAD.MOV.U32 R14, RZ, RZ, 0x7fc00000 ;  /* 0x7fc00000ff0e7424 */ /* 0x000fe400078e00ff */
[----:B------:R-:W-:Y:S01]  /*1480*/  @!P0 FMUL.FTZ R14, R3, R2 ;  /* 0x00000002030e8220 */ /* 0x000fe20000410000 */
[----:B------:R-:W-:Y:S02]  /*1490*/  IMAD.MOV.U32 R10, RZ, RZ, 0x7fc00000 ;  /* 0x7fc00000ff0a7424 */ /* 0x000fe400078e00ff */
[----:B--2---:R-:W-:Y:S01]  /*14a0*/  @!P4 FMUL.FTZ R10, R8, R19 ;  /* 0x00000013080ac220 */ /* 0x004fe20000410000 */
[----:B------:R-:W-:Y:S01]  /*14b0*/  MOV R3, 0x7fc00000 ;  /* 0x7fc0000000037802 */ /* 0x000fe20000000f00 */
[----:B------:R-:W-:Y:S01]  /*14c0*/  IMAD.MOV.U32 R2, RZ, RZ, 0x7fc00000 ;  /* 0x7fc00000ff027424 */ /* 0x000fe200078e00ff */
[----:B------:R-:W-:Y:S01]  /*14d0*/  MOV R8, 0x7fc00000 ;  /* 0x7fc0000000087802 */ /* 0x000fe20000000f00 */
[----:B------:R-:W-:-:S02]  /*14e0*/  IMAD.MOV.U32 R9, RZ, RZ, 0x7fc00000 ;  /* 0x7fc00000ff097424 */ /* 0x000fc400078e00ff */
[----:B----4-:R-:W-:Y:S01]  /*14f0*/  @!P1 FMUL.FTZ R8, R4, R21 ;  /* 0x0000001504089220 */ /* 0x010fe20000410000 */
[----:B------:R-:W-:-:S04]  /*1500*/  IMAD.WIDE.U32 R16, R18, 0x8, R16 ;  /* 0x0000000812107825 */ /* 0x000fc800078e0010 */
[----:B-----5:R-:W-:Y:S01]  /*1510*/  @!P6 FMUL.FTZ R9, R5, R12 ;  /* 0x0000000c0509e220 */ /* 0x020fe20000410000 */
[----:B------:R-:W-:Y:S04]  /*1520*/  STG.E.64 desc[UR4][R16.64], R14 ;  /* 0x0000000e10007986 */ /* 0x000fe8000c101b04 */
[----:B------:R-:W-:Y:S04]  /*1530*/  STG.E.64 desc[UR4][R16.64+0x400], R10 ;  /* 0x0004000a10007986 */ /* 0x000fe8000c101b04 */
[----:B------:R-:W-:Y:S01]  /*1540*/  STG.E.64 desc[UR4][R16.64+0xc00], R8 ;  /* 0x000c000810007986 */ /* 0x000fe2000c101b04 */
[----:B---3--:R-:W-:Y:S01]  /*1550*/  @!P3 FMUL.FTZ R3, R7, R22 ;  /* 0x000000160703b220 */ /* 0x008fe20000410000 */
[----:B------:R-:W-:-:S05]  /*1560*/  @!P2 FMUL.FTZ R2, R6, R13 ;  /* 0x0000000d0602a220 */ /* 0x000fca0000410000 */
[----:B------:R-:W-:Y:S01]  /*1570*/  STG.E.64 desc[UR4][R16.64+0x800], R2 ;  /* 0x0008000210007986 */ /* 0x000fe2000c101b04 */
[----:B------:R-:W-:Y:S05]  /*1580*/  EXIT ;  /* 0x000000000000794d */ /* 0x000fea0003800000 */
.L_x_8723:
        /* <DEDUP_REMOVED lines=15> */
.L_x_14229:


//--------------------- .text._ZN2at6native29vectorized_elementwise_kernelILi4EZZZNS0_26logit_backward_kernel_cudaERNS_18TensorIteratorBaseERKN3c106ScalarEENKUlvE_clEvENKUlvE0_clEvEUlffE_St5arrayIPcLm3EEEEviT0_T1_ --------------------------
	.section	.text._ZN2at6native29vectorized_elementwise_kernelILi4EZZZNS0_26logit_backward_kernel_cudaERNS_18TensorIteratorBaseERKN3c106ScalarEENKUlvE_clEvENKUlvE0_clEvEUlffE_St5arrayIPcLm3EEEEviT0_T1_,"ax",@progbits
	.align	128
        .global         _ZN2at6native29vectorized_elementwise_kernelILi4EZZZNS0_26logit_backward_kernel_cudaERNS_18TensorIteratorBaseERKN3c106ScalarEENKUlvE_clEvENKUlvE0_clEvEUlffE_St5arrayIPcLm3EEEEviT0_T1_
        .type           _ZN2at6native29vectorized_elementwise_kernelILi4EZZZNS0_26logit_backward_kernel_cudaERNS_18TensorIteratorBaseERKN3c106ScalarEENKUlvE_clEvENKUlvE0_clEvEUlffE_St5arrayIPcLm3EEEEviT0_T1_,@function
        .size           _ZN2at6native29vectorized_elementwise_kernelILi4EZZZNS0_26logit_backward_kernel_cudaERNS_18TensorIteratorBaseERKN3c106ScalarEENKUlvE_clEvENKUlvE0_clEvEUlffE_St5arrayIPcLm3EEEEviT0_T1_,(.L_x_14230 - _ZN2at6native29vectorized_elementwise_kernelILi4EZZZNS0_26logit_backward_kernel_cudaERNS_18TensorIteratorBaseERKN3c106ScalarEENKUlvE_clEvENKUlvE0_clEvEUlffE_St5arrayIPcLm3EEEEviT0_T1_)
        .other          _ZN2at6native29vectorized_elementwise_kernelILi4EZZZNS0_26logit_backward_kernel_cudaERNS_18TensorIteratorBaseERKN3c106ScalarEENKUlvE_clEvENKUlvE0_clEvEUlffE_St5arrayIPcLm3EEEEviT0_T1_,@"STO_CUDA_ENTRY STV_DEFAULT"
_ZN2at6native29vectorized_elementwise_kernelILi4EZZZNS0_26logit_backward_kernel_cudaERNS_18TensorIteratorBaseERKN3c106ScalarEENKUlvE_clEvENKUlvE0_clEvEUlffE_St5arrayIPcLm3EEEEviT0_T1_:
.text._ZN2at6native29vectorized_elementwise_kernelILi4EZZZNS0_26logit_backward_kernel_cudaERNS_18TensorIteratorBaseERKN3c106ScalarEENKUlvE_clEvENKUlvE0_clEvEUlffE_St5arrayIPcLm3EEEEviT0_T1_:
        /* <DEDUP_REMOVED lines=105> */
.L_x_8726:
[----:B------:R-:W-:Y:S05]  /*0690*/  BSYNC.RECONVERGENT B0 ;  /* 0x0000000000007941 */ /* 0x000fea0003800200 */
.L_x_8725:
        /* <DEDUP_REMOVED lines=14> */
.L_x_8728:
[----:B------:R-:W-:Y:S05]  /*0780*/  BSYNC.RECONVERGENT B0 ;  /* 0x0000000000007941 */ /* 0x000fea0003800200 */
.L_x_8727:
        /* <DEDUP_REMOVED lines=10> */
.L_x_8730:
[----:B------:R-:W-:Y:S05]  /*0830*/  BSYNC.RECONVERGENT B0 ;  /* 0x0000000000007941 */ /* 0x000fea0003800200 */
.L_x_8729:
        /* <DEDUP_REMOVED lines=23> */
.L_x_8732:
[----:B------:R-:W-:Y:S05]  /*09b0*/  BSYNC.RECONVERGENT B0 ;  /* 0x0000000000007941 */ /* 0x000fea0003800200 */
.L_x_8731:
        /* <DEDUP_REMOVED lines=10> */
.L_x_8734:
[----:B------:R-:W-:Y:S05]  /*0a60*/  BSYNC.RECONVERGENT B0 ;  /* 0x0000000000007941 */ /* 0x000fea0003800200 */
.L_x_8733:
        /* <DEDUP_REMOVED lines=10> */
.L_x_8736:
[----:B------:R-:W-:Y:S05]  /*0b10*/  BSYNC.RECONVERGENT B0 ;  /* 0x0000000000007941 */ /* 0x000fea0003800200 */
.L_x_8735:
        /* <DEDUP_REMOVED lines=10> */
.L_x_8738:
[----:B------:R-:W-:Y:S05]  /*0bc0*/  BSYNC.RECONVERGENT B0 ;  /* 0x0000000000007941 */ /* 0x000fea0003800200 */
.L_x_8737:
        /* <DEDUP_REMOVED lines=10> */
.L_x_8740:
[----:B------:R-:W-:Y:S05]  /*0c70*/  BSYNC.RECONVERGENT B0 ;  /* 0x0000000000007941 */ /* 0x000fea0003800200 */
.L_x_8739:
        /* <DEDUP_REMOVED lines=18> */
.L_x_8743:
[----:B------:R-:W-:-:S13]  /*0da0*/  ISETP.GE.U32.AND P0, PT, R3, R2, PT ;  /* 0x000000020300720c */ /* 0x000fda0003f06070 */
[----:B------:R-:W-:Y:S05]  /*0db0*/  @P0 BRA `(.L_x_8745) ;  /* 0x0000000000300947 */ /* 0x000fea0003800000 */
[----:B0-----:R-:W0:Y:S01]  /*0dc0*/  LDC.64 R4, c[0x0][0x388] ;  /* 0x0000e200ff047b82 */ /* 0x001e220000000a00 */
[----:B------:R-:W-:Y:S01]  /*0dd0*/  IMAD.IADD R7, R0, 0x1, R3 ;  /* 0x0000000100077824 */ /* 0x000fe200078e0203 */
[----:B------:R-:W-:-:S03]  /*0de0*/  IADD3 R3, PT, PT, R3, 0x80, RZ ;  /* 0x0000008003037810 */ /* 0x000fc60007ffe0ff */
[----:B0-----:R-:W-:-:S05]  /*0df0*/  IMAD.WIDE.U32 R4, R7, 0x4, R4 ;  /* 0x0000000407047825 */ /* 0x001fca00078e0004 */
[----:B------:R1:W-:Y:S02]  /*0e00*/  STG.E desc[UR4][R4.64], R8 ;  /* 0x0000000804007986 */ /* 0x0003e4000c101904 */
.L_x_8744:
[----:B------:R-:W-:-:S13]  /*0e10*/  ISETP.GE.U32.AND P0, PT, R3, R2, PT ;  /* 0x000000020300720c */ /* 0x000fda0003f06070 */
[----:B------:R-:W-:Y:S05]  /*0e20*/  @P0 BRA `(.L_x_8746) ;  /* 0x0000000000340947 */ /* 0x000fea0003800000 */
[----:B01----:R-:W0:Y:S01]  /*0e30*/  LDC.64 R4, c[0x0][0x388] ;  /* 0x0000e200ff047b82 */ /* 0x003e220000000a00 */
[----:B------:R-:W-:Y:S01]  /*0e40*/  IMAD.IADD R7, R0, 0x1, R3 ;  /* 0x0000000100077824 */ /* 0x000fe200078e0203 */
[----:B------:R-:W-:-:S03]  /*0e50*/  IADD3 R3, PT, PT, R3, 0x80, RZ ;  /* 0x0000008003037810 */ /* 0x000fc60007ffe0ff */
[----:B0-----:R-:W-:-:S05]  /*0e60*/  IMAD.WIDE.U32 R4, R7, 0x4, R4 ;  /* 0x0000000407047825 */ /* 0x001fca00078e0004 */
[----:B------:R1:W-:Y:S02]  /*0e70*/  STG.E desc[UR4][R4.64], R9 ;  /* 0x0000000904007986 */ /* 0x0003e4000c101904 */
.L_x_8745:
        /* <DEDUP_REMOVED lines=8> */
.L_x_8746:
[----:B------:R-:W-:Y:S05]  /*0f00*/  BSYNC.RELIABLE B1 ;  /* 0x0000000000017941 */ /* 0x000fea0003800100 */
.L_x_8742:
[----:B------:R-:W-:-:S13]  /*0f10*/  ISETP.GE.U32.AND P0, PT, R3, R2, PT ;  /* 0x000000020300720c */ /* 0x000fda0003f06070 */
[----:B012---:R-:W0:Y:S01]  /*0f20*/  @!P0 LDC.64 R4, c[0x0][0x388] ;  /* 0x0000e200ff048b82 */ /* 0x007e220000000a00 */
[----:B------:R-:W-:Y:S01]  /*0f30*/  @!P0 IMAD.IADD R7, R0, 0x1, R3 ;  /* 0x0000000100078824 */ /* 0x000fe200078e0203 */
[----:B------:R-:W-:-:S03]  /*0f40*/  @!P0 IADD3 R3, PT, PT, R3, 0x80, RZ ;  /* 0x0000008003038810 */ /* 0x000fc60007ffe0ff */
[----:B0-----:R-:W-:-:S05]  /*0f50*/  @!P0 IMAD.WIDE.U32 R4, R7, 0x4, R4 ;  /* 0x0000000407048825 */ /* 0x001fca00078e0004 */
[----:B------:R2:W-:Y:S02]  /*0f60*/  @!P0 STG.E desc[UR4][R4.64], R12 ;  /* 0x0000000c04008986 */ /* 0x0005e4000c101904 */
.L_x_8747:
[----:B------:R-:W-:Y:S05]  /*0f70*/  BSYNC.RECONVERGENT B0 ;  /* 0x0000000000007941 */ /* 0x000fea0003800200 */
.L_x_8741:
        /* <DEDUP_REMOVED lines=8> */
.L_x_8724:
[----:B------:R-:W0:Y:S01]  /*1000*/  S2R R2, SR_TID.X ;  /* 0x0000000000027919 */ /* 0x000e220000002100 */
[----:B------:R-:W1:Y:S02]  /*1010*/  LDC.64 R4, c[0x0][0x398] ;  /* 0x0000e600ff047b82 */ /* 0x000e640000000a00 */
[----:B-1----:R-:W-:-:S04]  /*1020*/  IMAD.WIDE.U32 R4, R0, 0x4, R4 ;  /* 0x0000000400047825 */ /* 0x002fc800078e0004 */
[----:B0-----:R-:W-:Y:S02]  /*1030*/  IMAD.WIDE.U32 R6, R2, 0x10, R4 ;  /* 0x0000001002067825 */ /* 0x001fe400078e0004 */
[----:B------:R-:W0:Y:S03]  /*1040*/  LDC.64 R4, c[0x0][0x390] ;  /* 0x0000e400ff047b82 */ /* 0x000e260000000a00 */
[----:B------:R-:W2:Y:S04]  /*1050*/  LDG.E.128 R16, desc[UR4][R6.64] ;  /* 0x0000000406107981 */ /* 0x000ea8000c1e1d00 */
[----:B------:R-:W3:Y:S01]  /*1060*/  LDG.E.128 R12, desc[UR4][R6.64+0x800] ;  /* 0x00080004060c7981 */ /* 0x000ee2000c1e1d00 */
[----:B0-----:R-:W-:-:S04]  /*1070*/  IMAD.WIDE.U32 R4, R0, 0x4, R4 ;  /* 0x0000000400047825 */ /* 0x001fc800078e0004 */
[----:B------:R-:W-:-:S05]  /*1080*/  IMAD.WIDE.U32 R4, R2, 0x10, R4 ;  /* 0x0000001002047825 */ /* 0x000fca00078e0004 */
[----:B------:R-:W4:Y:S04]  /*1090*/  LDG.E.128 R8, desc[UR4][R4.64] ;  /* 0x0000000404087981 */ /* 0x000f28000c1e1d00 */
[----:B------:R-:W5:Y:S01]  /*10a0*/  LDG.E.128 R4, desc[UR4][R4.64+0x800] ;  /* 0x0008000404047981 */ /* 0x000f62000c1e1d00 */
[C---:B--2---:R-:W-:Y:S02]  /*10b0*/  FSETP.GEU.FTZ.AND P1, PT, R16.reuse, RZ, PT ;  /* 0x000000ff1000720b */ /* 0x044fe40003f3e000 */
[----:B------:R-:W-:-:S04]  /*10c0*/  FSETP.GT.FTZ.AND P0, PT, R16, 1, PT ;  /* 0x3f8000001000780b */ /* 0x000fc80003f14000 */
[----:B------:R-:W-:-:S13]  /*10d0*/  PLOP3.LUT P0, PT, P1, P0, PT, 0x8f, 0xf8 ;  /* 0x0000000000f8781c */ /* 0x000fda0000f01177 */
[----:B------:R-:W-:-:S04]  /*10e0*/  @!P0 FADD.FTZ R3, -R16, 1 ;  /* 0x3f80000010038421 */ /* 0x000fc80000010100 */
[----:B------:R-:W-:-:S06]  /*10f0*/  @!P0 FMUL.FTZ R3, R16, R3 ;  /* 0x0000000310038220 */ /* 0x000fcc0000410000 */
[----:B------:R-:W4:Y:S01]  /*1100*/  @!P0 MUFU.RCP R3, R3 ;  /* 0x0000000300038308 */ /* 0x000f220000001000 */
[----:B------:R-:W-:Y:S02]  /*1110*/  MOV R16, 0x7fc00000 ;  /* 0x7fc0000000107802 */ /* 0x000fe40000000f00 */
[----:B------:R-:W-:Y:S02]  /*1120*/  FSETP.GEU.FTZ.AND P1, PT, R19, RZ, PT ;  /* 0x000000ff1300720b */ /* 0x000fe40003f3e000 */
[C---:B------:R-:W-:Y:S02]  /*1130*/  FSETP.GEU.FTZ.AND P5, PT, R17.reuse, RZ, PT ;  /* 0x000000ff1100720b */ /* 0x040fe40003fbe000 */
[----:B------:R-:W-:Y:S02]  /*1140*/  FSETP.GT.FTZ.AND P2, PT, R17, 1, PT ;  /* 0x3f8000001100780b */ /* 0x000fe40003f54000 */
[C---:B------:R-:W-:Y:S02]  /*1150*/  FSETP.GEU.FTZ.AND P4, PT, R18.reuse, RZ, PT ;  /* 0x000000ff1200720b */ /* 0x040fe40003f9e000 */
[----:B------:R-:W-:-:S02]  /*1160*/  FSETP.GT.FTZ.AND P6, PT, R18, 1, PT ;  /* 0x3f8000001200780b */ /* 0x000fc40003fd4000 */
[----:B------:R-:W-:Y:S01]  /*1170*/  PLOP3.LUT P5, PT, P5, P2, PT, 0x8f, 0xf8 ;  /* 0x0000000000f8781c */ /* 0x000fe20002fa5177 */
[----:B----4-:R-:W-:Y:S01]  /*1180*/  @!P0 FMUL.FTZ R16, R3, R8 ;  /* 0x0000000803108220 */ /* 0x010fe20000410000 */
[----:B------:R-:W-:Y:S02]  /*1190*/  FSETP.GT.FTZ.AND P0, PT, R19, 1, PT ;  /* 0x3f8000001300780b */ /* 0x000fe40003f14000 */
[----:B------:R-:W-:Y:S02]  /*11a0*/  PLOP3.LUT P4, PT, P4, P6, PT, 0x8f, 0xf8 ;  /* 0x0000000000f8781c */ /* 0x000fe4000278d177 */
[----:B------:R-:W-:Y:S02]  /*11b0*/  PLOP3.LUT P0, PT, P1, P0, PT, 0x8f, 0xf8 ;  /* 0x0000000000f8781c */ /* 0x000fe40000f01177 */
[C---:B---3--:R-:W-:Y:S02]  /*11c0*/  FSETP.GEU.FTZ.AND P3, PT, R12.reuse, RZ, PT ;  /* 0x000000ff0c00720b */ /* 0x048fe40003f7e000 */
[----:B------:R-:W-:-:S02]  /*11d0*/  FSETP.GT.FTZ.AND P1, PT, R12, 1, PT ;  /* 0x3f8000000c00780b */ /* 0x000fc40003f34000 */
[C---:B------:R-:W-:Y:S02]  /*11e0*/  FSETP.GEU.FTZ.AND P2, PT, R13.reuse, RZ, PT ;  /* 0x000000ff0d00720b */ /* 0x040fe40003f5e000 */
[----:B------:R-:W-:Y:S02]  /*11f0*/  FSETP.GT.FTZ.AND P6, PT, R13, 1, PT ;  /* 0x3f8000000d00780b */ /* 0x000fe40003fd4000 */
[----:B------:R-:W-:Y:S02]  /*1200*/  PLOP3.LUT P3, PT, P3, P1, PT, 0x8f, 0xf8 ;  /* 0x0000000000f8781c */ /* 0x000fe40001f63177 */
[----:B------:R-:W-:Y:S02]  /*1210*/  PLOP3.LUT P2, PT, P2, P6, PT, 0x8f, 0xf8 ;  /* 0x0000000000f8781c */ /* 0x000fe4000174d177 */
[C---:B------:R-:W-:Y:S02]  /*1220*/  FSETP.GEU.FTZ.AND P1, PT, R14.reuse, RZ, PT ;  /* 0x000000ff0e00720b */ /* 0x040fe40003f3e000 */
[----:B------:R-:W-:-:S02]  /*1230*/  FSETP.GT.FTZ.AND P6, PT, R14, 1, PT ;  /* 0x3f8000000e00780b */ /* 0x000fc40003fd4000 */
[----:B------:R-:W-:Y:S02]  /*1240*/  P2R R3, PR, RZ, 0x1 ;  /* 0x00000001ff037803 */ /* 0x000fe40000000000 */
[----:B------:R-:W-:Y:S02]  /*1250*/  PLOP3.LUT P1, PT, P1, P6, PT, 0x8f, 0xf8 ;  /* 0x0000000000f8781c */ /* 0x000fe40000f2d177 */
[C---:B------:R-:W-:Y:S02]  /*1260*/  FSETP.GEU.FTZ.AND P6, PT, R15.reuse, RZ, PT ;  /* 0x000000ff0f00720b */ /* 0x040fe40003fde000 */
[----:B------:R-:W-:-:S04]  /*1270*/  FSETP.GT.FTZ.AND P0, PT, R15, 1, PT ;  /* 0x3f8000000f00780b */ /* 0x000fc80003f14000 */
[----:B------:R-:W-:Y:S02]  /*1280*/  PLOP3.LUT P6, PT, P6, P0, PT, 0x8f, 0xf8 ;  /* 0x0000000000f8781c */ /* 0x000fe400037c1177 */
[----:B------:R-:W-:Y:S01]  /*1290*/  ISETP.NE.AND P0, PT, R3, RZ, PT ;  /* 0x000000ff0300720c */ /* 0x000fe20003f05270 */
[----:B------:R-:W-:-:S04]  /*12a0*/  @!P4 FADD.FTZ R3, -R18, 1 ;  /* 0x3f8000001203c421 */ /* 0x000fc80000010100 */
[----:B------:R-:W-:Y:S01]  /*12b0*/  @!P4 FMUL.FTZ R23, R18, R3 ;  /* 0x000000031217c220 */ /* 0x000fe20000410000 */
[----:B------:R-:W-:Y:S01]  /*12c0*/  @!P3 FADD.FTZ R3, -R12, 1 ;  /* 0x3f8000000c03b421 */ /* 0x000fe20000010100 */
[----:B------:R-:W-:-:S03]  /*12d0*/  @!P5 FADD.FTZ R20, -R17, 1 ;  /* 0x3f8000001114d421 */ /* 0x000fc60000010100 */
[----:B------:R-:W-:Y:S01]  /*12e0*/  @!P3 FMUL.FTZ R3, R12, R3 ;  /* 0x000000030c03b220 */ /* 0x000fe20000410000 */
[----:B------:R-:W-:Y:S01]  /*12f0*/  @!P2 FADD.FTZ R12, -R13, 1 ;  /* 0x3f8000000d0ca421 */ /* 0x000fe20000010100 */
[----:B------:R-:W-:Y:S01]  /*1300*/  @!P5 FMUL.FTZ R22, R17, R20 ;  /* 0x000000141116d220 */ /* 0x000fe20000410000 */
[----:B------:R-:W-:Y:S01]  /*1310*/  @!P0 FADD.FTZ R8, -R19, 1 ;  /* 0x3f80000013088421 */ /* 0x000fe20000010100 */
[----:B------:R-:W0:Y:S01]  /*1320*/  LDC.64 R20, c[0x0][0x388] ;  /* 0x0000e200ff147b82 */ /* 0x000e220000000a00 */
[----:B------:R-:W-:Y:S01]  /*1330*/  @!P2 FMUL.FTZ R12, R13, R12 ;  /* 0x0000000c0d0ca220 */ /* 0x000fe20000410000 */
[----:B------:R-:W-:Y:S01]  /*1340*/  @!P1 FADD.FTZ R13, -R14, 1 ;  /* 0x3f8000000e0d9421 */ /* 0x000fe20000010100 */
[----:B------:R-:W-:-:S03]  /*1350*/  @!P0 FMUL.FTZ R8, R19, R8 ;  /* 0x0000000813088220 */ /* 0x000fc60000410000 */
[----:B------:R-:W-:Y:S01]  /*1360*/  @!P1 FMUL.FTZ R13, R14, R13 ;  /* 0x0000000d0e0d9220 */ /* 0x000fe20000410000 */
[----:B------:R-:W-:-:S04]  /*1370*/  @!P6 FADD.FTZ R14, -R15, 1 ;  /* 0x3f8000000f0ee421 */ /* 0x000fc80000010100 */
[----:B------:R-:W-:Y:S01]  /*1380*/  @!P6 FMUL.FTZ R14, R15, R14 ;  /* 0x0000000e0f0ee220 */ /* 0x000fe20000410000 */
[----:B------:R-:W-:Y:S08]  /*1390*/  @!P0 MUFU.RCP R8, R8 ;  /* 0x0000000800088308 */ /* 0x000ff00000001000 */
[----:B------:R-:W1:Y:S08]  /*13a0*/  @!P5 MUFU.RCP R22, R22 ;  /* 0x000000160016d308 */ /* 0x000e700000001000 */
[----:B------:R-:W2:Y:S08]  /*13b0*/  @!P4 MUFU.RCP R23, R23 ;  /* 0x000000170017c308 */ /* 0x000eb00000001000 */
[----:B------:R-:W5:Y:S08]  /*13c0*/  @!P3 MUFU.RCP R3, R3 ;  /* 0x000000030003b308 */ /* 0x000f700000001000 */
[----:B------:R-:W3:Y:S08]  /*13d0*/  @!P2 MUFU.RCP R12, R12 ;  /* 0x0000000c000ca308 */ /* 0x000ef00000001000 */
[----:B------:R-:W4:Y:S08]  /*13e0*/  @!P1 MUFU.RCP R13, R13 ;  /* 0x0000000d000d9308 */ /* 0x000f300000001000 */
[----:B------:R-:W4:Y:S01]  /*13f0*/  @!P6 MUFU.RCP R14, R14 ;  /* 0x0000000e000ee308 */ /* 0x000f220000001000 */
        /* <DEDUP_REMOVED lines=11> */
[----:B-----5:R-:W-:Y:S01]  /*14b0*/  @!P3 FMUL.FTZ R8, R4, R3 ;  /* 0x000000030408b220 */ /* 0x020fe20000410000 */
[----:B------:R-:W-:-:S04]  /*14c0*/  IMAD.WIDE.U32 R20, R2, 0x10, R20 ;  /* 0x0000001002147825 */ /* 0x000fc800078e0014 */
[----:B---3--:R-:W-:Y:S01]  /*14d0*/  @!P2 FMUL.FTZ R9, R5, R12 ;  /* 0x0000000c0509a220 */ /* 0x008fe20000410000 */
[----:B----4-:R-:W-:Y:S01]  /*14e0*/  @!P1 FMUL.FTZ R10, R6, R13 ;  /* 0x0000000d060a9220 */ /* 0x010fe20000410000 */
[----:B------:R-:W-:Y:S01]  /*14f0*/  @!P6 FMUL.FTZ R11, R7, R14 ;  /* 0x0000000e070be220 */ /* 0x000fe20000410000 */
[----:B------:R-:W-:Y:S04]  /*1500*/  STG.E.128 desc[UR4][R20.64], R16 ;  /* 0x0000001014007986 */ /* 0x000fe8000c101d04 */
[----:B------:R-:W-:Y:S01]  /*1510*/  STG.E.128 desc[UR4][R20.64+0x800], R8 ;  /* 0x0008000814007986 */ /* 0x000fe2000c101d04 */
[----:B------:R-:W-:Y:S05]  /*1520*/  EXIT ;  /* 0x000000000000794d */ /* 0x000fea0003800000 */
.L_x_8748:
        /* <DEDUP_REMOVED lines=13> */
.L_x_14230:


//--------------------- .text._ZN2at6native29vectorized_elementwise_kernelILi8EZZZNS0_26logit_backward_kernel_cudaERNS_18TensorIteratorBaseERKN3c106ScalarEENKUlvE_clEvENKUlvE0_clEvEUlffE_St5arrayIPcLm3EEEEviT0_T1_ --------------------------
	.section	.text._ZN2at6native29vectorized_elementwise_kernelILi8EZZZNS0_26logit_backward_kernel_cudaERNS_18TensorIteratorBaseERKN3c106ScalarEENKUlvE_clEvENKUlvE0_clEvEUlffE_St5arrayIPcLm3EEEEviT0_T1_,"ax",@progbits
	.align	128
        .global         _ZN2at6native29vectorized_elementwise_kernelILi8EZZZNS0_26logit_backward_kernel_cudaERNS_18TensorIteratorBaseERKN3c106ScalarEENKUlvE_clEvENKUlvE0_clEvEUlffE_St5arrayIPcLm3EEEEviT0_T1_
        .type           _ZN2at6native29vectorized_elementwise_kernelILi8EZZZNS0_26logit_backward_kernel_cudaERNS_18TensorIteratorBaseERKN3c106ScalarEENKUlvE_clEvENKUlvE0_clEvEUlffE_St5arrayIPcLm3EEEEviT0_T1_,@function
        .size           _ZN2at6native29vectorized_elementwise_kernelILi8EZZZNS0_26logit_backward_kernel_cudaERNS_18TensorIteratorBaseERKN3c106ScalarEENKUlvE_clEvENKUlvE0_clEvEUlffE_St5arrayIPcLm3EEEEviT0_T1_,(.L_x_14231 - _ZN2at6native29vectorized_elementwise_kernelILi8EZZZNS0_26logit_backward_kernel_cudaERNS_18TensorIteratorBaseERKN3c106ScalarEENKUlvE_clEvENKUlvE0_clEvEUlffE_St5arrayIPcLm3EEEEviT0_T1_)
        .other          _ZN2at6native29vectorized_elementwise_kernelILi8EZZZNS0_26logit_backward_kernel_cudaERNS_18TensorIteratorBaseERKN3c106ScalarEENKUlvE_clEvENKUlvE0_clEvEUlffE_St5arrayIPcLm3EEEEviT0_T1_,@"STO_CUDA_ENTRY STV_DEFAULT"
_ZN2at6native29vectorized_elementwise_kernelILi8EZZZNS0_26logit_backward_kernel_cudaERNS_18TensorIteratorBaseERKN3c106ScalarEENKUlvE_clEvENKUlvE0_clEvEUlffE_St5arrayIPcLm3EEEEviT0_T1_:
.text._ZN2at6native29vectorized_elementwise_kernelILi8EZZZNS0_26logit_backward_kernel_cudaERNS_18TensorIteratorBaseERKN3c106ScalarEENKUlvE_clEvENKUlvE0_clEvEUlffE_St5arrayIPcLm3EEEEviT0_T1_:
[----:B------:R-:W-:Y:S01]  /*0000*/  LDC R1, c[0x0][0x37c] ;  /* 0x0000df00ff017b82 */ /* 0x000fe20000000800 */
[----:B------:R-:W-:Y:S05]  /*0010*/  EXIT ;  /* 0x000000000000794d */ /* 0x000fea0003800000 */
.L_x_8749:
        /* <DEDUP_REMOVED lines=14> */
.L_x_14231:


//--------------------- .text._ZN2at6native18elementwise_kernelILi128ELi4EZNS0_15gpu_kernel_implIZZZNS0_26logit_backward_kernel_cudaERNS_18TensorIteratorBaseERKN3c106ScalarEENKUlvE_clEvENKUlvE_clEvEUlddE0_EEvS4_RKT_EUliE_EEviT1_ --------------------------
	.section	.text._ZN2at6native18elementwise_kernelILi128ELi4EZNS0_15gpu_kernel_implIZZZNS0_26logit_backward_kernel_cudaERNS_18TensorIteratorBaseERKN3c106ScalarEENKUlvE_clEvENKUlvE_clEvEUlddE0_EEvS4_RKT_EUliE_EEviT1_,"ax",@progbits
	.align	128
        .global         _ZN2at6native18elementwise_kernelILi128ELi4EZNS0_15gpu_kernel_implIZZZNS0_26logit_backward_kernel_cudaERNS_18TensorIteratorBaseERKN3c106ScalarEENKUlvE_clEvENKUlvE_clEvEUlddE0_EEvS4_RKT_EUliE_EEviT1_
        .type           _ZN2at6native18elementwise_kernelILi128ELi4EZNS0_15gpu_kernel_implIZZZNS0_26logit_backward_kernel_cudaERNS_18TensorIteratorBaseERKN3c106ScalarEENKUlvE_clEvENKUlvE_clEvEUlddE0_EEvS4_RKT_EUliE_EEviT1_,@function
        .size           _ZN2at6native18elementwise_kernelILi128ELi4EZNS0_15gpu_kernel_implIZZZNS0_26logit_backward_kernel_cudaERNS_18TensorIteratorBaseERKN3c106ScalarEENKUlvE_clEvENKUlvE_clEvEUlddE0_EEvS4_RKT_EUliE_EEviT1_,(.L_x_14150 - _ZN2at6native18elementwise_kernelILi128ELi4EZNS0_15gpu_kernel_implIZZZNS0_26logit_backward_kernel_cudaERNS_18TensorIteratorBaseERKN3c106ScalarEENKUlvE_clEvENKUlvE_clEvEUlddE0_EEvS4_RKT_EUliE_EEviT1_)
        .other          _ZN2at6native18elementwise_kernelILi128ELi4EZNS0_15gpu_kernel_implIZZZNS0_26logit_backward_kernel_cudaERNS_18TensorIteratorBaseERKN3c106ScalarEENKUlvE_clEvENKUlvE_clEvEUlddE0_EEvS4_RKT_EUliE_EEviT1_,@"STO_CUDA_ENTRY STV_DEFAULT"
_ZN2at6native18elementwise_kernelILi128ELi4EZNS0_15gpu_kernel_implIZZZNS0_26logit_backward_kernel_cudaERNS_18TensorIteratorBaseERKN3c106ScalarEENKUlvE_clEvENKUlvE_clEvEUlddE0_EEvS4_RKT_EUliE_EEviT1_:
.text._ZN2at6native18elementwise_kernelILi128ELi4EZNS0_15gpu_kernel_implIZZZNS0_26logit_backward_kernel_cudaERNS_18TensorIteratorBaseERKN3c106ScalarEENKUlvE_clEvENKUlvE_clEvEUlddE0_EEvS4_RKT_EUliE_EEviT1_:
        /* <DEDUP_REMOVED lines=372> */
.L_x_8752:
        /* <DEDUP_REMOVED lines=18> */
.L_x_8757:
[----:B------:R-:W2:Y:S02]  /*1860*/  LDG.E.U8 R2, desc[UR36][R2.64] ;  /* 0x0000002402027981 */ /* 0x000ea4000c1e1100 */
[----:B--2---:R4:W0:Y:S02]  /*1870*/  I2F.F64.U16 R16, R2 ;  /* 0x0000000200107312 */ /* 0x0048240000101800 */
[----:B0---4-:R-:W-:Y:S05]  /*1880*/  BRA `(.L_x_8759) ;  /* 0x0000000c00607947 */ /* 0x011fea0003800000 */
.L_x_8756:
        /* <DEDUP_REMOVED lines=9> */
.L_x_8761:
[----:B------:R-:W2:Y:S02]  /*1920*/  LDG.E R2, desc[UR36][R2.64] ;  /* 0x0000002402027981 */ /* 0x000ea4000c1e1900 */
[----:B--2---:R4:W0:Y:S02]  /*1930*/  I2F.F64 R16, R2 ;  /* 0x0000000200107312 */ /* 0x0048240000201c00 */
[----:B0---4-:R-:W-:Y:S05]  /*1940*/  BRA `(.L_x_8759) ;  /* 0x0000000c00307947 */ /* 0x011fea0003800000 */
.L_x_8760:
[----:B------:R-:W2:Y:S02]  /*1950*/  LDG.E.U16 R2, desc[UR36][R2.64] ;  /* 0x0000002402027981 */ /* 0x000ea4000c1e1500 */
[----:B--2---:R4:W0:Y:S02]  /*1960*/  I2F.F64.S16 R16, R2 ;  /* 0x0000000200107312 */ /* 0x0048240000101c00 */
[----:B0---4-:R-:W-:Y:S05]  /*1970*/  BRA `(.L_x_8759) ;  /* 0x0000000c00247947 */ /* 0x011fea0003800000 */
.L_x_8755:
        /* <DEDUP_REMOVED lines=10> */
.L_x_8763:
[----:B------:R-:W2:Y:S02]  /*1a20*/  LDG.E.U16 R0, desc[UR36][R2.64] ;  /* 0x0000002402007981 */ /* 0x000ea4000c1e1500 */
[----:B--2---:R-:W-:-:S05]  /*1a30*/  HADD2.F32 R0, -RZ, R0.H0_H0 ;  /* 0x20000000ff007230 */ /* 0x004fca0000004100 */
[----:B------:R-:W-:-:S04]  /*1a40*/  FMUL.FTZ R0, R0, 1 ;  /* 0x3f80000000007820 */ /* 0x000fc80000410000 */
[----:B------:R3:W4:Y:S02]  /*1a50*/  F2F.F64.F32 R16, R0 ;  /* 0x0000000000107310 */ /* 0x0007240000201800 */
[----:B---34-:R-:W-:Y:S05]  /*1a60*/  BRA `(.L_x_8759) ;  /* 0x0000000800e87947 */ /* 0x018fea0003800000 */
.L_x_8762:
        /* <DEDUP_REMOVED lines=10> */
.L_x_8765:
[----:B------:R-:W2:Y:S02]  /*1b10*/  LDG.E.U16 R2, desc[UR36][R2.64] ;  /* 0x0000002402027981 */ /* 0x000ea4000c1e1500 */
[----:B--2---:R-:W-:-:S05]  /*1b20*/  HADD2.F32 R0, -RZ, R2.H0_H0 ;  /* 0x20000002ff007230 */ /* 0x004fca0000004100 */
[----:B------:R-:W-:-:S04]  /*1b30*/  FMUL.FTZ R0, R0, 1 ;  /* 0x3f80000000007820 */ /* 0x000fc80000410000 */
[----:B------:R4:W0:Y:S02]  /*1b40*/  F2F.F64.F32 R16, R0 ;  /* 0x0000000000107310 */ /* 0x0008240000201800 */
[----:B0---4-:R-:W-:Y:S05]  /*1b50*/  BRA `(.L_x_8759) ;  /* 0x0000000800ac7947 */ /* 0x011fea0003800000 */
.L_x_8764:
[----:B------:R3:W5:Y:S01]  /*1b60*/  LDG.E.64 R16, desc[UR36][R2.64] ;  /* 0x0000002402107981 */ /* 0x000762000c1e1b00 */
[----:B------:R-:W-:Y:S05]  /*1b70*/  BRA `(.L_x_8759) ;  /* 0x0000000800a47947 */ /* 0x000fea0003800000 */
.L_x_8754:
        /* <DEDUP_REMOVED lines=13> */
.L_x_8768:
[----:B------:R2:W5:Y:S01]  /*1c50*/  LDG.E.64 R16, desc[UR36][R2.64] ;  /* 0x0000002402107981 */ /* 0x000562000c1e1b00 */
[----:B------:R-:W-:Y:S05]  /*1c60*/  BRA `(.L_x_8759) ;  /* 0x0000000800687947 */ /* 0x000fea0003800000 */
.L_x_8767:
        /* <DEDUP_REMOVED lines=27> */
.L_x_8770:
        /* <DEDUP_REMOVED lines=14> */
.L_x_8769:
[----:B------:R-:W2:Y:S02]  /*1f00*/  LDG.E.U16 R0, desc[UR36][R2.64] ;  /* 0x0000002402007981 */ /* 0x000ea4000c1e1500 */
[----:B--2---:R-:W-:-:S04]  /*1f10*/  IMAD.U32 R0, R0, 0x10000, RZ ;  /* 0x0001000000007824 */ /* 0x004fc800078e00ff */
[----:B------:R-:W-:-:S04]  /*1f20*/  FMUL.FTZ R0, R0, 1 ;  /* 0x3f80000000007820 */ /* 0x000fc80000410000 */
[----:B------:R2:W3:Y:S02]  /*1f30*/  F2F.F64.F32 R16, R0 ;  /* 0x0000000000107310 */ /* 0x0004e40000201800 */
[----:B--23--:R-:W-:Y:S05]  /*1f40*/  BRA `(.L_x_8759) ;  /* 0x0000000400b07947 */ /* 0x00cfea0003800000 */
.L_x_8766:
        /* <DEDUP_REMOVED lines=11> */
.L_x_8773:
        /* <DEDUP_REMOVED lines=21> */
.L_x_8775:
[----:B------:R-:W-:Y:S05]  /*2150*/  BSYNC.RECONVERGENT B0 ;  /* 0x0000000000007941 */ /* 0x000fea0003800200 */
.L_x_8774:
[----:B------:R-:W-:Y:S01]  /*2160*/  IMAD.SHL.U32 R0, R0, 0x100000, RZ ;  /* 0x0010000000007824 */ /* 0x000fe200078e00ff */
[----:B------:R-:W-:-:S04]  /*2170*/  LEA R2, R2, 0x3b800000, 0x17 ;  /* 0x3b80000002027811 */ /* 0x000fc800078eb8ff */
[----:B------:R-:W-:-:S05]  /*2180*/  LOP3.LUT R0, R2, R0, R7, 0xfe, !PT ;  /* 0x0000000002007212 */ /* 0x000fca00078efe07 */
[----:B------:R-:W-:-:S04]  /*2190*/  FMUL.FTZ R0, R0, 1 ;  /* 0x3f80000000007820 */ /* 0x000fc80000410000 */
[----:B------:R2:W3:Y:S02]  /*21a0*/  F2F.F64.F32 R16, R0 ;  /* 0x0000000000107310 */ /* 0x0004e40000201800 */
[----:B--23--:R-:W-:Y:S05]  /*21b0*/  BRA `(.L_x_8759) ;  /* 0x0000000400147947 */ /* 0x00cfea0003800000 */
.L_x_8772:
        /* <DEDUP_REMOVED lines=21> */
.L_x_8777:
[----:B------:R-:W-:Y:S05]  /*2310*/  BSYNC.RECONVERGENT B0 ;  /* 0x0000000000007941 */ /* 0x000fea0003800200 */
.L_x_8776:
[----:B------:R-:W-:Y:S02]  /*2320*/  SHF.L.U32 R0, R0, 0x15, RZ ;  /* 0x0000001500007819 */ /* 0x000fe400000006ff */
[----:B------:R-:W-:-:S04]  /*2330*/  LEA R2, R2, 0x37800000, 0x17 ;  /* 0x3780000002027811 */ /* 0x000fc800078eb8ff */
[----:B------:R-:W-:-:S05]  /*2340*/  LOP3.LUT R0, R2, R0, R7, 0xfe, !PT ;  /* 0x0000000002007212 */ /* 0x000fca00078efe07 */
[----:B------:R-:W-:-:S04]  /*2350*/  FMUL.FTZ R0, R0, 1 ;  /* 0x3f80000000007820 */ /* 0x000fc80000410000 */
[----:B------:R2:W3:Y:S02]  /*2360*/  F2F.F64.F32 R16, R0 ;  /* 0x0000000000107310 */ /* 0x0004e40000201800 */
[----:B--23--:R-:W-:Y:S05]  /*2370*/  BRA `(.L_x_8759) ;  /* 0x0000000000a47947 */ /* 0x00cfea0003800000 */
.L_x_8771:
[----:B------:R-:W-:-:S09]  /*2380*/  UISETP.NE.AND UP0, UPT, UR4, 0x1c, UPT ;  /* 0x0000001c0400788c */ /* 0x000fd2000bf05270 */
[----:B------:R-:W-:Y:S05]  /*2390*/  BRA.U !UP0, `(.L_x_8778) ;  /* 0x0000000108947547 */ /* 0x000fea000b800000 */
[----:B------:R-:W-:-:S09]  /*23a0*/  UISETP.NE.AND UP0, UPT, UR4, 0x1d, UPT ;  /* 0x0000001d0400788c */ /* 0x000fd2000bf05270 */
[----:B------:R-:W-:Y:S05]  /*23b0*/  BRA.U !UP0, `(.L_x_8779) ;  /* 0x0000000108807547 */ /* 0x000fea000b800000 */
[----:B------:R-:W-:-:S09]  /*23c0*/  UISETP.NE.AND UP0, UPT, UR4, 0x2c, UPT ;  /* 0x0000002c0400788c */ /* 0x000fd2000bf05270 */
[----:B------:R-:W-:Y:S05]  /*23d0*/  BRA.U !UP0, `(.L_x_8780) ;  /* 0x0000000108487547 */ /* 0x000fea000b800000 */
.L_x_8758:
        /* <DEDUP_REMOVED lines=16> */
.L_x_8781:
[----:B------:R-:W-:Y:S01]  /*24e0*/  CS2R R16, SRZ ;  /* 0x0000000000107805 */ /* 0x000fe2000001ff00 */
[----:B------:R-:W-:Y:S06]  /*24f0*/  BRA `(.L_x_8759) ;  /* 0x0000000000447947 */ /* 0x000fec0003800000 */
.L_x_8780:
        /* <DEDUP_REMOVED lines=12> */
.L_x_8779:
[----:B------:R-:W2:Y:S02]  /*25c0*/  LDG.E.64 R16, desc[UR36][R2.64] ;  /* 0x0000002402107981 */ /* 0x000ea4000c1e1b00 */
[----:B--2---:R-:W2:Y:S02]  /*25d0*/  I2F.F64.U64 R16, R16 ;  /* 0x0000001000107312 */ /* 0x004ea40000301800 */
[----:B--2---:R-:W-:Y:S05]  /*25e0*/  BRA `(.L_x_8759) ;  /* 0x0000000000087947 */ /* 0x004fea0003800000 */
.L_x_8778:
[----:B------:R-:W2:Y:S02]  /*25f0*/  LDG.E R2, desc[UR36][R2.64] ;  /* 0x0000002402027981 */ /* 0x000ea4000c1e1900 */
[----:B--2---:R0:W1:Y:S02]  /*2600*/  I2F.F64.U32 R16, R2 ;  /* 0x0000000200107312 */ /* 0x0040640000201800 */
.L_x_8759:
[----:B------:R-:W-:Y:S05]  /*2610*/  BSYNC.RECONVERGENT B7 ;  /* 0x0000000000077941 */ /* 0x000fea0003800200 */
.L_x_8753:
        /* <DEDUP_REMOVED lines=16> */
[----:B----4-:R-:W4:Y:S02]  /*2720*/  I2F.F64.S16 R6, R6 ;  /* 0x0000000600067312 */ /* 0x010f240000101c00 */
[----:B----4-:R-:W-:Y:S05]  /*2730*/  BRA `(.L_x_8788) ;  /* 0x0000000c006c7947 */ /* 0x010fea0003800000 */
.L_x_8786:
[----:B------:R-:W4:Y:S02]  /*2740*/  LDG.E.U8 R6, desc[UR36][R22.64] ;  /* 0x0000002416067981 */ /* 0x000f24000c1e1100 */
[----:B----4-:R-:W4:Y:S02]  /*2750*/  I2F.F64.U16 R6, R6 ;  /* 0x0000000600067312 */ /* 0x010f240000101800 */
[----:B----4-:R-:W-:Y:S05]  /*2760*/  BRA `(.L_x_8788) ;  /* 0x0000000c00607947 */ /* 0x010fea0003800000 */
.L_x_8785:
[----:B------:R-:W-:-:S09]  /*2770*/  UISETP.NE.AND UP0, UPT, UR4, 0x2, UPT ;  /* 0x000000020400788c */ /* 0x000fd2000bf05270 */
[----:B------:R-:W-:Y:S05]  /*2780*/  BRA.U !UP0, `(.L_x_8789) ;  /* 0x0000000108287547 */ /* 0x000fea000b800000 */
[----:B------:R-:W-:-:S09]  /*2790*/  UISETP.NE.AND UP0, UPT, UR4, 0x3, UPT ;  /* 0x000000030400788c */ /* 0x000fd2000bf05270 */
[----:B------:R-:W-:Y:S05]  /*27a0*/  BRA.U !UP0, `(.L_x_8790) ;  /* 0x0000000108147547 */ /* 0x000fea000b800000 */
[----:B------:R-:W-:-:S09]  /*27b0*/  UISETP.NE.AND UP0, UPT, UR4, 0x4, UPT ;  /* 0x000000040400788c */ /* 0x000fd2000bf05270 */
[----:B------:R-:W-:Y:S05]  /*27c0*/  BRA.U UP0, `(.L_x_8787) ;  /* 0x0000000900bc7547 */ /* 0x000fea000b800000 */
[----:B------:R-:W4:Y:S02]  /*27d0*/  LDG.E.64 R6, desc[UR36][R22.64] ;  /* 0x0000002416067981 */ /* 0x000f24000c1e1b00 */
[----:B----4-:R-:W4:Y:S02]  /*27e0*/  I2F.F64.S64 R6, R6 ;  /* 0x0000000600067312 */ /* 0x010f240000301c00 */
[----:B----4-:R-:W-:Y:S05]  /*27f0*/  BRA `(.L_x_8788) ;  /* 0x0000000c003c7947 */ /* 0x010fea0003800000 */
.L_x_8790:
[----:B------:R-:W4:Y:S02]  /*2800*/  LDG.E R6, desc[UR36][R22.64] ;  /* 0x0000002416067981 */ /* 0x000f24000c1e1900 */
[----:B----4-:R-:W4:Y:S02]  /*2810*/  I2F.F64 R6, R6 ;  /* 0x0000000600067312 */ /* 0x010f240000201c00 */
[----:B----4-:R-:W-:Y:S05]  /*2820*/  BRA `(.L_x_8788) ;  /* 0x0000000c00307947 */ /* 0x010fea0003800000 */
.L_x_8789:
[----:B------:R-:W4:Y:S02]  /*2830*/  LDG.E.U16 R6, desc[UR36][R22.64] ;  /* 0x0000002416067981 */ /* 0x000f24000c1e1500 */
[----:B----4-:R-:W4:Y:S02]  /*2840*/  I2F.F64.S16 R6, R6 ;  /* 0x0000000600067312 */ /* 0x010f240000101c00 */
[----:B----4-:R-:W-:Y:S05]  /*2850*/  BRA `(.L_x_8788) ;  /* 0x0000000c00247947 */ /* 0x010fea0003800000 */
.L_x_8784:
        /* <DEDUP_REMOVED lines=10> */
.L_x_8792:
[----:B------:R-:W4:Y:S02]  /*2900*/  LDG.E.U16 R0, desc[UR36][R22.64] ;  /* 0x0000002416007981 */ /* 0x000f24000c1e1500 */
[----:B----4-:R-:W-:-:S05]  /*2910*/  HADD2.F32 R0, -RZ, R0.H0_H0 ;  /* 0x20000000ff007230 */ /* 0x010fca0000004100 */
[----:B------:R-:W-:-:S04]  /*2920*/  FMUL.FTZ R0, R0, 1 ;  /* 0x3f80000000007820 */ /* 0x000fc80000410000 */
[----:B------:R4:W0:Y:S02]  /*2930*/  F2F.F64.F32 R6, R0 ;  /* 0x0000000000067310 */ /* 0x0008240000201800 */
[----:B0---4-:R-:W-:Y:S05]  /*2940*/  BRA `(.L_x_8788) ;  /* 0x0000000800e87947 */ /* 0x011fea0003800000 */
.L_x_8791:
        /* <DEDUP_REMOVED lines=10> */
.L_x_8794:
[----:B------:R-:W4:Y:S02]  /*29f0*/  LDG.E.U16 R22, desc[UR36][R22.64] ;  /* 0x0000002416167981 */ /* 0x000f24000c1e1500 */
[----:B----4-:R-:W-:-:S05]  /*2a00*/  HADD2.F32 R0, -RZ, R22.H0_H0 ;  /* 0x20000016ff007230 */ /* 0x010fca0000004100 */
[----:B------:R-:W-:-:S04]  /*2a10*/  FMUL.FTZ R0, R0, 1 ;  /* 0x3f80000000007820 */ /* 0x000fc80000410000 */
[----:B------:R4:W0:Y:S02]  /*2a20*/  F2F.F64.F32 R6, R0 ;  /* 0x0000000000067310 */ /* 0x0008240000201800 */
[----:B0---4-:R-:W-:Y:S05]  /*2a30*/  BRA `(.L_x_8788) ;  /* 0x0000000800ac7947 */ /* 0x011fea0003800000 */
.L_x_8793:
[----:B------:R4:W5:Y:S01]  /*2a40*/  LDG.E.64 R6, desc[UR36][R22.64] ;  /* 0x0000002416067981 */ /* 0x000962000c1e1b00 */
[----:B------:R-:W-:Y:S05]  /*2a50*/  BRA `(.L_x_8788) ;  /* 0x0000000800a47947 */ /* 0x000fea0003800000 */
.L_x_8783:
        /* <DEDUP_REMOVED lines=13> */
.L_x_8797:
[----:B------:R4:W5:Y:S01]  /*2b30*/  LDG.E.64 R6, desc[UR36][R22.64] ;  /* 0x0000002416067981 */ /* 0x000962000c1e1b00 */
[----:B------:R-:W-:Y:S05]  /*2b40*/  BRA `(.L_x_8788) ;  /* 0x0000000800687947 */ /* 0x000fea0003800000 */
.L_x_8796:
        /* <DEDUP_REMOVED lines=26> */
[----:B0-2---:R-:W-:Y:S05]  /*2cf0*/  BRA `(.L_x_8788) ;  /* 0x0000000400fc7947 */ /* 0x005fea0003800000 */
.L_x_8799:
        /* <DEDUP_REMOVED lines=12> */
[----:B------:R0:W2:Y:S02]  /*2dc0*/  F2F.F64.F32 R6, R0 ;  /* 0x0000000000067310 */ /* 0x0000a40000201800 */
[----:B0-2---:R-:W-:Y:S05]  /*2dd0*/  BRA `(.L_x_8788) ;  /* 0x0000000400c47947 */ /* 0x005fea0003800000 */
.L_x_8798:
[----:B------:R-:W4:Y:S02]  /*2de0*/  LDG.E.U16 R0, desc[UR36][R22.64] ;  /* 0x0000002416007981 */ /* 0x000f24000c1e1500 */
[----:B----4-:R-:W-:-:S04]  /*2df0*/  IMAD.U32 R0, R0, 0x10000, RZ ;  /* 0x0001000000007824 */ /* 0x010fc800078e00ff */
[----:B------:R-:W-:-:S04]  /*2e00*/  FMUL.FTZ R0, R0, 1 ;  /* 0x3f80000000007820 */ /* 0x000fc80000410000 */
[----:B------:R4:W0:Y:S02]  /*2e10*/  F2F.F64.F32 R6, R0 ;  /* 0x0000000000067310 */ /* 0x0008240000201800 */
[----:B0---4-:R-:W-:Y:S05]  /*2e20*/  BRA `(.L_x_8788) ;  /* 0x0000000400b07947 */ /* 0x011fea0003800000 */
.L_x_8795:
        /* <DEDUP_REMOVED lines=9> */
[----:B----4-:R-:W4:Y:S02]  /*2ec0*/  I2F.F64.U16 R6, R6 ;  /* 0x0000000600067312 */ /* 0x010f240000101800 */
[----:B----4-:R-:W-:Y:S05]  /*2ed0*/  BRA `(.L_x_8788) ;  /* 0x0000000400847947 */ /* 0x010fea0003800000 */
.L_x_8802:
[----:B------:R-:W4:Y:S01]  /*2ee0*/  LDG.E.U8 R22, desc[UR36][R22.64] ;  /* 0x0000002416167981 */ /* 0x000f22000c1e1100 */
[----:B------:R-:W-:Y:S02]  /*2ef0*/  CS2R R6, SRZ ;  /* 0x0000000000067805 */ /* 0x000fe4000001ff00 */
        /* <DEDUP_REMOVED lines=8> */
[----:B0-23--:R-:W-:Y:S02]  /*2f80*/  LOP3.LUT P0, R2, R0, 0xf, RZ, 0xc0, !PT ;  /* 0x0000000f00027812 */ /* 0x00dfe4000780c0ff */
        /* <DEDUP_REMOVED lines=10> */
.L_x_8804:
[----:B------:R-:W-:Y:S05]  /*3030*/  BSYNC.RECONVERGENT B0 ;  /* 0x0000000000007941 */ /* 0x000fea0003800200 */
.L_x_8803:
[----:B------:R-:W-:Y:S01]  /*3040*/  IMAD.SHL.U32 R0, R0, 0x100000, RZ ;  /* 0x0010000000007824 */ /* 0x000fe200078e00ff */
[----:B------:R-:W-:-:S04]  /*3050*/  LEA R2, R2, 0x3b800000, 0x17 ;  /* 0x3b80000002027811 */ /* 0x000fc800078eb8ff */
[----:B------:R-:W-:-:S05]  /*3060*/  LOP3.LUT R0, R2, R0, R7, 0xfe, !PT ;  /* 0x0000000002007212 */ /* 0x000fca00078efe07 */
[----:B------:R-:W-:-:S04]  /*3070*/  FMUL.FTZ R0, R0, 1 ;  /* 0x3f80000000007820 */ /* 0x000fc80000410000 */
[----:B------:R0:W2:Y:S02]  /*3080*/  F2F.F64.F32 R6, R0 ;  /* 0x0000000000067310 */ /* 0x0000a40000201800 */
[----:B0-2---:R-:W-:Y:S05]  /*3090*/  BRA `(.L_x_8788) ;  /* 0x0000000400147947 */ /* 0x005fea0003800000 */
.L_x_8801:
[----:B------:R-:W4:Y:S01]  /*30a0*/  LDG.E.U8 R22, desc[UR36][R22.64] ;  /* 0x0000002416167981 */ /* 0x000f22000c1e1100 */
[----:B------:R-:W-:Y:S02]  /*30b0*/  CS2R R6, SRZ ;  /* 0x0000000000067805 */ /* 0x000fe4000001ff00 */
        /* <DEDUP_REMOVED lines=19> */
.L_x_8806:
[----:B------:R-:W-:Y:S05]  /*31f0*/  BSYNC.RECONVERGENT B0 ;  /* 0x0000000000007941 */ /* 0x000fea0003800200 */
.L_x_8805:
[----:B------:R-:W-:Y:S02]  /*3200*/  SHF.L.U32 R0, R0, 0x15, RZ ;  /* 0x0000001500007819 */ /* 0x000fe400000006ff */
[----:B------:R-:W-:-:S04]  /*3210*/  LEA R2, R2, 0x37800000, 0x17 ;  /* 0x3780000002027811 */ /* 0x000fc800078eb8ff */
[----:B------:R-:W-:-:S05]  /*3220*/  LOP3.LUT R0, R2, R0, R7, 0xfe, !PT ;  /* 0x0000000002007212 */ /* 0x000fca00078efe07 */
[----:B------:R-:W-:-:S04]  /*3230*/  FMUL.FTZ R0, R0, 1 ;  /* 0x3f80000000007820 */ /* 0x000fc80000410000 */
[----:B------:R0:W2:Y:S02]  /*3240*/  F2F.F64.F32 R6, R0 ;  /* 0x0000000000067310 */ /* 0x0000a40000201800 */
[----:B0-2---:R-:W-:Y:S05]  /*3250*/  BRA `(.L_x_8788) ;  /* 0x0000000000a47947 */ /* 0x005fea0003800000 */
.L_x_8800:
[----:B------:R-:W-:-:S09]  /*3260*/  UISETP.NE.AND UP0, UPT, UR4, 0x1c, UPT ;  /* 0x0000001c0400788c */ /* 0x000fd2000bf05270 */
[----:B------:R-:W-:Y:S05]  /*3270*/  BRA.U !UP0, `(.L_x_8807) ;  /* 0x0000000108947547 */ /* 0x000fea000b800000 */
[----:B------:R-:W-:-:S09]  /*3280*/  UISETP.NE.AND UP0, UPT, UR4, 0x1d, UPT ;  /* 0x0000001d0400788c */ /* 0x000fd2000bf05270 */
[----:B------:R-:W-:Y:S05]  /*3290*/  BRA.U !UP0, `(.L_x_8808) ;  /* 0x0000000108807547 */ /* 0x000fea000b800000 */
[----:B------:R-:W-:-:S09]  /*32a0*/  UISETP.NE.AND UP0, UPT, UR4, 0x2c, UPT ;  /* 0x0000002c0400788c */ /* 0x000fd2000bf05270 */
[----:B------:R-:W-:Y:S05]  /*32b0*/  BRA.U !UP0, `(.L_x_8809) ;  /* 0x0000000108487547 */ /* 0x000fea000b800000 */
.L_x_8787:
        /* <DEDUP_REMOVED lines=16> */
.L_x_8810:
[----:B------:R-:W-:Y:S01]  /*33c0*/  CS2R R6, SRZ ;  /* 0x0000000000067805 */ /* 0x000fe2000001ff00 */
[----:B------:R-:W-:Y:S06]  /*33d0*/  BRA `(.L_x_8788) ;  /* 0x0000000000447947 */ /* 0x000fec0003800000 */
.L_x_8809:
[----:B------:R-:W4:Y:S01]  /*33e0*/  LDG.E.U8 R0, desc[UR36][R22.64] ;  /* 0x0000002416007981 */ /* 0x000f22000c1e1100 */
[----:B------:R-:W-:Y:S02]  /*33f0*/  IMAD.MOV.U32 R6, RZ, RZ, 0x0 ;  /* 0x00000000ff067424 */ /* 0x000fe400078e00ff */
        /* <DEDUP_REMOVED lines=8> */
[----:B------:R4:W0:Y:S02]  /*3480*/  @P0 F2F.F64.F32 R6, R0 ;  /* 0x0000000000060310 */ /* 0x0008240000201800 */
[----:B0---4-:R-:W-:Y:S05]  /*3490*/  BRA `(.L_x_8788) ;  /* 0x0000000000147947 */ /* 0x011fea0003800000 */
.L_x_8808:
[----:B------:R-:W4:Y:S02]  /*34a0*/  LDG.E.64 R6, desc[UR36][R22.64] ;  /* 0x0000002416067981 */ /* 0x000f24000c1e1b00 */
[----:B----4-:R-:W4:Y:S02]  /*34b0*/  I2F.F64.U64 R6, R6 ;  /* 0x0000000600067312 */ /* 0x010f240000301800 */
[----:B----4-:R-:W-:Y:S05]  /*34c0*/  BRA `(.L_x_8788) ;  /* 0x0000000000087947 */ /* 0x010fea0003800000 */
.L_x_8807:
[----:B------:R-:W4:Y:S02]  /*34d0*/  LDG.E R6, desc[UR36][R22.64] ;  /* 0x0000002416067981 */ /* 0x000f24000c1e1900 */
[----:B----4-:R-:W4:Y:S02]  /*34e0*/  I2F.F64.U32 R6, R6 ;  /* 0x0000000600067312 */ /* 0x010f240000201800 */
.L_x_8788:
[----:B------:R-:W-:Y:S05]  /*34f0*/  BSYNC.RECONVERGENT B7 ;  /* 0x0000000000077941 */ /* 0x000fea0003800200 */
.L_x_8782:
[----:B------:R-:W4:Y:S01]  /*3500*/  LDCU.128 UR4, c[0x0][0x600] ;  /* 0x0000c000ff0477ac */ /* 0x000f220008000c00 */
[----:B------:R-:W-:Y:S01]  /*3510*/  BSSY.RECONVERGENT B0, `(.L_x_8811) ;  /* 0x0000047000007945 */ /* 0x000fe20003800200 */
[----:B------:R-:W-:Y:S01]  /*3520*/  CS2R R4, SRZ ;  /* 0x0000000000047805 */ /* 0x000fe2000001ff00 */
[----:B----45:R-:W4:-:S15]  /*3530*/  DSETP.GT.AND P0, PT, R6, UR6, PT ;  /* 0x0000000606007e2a */ /* 0x030f1e000bf04000 */
[----:B------:R-:W-:-:S15]  /*3540*/  NOP ;  /* 0x0000000000007918 */ /* 0x000fde0000000000 */
[----:B------:R-:W-:-:S15]  /*3550*/  NOP ;  /* 0x0000000000007918 */ /* 0x000fde0000000000 */
[----:B------:R-:W-:-:S15]  /*3560*/  NOP ;  /* 0x0000000000007918 */ /* 0x000fde0000000000 */
[----:B------:R-:W-:-:S04]  /*3570*/  NOP ;  /* 0x0000000000007918 */ /* 0x000fc80000000000 */
[----:B----4-:R-:W4:Y:S02]  /*3580*/  DSETP.LT.OR P0, PT, R6, UR4, P0 ;  /* 0x0000000406007e2a */ /* 0x010f240008701400 */
[----:B----4-:R-:W-:Y:S05]  /*3590*/  @P0 BRA `(.L_x_8812) ;  /* 0x0000000000f80947 */ /* 0x010fea0003800000 */
[----:B0-23--:R-:W0:Y:S01]  /*35a0*/  DADD R2, -R6, 1 ;  /* 0x3ff0000006027429 */ /* 0x00de220000000100 */
[----:B-1----:R-:W-:Y:S01]  /*35b0*/  FSETP.GEU.AND P1, PT, |R17|, 6.5827683646048100446e-37, PT ;  /* 0x036000001100780b */ /* 0x002fe20003f2e200 */
[----:B------:R-:W-:-:S15]  /*35c0*/  BSSY.RECONVERGENT B1, `(.L_x_8813) ;  /* 0x0000039000017945 */ /* 0x000fde0003800200 */
[----:B------:R-:W-:-:S15]  /*35d0*/  NOP ;  /* 0x0000000000007918 */ /* 0x000fde0000000000 */
[----:B------:R-:W-:-:S15]  /*35e0*/  NOP ;  /* 0x0000000000007918 */ /* 0x000fde0000000000 */
[----:B------:R-:W-:-:S15]  /*35f0*/  NOP ;  /* 0x0000000000007918 */ /* 0x000fde0000000000 */
[----:B------:R-:W-:-:S02]  /*3600*/  NOP ;  /* 0x0000000000007918 */ /* 0x000fc40000000000 */
[----:B0-----:R-:W0:Y:S02]  /*3610*/  DMUL R6, R2, R6 ;  /* 0x0000000602067228 */ /* 0x001e240000000000 */
[----:B0-----:R-:W0:Y:S01]  /*3620*/  MUFU.RCP64H R3, R7 ;  /* 0x0000000700037308 */ /* 0x001e220000001800 */
[----:B------:R-:W-:-:S15]  /*3630*/  MOV R2, 0x1 ;  /* 0x0000000100027802 */ /* 0x000fde0000000f00 */
[----:B------:R-:W-:-:S15]  /*3640*/  NOP ;  /* 0x0000000000007918 */ /* 0x000fde0000000000 */
[----:B------:R-:W-:-:S15]  /*3650*/  NOP ;  /* 0x0000000000007918 */ /* 0x000fde0000000000 */
[----:B------:R-:W-:-:S15]  /*3660*/  NOP ;  /* 0x0000000000007918 */ /* 0x000fde0000000000 */
[----:B------:R-:W-:-:S01]  /*3670*/  NOP ;  /* 0x0000000000007918 */ /* 0x000fc20000000000 */
[----:B0-----:R-:W0:-:S15]  /*3680*/  DFMA R4, -R6, R2, 1 ;  /* 0x3ff000000604742b */ /* 0x001e1e0000000102 */
[----:B------:R-:W-:-:S15]  /*3690*/  NOP ;  /* 0x0000000000007918 */ /* 0x000fde0000000000 */
[----:B------:R-:W-:-:S15]  /*36a0*/  NOP ;  /* 0x0000000000007918 */ /* 0x000fde0000000000 */
[----:B------:R-:W-:-:S15]  /*36b0*/  NOP ;  /* 0x0000000000007918 */ /* 0x000fde0000000000 */
[----:B------:R-:W-:-:S04]  /*36c0*/  NOP ;  /* 0x0000000000007918 */ /* 0x000fc80000000000 */
[----:B0-----:R-:W0:-:S15]  /*36d0*/  DFMA R4, R4, R4, R4 ;  /* 0x000000040404722b */ /* 0x001e1e0000000004 */
        /* <DEDUP_REMOVED lines=19> */
[----:B0-----:R-:W0:-:S15]  /*3810*/  DMUL R4, R2, R16 ;  /* 0x0000001002047228 */ /* 0x001e1e0000000000 */
[----:B------:R-:W-:-:S15]  /*3820*/  NOP ;  /* 0x0000000000007918 */ /* 0x000fde0000000000 */
[----:B------:R-:W-:-:S15]  /*3830*/  NOP ;  /* 0x0000000000007918 */ /* 0x000fde0000000000 */
[----:B------:R-:W-:-:S15]  /*3840*/  NOP ;  /* 0x0000000000007918 */ /* 0x000fde0000000000 */
[----:B------:R-:W-:-:S04]  /*3850*/  NOP ;  /* 0x0000000000007918 */ /* 0x000fc80000000000 */
[----:B0-----:R-:W0:-:S15]  /*3860*/  DFMA R8, -R6, R4, R16 ;  /* 0x000000040608722b */ /* 0x001e1e0000000110 */
[----:B------:R-:W-:-:S15]  /*3870*/  NOP ;  /* 0x0000000000007918 */ /* 0x000fde0000000000 */
[----:B------:R-:W-:-:S15]  /*3880*/  NOP ;  /* 0x0000000000007918 */ /* 0x000fde0000000000 */
[----:B------:R-:W-:-:S15]  /*3890*/  NOP ;  /* 0x0000000000007918 */ /* 0x000fde0000000000 */
[----:B------:R-:W-:-:S04]  /*38a0*/  NOP ;  /* 0x0000000000007918 */ /* 0x000fc80000000000 */
[----:B0-----:R-:W0:Y:S02]  /*38b0*/  DFMA R2, R2, R8, R4 ;  /* 0x000000080202722b */ /* 0x001e240000000004 */
[----:B0-----:R-:W-:-:S05]  /*38c0*/  FFMA R0, RZ, R7, R3 ;  /* 0x00000007ff007223 */ /* 0x001fca0000000003 */
[----:B------:R-:W-:-:S13]  /*38d0*/  FSETP.GT.AND P0, PT, |R0|, 1.469367938527859385e-39, PT ;  /* 0x001000000000780b */ /* 0x000fda0003f04200 */
[----:B------:R-:W-:Y:S05]  /*38e0*/  @P0 BRA P1, `(.L_x_8814) ;  /* 0x0000000000180947 */ /* 0x000fea0000800000 */
[----:B------:R-:W-:Y:S01]  /*38f0*/  IMAD.MOV.U32 R4, RZ, RZ, R16 ;  /* 0x000000ffff047224 */ /* 0x000fe200078e0010 */
[----:B------:R-:W-:Y:S01]  /*3900*/  MOV R0, 0x3930 ;  /* 0x0000393000007802 */ /* 0x000fe20000000f00 */
[----:B------:R-:W-:-:S07]  /*3910*/  IMAD.MOV.U32 R5, RZ, RZ, R17 ;  /* 0x000000ffff057224 */ /* 0x000fce00078e0011 */
[----:B------:R-:W-:Y:S05]  /*3920*/  CALL.REL.NOINC `($__internal_0_$__cuda_sm20_div_rn_f64_full) ;  /* 0x000000f800087944 */ /* 0x000fea0003c00000 */
[----:B------:R-:W-:Y:S01]  /*3930*/  MOV R2, R4 ;  /* 0x0000000400027202 */ /* 0x000fe20000000f00 */
[----:B------:R-:W-:-:S07]  /*3940*/  IMAD.MOV.U32 R3, RZ, RZ, R5 ;  /* 0x000000ffff037224 */ /* 0x000fce00078e0005 */
.L_x_8814:
[----:B------:R-:W-:Y:S05]  /*3950*/  BSYNC.RECONVERGENT B1 ;  /* 0x0000000000017941 */ /* 0x000fea0003800200 */
.L_x_8813:
[----:B------:R-:W-:Y:S01]  /*3960*/  IMAD.MOV.U32 R4, RZ, RZ, R2 ;  /* 0x000000ffff047224 */ /* 0x000fe200078e0002 */
[----:B------:R-:W-:-:S07]  /*3970*/  MOV R5, R3 ;  /* 0x0000000300057202 */ /* 0x000fce0000000f00 */
.L_x_8812:
[----:B------:R-:W-:Y:S05]  /*3980*/  BSYNC.RECONVERGENT B0 ;  /* 0x0000000000007941 */ /* 0x000fea0003800200 */
.L_x_8811:
[----:B------:R-:W0:Y:S01]  /*3990*/  LDCU.64 UR6, c[0x0][0x5e8] ;  /* 0x0000bd00ff0677ac */ /* 0x000e220008000a00 */
[----:B------:R-:W-:-:S04]  /*39a0*/  ULOP3.LUT UR4, UR40, 0xff, URZ, 0xc0, !UPT ;  /* 0x000000ff28047892 */ /* 0x000fc8000f8ec0ff */
[----:B------:R-:W-:Y:S01]  /*39b0*/  UISETP.GT.AND UP0, UPT, UR4, 0x9, UPT ;  /* 0x000000090400788c */ /* 0x000fe2000bf04270 */
[----:B0-23--:R-:W-:-:S05]  /*39c0*/  IADD3 R2, P0, PT, R18, UR6, RZ ;  /* 0x0000000612027c10 */ /* 0x00dfca000ff1e0ff */
        /* <DEDUP_REMOVED lines=13> */
.L_x_8818:
[----:B------:R-:W0:Y:S02]  /*3aa0*/  F2I.S64.F64.TRUNC R4, R4 ;  /* 0x0000000400047311 */ /* 0x000e24000030d900 */
[----:B0-----:R-:W-:-:S05]  /*3ab0*/  IMAD.MOV.U32 R7, RZ, RZ, R4 ;  /* 0x000000ffff077224 */ /* 0x001fca00078e0004 */
[----:B------:R0:W-:Y:S01]  /*3ac0*/  STG.E.U8 desc[UR36][R2.64], R7 ;  /* 0x0000000702007986 */ /* 0x0001e2000c101124 */
[----:B------:R-:W-:Y:S05]  /*3ad0*/  BRA `(.L_x_8820) ;  /* 0x0000001000847947 */ /* 0x000fea0003800000 */
.L_x_8817:
        /* <DEDUP_REMOVED lines=9> */
.L_x_8822:
[----:B------:R-:W0:Y:S02]  /*3b70*/  F2I.F64.TRUNC R5, R4 ;  /* 0x0000000400057311 */ /* 0x000e24000030d100 */
[----:B0-----:R0:W-:Y:S01]  /*3b80*/  STG.E desc[UR36][R2.64], R5 ;  /* 0x0000000502007986 */ /* 0x0011e2000c101924 */
[----:B------:R-:W-:Y:S05]  /*3b90*/  BRA `(.L_x_8820) ;  /* 0x0000001000547947 */ /* 0x000fea0003800000 */
.L_x_8821:
[----:B------:R-:W0:Y:S02]  /*3ba0*/  F2I.F64.TRUNC R5, R4 ;  /* 0x0000000400057311 */ /* 0x000e24000030d100 */
[----:B0-----:R0:W-:Y:S01]  /*3bb0*/  STG.E.U16 desc[UR36][R2.64], R5 ;  /* 0x0000000502007986 */ /* 0x0011e2000c101524 */
[----:B------:R-:W-:Y:S05]  /*3bc0*/  BRA `(.L_x_8820) ;  /* 0x0000001000487947 */ /* 0x000fea0003800000 */
.L_x_8816:
        /* <DEDUP_REMOVED lines=17> */
.L_x_8824:
        /* <DEDUP_REMOVED lines=12> */
.L_x_8823:
        /* <DEDUP_REMOVED lines=14> */
[----:B------:R-:W-:Y:S01]  /*3e80*/  MOV R7, RZ ;  /* 0x000000ff00077202 */ /* 0x000fe20000000f00 */
[----:B0-----:R-:W-:-:S05]  /*3e90*/  @!P0 FMUL R6, R6, 1.175494350822287508e-38 ;  /* 0x0080000006068820 */ /* 0x001fca0000400000 */
[----:B------:R4:W-:Y:S01]  /*3ea0*/  STG.E.64 desc[UR36][R2.64], R6 ;  /* 0x0000000602007986 */ /* 0x0009e2000c101b24 */
[----:B------:R-:W-:Y:S05]  /*3eb0*/  BRA `(.L_x_8820) ;  /* 0x0000000c008c7947 */ /* 0x000fea0003800000 */
.L_x_8826:
        /* <DEDUP_REMOVED lines=13> */
.L_x_8825:
[----:B------:R0:W-:Y:S01]  /*3f90*/  STG.E.64 desc[UR36][R2.64], R4 ;  /* 0x0000000402007986 */ /* 0x0001e2000c101b24 */
[----:B------:R-:W-:Y:S05]  /*3fa0*/  BRA `(.L_x_8820) ;  /* 0x0000000c00507947 */ /* 0x000fea0003800000 */
.L_x_8815:
        /* <DEDUP_REMOVED lines=12> */
.L_x_8829:
[----:B------:R-:W-:-:S05]  /*4070*/  CS2R R6, SRZ ;  /* 0x0000000000067805 */ /* 0x000fca000001ff00 */
[----:B------:R0:W-:Y:S01]  /*4080*/  STG.E.128 desc[UR36][R2.64], R4 ;  /* 0x0000000402007986 */ /* 0x0001e2000c101d24 */
[----:B------:R-:W-:Y:S05]  /*4090*/  BRA `(.L_x_8820) ;  /* 0x0000000c00147947 */ /* 0x000fea0003800000 */
.L_x_8828:
        /* <DEDUP_REMOVED lines=27> */
.L_x_8833:
[----:B------:R-:W-:Y:S05]  /*4250*/  BSYNC.RECONVERGENT B0 ;  /* 0x0000000000007941 */ /* 0x000fea0003800200 */
.L_x_8832:
[----:B------:R-:W-:-:S05]  /*4260*/  LOP3.LUT R7, R0, 0x80, R7, 0xf8, !PT ;  /* 0x0000008000077812 */ /* 0x000fca00078ef807 */
[----:B------:R0:W-:Y:S01]  /*4270*/  STG.E.U8 desc[UR36][R2.64], R7 ;  /* 0x0000000702007986 */ /* 0x0001e2000c101124 */
[----:B------:R-:W-:Y:S05]  /*4280*/  BRA `(.L_x_8820) ;  /* 0x0000000800987947 */ /* 0x000fea0003800000 */
.L_x_8831:
        /* <DEDUP_REMOVED lines=23> */
.L_x_8835:
[----:B------:R-:W-:Y:S05]  /*4400*/  BSYNC.RECONVERGENT B0 ;  /* 0x0000000000007941 */ /* 0x000fea0003800200 */
.L_x_8834:
[----:B------:R-:W-:-:S05]  /*4410*/  LOP3.LUT R7, R0, 0x80, R7, 0xf8, !PT ;  /* 0x0000008000077812 */ /* 0x000fca00078ef807 */
[----:B------:R0:W-:Y:S01]  /*4420*/  STG.E.U8 desc[UR36][R2.64], R7 ;  /* 0x0000000702007986 */ /* 0x0001e2000c101124 */
[----:B------:R-:W-:Y:S05]  /*4430*/  BRA `(.L_x_8820) ;  /* 0x00000008002c7947 */ /* 0x000fea0003800000 */
.L_x_8830:
        /* <DEDUP_REMOVED lines=12> */
.L_x_8827:
        /* <DEDUP_REMOVED lines=11> */
.L_x_8838:
        /* <DEDUP_REMOVED lines=21> */
.L_x_8841:
[----:B------:R-:W-:-:S04]  /*4700*/  SHF.R.U32.HI R0, RZ, 0x14, R7 ;  /* 0x00000014ff007819 */ /* 0x000fc80000011607 */
[----:B------:R-:W-:-:S04]  /*4710*/  LOP3.LUT R0, R0, 0x1, RZ, 0xc0, !PT ;  /* 0x0000000100007812 */ /* 0x000fc800078ec0ff */
[----:B------:R-:W-:-:S04]  /*4720*/  IADD3 R0, PT, PT, R7, 0x487ffff, R0 ;  /* 0x0487ffff07007810 */ /* 0x000fc80007ffe000 */
[----:B------:R-:W-:-:S04]  /*4730*/  SHF.R.U32.HI R0, RZ, 0x14, R0 ;  /* 0x00000014ff007819 */ /* 0x000fc80000011600 */
[----:B------:R-:W-:-:S07]  /*4740*/  LOP3.LUT R4, R0, 0xff, RZ, 0xc0, !PT ;  /* 0x000000ff00047812 */ /* 0x000fce00078ec0ff */
.L_x_8842:
[----:B------:R-:W-:-:S04]  /*4750*/  SHF.R.U32.HI R5, RZ, 0x18, R7 ;  /* 0x00000018ff057819 */ /* 0x000fc80000011607 */
[----:B------:R-:W-:-:S04]  /*4760*/  LOP3.LUT R4, R4, 0x80, R5, 0xf8, !PT ;  /* 0x0000008004047812 */ /* 0x000fc800078ef805 */
[----:B------:R-:W-:-:S07]  /*4770*/  PRMT R0, R4, 0x7610, R0 ;  /* 0x0000761004007816 */ /* 0x000fce0000000000 */
.L_x_8840:
[----:B------:R-:W-:Y:S05]  /*4780*/  BSYNC.RECONVERGENT B0 ;  /* 0x0000000000007941 */ /* 0x000fea0003800200 */
.L_x_8839:
[----:B------:R0:W-:Y:S01]  /*4790*/  STG.E.U8 desc[UR36][R2.64], R0 ;  /* 0x0000000002007986 */ /* 0x0001e2000c101124 */
[----:B------:R-:W-:Y:S05]  /*47a0*/  BRA `(.L_x_8820) ;  /* 0x0000000400507947 */ /* 0x000fea0003800000 */
.L_x_8837:
        /* <DEDUP_REMOVED lines=21> */
.L_x_8845:
[----:B------:R-:W-:-:S04]  /*4900*/  SHF.R.U32.HI R0, RZ, 0x15, R7 ;  /* 0x00000015ff007819 */ /* 0x000fc80000011607 */
[----:B------:R-:W-:-:S04]  /*4910*/  LOP3.LUT R0, R0, 0x1, RZ, 0xc0, !PT ;  /* 0x0000000100007812 */ /* 0x000fc800078ec0ff */
[----:B------:R-:W-:-:S04]  /*4920*/  IADD3 R0, PT, PT, R7, 0x88fffff, R0 ;  /* 0x088fffff07007810 */ /* 0x000fc80007ffe000 */
[----:B------:R-:W-:-:S04]  /*4930*/  SHF.R.U32.HI R0, RZ, 0x15, R0 ;  /* 0x00000015ff007819 */ /* 0x000fc80000011600 */
[----:B------:R-:W-:-:S07]  /*4940*/  LOP3.LUT R4, R0, 0xff, RZ, 0xc0, !PT ;  /* 0x000000ff00047812 */ /* 0x000fce00078ec0ff */
.L_x_8846:
[----:B------:R-:W-:-:S04]  /*4950*/  SHF.R.U32.HI R5, RZ, 0x18, R7 ;  /* 0x00000018ff057819 */ /* 0x000fc80000011607 */
[----:B------:R-:W-:-:S04]  /*4960*/  LOP3.LUT R4, R4, 0x80, R5, 0xf8, !PT ;  /* 0x0000008004047812 */ /* 0x000fc800078ef805 */
[----:B------:R-:W-:-:S07]  /*4970*/  PRMT R0, R4, 0x7610, R0 ;  /* 0x0000761004007816 */ /* 0x000fce0000000000 */
.L_x_8844:
[----:B------:R-:W-:Y:S05]  /*4980*/  BSYNC.RECONVERGENT B0 ;  /* 0x0000000000007941 */ /* 0x000fea0003800200 */
.L_x_8843:
[----:B------:R0:W-:Y:S01]  /*4990*/  STG.E.U8 desc[UR36][R2.64], R0 ;  /* 0x0000000002007986 */ /* 0x0001e2000c101124 */
[----:B------:R-:W-:Y:S05]  /*49a0*/  BRA `(.L_x_8820) ;  /* 0x0000000000d07947 */ /* 0x000fea0003800000 */
.L_x_8836:
[----:B------:R-:W-:-:S09]  /*49b0*/  UISETP.NE.AND UP0, UPT, UR4, 0x1c, UPT ;  /* 0x0000001c0400788c */ /* 0x000fd2000bf05270 */
[----:B------:R-:W-:Y:S05]  /*49c0*/  BRA.U !UP0, `(.L_x_8847) ;  /* 0x0000000108c07547 */ /* 0x000fea000b800000 */
[----:B------:R-:W-:-:S09]  /*49d0*/  UISETP.NE.AND UP0, UPT, UR4, 0x1d, UPT ;  /* 0x0000001d0400788c */ /* 0x000fd2000bf05270 */
[----:B------:R-:W-:Y:S05]  /*49e0*/  BRA.U !UP0, `(.L_x_8848) ;  /* 0x0000000108ac7547 */ /* 0x000fea000b800000 */
[----:B------:R-:W-:-:S09]  /*49f0*/  UISETP.NE.AND UP0, UPT, UR4, 0x2c, UPT ;  /* 0x0000002c0400788c */ /* 0x000fd2000bf05270 */
[----:B------:R-:W-:Y:S05]  /*4a00*/  BRA.U !UP0, `(.L_x_8849) ;  /* 0x0000000108447547 */ /* 0x000fea000b800000 */
.L_x_8819:
[----:B------:R-:W-:Y:S01]  /*4a10*/  MOV R0, 0x0 ;  /* 0x0000000000007802 */ /* 0x000fe20000000f00 */
[----:B------:R-:W0:Y:S01]  /*4a20*/  LDCU.64 UR6, c[0x4][0x128] ;  /* 0x01002500ff0677ac */ /* 0x000e220008000a00 */
[----:B------:R-:W-:Y:S02]  /*4a30*/  HFMA2 R12, -RZ, RZ, 0, 5.9604644775390625e-08 ;  /* 0x00000001ff0c7431 */ /* 0x000fe400000001ff */
[----:B------:R-:W-:Y:S01]  /*4a40*/  IMAD.MOV.U32 R8, RZ, RZ, 0x65 ;  /* 0x00000065ff087424 */ /* 0x000fe200078e00ff */
[----:B------:R2:W3:Y:S01]  /*4a50*/  LDC.64 R2, c[0x4][R0] ;  /* 0x0100000000027b82 */ /* 0x0004e20000000a00 */
[----:B------:R-:W4:Y:S01]  /*4a60*/  LDCU.64 UR8, c[0x4][0x130] ;  /* 0x01002600ff0877ac */ /* 0x000f220008000a00 */
[----:B------:R-:W-:Y:S01]  /*4a70*/  IMAD.MOV.U32 R13, RZ, RZ, RZ ;  /* 0x000000ffff0d7224 */ /* 0x000fe200078e00ff */
[----:B------:R-:W5:Y:S01]  /*4a80*/  LDCU.64 UR4, c[0x4][0x10] ;  /* 0x01000200ff0477ac */ /* 0x000f620008000a00 */
[----:B0-----:R-:W-:Y:S01]  /*4a90*/  IMAD.U32 R4, RZ, RZ, UR6 ;  /* 0x00000006ff047e24 */ /* 0x001fe2000f8e00ff */
[----:B------:R-:W-:Y:S01]  /*4aa0*/  MOV R5, UR7 ;  /* 0x0000000700057c02 */ /* 0x000fe20008000f00 */
[----:B----4-:R-:W-:-:S02]  /*4ab0*/  IMAD.U32 R6, RZ, RZ, UR8 ;  /* 0x00000008ff067e24 */ /* 0x010fc4000f8e00ff */
[----:B------:R-:W-:Y:S01]  /*4ac0*/  IMAD.U32 R7, RZ, RZ, UR9 ;  /* 0x00000009ff077e24 */ /* 0x000fe2000f8e00ff */
[----:B-----5:R-:W-:Y:S01]  /*4ad0*/  MOV R10, UR4 ;  /* 0x00000004000a7c02 */ /* 0x020fe20008000f00 */
[----:B--2---:R-:W-:-:S07]  /*4ae0*/  IMAD.U32 R11, RZ, RZ, UR5 ;  /* 0x00000005ff0b7e24 */ /* 0x004fce000f8e00ff */
[----:B------:R-:W-:-:S07]  /*4af0*/  LEPC R20, `(.L_x_8850) ;  /* 0x000000001014794e */ /* 0x000fce0000000000 */
[----:B-1-3--:R-:W-:Y:S05]  /*4b00*/  CALL.ABS.NOINC R2 ;  /* 0x0000000002007343 */ /* 0x00afea0003c00000 */
.L_x_8850:
[----:B------:R-:W-:Y:S05]  /*4b10*/  BRA `(.L_x_8820) ;  /* 0x0000000000747947 */ /* 0x000fea0003800000 */
.L_x_8849:
        /* <DEDUP_REMOVED lines=24> */
.L_x_8848:
[----:B------:R-:W0:Y:S02]  /*4ca0*/  F2I.U64.F64.TRUNC R4, R4 ;  /* 0x0000000400047311 */ /* 0x000e24000030d800 */
[----:B0-----:R0:W-:Y:S01]  /*4cb0*/  STG.E.64 desc[UR36][R2.64], R4 ;  /* 0x0000000402007986 */ /* 0x0011e2000c101b24 */
[----:B------:R-:W-:Y:S05]  /*4cc0*/  BRA `(.L_x_8820) ;  /* 0x0000000000087947 */ /* 0x000fea0003800000 */
.L_x_8847:
[----:B------:R-:W0:Y:S02]  /*4cd0*/  F2I.U32.F64.TRUNC R5, R4 ;  /* 0x0000000400057311 */ /* 0x000e24000030d000 */
[----:B0-----:R0:W-:Y:S02]  /*4ce0*/  STG.E desc[UR36][R2.64], R5 ;  /* 0x0000000502007986 */ /* 0x0011e4000c101924 */
.L_x_8820:
[----:B------:R-:W-:-:S07]  /*4cf0*/  IADD3 R19, PT, PT, R19, 0x80, RZ ;  /* 0x0000008013137810 */ /* 0x000fce0007ffe0ff */
.L_x_8751:
[----:B------:R-:W-:Y:S05]  /*4d00*/  BSYNC.RECONVERGENT B6 ;  /* 0x0000000000067941 */ /* 0x000fea0003800200 */
.L_x_8750:
[----:B------:R-:W5:Y:S01]  /*4d10*/  LDCU UR4, c[0x0][0x380] ;  /* 0x00007000ff0477ac */ /* 0x000f620008000800 */
[----:B------:R-:W-:Y:S01]  /*4d20*/  BSSY.RECONVERGENT B6, `(.L_x_8851) ;  /* 0x00004c0000067945 */ /* 0x000fe20003800200 */
[----:B-----5:R-:W-:-:S13]  /*4d30*/  ISETP.GE.AND P0, PT, R19, UR4, PT ;  /* 0x0000000413007c0c */ /* 0x020fda000bf06270 */
[----:B------:R-:W-:Y:S05]  /*4d40*/  @P0 BRA `(.L_x_8852) ;  /* 0x0000004800f40947 */ /* 0x000fea0003800000 */
[----:B------:R-:W5:Y:S01]  /*4d50*/  LDCU UR4, c[0x0][0x388] ;  /* 0x00007100ff0477ac */ /* 0x000f620008000800 */
[----:B------:R-:W-:Y:S02]  /*4d60*/  HFMA2 R18, -RZ, RZ, 0, 0 ;  /* 0x00000000ff127431 */ /* 0x000fe400000001ff */
[----:B------:R-:W-:Y:S02]  /*4d70*/  IMAD.MOV.U32 R22, RZ, RZ, RZ ;  /* 0x000000ffff167224 */ /* 0x000fe400078e00ff */
[----:B0-----:R-:W-:Y:S01]  /*4d80*/  IMAD.MOV.U32 R0, RZ, RZ, RZ ;  /* 0x000000ffff007224 */ /* 0x001fe200078e00ff */
[----:B-----5:R-:W-:-:S09]  /*4d90*/  UISETP.NE.AND UP0, UPT, UR4, URZ, UPT ;  /* 0x000000ff0400728c */ /* 0x020fd2000bf05270 */
[----:B------:R-:W-:Y:S05]  /*4da0*/  BRA.U !UP0, `(.L_x_8853) ;  /* 0x0000001508707547 */ /* 0x000fea000b800000 */
[----:B------:R-:W2:Y:S01]  /*4db0*/  LDCU.64 UR4, c[0x0][0x390] ;  /* 0x00007200ff0477ac */ /* 0x000ea20008000a00 */
[----:B------:R-:W-:Y:S01]  /*4dc0*/  IMAD.MOV.U32 R18, RZ, RZ, RZ ;  /* 0x000000ffff127224 */ /* 0x000fe200078e00ff */
[----:B------:R-:W0:Y:S01]  /*4dd0*/  LDCU UR6, c[0x0][0x38c] ;  /* 0x00007180ff0677ac */ /* 0x000e220008000800 */
[----:B------:R-:W5:Y:S01]  /*4de0*/  LDCU.64 UR8, c[0x0][0x4b8] ;  /* 0x00009700ff0877ac */ /* 0x000f620008000a00 */
[----:B------:R-:W-:Y:S01]  /*4df0*/  UISETP.NE.AND UP0, UPT, UR39, URZ, UPT ;  /* 0x000000ff2700728c */ /* 0x000fe2000bf05270 */
[----:B--234-:R-:W-:Y:S01]  /*4e00*/  IMAD.HI.U32 R2, R19, UR4, R18 ;  /* 0x0000000413027c27 */ /* 0x01cfe2000f8e0012 */
[----:B------:R-:W2:Y:S04]  /*4e10*/  LDCU UR4, c[0x0][0x4c0] ;  /* 0x00009800ff0477ac */ /* 0x000ea80008000800 */
[----:B------:R-:W-:-:S05]  /*4e20*/  SHF.R.U32.HI R3, RZ, UR5, R2 ;  /* 0x00000005ff037c19 */ /* 0x000fca0008011602 */
[----:B------:R-:W-:-:S04]  /*4e30*/  IMAD.MOV R22, RZ, RZ, -R3 ;  /* 0x000000ffff167224 */ /* 0x000fc800078e0a03 */
[----:B0-----:R-:W-:-:S04]  /*4e40*/  IMAD R22, R22, UR6, R19 ;  /* 0x0000000616167c24 */ /* 0x001fc8000f8e0213 */
[C---:B-----5:R-:W-:Y:S02]  /*4e50*/  IMAD R18, R22.reuse, UR8, RZ ;  /* 0x0000000816127c24 */ /* 0x060fe4000f8e02ff */
[C---:B------:R-:W-:Y:S02]  /*4e60*/  IMAD R0, R22.reuse, UR9, RZ ;  /* 0x0000000916007c24 */ /* 0x040fe4000f8e02ff */
[----:B--2---:R-:W-:Y:S01]  /*4e70*/  IMAD R22, R22, UR4, RZ ;  /* 0x0000000416167c24 */ /* 0x004fe2000f8e02ff */
[----:B------:R-:W-:Y:S06]  /*4e80*/  BRA.U !UP0, `(.L_x_8853) ;  /* 0x0000001508387547 */ /* 0x000fec000b800000 */
[----:B------:R-:W0:Y:S01]  /*4e90*/  LDCU.64 UR6, c[0x0][0x398] ;  /* 0x00007300ff0677ac */ /* 0x000e220008000a00 */
[----:B------:R-:W-:Y:S01]  /*4ea0*/  MOV R2, RZ ;  /* 0x000000ff00027202 */ /* 0x000fe20000000f00 */
[----:B------:R-:W2:Y:S01]  /*4eb0*/  LDCU UR4, c[0x0][0x3a0] ;  /* 0x00007400ff0477ac */ /* 0x000ea20008000800 */
[----:B------:R-:W3:Y:S01]  /*4ec0*/  LDCU UR5, c[0x0][0x4c4] ;  /* 0x00009880ff0577ac */ /* 0x000ee20008000800 */
[----:B------:R-:W4:Y:S01]  /*4ed0*/  LDCU.64 UR8, c[0x0][0x4c8] ;  /* 0x00009900ff0877ac */ /* 0x000f220008000a00 */
[----:B------:R-:W-:Y:S01]  /*4ee0*/  UISETP.NE.AND UP0, UPT, UR38, 0x2, UPT ;  /* 0x000000022600788c */ /* 0x000fe2000bf05270 */
[----:B0-----:R-:W-:-:S05]  /*4ef0*/  IMAD.HI.U32 R4, R3, UR7, R2 ;  /* 0x0000000703047c27 */ /* 0x001fca000f8e0002 */
[----:B--2---:R-:W-:-:S05]  /*4f00*/  SHF.R.U32.HI R5, RZ, UR4, R4 ;  /* 0x00000004ff057c19 */ /* 0x004fca0008011604 */
[----:B------:R-:W-:-:S04]  /*4f10*/  IMAD.MOV R2, RZ, RZ, -R5 ;  /* 0x000000ffff027224 */ /* 0x000fc800078e0a05 */
[----:B------:R-:W-:-:S04]  /*4f20*/  IMAD R3, R2, UR6, R3 ;  /* 0x0000000602037c24 */ /* 0x000fc8000f8e0203 */
[C---:B---3--:R-:W-:Y:S02]  /*4f30*/  IMAD R18, R3.reuse, UR5, R18 ;  /* 0x0000000503127c24 */ /* 0x048fe4000f8e0212 */
[C---:B----4-:R-:W-:Y:S02]  /*4f40*/  IMAD R0, R3.reuse, UR8, R0 ;  /* 0x0000000803007c24 */ /* 0x050fe4000f8e0200 */
[----:B------:R-:W-:Y:S01]  /*4f50*/  IMAD R22, R3, UR9, R22 ;  /* 0x0000000903167c24 */ /* 0x000fe2000f8e0216 */
[----:B------:R-:W-:Y:S06]  /*4f60*/  BRA.U !UP0, `(.L_x_8853) ;  /* 0x0000001508007547 */ /* 0x000fec000b800000 */
[----:B------:R-:W0:Y:S01]  /*4f70*/  LDCU.64 UR4, c[0x0][0x3a8] ;  /* 0x00007500ff0477ac */ /* 0x000e220008000a00 */
[----:B------:R-:W-:Y:S01]  /*4f80*/  IMAD.MOV.U32 R4, RZ, RZ, RZ ;  /* 0x000000ffff047224 */ /* 0x000fe200078e00ff */
[----:B------:R-:W2:Y:S01]  /*4f90*/  LDCU UR6, c[0x0][0x3a4] ;  /* 0x00007480ff0677ac */ /* 0x000ea20008000800 */
[----:B------:R-:W3:Y:S01]  /*4fa0*/  LDCU.64 UR8, c[0x0][0x4d0] ;  /* 0x00009a00ff0877ac */ /* 0x000ee20008000a00 */
[----:B------:R-:W-:Y:S01]  /*4fb0*/  UISETP.NE.AND UP0, UPT, UR38, 0x3, UPT ;  /* 0x000000032600788c */ /* 0x000fe2000bf05270 */
[----:B0-----:R-:W-:Y:S01]  /*4fc0*/  IMAD.HI.U32 R2, R5, UR4, R4 ;  /* 0x0000000405027c27 */ /* 0x001fe2000f8e0004 */
[----:B------:R-:W0:Y:S04]  /*4fd0*/  LDCU UR4, c[0x0][0x4d8] ;  /* 0x00009b00ff0477ac */ /* 0x000e280008000800 */
[----:B------:R-:W-:-:S04]  /*4fe0*/  SHF.R.U32.HI R3, RZ, UR5, R2 ;  /* 0x00000005ff037c19 */ /* 0x000fc80008011602 */
[----:B------:R-:W-:-:S05]  /*4ff0*/  IADD3 R4, PT, PT, -R3, RZ, RZ ;  /* 0x000000ff03047210 */ /* 0x000fca0007ffe1ff */
[----:B--2---:R-:W-:-:S04]  /*5000*/  IMAD R5, R4, UR6, R5 ;  /* 0x0000000604057c24 */ /* 0x004fc8000f8e0205 */
[C---:B---3--:R-:W-:Y:S02]  /*5010*/  IMAD R18, R5.reuse, UR8, R18 ;  /* 0x0000000805127c24 */ /* 0x048fe4000f8e0212 */
[C---:B------:R-:W-:Y:S02]  /*5020*/  IMAD R0, R5.reuse, UR9, R0 ;  /* 0x0000000905007c24 */ /* 0x040fe4000f8e0200 */
[----:B0-----:R-:W-:Y:S01]  /*5030*/  IMAD R22, R5, UR4, R22 ;  /* 0x0000000405167c24 */ /* 0x001fe2000f8e0216 */
[----:B------:R-:W-:Y:S06]  /*5040*/  BRA.U !UP0, `(.L_x_8853) ;  /* 0x0000001108c87547 */ /* 0x000fec000b800000 */
[----:B------:R-:W0:Y:S01]  /*5050*/  LDCU.64 UR6, c[0x0][0x3b0] ;  /* 0x00007600ff0677ac */ /* 0x000e220008000a00 */
[----:B------:R-:W-:Y:S01]  /*5060*/  IMAD.MOV.U32 R2, RZ, RZ, RZ ;  /* 0x000000ffff027224 */ /* 0x000fe200078e00ff */
        /* <DEDUP_REMOVED lines=13> */
[----:B------:R-:W-:Y:S01]  /*5140*/  HFMA2 R4, -RZ, RZ, 0, 0 ;  /* 0x00000000ff047431 */ /* 0x000fe200000001ff */
[----:B------:R-:W2:Y:S01]  /*5150*/  LDCU UR6, c[0x0][0x3bc] ;  /* 0x00007780ff0677ac */ /* 0x000ea20008000800 */
[----:B------:R-:W3:Y:S01]  /*5160*/  LDCU.64 UR8, c[0x0][0x4e8] ;  /* 0x00009d00ff0877ac */ /* 0x000ee20008000a00 */
[----:B------:R-:W-:Y:S02]  /*5170*/  UISETP.NE.AND UP0, UPT, UR38, 0x5, UPT ;  /* 0x000000052600788c */ /* 0x000fe4000bf05270 */
[----:B0-----:R-:W-:Y:S01]  /*5180*/  IMAD.HI.U32 R2, R5, UR4, R4 ;  /* 0x0000000405027c27 */ /* 0x001fe2000f8e0004 */
[----:B------:R-:W0:Y:S04]  /*5190*/  LDCU UR4, c[0x0][0x4f0] ;  /* 0x00009e00ff0477ac */ /* 0x000e280008000800 */
[----:B------:R-:W-:-:S05]  /*51a0*/  SHF.R.U32.HI R3, RZ, UR5, R2 ;  /* 0x00000005ff037c19 */ /* 0x000fca0008011602 */
[----:B------:R-:W-:-:S04]  /*51b0*/  IMAD.MOV R4, RZ, RZ, -R3 ;  /* 0x000000ffff047224 */ /* 0x000fc800078e0a03 */
        /* <DEDUP_REMOVED lines=12> */
[----:B--2---:R-:W-:-:S04]  /*5280*/  SHF.R.U32.HI R5, RZ, UR4, R4 ;  /* 0x00000004ff057c19 */ /* 0x004fc80008011604 */
[----:B------:R-:W-:-:S05]  /*5290*/  IADD3 R2, PT, PT, -R5, RZ, RZ ;  /* 0x000000ff05027210 */ /* 0x000fca0007ffe1ff */
        /* <DEDUP_REMOVED lines=260> */
[----:B------:R-:W3:Y:S02]  /*62e0*/  LDCU.64 UR8, c[0x0][0x5d8] ;  /* 0x0000bb00ff0877ac */ /* 0x000ee40008000a00 */
[----:B0-----:R-:W-:Y:S01]  /*62f0*/  IMAD.HI.U32 R2, R5, UR4, R4 ;  /* 0x0000000405027c27 */ /* 0x001fe2000f8e0004 */
[----:B------:R-:W0:Y:S04]  /*6300*/  LDCU UR4, c[0x0][0x5e0] ;  /* 0x0000bc00ff0477ac */ /* 0x000e280008000800 */
[----:B------:R-:W-:-:S05]  /*6310*/  SHF.R.U32.HI R2, RZ, UR5, R2 ;  /* 0x00000005ff027c19 */ /* 0x000fca0008011602 */
[----:B------:R-:W-:-:S04]  /*6320*/  IMAD.MOV R3, RZ, RZ, -R2 ;  /* 0x000000ffff037224 */ /* 0x000fc800078e0a02 */
[----:B--2---:R-:W-:-:S04]  /*6330*/  IMAD R5, R3, UR6, R5 ;  /* 0x0000000603057c24 */ /* 0x004fc8000f8e0205 */
[C---:B---3--:R-:W-:Y:S02]  /*6340*/  IMAD R18, R5.reuse, UR8, R18 ;  /* 0x0000000805127c24 */ /* 0x048fe4000f8e0212 */
[C---:B------:R-:W-:Y:S02]  /*6350*/  IMAD R0, R5.reuse, UR9, R0 ;  /* 0x0000000905007c24 */ /* 0x040fe4000f8e0200 */
[----:B0-----:R-:W-:-:S07]  /*6360*/  IMAD R22, R5, UR4, R22 ;  /* 0x0000000405167c24 */ /* 0x001fce000f8e0216 */
.L_x_8853:
[----:B------:R-:W2:Y:S01]  /*6370*/  LDCU.64 UR6, c[0x0][0x5f0] ;  /* 0x0000be00ff0677ac */ /* 0x000ea20008000a00 */
[----:B------:R-:W-:Y:S01]  /*6380*/  BSSY.RECONVERGENT B7, `(.L_x_8854) ;  /* 0x00000ec000077945 */ /* 0x000fe20003800200 */
[----:B------:R-:W-:-:S04]  /*6390*/  UPRMT UR4, UR40, 0x7771, URZ ;  /* 0x0000777128047896 */ /* 0x000fc800080000ff */
[----:B------:R-:W-:Y:S01]  /*63a0*/  UISETP.GT.AND UP0, UPT, UR4, 0x9, UPT ;  /* 0x000000090400788c */ /* 0x000fe2000bf04270 */
[----:B--234-:R-:W-:-:S04]  /*63b0*/  IADD3 R2, P0, PT, R0, UR6, RZ ;  /* 0x0000000600027c10 */ /* 0x01cfc8000ff1e0ff */
        /* <DEDUP_REMOVED lines=10> */
[----:B------:R-:W1:Y:S02]  /*6460*/  LDG.E.S8 R2, desc[UR36][R2.64] ;  /* 0x0000002402027981 */ /* 0x000e64000c1e1300 */
[----:B-1----:R0:W1:Y:S02]  /*6470*/  I2F.F64.S16 R16, R2 ;  /* 0x0000000200107312 */ /* 0x0020640000101c00 */
[----:B01----:R-:W-:Y:S05]  /*6480*/  BRA `(.L_x_8860) ;  /* 0x0000000c006c7947 */ /* 0x003fea0003800000 */
.L_x_8858:
[----:B------:R-:W1:Y:S02]  /*6490*/  LDG.E.U8 R2, desc[UR36][R2.64] ;  /* 0x0000002402027981 */ /* 0x000e64000c1e1100 */
[----:B-1----:R0:W1:Y:S02]  /*64a0*/  I2F.F64.U16 R16, R2 ;  /* 0x0000000200107312 */ /* 0x0020640000101800 */
[----:B01----:R-:W-:Y:S05]  /*64b0*/  BRA `(.L_x_8860) ;  /* 0x0000000c00607947 */ /* 0x003fea0003800000 */
.L_x_8857:
[----:B------:R-:W-:-:S09]  /*64c0*/  UISETP.NE.AND UP0, UPT, UR4, 0x2, UPT ;  /* 0x000000020400788c */ /* 0x000fd2000bf05270 */
[----:B------:R-:W-:Y:S05]  /*64d0*/  BRA.U !UP0, `(.L_x_8861) ;  /* 0x0000000108287547 */ /* 0x000fea000b800000 */
[----:B------:R-:W-:-:S09]  /*64e0*/  UISETP.NE.AND UP0, UPT, UR4, 0x3, UPT ;  /* 0x000000030400788c */ /* 0x000fd2000bf05270 */
[----:B------:R-:W-:Y:S05]  /*64f0*/  BRA.U !UP0, `(.L_x_8862) ;  /* 0x0000000108147547 */ /* 0x000fea000b800000 */
[----:B------:R-:W-:-:S09]  /*6500*/  UISETP.NE.AND UP0, UPT, UR4, 0x4, UPT ;  /* 0x000000040400788c */ /* 0x000fd2000bf05270 */
[----:B------:R-:W-:Y:S05]  /*6510*/  BRA.U UP0, `(.L_x_8859) ;  /* 0x0000000900ec7547 */ /* 0x000fea000b800000 */
[----:B-1----:R-:W2:Y:S02]  /*6520*/  LDG.E.64 R16, desc[UR36][R2.64] ;  /* 0x0000002402107981 */ /* 0x002ea4000c1e1b00 */
[----:B--2---:R-:W0:Y:S02]  /*6530*/  I2F.F64.S64 R16, R16 ;  /* 0x0000001000107312 */ /* 0x004e240000301c00 */
[----:B0-----:R-:W-:Y:S05]  /*6540*/  BRA `(.L_x_8860) ;  /* 0x0000000c003c7947 */ /* 0x001fea0003800000 */
.L_x_8862:
[----:B------:R-:W1:Y:S02]  /*6550*/  LDG.E R2, desc[UR36][R2.64] ;  /* 0x0000002402027981 */ /* 0x000e64000c1e1900 */
[----:B-1----:R0:W1:Y:S02]  /*6560*/  I2F.F64 R16, R2 ;  /* 0x0000000200107312 */ /* 0x0020640000201c00 */
[----:B01----:R-:W-:Y:S05]  /*6570*/  BRA `(.L_x_8860) ;  /* 0x0000000c00307947 */ /* 0x003fea0003800000 */
.L_x_8861:
[----:B------:R-:W1:Y:S02]  /*6580*/  LDG.E.U16 R2, desc[UR36][R2.64] ;  /* 0x0000002402027981 */ /* 0x000e64000c1e1500 */
[----:B-1----:R0:W1:Y:S02]  /*6590*/  I2F.F64.S16 R16, R2 ;  /* 0x0000000200107312 */ /* 0x0020640000101c00 */
[----:B01----:R-:W-:Y:S05]  /*65a0*/  BRA `(.L_x_8860) ;  /* 0x0000000c00247947 */ /* 0x003fea0003800000 */
.L_x_8856:
[----:B------:R-:W-:-:S09]  /*65b0*/  UISETP.GT.AND UP0, UPT, UR4, 0x6, UPT ;  /* 0x000000060400788c */ /* 0x000fd2000bf04270 */
[----:B------:R-:W-:Y:S05]  /*65c0*/  BRA.U UP0, `(.L_x_8863) ;  /* 0x0000000100347547 */ /* 0x000fea000b800000 */
[----:B------:R-:W-:-:S09]  /*65d0*/  UISETP.NE.AND UP0, UPT, UR4, 0x5, UPT ;  /* 0x000000050400788c */ /* 0x000fd2000bf05270 */
[----:B------:R-:W-:Y:S05]  /*65e0*/  BRA.U !UP0, `(.L_x_8864) ;  /* 0x0000000108187547 */ /* 0x000fea000b800000 */
[----:B------:R-:W-:-:S09]  /*65f0*/  UISETP.NE.AND UP0, UPT, UR4, 0x6, UPT ;  /* 0x000000060400788c */ /* 0x000fd2000bf05270 */
[----:B------:R-:W-:Y:S05]  /*6600*/  BRA.U UP0, `(.L_x_8859) ;  /* 0x0000000900b07547 */ /* 0x000fea000b800000 */
[----:B-1----:R-:W2:Y:S02]  /*6610*/  LDG.E R16, desc[UR36][R2.64] ;  /* 0x0000002402107981 */ /* 0x002ea4000c1e1900 */
[----:B--2---:R-:W-:-:S06]  /*6620*/  FMUL.FTZ R16, R16, 1 ;  /* 0x3f80000010107820 */ /* 0x004fcc0000410000 */
[----:B------:R-:W0:Y:S02]  /*6630*/  F2F.F64.F32 R16, R16 ;  /* 0x0000001000107310 */ /* 0x000e240000201800 */
[----:B0-----:R-:W-:Y:S05]  /*6640*/  BRA `(.L_x_8860) ;  /* 0x0000000800fc7947 */ /* 0x001fea0003800000 */
.L_x_8864:
[----:B------:R-:W2:Y:S02]  /*6650*/  LDG.E.U16 R0, desc[UR36][R2.64] ;  /* 0x0000002402007981 */ /* 0x000ea4000c1e1500 */
[----:B--2---:R-:W-:-:S05]  /*6660*/  HADD2.F32 R0, -RZ, R0.H0_H0 ;  /* 0x20000000ff007230 */ /* 0x004fca0000004100 */
[----:B------:R-:W-:-:S04]  /*6670*/  FMUL.FTZ R0, R0, 1 ;  /* 0x3f80000000007820 */ /* 0x000fc80000410000 */
[----:B-1----:R0:W1:Y:S02]  /*6680*/  F2F.F64.F32 R16, R0 ;  /* 0x0000000000107310 */ /* 0x0020640000201800 */
[----:B01----:R-:W-:Y:S05]  /*6690*/  BRA `(.L_x_8860) ;  /* 0x0000000800e87947 */ /* 0x003fea0003800000 */
.L_x_8863:
[----:B------:R-:W-:-:S09]  /*66a0*/  UISETP.NE.AND UP0, UPT, UR4, 0x7, UPT ;  /* 0x000000070400788c */ /* 0x000fd2000bf05270 */
[----:B------:R-:W-:Y:S05]  /*66b0*/  BRA.U !UP0, `(.L_x_8865) ;  /* 0x0000000108347547 */ /* 0x000fea000b800000 */
[----:B------:R-:W-:-:S09]  /*66c0*/  UISETP.NE.AND UP0, UPT, UR4, 0x8, UPT ;  /* 0x000000080400788c */ /* 0x000fd2000bf05270 */
[----:B------:R-:W-:Y:S05]  /*66d0*/  BRA.U !UP0, `(.L_x_8866) ;  /* 0x0000000108187547 */ /* 0x000fea000b800000 */
[----:B------:R-:W-:-:S09]  /*66e0*/  UISETP.NE.AND UP0, UPT, UR4, 0x9, UPT ;  /* 0x000000090400788c */ /* 0x000fd2000bf05270 */
[----:B------:R-:W-:Y:S05]  /*66f0*/  BRA.U UP0, `(.L_x_8859) ;  /* 0x0000000900747547 */ /* 0x000fea000b800000 */
[----:B------:R-:W1:Y:S02]  /*6700*/  LDG.E R2, desc[UR36][R2.64] ;  /* 0x0000002402027981 */ /* 0x000e64000c1e1900 */
[----:B-1----:R-:W-:-:S06]  /*6710*/  FMUL.FTZ R16, R2, 1 ;  /* 0x3f80000002107820 */ /* 0x002fcc0000410000 */
[----:B------:R-:W1:Y:S02]  /*6720*/  F2F.F64.F32 R16, R16 ;  /* 0x0000001000107310 */ /* 0x000e640000201800 */
[----:B-1----:R-:W-:Y:S05]  /*6730*/  BRA `(.L_x_8860) ;  /* 0x0000000800c07947 */ /* 0x002fea0003800000 */
.L_x_8866:
[----:B------:R-:W2:Y:S02]  /*6740*/  LDG.E.U16 R2, desc[UR36][R2.64] ;  /* 0x0000002402027981 */ /* 0x000ea4000c1e1500 */
[----:B--2---:R-:W-:-:S05]  /*6750*/  HADD2.F32 R0, -RZ, R2.H0_H0 ;  /* 0x20000002ff007230 */ /* 0x004fca0000004100 */
[----:B------:R-:W-:-:S04]  /*6760*/  FMUL.FTZ R0, R0, 1 ;  /* 0x3f80000000007820 */ /* 0x000fc80000410000 */
[----:B-1----:R1:W2:Y:S02]  /*6770*/  F2F.F64.F32 R16, R0 ;  /* 0x0000000000107310 */ /* 0x0022a40000201800 */
[----:B-12---:R-:W-:Y:S05]  /*6780*/  BRA `(.L_x_8860) ;  /* 0x0000000800ac7947 */ /* 0x006fea0003800000 */
.L_x_8865:
[----:B-1----:R0:W5:Y:S01]  /*6790*/  LDG.E.64 R16, desc[UR36][R2.64] ;  /* 0x0000002402107981 */ /* 0x002162000c1e1b00 */
[----:B------:R-:W-:Y:S05]  /*67a0*/  BRA `(.L_x_8860) ;  /* 0x0000000800a47947 */ /* 0x000fea0003800000 */
.L_x_8855:
        /* <DEDUP_REMOVED lines=9> */
[----:B-1----:R-:W-:Y:S01]  /*6840*/  IMAD.MOV.U32 R16, RZ, RZ, RZ ;  /* 0x000000ffff107224 */ /* 0x002fe200078e00ff */
[----:B--2---:R-:W-:-:S04]  /*6850*/  ISETP.NE.AND P0, PT, R2, RZ, PT ;  /* 0x000000ff0200720c */ /* 0x004fc80003f05270 */
[----:B------:R-:W-:Y:S01]  /*6860*/  FSEL R17, RZ, 1.875, !P0 ;  /* 0x3ff00000ff117808 */ /* 0x000fe20004000000 */
[----:B------:R-:W-:Y:S08]  /*6870*/  BRA `(.L_x_8860) ;  /* 0x0000000800707947 */ /* 0x000ff00003800000 */
.L_x_8869:
[----:B-1----:R1:W5:Y:S01]  /*6880*/  LDG.E.64 R16, desc[UR36][R2.64] ;  /* 0x0000002402107981 */ /* 0x002362000c1e1b00 */
[----:B------:R-:W-:Y:S05]  /*6890*/  BRA `(.L_x_8860) ;  /* 0x0000000800687947 */ /* 0x000fea0003800000 */
.L_x_8868:
        /* <DEDUP_REMOVED lines=25> */
[----:B-1----:R1:W2:Y:S02]  /*6a30*/  F2F.F64.F32 R16, R5 ;  /* 0x0000000500107310 */ /* 0x0022a40000201800 */
[----:B-12---:R-:W-:Y:S05]  /*6a40*/  BRA `(.L_x_8860) ;  /* 0x0000000400fc7947 */ /* 0x006fea0003800000 */
.L_x_8871:
        /* <DEDUP_REMOVED lines=12> */
[----:B-1----:R1:W2:Y:S02]  /*6b10*/  F2F.F64.F32 R16, R0 ;  /* 0x0000000000107310 */ /* 0x0022a40000201800 */
[----:B-12---:R-:W-:Y:S05]  /*6b20*/  BRA `(.L_x_8860) ;  /* 0x0000000400c47947 */ /* 0x006fea0003800000 */
.L_x_8870:
[----:B------:R-:W2:Y:S02]  /*6b30*/  LDG.E.U16 R0, desc[UR36][R2.64] ;  /* 0x0000002402007981 */ /* 0x000ea4000c1e1500 */
[----:B--2---:R-:W-:-:S04]  /*6b40*/  IMAD.U32 R0, R0, 0x10000, RZ ;  /* 0x0001000000007824 */ /* 0x004fc800078e00ff */
[----:B------:R-:W-:-:S04]  /*6b50*/  FMUL.FTZ R0, R0, 1 ;  /* 0x3f80000000007820 */ /* 0x000fc80000410000 */
[----:B-1----:R1:W2:Y:S02]  /*6b60*/  F2F.F64.F32 R16, R0 ;  /* 0x0000000000107310 */ /* 0x0022a40000201800 */
[----:B-12---:R-:W-:Y:S05]  /*6b70*/  BRA `(.L_x_8860) ;  /* 0x0000000400b07947 */ /* 0x006fea0003800000 */
.L_x_8867:
        /* <DEDUP_REMOVED lines=8> */
[----:B------:R-:W1:Y:S02]  /*6c00*/  LDG.E.U16 R2, desc[UR36][R2.64] ;  /* 0x0000002402027981 */ /* 0x000e64000c1e1500 */
[----:B-1----:R4:W0:Y:S02]  /*6c10*/  I2F.F64.U16 R16, R2 ;  /* 0x0000000200107312 */ /* 0x0028240000101800 */
[----:B0---4-:R-:W-:Y:S05]  /*6c20*/  BRA `(.L_x_8860) ;  /* 0x0000000400847947 */ /* 0x011fea0003800000 */
.L_x_8874:
[----:B------:R-:W2:Y:S01]  /*6c30*/  LDG.E.U8 R3, desc[UR36][R2.64] ;  /* 0x0000002402037981 */ /* 0x000ea2000c1e1100 */
[----:B-1----:R-:W-:Y:S02]  /*6c40*/  CS2R R16, SRZ ;  /* 0x0000000000107805 */ /* 0x002fe4000001ff00 */
        /* <DEDUP_REMOVED lines=19> */
.L_x_8876:
[----:B------:R-:W-:Y:S05]  /*6d80*/  BSYNC.RECONVERGENT B0 ;  /* 0x0000000000007941 */ /* 0x000fea0003800200 */
.L_x_8875:
[----:B------:R-:W-:Y:S01]  /*6d90*/  IMAD.SHL.U32 R0, R0, 0x100000, RZ ;  /* 0x0010000000007824 */ /* 0x000fe200078e00ff */
[----:B------:R-:W-:-:S04]  /*6da0*/  LEA R2, R2, 0x3b800000, 0x17 ;  /* 0x3b80000002027811 */ /* 0x000fc800078eb8ff */
[----:B------:R-:W-:-:S05]  /*6db0*/  LOP3.LUT R0, R2, R0, R7, 0xfe, !PT ;  /* 0x0000000002007212 */ /* 0x000fca00078efe07 */
[----:B------:R-:W-:-:S04]  /*6dc0*/  FMUL.FTZ R0, R0, 1 ;  /* 0x3f80000000007820 */ /* 0x000fc80000410000 */
[----:B------:R4:W0:Y:S02]  /*6dd0*/  F2F.F64.F32 R16, R0 ;  /* 0x0000000000107310 */ /* 0x0008240000201800 */
[----:B0---4-:R-:W-:Y:S05]  /*6de0*/  BRA `(.L_x_8860) ;  /* 0x0000000400147947 */ /* 0x011fea0003800000 */
.L_x_8873:
[----:B------:R-:W2:Y:S01]  /*6df0*/  LDG.E.U8 R3, desc[UR36][R2.64] ;  /* 0x0000002402037981 */ /* 0x000ea2000c1e1100 */
[----:B-1----:R-:W-:Y:S02]  /*6e00*/  CS2R R16, SRZ ;  /* 0x0000000000107805 */ /* 0x002fe4000001ff00 */
        /* <DEDUP_REMOVED lines=19> */
.L_x_8878:
[----:B------:R-:W-:Y:S05]  /*6f40*/  BSYNC.RECONVERGENT B0 ;  /* 0x0000000000007941 */ /* 0x000fea0003800200 */
.L_x_8877:
[----:B------:R-:W-:Y:S02]  /*6f50*/  SHF.L.U32 R0, R0, 0x15, RZ ;  /* 0x0000001500007819 */ /* 0x000fe400000006ff */
[----:B------:R-:W-:-:S04]  /*6f60*/  LEA R2, R2, 0x37800000, 0x17 ;  /* 0x3780000002027811 */ /* 0x000fc800078eb8ff */
[----:B------:R-:W-:-:S05]  /*6f70*/  LOP3.LUT R0, R2, R0, R7, 0xfe, !PT ;  /* 0x0000000002007212 */ /* 0x000fca00078efe07 */
[----:B------:R-:W-:-:S04]  /*6f80*/  FMUL.FTZ R0, R0, 1 ;  /* 0x3f80000000007820 */ /* 0x000fc80000410000 */
[----:B------:R4:W0:Y:S02]  /*6f90*/  F2F.F64.F32 R16, R0 ;  /* 0x0000000000107310 */ /* 0x0008240000201800 */
[----:B0---4-:R-:W-:Y:S05]  /*6fa0*/  BRA `(.L_x_8860) ;  /* 0x0000000000a47947 */ /* 0x011fea0003800000 */
.L_x_8872:
[----:B------:R-:W-:-:S09]  /*6fb0*/  UISETP.NE.AND UP0, UPT, UR4, 0x1c, UPT ;  /* 0x0000001c0400788c */ /* 0x000fd2000bf05270 */
[----:B------:R-:W-:Y:S05]  /*6fc0*/  BRA.U !UP0, `(.L_x_8879) ;  /* 0x0000000108947547 */ /* 0x000fea000b800000 */
[----:B------:R-:W-:-:S09]  /*6fd0*/  UISETP.NE.AND UP0, UPT, UR4, 0x1d, UPT ;  /* 0x0000001d0400788c */ /* 0x000fd2000bf05270 */
[----:B------:R-:W-:Y:S05]  /*6fe0*/  BRA.U !UP0, `(.L_x_8880) ;  /* 0x0000000108807547 */ /* 0x000fea000b800000 */
[----:B------:R-:W-:-:S09]  /*6ff0*/  UISETP.NE.AND UP0, UPT, UR4, 0x2c, UPT ;  /* 0x0000002c0400788c */ /* 0x000fd2000bf05270 */
[----:B------:R-:W-:Y:S05]  /*7000*/  BRA.U UP0, `(.L_x_8859) ;  /* 0x0000000100307547 */ /* 0x000fea000b800000 */
[----:B------:R-:W2:Y:S01]  /*7010*/  LDG.E.U8 R0, desc[UR36][R2.64] ;  /* 0x0000002402007981 */ /* 0x000ea2000c1e1100 */
[----:B-1----:R-:W-:Y:S02]  /*7020*/  IMAD.MOV.U32 R16, RZ, RZ, 0x0 ;  /* 0x00000000ff107424 */ /* 0x002fe400078e00ff */
        /* <DEDUP_REMOVED lines=10> */
.L_x_8859:
[----:B------:R-:W-:Y:S01]  /*70d0*/  MOV R2, 0x0 ;  /* 0x0000000000027802 */ /* 0x000fe20000000f00 */
[----:B------:R-:W0:Y:S01]  /*70e0*/  LDCU.64 UR4, c[0x4][0x128] ;  /* 0x01002500ff0477ac */ /* 0x000e220008000a00 */
[----:B------:R-:W-:Y:S02]  /*70f0*/  HFMA2 R8, -RZ, RZ, 0, 4.64916229248046875e-06 ;  /* 0x0000004eff087431 */ /* 0x000fe400000001ff */
[----:B------:R-:W-:Y:S01]  /*7100*/  IMAD.MOV.U32 R12, RZ, RZ, 0x1 ;  /* 0x00000001ff0c7424 */ /* 0x000fe200078e00ff */
[----:B------:R-:W2:Y:S01]  /*7110*/  LDCU.64 UR6, c[0x4][0x130] ;  /* 0x01002600ff0677ac */ /* 0x000ea20008000a00 */
[----:B------:R-:W3:Y:S01]  /*7120*/  LDC.64 R2, c[0x4][R2] ;  /* 0x0100000002027b82 */ /* 0x000ee20000000a00 */
[----:B------:R-:W-:Y:S01]  /*7130*/  IMAD.MOV.U32 R13, RZ, RZ, RZ ;  /* 0x000000ffff0d7224 */ /* 0x000fe200078e00ff */
[----:B------:R-:W4:Y:S01]  /*7140*/  LDCU.64 UR8, c[0x4][0x8] ;  /* 0x01000100ff0877ac */ /* 0x000f220008000a00 */
[----:B0-----:R-:W-:Y:S01]  /*7150*/  MOV R4, UR4 ;  /* 0x0000000400047c02 */ /* 0x001fe20008000f00 */
[----:B------:R-:W-:-:S02]  /*7160*/  IMAD.U32 R5, RZ, RZ, UR5 ;  /* 0x00000005ff057e24 */ /* 0x000fc4000f8e00ff */
[----:B--2---:R-:W-:Y:S01]  /*7170*/  IMAD.U32 R6, RZ, RZ, UR6 ;  /* 0x00000006ff067e24 */ /* 0x004fe2000f8e00ff */
[----:B------:R-:W-:Y:S01]  /*7180*/  MOV R7, UR7 ;  /* 0x0000000700077c02 */ /* 0x000fe20008000f00 */
[----:B----4-:R-:W-:Y:S02]  /*7190*/  IMAD.U32 R10, RZ, RZ, UR8 ;  /* 0x00000008ff0a7e24 */ /* 0x010fe4000f8e00ff */
[----:B------:R-:W-:-:S07]  /*71a0*/  IMAD.U32 R11, RZ, RZ, UR9 ;  /* 0x00000009ff0b7e24 */ /* 0x000fce000f8e00ff */
[----:B------:R-:W-:-:S07]  /*71b0*/  LEPC R20, `(.L_x_8881) ;  /* 0x000000001014794e */ /* 0x000fce0000000000 */
[----:B-1-3--:R-:W-:Y:S05]  /*71c0*/  CALL.ABS.NOINC R2 ;  /* 0x0000000002007343 */ /* 0x00afea0003c00000 */
.L_x_8881:
[----:B------:R-:W-:Y:S01]  /*71d0*/  CS2R R16, SRZ ;  /* 0x0000000000107805 */ /* 0x000fe2000001ff00 */
[----:B------:R-:W-:Y:S06]  /*71e0*/  BRA `(.L_x_8860) ;  /* 0x0000000000147947 */ /* 0x000fec0003800000 */
.L_x_8880:
[----:B-1----:R-:W2:Y:S02]  /*71f0*/  LDG.E.64 R16, desc[UR36][R2.64] ;  /* 0x0000002402107981 */ /* 0x002ea4000c1e1b00 */
[----:B--2---:R-:W2:Y:S02]  /*7200*/  I2F.F64.U64 R16, R16 ;  /* 0x0000001000107312 */ /* 0x004ea40000301800 */
[----:B--2---:R-:W-:Y:S05]  /*7210*/  BRA `(.L_x_8860) ;  /* 0x0000000000087947 */ /* 0x004fea0003800000 */
.L_x_8879:
[----:B------:R-:W1:Y:S02]  /*7220*/  LDG.E R2, desc[UR36][R2.64] ;  /* 0x0000002402027981 */ /* 0x000e64000c1e1900 */
[----:B-1----:R2:W3:Y:S02]  /*7230*/  I2F.F64.U32 R16, R2 ;  /* 0x0000000200107312 */ /* 0x0024e40000201800 */
.L_x_8860:
[----:B------:R-:W-:Y:S05]  /*7240*/  BSYNC.RECONVERGENT B7 ;  /* 0x0000000000077941 */ /* 0x000fea0003800200 */
.L_x_8854:
        /* <DEDUP_REMOVED lines=18> */
.L_x_8886:
[----:B------:R-:W4:Y:S02]  /*7370*/  LDG.E.U8 R6, desc[UR36][R22.64] ;  /* 0x0000002416067981 */ /* 0x000f24000c1e1100 */
[----:B----4-:R-:W4:Y:S02]  /*7380*/  I2F.F64.U16 R6, R6 ;  /* 0x0000000600067312 */ /* 0x010f240000101800 */
[----:B----4-:R-:W-:Y:S05]  /*7390*/  BRA `(.L_x_8888) ;  /* 0x0000000c00607947 */ /* 0x010fea0003800000 */
.L_x_8885:
        /* <DEDUP_REMOVED lines=9> */
.L_x_8890:
[----:B------:R-:W4:Y:S02]  /*7430*/  LDG.E R6, desc[UR36][R22.64] ;  /* 0x0000002416067981 */ /* 0x000f24000c1e1900 */
[----:B----4-:R-:W4:Y:S02]  /*7440*/  I2F.F64 R6, R6 ;  /* 0x0000000600067312 */ /* 0x010f240000201c00 */
[----:B----4-:R-:W-:Y:S05]  /*7450*/  BRA `(.L_x_8888) ;  /* 0x0000000c00307947 */ /* 0x010fea0003800000 */
.L_x_8889:
[----:B------:R-:W4:Y:S02]  /*7460*/  LDG.E.U16 R6, desc[UR36][R22.64] ;  /* 0x0000002416067981 */ /* 0x000f24000c1e1500 */
[----:B----4-:R-:W4:Y:S02]  /*7470*/  I2F.F64.S16 R6, R6 ;  /* 0x0000000600067312 */ /* 0x010f240000101c00 */
[----:B----4-:R-:W-:Y:S05]  /*7480*/  BRA `(.L_x_8888) ;  /* 0x0000000c00247947 */ /* 0x010fea0003800000 */
.L_x_8884:
        /* <DEDUP_REMOVED lines=10> */
.L_x_8892:
[----:B------:R-:W4:Y:S02]  /*7530*/  LDG.E.U16 R0, desc[UR36][R22.64] ;  /* 0x0000002416007981 */ /* 0x000f24000c1e1500 */
[----:B----4-:R-:W-:-:S05]  /*7540*/  HADD2.F32 R0, -RZ, R0.H0_H0 ;  /* 0x20000000ff007230 */ /* 0x010fca0000004100 */
[----:B------:R-:W-:-:S04]  /*7550*/  FMUL.FTZ R0, R0, 1 ;  /* 0x3f80000000007820 */ /* 0x000fc80000410000 */
[----:B------:R4:W0:Y:S02]  /*7560*/  F2F.F64.F32 R6, R0 ;  /* 0x0000000000067310 */ /* 0x0008240000201800 */
[----:B0---4-:R-:W-:Y:S05]  /*7570*/  BRA `(.L_x_8888) ;  /* 0x0000000800e87947 */ /* 0x011fea0003800000 */
.L_x_8891:
        /* <DEDUP_REMOVED lines=10> */
.L_x_8894:
[----:B------:R-:W4:Y:S02]  /*7620*/  LDG.E.U16 R22, desc[UR36][R22.64] ;  /* 0x0000002416167981 */ /* 0x000f24000c1e1500 */
[----:B----4-:R-:W-:-:S05]  /*7630*/  HADD2.F32 R0, -RZ, R22.H0_H0 ;  /* 0x20000016ff007230 */ /* 0x010fca0000004100 */
[----:B------:R-:W-:-:S04]  /*7640*/  FMUL.FTZ R0, R0, 1 ;  /* 0x3f80000000007820 */ /* 0x000fc80000410000 */
[----:B------:R4:W0:Y:S02]  /*7650*/  F2F.F64.F32 R6, R0 ;  /* 0x0000000000067310 */ /* 0x0008240000201800 */
[----:B0---4-:R-:W-:Y:S05]  /*7660*/  BRA `(.L_x_8888) ;  /* 0x0000000800ac7947 */ /* 0x011fea0003800000 */
.L_x_8893:
[----:B------:R4:W5:Y:S01]  /*7670*/  LDG.E.64 R6, desc[UR36][R22.64] ;  /* 0x0000002416067981 */ /* 0x000962000c1e1b00 */
[----:B------:R-:W-:Y:S05]  /*7680*/  BRA `(.L_x_8888) ;  /* 0x0000000800a47947 */ /* 0x000fea0003800000 */
.L_x_8883:
        /* <DEDUP_REMOVED lines=13> */
.L_x_8897:
[----:B------:R4:W5:Y:S01]  /*7760*/  LDG.E.64 R6, desc[UR36][R22.64] ;  /* 0x0000002416067981 */ /* 0x000962000c1e1b00 */
[----:B------:R-:W-:Y:S05]  /*7770*/  BRA `(.L_x_8888) ;  /* 0x0000000800687947 */ /* 0x000fea0003800000 */
.L_x_8896:
        /* <DEDUP_REMOVED lines=9> */
[C---:B012---:R-:W-:Y:S02]  /*7810*/  LOP3.LUT R2, R0.reuse, 0x7f000000, RZ, 0xc0, !PT ;  /* 0x7f00000000027812 */ /* 0x047fe400078ec0ff */
        /* <DEDUP_REMOVED lines=17> */
.L_x_8899:
        /* <DEDUP_REMOVED lines=13> */
[----:B0---4-:R-:W-:Y:S05]  /*7a00*/  BRA `(.L_x_8888) ;  /* 0x0000000400c47947 */ /* 0x011fea0003800000 */
.L_x_8898:
[----:B------:R-:W4:Y:S02]  /*7a10*/  LDG.E.U16 R0, desc[UR36][R22.64] ;  /* 0x0000002416007981 */ /* 0x000f24000c1e1500 */
[----:B----4-:R-:W-:-:S04]  /*7a20*/  IMAD.U32 R0, R0, 0x10000, RZ ;  /* 0x0001000000007824 */ /* 0x010fc800078e00ff */
[----:B------:R-:W-:-:S04]  /*7a30*/  FMUL.FTZ R0, R0, 1 ;  /* 0x3f80000000007820 */ /* 0x000fc80000410000 */
[----:B------:R4:W0:Y:S02]  /*7a40*/  F2F.F64.F32 R6, R0 ;  /* 0x0000000000067310 */ /* 0x0008240000201800 */
[----:B0---4-:R-:W-:Y:S05]  /*7a50*/  BRA `(.L_x_8888) ;  /* 0x0000000400b07947 */ /* 0x011fea0003800000 */
.L_x_8895:
        /* <DEDUP_REMOVED lines=11> */
.L_x_8902:
        /* <DEDUP_REMOVED lines=10> */
[----:B012---:R-:W-:Y:S02]  /*7bb0*/  LOP3.LUT P0, R2, R0, 0xf, RZ, 0xc0, !PT ;  /* 0x0000000f00027812 */ /* 0x007fe4000780c0ff */
        /* <DEDUP_REMOVED lines=10> */
.L_x_8904:
[----:B------:R-:W-:Y:S05]  /*7c60*/  BSYNC.RECONVERGENT B0 ;  /* 0x0000000000007941 */ /* 0x000fea0003800200 */
.L_x_8903:
[----:B------:R-:W-:Y:S01]  /*7c70*/  IMAD.SHL.U32 R0, R0, 0x100000, RZ ;  /* 0x0010000000007824 */ /* 0x000fe200078e00ff */
[----:B------:R-:W-:-:S04]  /*7c80*/  LEA R2, R2, 0x3b800000, 0x17 ;  /* 0x3b80000002027811 */ /* 0x000fc800078eb8ff */
[----:B------:R-:W-:-:S05]  /*7c90*/  LOP3.LUT R0, R2, R0, R7, 0xfe, !PT ;  /* 0x0000000002007212 */ /* 0x000fca00078efe07 */
[----:B------:R-:W-:-:S04]  /*7ca0*/  FMUL.FTZ R0, R0, 1 ;  /* 0x3f80000000007820 */ /* 0x000fc80000410000 */
[----:B------:R0:W1:Y:S02]  /*7cb0*/  F2F.F64.F32 R6, R0 ;  /* 0x0000000000067310 */ /* 0x0000640000201800 */
[----:B01----:R-:W-:Y:S05]  /*7cc0*/  BRA `(.L_x_8888) ;  /* 0x0000000400147947 */ /* 0x003fea0003800000 */
.L_x_8901:
        /* <DEDUP_REMOVED lines=21> */
.L_x_8906:
[----:B------:R-:W-:Y:S05]  /*7e20*/  BSYNC.RECONVERGENT B0 ;  /* 0x0000000000007941 */ /* 0x000fea0003800200 */
.L_x_8905:
[----:B------:R-:W-:Y:S02]  /*7e30*/  SHF.L.U32 R0, R0, 0x15, RZ ;  /* 0x0000001500007819 */ /* 0x000fe400000006ff */
[----:B------:R-:W-:-:S04]  /*7e40*/  LEA R2, R2, 0x37800000, 0x17 ;  /* 0x3780000002027811 */ /* 0x000fc800078eb8ff */
[----:B------:R-:W-:-:S05]  /*7e50*/  LOP3.LUT R0, R2, R0, R7, 0xfe, !PT ;  /* 0x0000000002007212 */ /* 0x000fca00078efe07 */
[----:B------:R-:W-:-:S04]  /*7e60*/  FMUL.FTZ R0, R0, 1 ;  /* 0x3f80000000007820 */ /* 0x000fc80000410000 */
[----:B------:R0:W1:Y:S02]  /*7e70*/  F2F.F64.F32 R6, R0 ;  /* 0x0000000000067310 */ /* 0x0000640000201800 */
[----:B01----:R-:W-:Y:S05]  /*7e80*/  BRA `(.L_x_8888) ;  /* 0x0000000000a47947 */ /* 0x003fea0003800000 */
.L_x_8900:
        /* <DEDUP_REMOVED lines=18> */
.L_x_8887:
[----:B012---:R-:W-:Y:S01]  /*7fb0*/  MOV R2, 0x0 ;  /* 0x0000000000027802 */ /* 0x007fe20000000f00 */
        /* <DEDUP_REMOVED lines=15> */
.L_x_8909:
[----:B------:R-:W-:Y:S01]  /*80b0*/  CS2R R6, SRZ ;  /* 0x0000000000067805 */ /* 0x000fe2000001ff00 */
[----:B------:R-:W-:Y:S06]  /*80c0*/  BRA `(.L_x_8888) ;  /* 0x0000000000147947 */ /* 0x000fec0003800000 */
.L_x_8908:
[----:B------:R-:W4:Y:S02]  /*80d0*/  LDG.E.64 R6, desc[UR36][R22.64] ;  /* 0x0000002416067981 */ /* 0x000f24000c1e1b00 */
[----:B----4-:R-:W4:Y:S02]  /*80e0*/  I2F.F64.U64 R6, R6 ;  /* 0x0000000600067312 */ /* 0x010f240000301800 */
[----:B----4-:R-:W-:Y:S05]  /*80f0*/  BRA `(.L_x_8888) ;  /* 0x0000000000087947 */ /* 0x010fea0003800000 */
.L_x_8907:
[----:B------:R-:W4:Y:S02]  /*8100*/  LDG.E R6, desc[UR36][R22.64] ;  /* 0x0000002416067981 */ /* 0x000f24000c1e1900 */
[----:B----4-:R-:W4:Y:S02]  /*8110*/  I2F.F64.U32 R6, R6 ;  /* 0x0000000600067312 */ /* 0x010f240000201800 */
.L_x_8888:
[----:B------:R-:W-:Y:S05]  /*8120*/  BSYNC.RECONVERGENT B7 ;  /* 0x0000000000077941 */ /* 0x000fea0003800200 */
.L_x_8882:
        /* <DEDUP_REMOVED lines=10> */
[----:B012---:R-:W0:Y:S01]  /*81d0*/  DADD R2, -R6, 1 ;  /* 0x3ff0000006027429 */ /* 0x007e220000000100 */
[----:B---3--:R-:W-:Y:S01]  /*81e0*/  FSETP.GEU.AND P1, PT, |R17|, 6.5827683646048100446e-37, PT ;  /* 0x036000001100780b */ /* 0x008fe20003f2e200 */
        /* <DEDUP_REMOVED lines=57> */
.L_x_8913:
[----:B------:R-:W-:Y:S05]  /*8580*/  BSYNC.RECONVERGENT B1 ;  /* 0x0000000000017941 */ /* 0x000fea0003800200 */
.L_x_8912:
[----:B------:R-:W-:Y:S01]  /*8590*/  IMAD.MOV.U32 R4, RZ, RZ, R2 ;  /* 0x000000ffff047224 */ /* 0x000fe200078e0002 */
[----:B------:R-:W-:-:S07]  /*85a0*/  MOV R5, R3 ;  /* 0x0000000300057202 */ /* 0x000fce0000000f00 */
.L_x_8911:
[----:B------:R-:W-:Y:S05]  /*85b0*/  BSYNC.RECONVERGENT B0 ;  /* 0x0000000000007941 */ /* 0x000fea0003800200 */
.L_x_8910:
[----:B------:R-:W0:Y:S01]  /*85c0*/  LDCU.64 UR4, c[0x0][0x5e8] ;  /* 0x0000bd00ff0477ac */ /* 0x000e220008000a00 */
[----:B------:R-:W-:-:S04]  /*85d0*/  ULOP3.LUT UR6, UR40, 0xff, URZ, 0xc0, !UPT ;  /* 0x000000ff28067892 */ /* 0x000fc8000f8ec0ff */
[----:B------:R-:W-:Y:S01]  /*85e0*/  UISETP.GT.AND UP0, UPT, UR6, 0x9, UPT ;  /* 0x000000090600788c */ /* 0x000fe2000bf04270 */
[----:B012---:R-:W-:-:S05]  /*85f0*/  IADD3 R2, P0, PT, R18, UR4, RZ ;  /* 0x0000000412027c10 */ /* 0x007fca000ff1e0ff */
        /* <DEDUP_REMOVED lines=13> */
.L_x_8917:
[----:B------:R-:W0:Y:S02]  /*86d0*/  F2I.S64.F64.TRUNC R4, R4 ;  /* 0x0000000400047311 */ /* 0x000e24000030d900 */
[----:B0-----:R-:W-:-:S05]  /*86e0*/  IMAD.MOV.U32 R7, RZ, RZ, R4 ;  /* 0x000000ffff077224 */ /* 0x001fca00078e0004 */
[----:B------:R0:W-:Y:S01]  /*86f0*/  STG.E.U8 desc[UR36][R2.64], R7 ;  /* 0x0000000702007986 */ /* 0x0001e2000c101124 */
[----:B------:R-:W-:Y:S05]  /*8700*/  BRA `(.L_x_8919) ;  /* 0x0000001000807947 */ /* 0x000fea0003800000 */
.L_x_8916:
        /* <DEDUP_REMOVED lines=9> */
.L_x_8921:
[----:B------:R-:W0:Y:S02]  /*87a0*/  F2I.F64.TRUNC R5, R4 ;  /* 0x0000000400057311 */ /* 0x000e24000030d100 */
[----:B0-----:R0:W-:Y:S01]  /*87b0*/  STG.E desc[UR36][R2.64], R5 ;  /* 0x0000000502007986 */ /* 0x0011e2000c101924 */
[----:B------:R-:W-:Y:S05]  /*87c0*/  BRA `(.L_x_8919) ;  /* 0x0000001000507947 */ /* 0x000fea0003800000 */
.L_x_8920:
[----:B------:R-:W0:Y:S02]  /*87d0*/  F2I.F64.TRUNC R5, R4 ;  /* 0x0000000400057311 */ /* 0x000e24000030d100 */
[----:B0-----:R0:W-:Y:S01]  /*87e0*/  STG.E.U16 desc[UR36][R2.64], R5 ;  /* 0x0000000502007986 */ /* 0x0011e2000c101524 */
[----:B------:R-:W-:Y:S05]  /*87f0*/  BRA `(.L_x_8919) ;  /* 0x0000001000447947 */ /* 0x000fea0003800000 */
.L_x_8915:
        /* <DEDUP_REMOVED lines=17> */
.L_x_8923:
        /* <DEDUP_REMOVED lines=12> */
.L_x_8922:
        /* <DEDUP_REMOVED lines=18> */
.L_x_8925:
        /* <DEDUP_REMOVED lines=13> */
.L_x_8924:
[----:B------:R0:W-:Y:S01]  /*8bc0*/  STG.E.64 desc[UR36][R2.64], R4 ;  /* 0x0000000402007986 */ /* 0x0001e2000c101b24 */
[----:B------:R-:W-:Y:S05]  /*8bd0*/  BRA `(.L_x_8919) ;  /* 0x0000000c004c7947 */ /* 0x000fea0003800000 */
.L_x_8914:
        /* <DEDUP_REMOVED lines=13> */
.L_x_8929:
        /* <DEDUP_REMOVED lines=26> */
.L_x_8932:
[----:B------:R-:W-:-:S04]  /*8e50*/  SHF.R.U32.HI R5, RZ, 0x18, R7 ;  /* 0x00000018ff057819 */ /* 0x000fc80000011607 */
[----:B------:R-:W-:-:S07]  /*8e60*/  LOP3.LUT R0, R0, 0x80, R5, 0xf8, !PT ;  /* 0x0000008000007812 */ /* 0x000fce00078ef805 */
.L_x_8931:
[----:B------:R-:W-:Y:S05]  /*8e70*/  BSYNC.RECONVERGENT B0 ;  /* 0x0000000000007941 */ /* 0x000fea0003800200 */
.L_x_8930:
[----:B------:R0:W-:Y:S01]  /*8e80*/  STG.E.U8 desc[UR36][R2.64], R0 ;  /* 0x0000000002007986 */ /* 0x0001e2000c101124 */
[----:B------:R-:W-:Y:S05]  /*8e90*/  BRA `(.L_x_8919) ;  /* 0x00000008009c7947 */ /* 0x000fea0003800000 */
.L_x_8928:
        /* <DEDUP_REMOVED lines=26> */
.L_x_8935:
[----:B------:R-:W-:-:S04]  /*9040*/  SHF.R.U32.HI R5, RZ, 0x18, R7 ;  /* 0x00000018ff057819 */ /* 0x000fc80000011607 */
[----:B------:R-:W-:-:S07]  /*9050*/  LOP3.LUT R0, R0, 0x80, R5, 0xf8, !PT ;  /* 0x0000008000007812 */ /* 0x000fce00078ef805 */
.L_x_8934:
[----:B------:R-:W-:Y:S05]  /*9060*/  BSYNC.RECONVERGENT B0 ;  /* 0x0000000000007941 */ /* 0x000fea0003800200 */
.L_x_8933:
[----:B------:R0:W-:Y:S01]  /*9070*/  STG.E.U8 desc[UR36][R2.64], R0 ;  /* 0x0000000002007986 */ /* 0x0001e2000c101124 */
[----:B------:R-:W-:Y:S05]  /*9080*/  BRA `(.L_x_8919) ;  /* 0x0000000800207947 */ /* 0x000fea0003800000 */
.L_x_8927:
        /* <DEDUP_REMOVED lines=30> */
.L_x_8937:
[----:B------:R-:W0:Y:S02]  /*9270*/  F2I.U64.F64.TRUNC R4, R4 ;  /* 0x0000000400047311 */ /* 0x000e24000030d800 */
[----:B0-----:R0:W-:Y:S01]  /*9280*/  STG.E.64 desc[UR36][R2.64], R4 ;  /* 0x0000000402007986 */ /* 0x0011e2000c101b24 */
[----:B------:R-:W-:Y:S05]  /*9290*/  BRA `(.L_x_8919) ;  /* 0x00000004009c7947 */ /* 0x000fea0003800000 */
.L_x_8936:
[----:B------:R-:W0:Y:S02]  /*92a0*/  F2I.U32.F64.TRUNC R5, R4 ;  /* 0x0000000400057311 */ /* 0x000e24000030d000 */
[----:B0-----:R0:W-:Y:S01]  /*92b0*/  STG.E desc[UR36][R2.64], R5 ;  /* 0x0000000502007986 */ /* 0x0011e2000c101924 */
[----:B------:R-:W-:Y:S05]  /*92c0*/  BRA `(.L_x_8919) ;  /* 0x0000000400907947 */ /* 0x000fea0003800000 */
.L_x_8926:
        /* <DEDUP_REMOVED lines=10> */
.L_x_8939:
[----:B------:R-:W-:-:S05]  /*9370*/  CS2R R6, SRZ ;  /* 0x0000000000067805 */ /* 0x000fca000001ff00 */
[----:B------:R0:W-:Y:S01]  /*9380*/  STG.E.128 desc[UR36][R2.64], R4 ;  /* 0x0000000402007986 */ /* 0x0001e2000c101d24 */
[----:B------:R-:W-:Y:S05]  /*9390*/  BRA `(.L_x_8919) ;  /* 0x00000004005c7947 */ /* 0x000fea0003800000 */
.L_x_8938:
[----:B------:R-:W-:-:S09]  /*93a0*/  UISETP.NE.AND UP0, UPT, UR6, 0xf, UPT ;  /* 0x0000000f0600788c */ /* 0x000fd2000bf05270 */
[----:B------:R-:W-:Y:S05]  /*93b0*/  BRA.U !UP0, `(.L_x_8940) ;  /* 0x0000000508287547 */ /* 0x000fea000b800000 */
[----:B------:R-:W-:-:S09]  /*93c0*/  UISETP.NE.AND UP0, UPT, UR6, 0x17, UPT ;  /* 0x000000170600788c */ /* 0x000fd2000bf05270 */
[----:B------:R-:W-:Y:S05]  /*93d0*/  BRA.U !UP0, `(.L_x_8941) ;  /* 0x0000000108b07547 */ /* 0x000fea000b800000 */
[----:B------:R-:W-:-:S09]  /*93e0*/  UISETP.NE.AND UP0, UPT, UR6, 0x18, UPT ;  /* 0x000000180600788c */ /* 0x000fd2000bf05270 */
[----:B------:R-:W-:Y:S05]  /*93f0*/  BRA.U !UP0, `(.L_x_8942) ;  /* 0x0000000108447547 */ /* 0x000fea000b800000 */
.L_x_8918:
[----:B------:R-:W-:Y:S01]  /*9400*/  MOV R0, 0x0 ;  /* 0x0000000000007802 */ /* 0x000fe20000000f00 */
[----:B------:R-:W0:Y:S01]  /*9410*/  LDCU.64 UR4, c[0x4][0x128] ;  /* 0x01002500ff0477ac */ /* 0x000e220008000a00 */
[----:B------:R-:W-:Y:S02]  /*9420*/  HFMA2 R8, -RZ, RZ, 0, 6.020069122314453125e-06 ;  /* 0x00000065ff087431 */ /* 0x000fe400000001ff */
[----:B------:R-:W-:Y:S01]  /*9430*/  IMAD.MOV.U32 R12, RZ, RZ, 0x1 ;  /* 0x00000001ff0c7424 */ /* 0x000fe200078e00ff */
[----:B------:R1:W2:Y:S01]  /*9440*/  LDC.64 R2, c[0x4][R0] ;  /* 0x0100000000027b82 */ /* 0x0002a20000000a00 */
[----:B------:R-:W4:Y:S01]  /*9450*/  LDCU.64 UR6, c[0x4][0x130] ;  /* 0x01002600ff0677ac */ /* 0x000f220008000a00 */
[----:B------:R-:W-:Y:S01]  /*9460*/  IMAD.MOV.U32 R13, RZ, RZ, RZ ;  /* 0x000000ffff0d7224 */ /* 0x000fe200078e00ff */
[----:B------:R-:W5:Y:S01]  /*9470*/  LDCU.64 UR8, c[0x4][0x10] ;  /* 0x01000200ff0877ac */ /* 0x000f620008000a00 */
[----:B0-----:R-:W-:Y:S01]  /*9480*/  MOV R4, UR4 ;  /* 0x0000000400047c02 */ /* 0x001fe20008000f00 */
[----:B------:R-:W-:-:S02]  /*9490*/  IMAD.U32 R5, RZ, RZ, UR5 ;  /* 0x00000005ff057e24 */ /* 0x000fc4000f8e00ff */
[----:B----4-:R-:W-:Y:S01]  /*94a0*/  IMAD.U32 R6, RZ, RZ, UR6 ;  /* 0x00000006ff067e24 */ /* 0x010fe2000f8e00ff */
[----:B------:R-:W-:Y:S01]  /*94b0*/  MOV R7, UR7 ;  /* 0x0000000700077c02 */ /* 0x000fe20008000f00 */
[----:B-----5:R-:W-:Y:S02]  /*94c0*/  IMAD.U32 R10, RZ, RZ, UR8 ;  /* 0x00000008ff0a7e24 */ /* 0x020fe4000f8e00ff */
[----:B-1----:R-:W-:-:S07]  /*94d0*/  IMAD.U32 R11, RZ, RZ, UR9 ;  /* 0x00000009ff0b7e24 */ /* 0x002fce000f8e00ff */
[----:B------:R-:W-:-:S07]  /*94e0*/  LEPC R20, `(.L_x_8943) ;  /* 0x000000001014794e */ /* 0x000fce0000000000 */
[----:B--23--:R-:W-:Y:S05]  /*94f0*/  CALL.ABS.NOINC R2 ;  /* 0x0000000002007343 */ /* 0x00cfea0003c00000 */
.L_x_8943:
[----:B------:R-:W-:Y:S05]  /*9500*/  BRA `(.L_x_8919) ;  /* 0x0000000400007947 */ /* 0x000fea0003800000 */
.L_x_8942:
        /* <DEDUP_REMOVED lines=21> */
.L_x_8945:
[----:B------:R-:W-:Y:S05]  /*9660*/  BSYNC.RECONVERGENT B0 ;  /* 0x0000000000007941 */ /* 0x000fea0003800200 */
.L_x_8944:
[----:B------:R-:W-:-:S05]  /*9670*/  LOP3.LUT R7, R0, 0x80, R7, 0xf8, !PT ;  /* 0x0000008000077812 */ /* 0x000fca00078ef807 */
[----:B------:R2:W-:Y:S01]  /*9680*/  STG.E.U8 desc[UR36][R2.64], R7 ;  /* 0x0000000702007986 */ /* 0x0005e2000c101124 */
[----:B------:R-:W-:Y:S05]  /*9690*/  BRA `(.L_x_8919) ;  /* 0x00000000009c7947 */ /* 0x000fea0003800000 */
.L_x_8941:
        /* <DEDUP_REMOVED lines=20> */
.L_x_8947:
[----:B------:R-:W-:Y:S01]  /*97e0*/  IMAD.MOV.U32 R0, RZ, RZ, 0x7f ;  /* 0x0000007fff007424 */ /* 0x000fe200078e00ff */
[----:B------:R-:W-:-:S04]  /*97f0*/  ISETP.GT.U32.AND P0, PT, R6, 0x7f800000, PT ;  /* 0x7f8000000600780c */ /* 0x000fc80003f04070 */
[----:B------:R-:W-:-:S09]  /*9800*/  SEL R0, R0, 0x7c, P0 ;  /* 0x0000007c00007807 */ /* 0x000fd20000000000 */
.L_x_8948:
[----:B------:R-:W-:Y:S05]  /*9810*/  BSYNC.RECONVERGENT B0 ;  /* 0x0000000000007941 */ /* 0x000fea0003800200 */
.L_x_8946:
[----:B------:R-:W-:-:S04]  /*9820*/  SHF.R.U32.HI R5, RZ, 0x18, R7 ;  /* 0x00000018ff057819 */ /* 0x000fc80000011607 */
[----:B------:R-:W-:-:S05]  /*9830*/  LOP3.LUT R5, R0, 0x80, R5, 0xf8, !PT ;  /* 0x0000008000057812 */ /* 0x000fca00078ef805 */
[----:B------:R1:W-:Y:S01]  /*9840*/  STG.E.U8 desc[UR36][R2.64], R5 ;  /* 0x0000000502007986 */ /* 0x0003e2000c101124 */
[----:B------:R-:W-:Y:S05]  /*9850*/  BRA `(.L_x_8919) ;  /* 0x00000000002c7947 */ /* 0x000fea0003800000 */
.L_x_8940:
        /* <DEDUP_REMOVED lines=11> */
.L_x_8919:
[----:B------:R-:W-:-:S07]  /*9910*/  VIADD R19, R19, 0x80 ;  /* 0x0000008013137836 */ /* 0x000fce0000000000 */
.L_x_8852:
[----:B------:R-:W-:Y:S05]  /*9920*/  BSYNC.RECONVERGENT B6 ;  /* 0x0000000000067941 */ /* 0x000fea0003800200 */
.L_x_8851:
        /* <DEDUP_REMOVED lines=11> */
[----:B------:R-:W-:Y:S01]  /*99e0*/  HFMA2 R18, -RZ, RZ, 0, 0 ;  /* 0x00000000ff127431 */ /* 0x000fe200000001ff */
        /* <DEDUP_REMOVED lines=346> */
.L_x_8951:
        /* <DEDUP_REMOVED lines=18> */
.L_x_8956:
[----:B------:R-:W2:Y:S02]  /*b0b0*/  LDG.E.U8 R2, desc[UR36][R2.64] ;  /* 0x0000002402027981 */ /* 0x000ea4000c1e1100 */
[----:B--2---:R3:W4:Y:S02]  /*b0c0*/  I2F.F64.U16 R16, R2 ;  /* 0x0000000200107312 */ /* 0x0047240000101800 */
[----:B---34-:R-:W-:Y:S05]  /*b0d0*/  BRA `(.L_x_8958) ;  /* 0x0000000c00607947 */ /* 0x018fea0003800000 */
.L_x_8955:
        /* <DEDUP_REMOVED lines=9> */
.L_x_8960:
[----:B------:R-:W2:Y:S02]  /*b170*/  LDG.E R2, desc[UR36][R2.64] ;  /* 0x0000002402027981 */ /* 0x000ea4000c1e1900 */
[----:B--2---:R3:W4:Y:S02]  /*b180*/  I2F.F64 R16, R2 ;  /* 0x0000000200107312 */ /* 0x0047240000201c00 */
[----:B---34-:R-:W-:Y:S05]  /*b190*/  BRA `(.L_x_8958) ;  /* 0x0000000c00307947 */ /* 0x018fea0003800000 */
.L_x_8959:
[----:B------:R-:W2:Y:S02]  /*b1a0*/  LDG.E.U16 R2, desc[UR36][R2.64] ;  /* 0x0000002402027981 */ /* 0x000ea4000c1e1500 */
[----:B--2---:R3:W4:Y:S02]  /*b1b0*/  I2F.F64.S16 R16, R2 ;  /* 0x0000000200107312 */ /* 0x0047240000101c00 */
[----:B---34-:R-:W-:Y:S05]  /*b1c0*/  BRA `(.L_x_8958) ;  /* 0x0000000c00247947 */ /* 0x018fea0003800000 */
.L_x_8954:
        /* <DEDUP_REMOVED lines=10> */
.L_x_8962:
[----:B------:R-:W2:Y:S02]  /*b270*/  LDG.E.U16 R0, desc[UR36][R2.64] ;  /* 0x0000002402007981 */ /* 0x000ea4000c1e1500 */
[----:B--2---:R-:W-:-:S05]  /*b280*/  HADD2.F32 R0, -RZ, R0.H0_H0 ;  /* 0x20000000ff007230 */ /* 0x004fca0000004100 */
[----:B------:R-:W-:-:S04]  /*b290*/  FMUL.FTZ R0, R0, 1 ;  /* 0x3f80000000007820 */ /* 0x000fc80000410000 */
[----:B------:R3:W4:Y:S02]  /*b2a0*/  F2F.F64.F32 R16, R0 ;  /* 0x0000000000107310 */ /* 0x0007240000201800 */
[----:B---34-:R-:W-:Y:S05]  /*b2b0*/  BRA `(.L_x_8958) ;  /* 0x0000000800e87947 */ /* 0x018fea0003800000 */
.L_x_8961:
        /* <DEDUP_REMOVED lines=10> */
.L_x_8964:
[----:B------:R-:W2:Y:S02]  /*b360*/  LDG.E.U16 R2, desc[UR36][R2.64] ;  /* 0x0000002402027981 */ /* 0x000ea4000c1e1500 */
[----:B--2---:R-:W-:-:S05]  /*b370*/  HADD2.F32 R0, -RZ, R2.H0_H0 ;  /* 0x20000002ff007230 */ /* 0x004fca0000004100 */
[----:B------:R-:W-:-:S04]  /*b380*/  FMUL.FTZ R0, R0, 1 ;  /* 0x3f80000000007820 */ /* 0x000fc80000410000 */
[----:B------:R3:W4:Y:S02]  /*b390*/  F2F.F64.F32 R16, R0 ;  /* 0x0000000000107310 */ /* 0x0007240000201800 */
[----:B---34-:R-:W-:Y:S05]  /*b3a0*/  BRA `(.L_x_8958) ;  /* 0x0000000800ac7947 */ /* 0x018fea0003800000 */
.L_x_8963:
[----:B------:R3:W5:Y:S01]  /*b3b0*/  LDG.E.64 R16, desc[UR36][R2.64] ;  /* 0x0000002402107981 */ /* 0x000762000c1e1b00 */
[----:B------:R-:W-:Y:S05]  /*b3c0*/  BRA `(.L_x_8958) ;  /* 0x0000000800a47947 */ /* 0x000fea0003800000 */
.L_x_8953:
        /* <DEDUP_REMOVED lines=13> */
.L_x_8967:
[----:B------:R2:W5:Y:S01]  /*b4a0*/  LDG.E.64 R16, desc[UR36][R2.64] ;  /* 0x0000002402107981 */ /* 0x000562000c1e1b00 */
[----:B------:R-:W-:Y:S05]  /*b4b0*/  BRA `(.L_x_8958) ;  /* 0x0000000800687947 */ /* 0x000fea0003800000 */
.L_x_8966:
        /* <DEDUP_REMOVED lines=27> */
.L_x_8969:
        /* <DEDUP_REMOVED lines=14> */
.L_x_8968:
[----:B------:R-:W2:Y:S02]  /*b750*/  LDG.E.U16 R0, desc[UR36][R2.64] ;  /* 0x0000002402007981 */ /* 0x000ea4000c1e1500 */
[----:B--2---:R-:W-:-:S04]  /*b760*/  IMAD.U32 R0, R0, 0x10000, RZ ;  /* 0x0001000000007824 */ /* 0x004fc800078e00ff */
[----:B------:R-:W-:-:S04]  /*b770*/  FMUL.FTZ R0, R0, 1 ;  /* 0x3f80000000007820 */ /* 0x000fc80000410000 */
[----:B------:R2:W3:Y:S02]  /*b780*/  F2F.F64.F32 R16, R0 ;  /* 0x0000000000107310 */ /* 0x0004e40000201800 */
[----:B--23--:R-:W-:Y:S05]  /*b790*/  BRA `(.L_x_8958) ;  /* 0x0000000400b07947 */ /* 0x00cfea0003800000 */
.L_x_8965:
        /* <DEDUP_REMOVED lines=11> */
.L_x_8972:
        /* <DEDUP_REMOVED lines=21> */
.L_x_8974:
[----:B------:R-:W-:Y:S05]  /*b9a0*/  BSYNC.RECONVERGENT B0 ;  /* 0x0000000000007941 */ /* 0x000fea0003800200 */
.L_x_8973:
[----:B------:R-:W-:Y:S02]  /*b9b0*/  SHF.L.U32 R0, R0, 0x14, RZ ;  /* 0x0000001400007819 */ /* 0x000fe400000006ff */
[----:B------:R-:W-:-:S04]  /*b9c0*/  LEA R2, R2, 0x3b800000, 0x17 ;  /* 0x3b80000002027811 */ /* 0x000fc800078eb8ff */
[----:B------:R-:W-:-:S05]  /*b9d0*/  LOP3.LUT R0, R2, R0, R7, 0xfe, !PT ;  /* 0x0000000002007212 */ /* 0x000fca00078efe07 */
[----:B------:R-:W-:-:S04]  /*b9e0*/  FMUL.FTZ R0, R0, 1 ;  /* 0x3f80000000007820 */ /* 0x000fc80000410000 */
[----:B------:R2:W3:Y:S02]  /*b9f0*/  F2F.F64.F32 R16, R0 ;  /* 0x0000000000107310 */ /* 0x0004e40000201800 */
[----:B--23--:R-:W-:Y:S05]  /*ba00*/  BRA `(.L_x_8958) ;  /* 0x0000000400147947 */ /* 0x00cfea0003800000 */
.L_x_8971:
        /* <DEDUP_REMOVED lines=21> */
.L_x_8976:
[----:B------:R-:W-:Y:S05]  /*bb60*/  BSYNC.RECONVERGENT B0 ;  /* 0x0000000000007941 */ /* 0x000fea0003800200 */
.L_x_8975:
[----:B------:R-:W-:Y:S01]  /*bb70*/  IMAD.SHL.U32 R0, R0, 0x200000, RZ ;  /* 0x0020000000007824 */ /* 0x000fe200078e00ff */
[----:B------:R-:W-:-:S04]  /*bb80*/  LEA R2, R2, 0x37800000, 0x17 ;  /* 0x3780000002027811 */ /* 0x000fc800078eb8ff */
[----:B------:R-:W-:-:S05]  /*bb90*/  LOP3.LUT R0, R2, R0, R7, 0xfe, !PT ;  /* 0x0000000002007212 */ /* 0x000fca00078efe07 */
[----:B------:R-:W-:-:S04]  /*bba0*/  FMUL.FTZ R0, R0, 1 ;  /* 0x3f80000000007820 */ /* 0x000fc80000410000 */
[----:B------:R2:W3:Y:S02]  /*bbb0*/  F2F.F64.F32 R16, R0 ;  /* 0x0000000000107310 */ /* 0x0004e40000201800 */
[----:B--23--:R-:W-:Y:S05]  /*bbc0*/  BRA `(.L_x_8958) ;  /* 0x0000000000a47947 */ /* 0x00cfea0003800000 */
.L_x_8970:
        /* <DEDUP_REMOVED lines=18> */
.L_x_8957:
        /* <DEDUP_REMOVED lines=16> */
.L_x_8979:
[----:B------:R-:W-:Y:S01]  /*bdf0*/  CS2R R16, SRZ ;  /* 0x0000000000107805 */ /* 0x000fe2000001ff00 */
[----:B------:R-:W-:Y:S06]  /*be00*/  BRA `(.L_x_8958) ;  /* 0x0000000000147947 */ /* 0x000fec0003800000 */
.L_x_8978:
[----:B------:R-:W2:Y:S02]  /*be10*/  LDG.E.64 R16, desc[UR36][R2.64] ;  /* 0x0000002402107981 */ /* 0x000ea4000c1e1b00 */
[----:B--2---:R-:W0:Y:S02]  /*be20*/  I2F.F64.U64 R16, R16 ;  /* 0x0000001000107312 */ /* 0x004e240000301800 */
[----:B0-----:R-:W-:Y:S05]  /*be30*/  BRA `(.L_x_8958) ;  /* 0x0000000000087947 */ /* 0x001fea0003800000 */
.L_x_8977:
[----:B------:R-:W2:Y:S02]  /*be40*/  LDG.E R2, desc[UR36][R2.64] ;  /* 0x0000002402027981 */ /* 0x000ea4000c1e1900 */
[----:B--2---:R0:W1:Y:S02]  /*be50*/  I2F.F64.U32 R16, R2 ;  /* 0x0000000200107312 */ /* 0x0040640000201800 */
.L_x_8958:
[----:B------:R-:W-:Y:S05]  /*be60*/  BSYNC.RECONVERGENT B7 ;  /* 0x0000000000077941 */ /* 0x000fea0003800200 */
.L_x_8952:
        /* <DEDUP_REMOVED lines=18> */
.L_x_8984:
[----:B------:R-:W4:Y:S02]  /*bf90*/  LDG.E.U8 R6, desc[UR36][R22.64] ;  /* 0x0000002416067981 */ /* 0x000f24000c1e1100 */
[----:B----4-:R-:W4:Y:S02]  /*bfa0*/  I2F.F64.U16 R6, R6 ;  /* 0x0000000600067312 */ /* 0x010f240000101800 */
[----:B----4-:R-:W-:Y:S05]  /*bfb0*/  BRA `(.L_x_8986) ;  /* 0x0000000c00607947 */ /* 0x010fea0003800000 */
.L_x_8983:
        /* <DEDUP_REMOVED lines=9> */
.L_x_8988:
[----:B------:R-:W4:Y:S02]  /*c050*/  LDG.E R6, desc[UR36][R22.64] ;  /* 0x0000002416067981 */ /* 0x000f24000c1e1900 */
[----:B----4-:R-:W4:Y:S02]  /*c060*/  I2F.F64 R6, R6 ;  /* 0x0000000600067312 */ /* 0x010f240000201c00 */
[----:B----4-:R-:W-:Y:S05]  /*c070*/  BRA `(.L_x_8986) ;  /* 0x0000000c00307947 */ /* 0x010fea0003800000 */
.L_x_8987:
[----:B------:R-:W4:Y:S02]  /*c080*/  LDG.E.U16 R6, desc[UR36][R22.64] ;  /* 0x0000002416067981 */ /* 0x000f24000c1e1500 */
[----:B----4-:R-:W4:Y:S02]  /*c090*/  I2F.F64.S16 R6, R6 ;  /* 0x0000000600067312 */ /* 0x010f240000101c00 */
[----:B----4-:R-:W-:Y:S05]  /*c0a0*/  BRA `(.L_x_8986) ;  /* 0x0000000c00247947 */ /* 0x010fea0003800000 */
.L_x_8982:
        /* <DEDUP_REMOVED lines=10> */
.L_x_8990:
[----:B------:R-:W4:Y:S02]  /*c150*/  LDG.E.U16 R0, desc[UR36][R22.64] ;  /* 0x0000002416007981 */ /* 0x000f24000c1e1500 */
[----:B----4-:R-:W-:-:S05]  /*c160*/  HADD2.F32 R0, -RZ, R0.H0_H0 ;  /* 0x20000000ff007230 */ /* 0x010fca0000004100 */
[----:B------:R-:W-:-:S04]  /*c170*/  FMUL.FTZ R0, R0, 1 ;  /* 0x3f80000000007820 */ /* 0x000fc80000410000 */
[----:B------:R4:W0:Y:S02]  /*c180*/  F2F.F64.F32 R6, R0 ;  /* 0x0000000000067310 */ /* 0x0008240000201800 */
[----:B0---4-:R-:W-:Y:S05]  /*c190*/  BRA `(.L_x_8986) ;  /* 0x0000000800e87947 */ /* 0x011fea0003800000 */
.L_x_8989:
        /* <DEDUP_REMOVED lines=10> */
.L_x_8992:
[----:B------:R-:W4:Y:S02]  /*c240*/  LDG.E.U16 R22, desc[UR36][R22.64] ;  /* 0x0000002416167981 */ /* 0x000f24000c1e1500 */
[----:B----4-:R-:W-:-:S05]  /*c250*/  HADD2.F32 R0, -RZ, R22.H0_H0 ;  /* 0x20000016ff007230 */ /* 0x010fca0000004100 */
[----:B------:R-:W-:-:S04]  /*c260*/  FMUL.FTZ R0, R0, 1 ;  /* 0x3f80000000007820 */ /* 0x000fc80000410000 */
[----:B------:R4:W0:Y:S02]  /*c270*/  F2F.F64.F32 R6, R0 ;  /* 0x0000000000067310 */ /* 0x0008240000201800 */
[----:B0---4-:R-:W-:Y:S05]  /*c280*/  BRA `(.L_x_8986) ;  /* 0x0000000800ac7947 */ /* 0x011fea0003800000 */
.L_x_8991:
[----:B------:R4:W5:Y:S01]  /*c290*/  LDG.E.64 R6, desc[UR36][R22.64] ;  /* 0x0000002416067981 */ /* 0x000962000c1e1b00 */
[----:B------:R-:W-:Y:S05]  /*c2a0*/  BRA `(.L_x_8986) ;  /* 0x0000000800a47947 */ /* 0x000fea0003800000 */
.L_x_8981:
        /* <DEDUP_REMOVED lines=13> */
.L_x_8995:
[----:B------:R4:W5:Y:S01]  /*c380*/  LDG.E.64 R6, desc[UR36][R22.64] ;  /* 0x0000002416067981 */ /* 0x000962000c1e1b00 */
[----:B------:R-:W-:Y:S05]  /*c390*/  BRA `(.L_x_8986) ;  /* 0x0000000800687947 */ /* 0x000fea0003800000 */
.L_x_8994:
        /* <DEDUP_REMOVED lines=25> */
[----:B------:R0:W2:Y:S02]  /*c530*/  F2F.F64.F32 R6, R3 ;  /* 0x0000000300067310 */ /* 0x0000a40000201800 */
[----:B0-2---:R-:W-:Y:S05]  /*c540*/  BRA `(.L_x_8986) ;  /* 0x0000000400fc7947 */ /* 0x005fea0003800000 */
.L_x_8997:
[----:B--23--:R-:W2:Y:S02]  /*c550*/  LDG.E.U8 R3, desc[UR36][R22.64] ;  /* 0x0000002416037981 */ /* 0x00cea4000c1e1100 */
[C---:B--2---:R-:W-:Y:S01]  /*c560*/  IMAD.SHL.U32 R0, R3.reuse, 0x2000000, RZ ;  /* 0x0200000003007824 */ /* 0x044fe200078e00ff */
[----:B------:R-:W-:-:S04]  /*c570*/  SHF.L.U32 R3, R3, 0x8, RZ ;  /* 0x0000000803037819 */ /* 0x000fc800000006ff */
        /* <DEDUP_REMOVED lines=10> */
[----:B0-2---:R-:W-:Y:S05]  /*c620*/  BRA `(.L_x_8986) ;  /* 0x0000000400c47947 */ /* 0x005fea0003800000 */
.L_x_8996:
[----:B------:R-:W4:Y:S02]  /*c630*/  LDG.E.U16 R0, desc[UR36][R22.64] ;  /* 0x0000002416007981 */ /* 0x000f24000c1e1500 */
[----:B----4-:R-:W-:-:S04]  /*c640*/  IMAD.U32 R0, R0, 0x10000, RZ ;  /* 0x0001000000007824 */ /* 0x010fc800078e00ff */
[----:B------:R-:W-:-:S04]  /*c650*/  FMUL.FTZ R0, R0, 1 ;  /* 0x3f80000000007820 */ /* 0x000fc80000410000 */
[----:B------:R4:W0:Y:S02]  /*c660*/  F2F.F64.F32 R6, R0 ;  /* 0x0000000000067310 */ /* 0x0008240000201800 */
[----:B0---4-:R-:W-:Y:S05]  /*c670*/  BRA `(.L_x_8986) ;  /* 0x0000000400b07947 */ /* 0x011fea0003800000 */
.L_x_8993:
        /* <DEDUP_REMOVED lines=11> */
.L_x_9000:
        /* <DEDUP_REMOVED lines=21> */
.L_x_9002:
[----:B------:R-:W-:Y:S05]  /*c880*/  BSYNC.RECONVERGENT B0 ;  /* 0x0000000000007941 */ /* 0x000fea0003800200 */
.L_x_9001:
[----:B------:R-:W-:Y:S02]  /*c890*/  SHF.L.U32 R0, R0, 0x14, RZ ;  /* 0x0000001400007819 */ /* 0x000fe400000006ff */
[----:B------:R-:W-:-:S04]  /*c8a0*/  LEA R2, R2, 0x3b800000, 0x17 ;  /* 0x3b80000002027811 */ /* 0x000fc800078eb8ff */
[----:B------:R-:W-:-:S05]  /*c8b0*/  LOP3.LUT R0, R2, R0, R7, 0xfe, !PT ;  /* 0x0000000002007212 */ /* 0x000fca00078efe07 */
[----:B------:R-:W-:-:S04]  /*c8c0*/  FMUL.FTZ R0, R0, 1 ;  /* 0x3f80000000007820 */ /* 0x000fc80000410000 */
[----:B------:R0:W2:Y:S02]  /*c8d0*/  F2F.F64.F32 R6, R0 ;  /* 0x0000000000067310 */ /* 0x0000a40000201800 */
[----:B0-2---:R-:W-:Y:S05]  /*c8e0*/  BRA `(.L_x_8986) ;  /* 0x0000000400147947 */ /* 0x005fea0003800000 */
.L_x_8999:
        /* <DEDUP_REMOVED lines=21> */
.L_x_9004:
[----:B------:R-:W-:Y:S05]  /*ca40*/  BSYNC.RECONVERGENT B0 ;  /* 0x0000000000007941 */ /* 0x000fea0003800200 */
.L_x_9003:
[----:B------:R-:W-:Y:S01]  /*ca50*/  IMAD.SHL.U32 R0, R0, 0x200000, RZ ;  /* 0x0020000000007824 */ /* 0x000fe200078e00ff */
[----:B------:R-:W-:-:S04]  /*ca60*/  LEA R2, R2, 0x37800000, 0x17 ;  /* 0x3780000002027811 */ /* 0x000fc800078eb8ff */
[----:B------:R-:W-:-:S05]  /*ca70*/  LOP3.LUT R0, R2, R0, R7, 0xfe, !PT ;  /* 0x0000000002007212 */ /* 0x000fca00078efe07 */
[----:B------:R-:W-:-:S04]  /*ca80*/  FMUL.FTZ R0, R0, 1 ;  /* 0x3f80000000007820 */ /* 0x000fc80000410000 */
[----:B------:R0:W2:Y:S02]  /*ca90*/  F2F.F64.F32 R6, R0 ;  /* 0x0000000000067310 */ /* 0x0000a40000201800 */
[----:B0-2---:R-:W-:Y:S05]  /*caa0*/  BRA `(.L_x_8986) ;  /* 0x0000000000a47947 */ /* 0x005fea0003800000 */
.L_x_8998:
[----:B------:R-:W-:-:S09]  /*cab0*/  UISETP.NE.AND UP0, UPT, UR4, 0x1c, UPT ;  /* 0x0000001c0400788c */ /* 0x000fd2000bf05270 */
[----:B------:R-:W-:Y:S05]  /*cac0*/  BRA.U !UP0, `(.L_x_9005) ;  /* 0x0000000108947547 */ /* 0x000fea000b800000 */
[----:B------:R-:W-:-:S09]  /*cad0*/  UISETP.NE.AND UP0, UPT, UR4, 0x1d, UPT ;  /* 0x0000001d0400788c */ /* 0x000fd2000bf05270 */
[----:B------:R-:W-:Y:S05]  /*cae0*/  BRA.U !UP0, `(.L_x_9006) ;  /* 0x0000000108807547 */ /* 0x000fea000b800000 */
[----:B------:R-:W-:-:S09]  /*caf0*/  UISETP.NE.AND UP0, UPT, UR4, 0x2c, UPT ;  /* 0x0000002c0400788c */ /* 0x000fd2000bf05270 */
[----:B------:R-:W-:Y:S05]  /*cb00*/  BRA.U UP0, `(.L_x_8985) ;  /* 0x0000000100307547 */ /* 0x000fea000b800000 */
[----:B------:R-:W4:Y:S01]  /*cb10*/  LDG.E.U8 R0, desc[UR36][R22.64] ;  /* 0x0000002416007981 */ /* 0x000f22000c1e1100 */
[----:B------:R-:W-:Y:S02]  /*cb20*/  HFMA2 R6, -RZ, RZ, 0, 0 ;  /* 0x00000000ff067431 */ /* 0x000fe400000001ff */
        /* <DEDUP_REMOVED lines=8> */
[----:B------:R4:W0:Y:S02]  /*cbb0*/  @P0 F2F.F64.F32 R6, R0 ;  /* 0x0000000000060310 */ /* 0x0008240000201800 */
[----:B0---4-:R-:W-:Y:S05]  /*cbc0*/  BRA `(.L_x_8986) ;  /* 0x00000000005c7947 */ /* 0x011fea0003800000 */
.L_x_8985:
[----:B0-23--:R-:W-:Y:S01]  /*cbd0*/  MOV R2, 0x0 ;  /* 0x0000000000027802 */ /* 0x00dfe20000000f00 */
[----:B------:R-:W0:Y:S01]  /*cbe0*/  LDCU.64 UR4, c[0x4][0x128] ;  /* 0x01002500ff0477ac */ /* 0x000e220008000a00 */
[----:B------:R-:W-:Y:S02]  /*cbf0*/  HFMA2 R12, -RZ, RZ, 0, 5.9604644775390625e-08 ;  /* 0x00000001ff0c7431 */ /* 0x000fe400000001ff */
[----:B------:R-:W-:Y:S01]  /*cc00*/  IMAD.MOV.U32 R8, RZ, RZ, 0x4e ;  /* 0x0000004eff087424 */ /* 0x000fe200078e00ff */
[----:B------:R-:W2:Y:S01]  /*cc10*/  LDCU.64 UR6, c[0x4][0x130] ;  /* 0x01002600ff0677ac */ /* 0x000ea20008000a00 */
[----:B------:R-:W3:Y:S01]  /*cc20*/  LDC.64 R2, c[0x4][R2] ;  /* 0x0100000002027b82 */ /* 0x000ee20000000a00 */
[----:B------:R-:W-:Y:S01]  /*cc30*/  IMAD.MOV.U32 R13, RZ, RZ, RZ ;  /* 0x000000ffff0d7224 */ /* 0x000fe200078e00ff */
[----:B------:R-:W4:Y:S01]  /*cc40*/  LDCU.64 UR8, c[0x4][0x8] ;  /* 0x01000100ff0877ac */ /* 0x000f220008000a00 */
[----:B0-----:R-:W-:Y:S01]  /*cc50*/  IMAD.U32 R4, RZ, RZ, UR4 ;  /* 0x00000004ff047e24 */ /* 0x001fe2000f8e00ff */
[----:B------:R-:W-:Y:S01]  /*cc60*/  MOV R5, UR5 ;  /* 0x0000000500057c02 */ /* 0x000fe20008000f00 */
[----:B--2---:R-:W-:Y:S01]  /*cc70*/  IMAD.U32 R6, RZ, RZ, UR6 ;  /* 0x00000006ff067e24 */ /* 0x004fe2000f8e00ff */
[----:B------:R-:W-:Y:S01]  /*cc80*/  MOV R7, UR7 ;  /* 0x0000000700077c02 */ /* 0x000fe20008000f00 */
[----:B----4-:R-:W-:Y:S01]  /*cc90*/  IMAD.U32 R10, RZ, RZ, UR8 ;  /* 0x00000008ff0a7e24 */ /* 0x010fe2000f8e00ff */
[----:B------:R-:W-:-:S07]  /*cca0*/  MOV R11, UR9 ;  /* 0x00000009000b7c02 */ /* 0x000fce0008000f00 */
[----:B------:R-:W-:-:S07]  /*ccb0*/  LEPC R20, `(.L_x_9007) ;  /* 0x000000001014794e */ /* 0x000fce0000000000 */
[----:B-1-3-5:R-:W-:Y:S05]  /*ccc0*/  CALL.ABS.NOINC R2 ;  /* 0x0000000002007343 */ /* 0x02afea0003c00000 */
.L_x_9007:
[----:B------:R-:W-:Y:S01]  /*ccd0*/  CS2R R6, SRZ ;  /* 0x0000000000067805 */ /* 0x000fe2000001ff00 */
[----:B------:R-:W-:Y:S06]  /*cce0*/  BRA `(.L_x_8986) ;  /* 0x0000000000147947 */ /* 0x000fec0003800000 */
.L_x_9006:
[----:B------:R-:W4:Y:S02]  /*ccf0*/  LDG.E.64 R6, desc[UR36][R22.64] ;  /* 0x0000002416067981 */ /* 0x000f24000c1e1b00 */
[----:B----4-:R-:W4:Y:S02]  /*cd00*/  I2F.F64.U64 R6, R6 ;  /* 0x0000000600067312 */ /* 0x010f240000301800 */
[----:B----4-:R-:W-:Y:S05]  /*cd10*/  BRA `(.L_x_8986) ;  /* 0x0000000000087947 */ /* 0x010fea0003800000 */
.L_x_9005:
[----:B------:R-:W4:Y:S02]  /*cd20*/  LDG.E R6, desc[UR36][R22.64] ;  /* 0x0000002416067981 */ /* 0x000f24000c1e1900 */
[----:B----4-:R-:W4:Y:S02]  /*cd30*/  I2F.F64.U32 R6, R6 ;  /* 0x0000000600067312 */ /* 0x010f240000201800 */
.L_x_8986:
[----:B------:R-:W-:Y:S05]  /*cd40*/  BSYNC.RECONVERGENT B7 ;  /* 0x0000000000077941 */ /* 0x000fea0003800200 */
.L_x_8980:
        /* <DEDUP_REMOVED lines=64> */
[----:B------:R-:W-:Y:S02]  /*d150*/  MOV R5, R17 ;  /* 0x0000001100057202 */ /* 0x000fe40000000f00 */
[----:B------:R-:W-:-:S07]  /*d160*/  MOV R0, 0xd180 ;  /* 0x0000d18000007802 */ /* 0x000fce0000000f00 */
[----:B------:R-:W-:Y:S05]  /*d170*/  CALL.REL.NOINC `($__internal_0_$__cuda_sm20_div_rn_f64_full) ;  /* 0x0000005c00f47944 */ /* 0x000fea0003c00000 */
[----:B------:R-:W-:Y:S01]  /*d180*/  IMAD.MOV.U32 R2, RZ, RZ, R4 ;  /* 0x000000ffff027224 */ /* 0x000fe200078e0004 */
[----:B------:R-:W-:-:S07]  /*d190*/  MOV R3, R5 ;  /* 0x0000000500037202 */ /* 0x000fce0000000f00 */
.L_x_9011:
[----:B------:R-:W-:Y:S05]  /*d1a0*/  BSYNC.RECONVERGENT B1 ;  /* 0x0000000000017941 */ /* 0x000fea0003800200 */
.L_x_9010:
[----:B------:R-:W-:Y:S01]  /*d1b0*/  IMAD.MOV.U32 R4, RZ, RZ, R2 ;  /* 0x000000ffff047224 */ /* 0x000fe200078e0002 */
[----:B------:R-:W-:-:S07]  /*d1c0*/  MOV R5, R3 ;  /* 0x0000000300057202 */ /* 0x000fce0000000f00 */
.L_x_9009:
[----:B------:R-:W-:Y:S05]  /*d1d0*/  BSYNC.RECONVERGENT B0 ;  /* 0x0000000000007941 */ /* 0x000fea0003800200 */
.L_x_9008:
        /* <DEDUP_REMOVED lines=17> */
.L_x_9015:
[----:B------:R-:W0:Y:S02]  /*d2f0*/  F2I.S64.F64.TRUNC R4, R4 ;  /* 0x0000000400047311 */ /* 0x000e24000030d900 */
[----:B0-----:R-:W-:-:S05]  /*d300*/  MOV R7, R4 ;  /* 0x0000000400077202 */ /* 0x001fca0000000f00 */
[----:B------:R0:W-:Y:S01]  /*d310*/  STG.E.U8 desc[UR36][R2.64], R7 ;  /* 0x0000000702007986 */ /* 0x0001e2000c101124 */
[----:B------:R-:W-:Y:S05]  /*d320*/  BRA `(.L_x_9017) ;  /* 0x0000001000807947 */ /* 0x000fea0003800000 */
.L_x_9014:
        /* <DEDUP_REMOVED lines=9> */
.L_x_9019:
[----:B------:R-:W0:Y:S02]  /*d3c0*/  F2I.F64.TRUNC R5, R4 ;  /* 0x0000000400057311 */ /* 0x000e24000030d100 */
[----:B0-----:R0:W-:Y:S01]  /*d3d0*/  STG.E desc[UR36][R2.64], R5 ;  /* 0x0000000502007986 */ /* 0x0011e2000c101924 */
[----:B------:R-:W-:Y:S05]  /*d3e0*/  BRA `(.L_x_9017) ;  /* 0x0000001000507947 */ /* 0x000fea0003800000 */
.L_x_9018:
[----:B------:R-:W0:Y:S02]  /*d3f0*/  F2I.F64.TRUNC R5, R4 ;  /* 0x0000000400057311 */ /* 0x000e24000030d100 */
[----:B0-----:R0:W-:Y:S01]  /*d400*/  STG.E.U16 desc[UR36][R2.64], R5 ;  /* 0x0000000502007986 */ /* 0x0011e2000c101524 */
[----:B------:R-:W-:Y:S05]  /*d410*/  BRA `(.L_x_9017) ;  /* 0x0000001000447947 */ /* 0x000fea0003800000 */
.L_x_9013:
        /* <DEDUP_REMOVED lines=17> */
.L_x_9021:
        /* <DEDUP_REMOVED lines=12> */
.L_x_9020:
        /* <DEDUP_REMOVED lines=18> */
.L_x_9023:
        /* <DEDUP_REMOVED lines=13> */
.L_x_9022:
[----:B------:R0:W-:Y:S01]  /*d7e0*/  STG.E.64 desc[UR36][R2.64], R4 ;  /* 0x0000000402007986 */ /* 0x0001e2000c101b24 */
[----:B------:R-:W-:Y:S05]  /*d7f0*/  BRA `(.L_x_9017) ;  /* 0x0000000c004c7947 */ /* 0x000fea0003800000 */
.L_x_9012:
        /* <DEDUP_REMOVED lines=13> */
.L_x_9027:
        /* <DEDUP_REMOVED lines=26> */
.L_x_9030:
[----:B------:R-:W-:-:S04]  /*da70*/  SHF.R.U32.HI R5, RZ, 0x18, R7 ;  /* 0x00000018ff057819 */ /* 0x000fc80000011607 */
[----:B------:R-:W-:-:S07]  /*da80*/  LOP3.LUT R0, R0, 0x80, R5, 0xf8, !PT ;  /* 0x0000008000007812 */ /* 0x000fce00078ef805 */
.L_x_9029:
[----:B------:R-:W-:Y:S05]  /*da90*/  BSYNC.RECONVERGENT B0 ;  /* 0x0000000000007941 */ /* 0x000fea0003800200 */
.L_x_9028:
[----:B------:R0:W-:Y:S01]  /*daa0*/  STG.E.U8 desc[UR36][R2.64], R0 ;  /* 0x0000000002007986 */ /* 0x0001e2000c101124 */
[----:B------:R-:W-:Y:S05]  /*dab0*/  BRA `(.L_x_9017) ;  /* 0x00000008009c7947 */ /* 0x000fea0003800000 */
.L_x_9026:
        /* <DEDUP_REMOVED lines=26> */
.L_x_9033:
[----:B------:R-:W-:-:S04]  /*dc60*/  SHF.R.U32.HI R5, RZ, 0x18, R7 ;  /* 0x00000018ff057819 */ /* 0x000fc80000011607 */
[----:B------:R-:W-:-:S07]  /*dc70*/  LOP3.LUT R0, R0, 0x80, R5, 0xf8, !PT ;  /* 0x0000008000007812 */ /* 0x000fce00078ef805 */
.L_x_9032:
[----:B------:R-:W-:Y:S05]  /*dc80*/  BSYNC.RECONVERGENT B0 ;  /* 0x0000000000007941 */ /* 0x000fea0003800200 */
.L_x_9031:
[----:B------:R0:W-:Y:S01]  /*dc90*/  STG.E.U8 desc[UR36][R2.64], R0 ;  /* 0x0000000002007986 */ /* 0x0001e2000c101124 */
[----:B------:R-:W-:Y:S05]  /*dca0*/  BRA `(.L_x_9017) ;  /* 0x0000000800207947 */ /* 0x000fea0003800000 */
.L_x_9025:
        /* <DEDUP_REMOVED lines=30> */
.L_x_9035:
[----:B------:R-:W0:Y:S02]  /*de90*/  F2I.U64.F64.TRUNC R4, R4 ;  /* 0x0000000400047311 */ /* 0x000e24000030d800 */
[----:B0-----:R0:W-:Y:S01]  /*dea0*/  STG.E.64 desc[UR36][R2.64], R4 ;  /* 0x0000000402007986 */ /* 0x0011e2000c101b24 */
[----:B------:R-:W-:Y:S05]  /*deb0*/  BRA `(.L_x_9017) ;  /* 0x00000004009c7947 */ /* 0x000fea0003800000 */
.L_x_9034:
[----:B------:R-:W0:Y:S02]  /*dec0*/  F2I.U32.F64.TRUNC R5, R4 ;  /* 0x0000000400057311 */ /* 0x000e24000030d000 */
[----:B0-----:R0:W-:Y:S01]  /*ded0*/  STG.E desc[UR36][R2.64], R5 ;  /* 0x0000000502007986 */ /* 0x0011e2000c101924 */
[----:B------:R-:W-:Y:S05]  /*dee0*/  BRA `(.L_x_9017) ;  /* 0x0000000400907947 */ /* 0x000fea0003800000 */
.L_x_9024:
        /* <DEDUP_REMOVED lines=10> */
.L_x_9037:
[----:B------:R-:W-:-:S05]  /*df90*/  CS2R R6, SRZ ;  /* 0x0000000000067805 */ /* 0x000fca000001ff00 */
[----:B------:R0:W-:Y:S01]  /*dfa0*/  STG.E.128 desc[UR36][R2.64], R4 ;  /* 0x0000000402007986 */ /* 0x0001e2000c101d24 */
[----:B------:R-:W-:Y:S05]  /*dfb0*/  BRA `(.L_x_9017) ;  /* 0x00000004005c7947 */ /* 0x000fea0003800000 */
.L_x_9036:
[----:B------:R-:W-:-:S09]  /*dfc0*/  UISETP.NE.AND UP0, UPT, UR6, 0xf, UPT ;  /* 0x0000000f0600788c */ /* 0x000fd2000bf05270 */
[----:B------:R-:W-:Y:S05]  /*dfd0*/  BRA.U !UP0, `(.L_x_9038) ;  /* 0x0000000508287547 */ /* 0x000fea000b800000 */
[----:B------:R-:W-:-:S09]  /*dfe0*/  UISETP.NE.AND UP0, UPT, UR6, 0x17, UPT ;  /* 0x000000170600788c */ /* 0x000fd2000bf05270 */
[----:B------:R-:W-:Y:S05]  /*dff0*/  BRA.U !UP0, `(.L_x_9039) ;  /* 0x0000000108b07547 */ /* 0x000fea000b800000 */
[----:B------:R-:W-:-:S09]  /*e000*/  UISETP.NE.AND UP0, UPT, UR6, 0x18, UPT ;  /* 0x000000180600788c */ /* 0x000fd2000bf05270 */
[----:B------:R-:W-:Y:S05]  /*e010*/  BRA.U !UP0, `(.L_x_9040) ;  /* 0x0000000108447547 */ /* 0x000fea000b800000 */
.L_x_9016:
[----:B------:R-:W-:Y:S01]  /*e020*/  MOV R0, 0x0 ;  /* 0x0000000000007802 */ /* 0x000fe20000000f00 */
[----:B------:R-:W0:Y:S01]  /*e030*/  LDCU.64 UR4, c[0x4][0x128] ;  /* 0x01002500ff0477ac */ /* 0x000e220008000a00 */
[----:B------:R-:W-:Y:S02]  /*e040*/  HFMA2 R8, -RZ, RZ, 0, 6.020069122314453125e-06 ;  /* 0x00000065ff087431 */ /* 0x000fe400000001ff */
[----:B------:R-:W-:Y:S01]  /*e050*/  IMAD.MOV.U32 R12, RZ, RZ, 0x1 ;  /* 0x00000001ff0c7424 */ /* 0x000fe200078e00ff */
[----:B------:R2:W3:Y:S01]  /*e060*/  LDC.64 R2, c[0x4][R0] ;  /* 0x0100000000027b82 */ /* 0x0004e20000000a00 */
[----:B------:R-:W4:Y:S01]  /*e070*/  LDCU.64 UR6, c[0x4][0x130] ;  /* 0x01002600ff0677ac */ /* 0x000f220008000a00 */
[----:B------:R-:W-:Y:S01]  /*e080*/  MOV R13, RZ ;  /* 0x000000ff000d7202 */ /* 0x000fe20000000f00 */
[----:B------:R-:W5:Y:S01]  /*e090*/  LDCU.64 UR8, c[0x4][0x10] ;  /* 0x01000200ff0877ac */ /* 0x000f620008000a00 */
[----:B0-----:R-:W-:Y:S01]  /*e0a0*/  MOV R4, UR4 ;  /* 0x0000000400047c02 */ /* 0x001fe20008000f00 */
[----:B------:R-:W-:Y:S01]  /*e0b0*/  IMAD.U32 R5, RZ, RZ, UR5 ;  /* 0x00000005ff057e24 */ /* 0x000fe2000f8e00ff */
[----:B----4-:R-:W-:Y:S01]  /*e0c0*/  MOV R6, UR6 ;  /* 0x0000000600067c02 */ /* 0x010fe20008000f00 */
[----:B------:R-:W-:Y:S01]  /*e0d0*/  IMAD.U32 R7, RZ, RZ, UR7 ;  /* 0x00000007ff077e24 */ /* 0x000fe2000f8e00ff */
[----:B-----5:R-:W-:Y:S01]  /*e0e0*/  MOV R10, UR8 ;  /* 0x00000008000a7c02 */ /* 0x020fe20008000f00 */
[----:B--2---:R-:W-:-:S07]  /*e0f0*/  IMAD.U32 R11, RZ, RZ, UR9 ;  /* 0x00000009ff0b7e24 */ /* 0x004fce000f8e00ff */
[----:B------:R-:W-:-:S07]  /*e100*/  LEPC R20, `(.L_x_9041) ;  /* 0x000000001014794e */ /* 0x000fce0000000000 */
[----:B-1-3--:R-:W-:Y:S05]  /*e110*/  CALL.ABS.NOINC R2 ;  /* 0x0000000002007343 */ /* 0x00afea0003c00000 */
.L_x_9041:
[----:B------:R-:W-:Y:S05]  /*e120*/  BRA `(.L_x_9017) ;  /* 0x0000000400007947 */ /* 0x000fea0003800000 */
.L_x_9040:
        /* <DEDUP_REMOVED lines=21> */
.L_x_9043:
[----:B------:R-:W-:Y:S05]  /*e280*/  BSYNC.RECONVERGENT B0 ;  /* 0x0000000000007941 */ /* 0x000fea0003800200 */
.L_x_9042:
[----:B------:R-:W-:-:S05]  /*e290*/  LOP3.LUT R7, R0, 0x80, R7, 0xf8, !PT ;  /* 0x0000008000077812 */ /* 0x000fca00078ef807 */
[----:B------:R0:W-:Y:S01]  /*e2a0*/  STG.E.U8 desc[UR36][R2.64], R7 ;  /* 0x0000000702007986 */ /* 0x0001e2000c101124 */
[----:B------:R-:W-:Y:S05]  /*e2b0*/  BRA `(.L_x_9017) ;  /* 0x00000000009c7947 */ /* 0x000fea0003800000 */
.L_x_9039:
        /* <DEDUP_REMOVED lines=20> */
.L_x_9045:
[----:B------:R-:W-:Y:S02]  /*e400*/  ISETP.GT.U32.AND P0, PT, R6, 0x7f800000, PT ;  /* 0x7f8000000600780c */ /* 0x000fe40003f04070 */
[----:B------:R-:W-:-:S04]  /*e410*/  MOV R0, 0x7f ;  /* 0x0000007f00007802 */ /* 0x000fc80000000f00 */
[----:B------:R-:W-:-:S07]  /*e420*/  SEL R0, R0, 0x7c, P0 ;  /* 0x0000007c00007807 */ /* 0x000fce0000000000 */
.L_x_9046:
[----:B------:R-:W-:Y:S05]  /*e430*/  BSYNC.RECONVERGENT B0 ;  /* 0x0000000000007941 */ /* 0x000fea0003800200 */
.L_x_9044:
[----:B------:R-:W-:-:S04]  /*e440*/  SHF.R.U32.HI R5, RZ, 0x18, R7 ;  /* 0x00000018ff057819 */ /* 0x000fc80000011607 */
[----:B------:R-:W-:-:S05]  /*e450*/  LOP3.LUT R5, R0, 0x80, R5, 0xf8, !PT ;  /* 0x0000008000057812 */ /* 0x000fca00078ef805 */
[----:B------:R0:W-:Y:S01]  /*e460*/  STG.E.U8 desc[UR36][R2.64], R5 ;  /* 0x0000000502007986 */ /* 0x0001e2000c101124 */
[----:B------:R-:W-:Y:S05]  /*e470*/  BRA `(.L_x_9017) ;  /* 0x00000000002c7947 */ /* 0x000fea0003800000 */
.L_x_9038:
        /* <DEDUP_REMOVED lines=11> */
.L_x_9017:
[----:B------:R-:W-:-:S07]  /*e530*/  VIADD R19, R19, 0x80 ;  /* 0x0000008013137836 */ /* 0x000fce0000000000 */
.L_x_8950:
[----:B------:R-:W-:Y:S05]  /*e540*/  BSYNC.RECONVERGENT B6 ;  /* 0x0000000000067941 */ /* 0x000fea0003800200 */
.L_x_8949:
[----:B------:R-:W5:Y:S02]  /*e550*/  LDCU UR4, c[0x0][0x380] ;  /* 0x00007000ff0477ac */ /* 0x000f640008000800 */
[----:B-----5:R-:W-:-:S13]  /*e560*/  ISETP.GE.AND P0, PT, R19, UR4, PT ;  /* 0x0000000413007c0c */ /* 0x020fda000bf06270 */
[----:B------:R-:W-:Y:S05]  /*e570*/  @P0 EXIT ;  /* 0x000000000000094d */ /* 0x000fea0003800000 */
[----:B------:R-:W5:Y:S01]  /*e580*/  LDCU UR4, c[0x0][0x388] ;  /* 0x00007100ff0477ac */ /* 0x000f620008000800 */
[----:B-1-3--:R-:W-:Y:S01]  /*e590*/  HFMA2 R16, -RZ, RZ, 0, 0 ;  /* 0x00000000ff107431 */ /* 0x00afe200000001ff */
[----:B------:R-:W-:Y:S01]  /*e5a0*/  MOV R22, RZ ;  /* 0x000000ff00167202 */ /* 0x000fe20000000f00 */
[----:B0-----:R-:W-:Y:S01]  /*e5b0*/  IMAD.MOV.U32 R0, RZ, RZ, RZ ;  /* 0x000000ffff007224 */ /* 0x001fe200078e00ff */
[----:B-----5:R-:W-:-:S09]  /*e5c0*/  UISETP.NE.AND UP0, UPT, UR4, URZ, UPT ;  /* 0x000000ff0400728c */ /* 0x020fd2000bf05270 */
[----:B------:R-:W-:Y:S05]  /*e5d0*/  BRA.U !UP0, `(.L_x_9047) ;  /* 0x0000001508707547 */ /* 0x000fea000b800000 */
[----:B------:R-:W2:Y:S01]  /*e5e0*/  LDCU.64 UR4, c[0x0][0x390] ;  /* 0x00007200ff0477ac */ /* 0x000ea20008000a00 */
[----:B------:R-:W-:Y:S01]  /*e5f0*/  IMAD.MOV.U32 R18, RZ, RZ, RZ ;  /* 0x000000ffff127224 */ /* 0x000fe200078e00ff */
[----:B------:R-:W0:Y:S01]  /*e600*/  LDCU UR6, c[0x0][0x38c] ;  /* 0x00007180ff0677ac */ /* 0x000e220008000800 */
[----:B------:R-:W1:Y:S01]  /*e610*/  LDCU.64 UR8, c[0x0][0x4b8] ;  /* 0x00009700ff0877ac */ /* 0x000e620008000a00 */
[----:B------:R-:W-:Y:S01]  /*e620*/  UISETP.NE.AND UP0, UPT, UR39, URZ, UPT ;  /* 0x000000ff2700728c */ /* 0x000fe2000bf05270 */
[----:B--2-4-:R-:W-:Y:S01]  /*e630*/  IMAD.HI.U32 R2, R19, UR4, R18 ;  /* 0x0000000413027c27 */ /* 0x014fe2000f8e0012 */
        /* <DEDUP_REMOVED lines=342> */
.L_x_9047:
[----:B------:R-:W0:Y:S01]  /*fba0*/  LDCU.64 UR6, c[0x0][0x5e8] ;  /* 0x0000bd00ff0677ac */ /* 0x000e220008000a00 */
[----:B------:R-:W-:Y:S01]  /*fbb0*/  BSSY.RECONVERGENT B6, `(.L_x_9048) ;  /* 0x00000ef000067945 */ /* 0x000fe20003800200 */
[----:B------:R-:W2:Y:S01]  /*fbc0*/  LDCU.64 UR8, c[0x0][0x5f0] ;  /* 0x0000be00ff0877ac */ /* 0x000ea20008000a00 */
[----:B------:R-:W-:-:S04]  /*fbd0*/  UPRMT UR4, UR40, 0x7771, URZ ;  /* 0x0000777128047896 */ /* 0x000fc800080000ff */
[----:B------:R-:W-:Y:S01]  /*fbe0*/  UISETP.GT.AND UP0, UPT, UR4, 0x9, UPT ;  /* 0x000000090400788c */ /* 0x000fe2000bf04270 */
[----:B0-----:R-:W-:Y:S02]  /*fbf0*/  IADD3 R16, P0, PT, R16, UR6, RZ ;  /* 0x0000000610107c10 */ /* 0x001fe4000ff1e0ff */
[----:B--2-4-:R-:W-:-:S03]  /*fc00*/  IADD3 R2, P1, PT, R0, UR8, RZ ;  /* 0x0000000800027c10 */ /* 0x014fc6000ff3e0ff */
        /* <DEDUP_REMOVED lines=14> */
.L_x_9052:
[----:B------:R-:W2:Y:S02]  /*fcf0*/  LDG.E.U8 R2, desc[UR36][R2.64] ;  /* 0x0000002402027981 */ /* 0x000ea4000c1e1100 */
[----:B--2---:R4:W0:Y:S02]  /*fd00*/  I2F.F64.U16 R18, R2 ;  /* 0x0000000200127312 */ /* 0x0048240000101800 */
[----:B0---4-:R-:W-:Y:S05]  /*fd10*/  BRA `(.L_x_9054) ;  /* 0x0000000c00607947 */ /* 0x011fea0003800000 */
.L_x_9051:
        /* <DEDUP_REMOVED lines=9> */
.L_x_9056:
[----:B------:R-:W2:Y:S02]  /*fdb0*/  LDG.E R2, desc[UR36][R2.64] ;  /* 0x0000002402027981 */ /* 0x000ea4000c1e1900 */
[----:B--2---:R4:W0:Y:S02]  /*fdc0*/  I2F.F64 R18, R2 ;  /* 0x0000000200127312 */ /* 0x0048240000201c00 */
[----:B0---4-:R-:W-:Y:S05]  /*fdd0*/  BRA `(.L_x_9054) ;  /* 0x0000000c00307947 */ /* 0x011fea0003800000 */
.L_x_9055:
[----:B------:R-:W2:Y:S02]  /*fde0*/  LDG.E.U16 R2, desc[UR36][R2.64] ;  /* 0x0000002402027981 */ /* 0x000ea4000c1e1500 */
[----:B--2---:R4:W0:Y:S02]  /*fdf0*/  I2F.F64.S16 R18, R2 ;  /* 0x0000000200127312 */ /* 0x0048240000101c00 */
[----:B0---4-:R-:W-:Y:S05]  /*fe00*/  BRA `(.L_x_9054) ;  /* 0x0000000c00247947 */ /* 0x011fea0003800000 */
.L_x_9050:
        /* <DEDUP_REMOVED lines=10> */
.L_x_9058:
[----:B------:R-:W2:Y:S02]  /*feb0*/  LDG.E.U16 R0, desc[UR36][R2.64] ;  /* 0x0000002402007981 */ /* 0x000ea4000c1e1500 */
[----:B--2---:R-:W-:-:S05]  /*fec0*/  HADD2.F32 R0, -RZ, R0.H0_H0 ;  /* 0x20000000ff007230 */ /* 0x004fca0000004100 */
[----:B------:R-:W-:-:S04]  /*fed0*/  FMUL.FTZ R0, R0, 1 ;  /* 0x3f80000000007820 */ /* 0x000fc80000410000 */
[----:B------:R3:W4:Y:S02]  /*fee0*/  F2F.F64.F32 R18, R0 ;  /* 0x0000000000127310 */ /* 0x0007240000201800 */
[----:B---34-:R-:W-:Y:S05]  /*fef0*/  BRA `(.L_x_9054) ;  /* 0x0000000800e87947 */ /* 0x018fea0003800000 */
.L_x_9057:
        /* <DEDUP_REMOVED lines=10> */
.L_x_9060:
[----:B------:R-:W2:Y:S02]  /*ffa0*/  LDG.E.U16 R2, desc[UR36][R2.64] ;  /* 0x0000002402027981 */ /* 0x000ea4000c1e1500 */
[----:B--2---:R-:W-:-:S05]  /*ffb0*/  HADD2.F32 R0, -RZ, R2.H0_H0 ;  /* 0x20000002ff007230 */ /* 0x004fca0000004100 */
[----:B------:R-:W-:-:S04]  /*ffc0*/  FMUL.FTZ R0, R0, 1 ;  /* 0x3f80000000007820 */ /* 0x000fc80000410000 */
[----:B------:R4:W0:Y:S02]  /*ffd0*/  F2F.F64.F32 R18, R0 ;  /* 0x0000000000127310 */ /* 0x0008240000201800 */
[----:B0---4-:R-:W-:Y:S05]  /*ffe0*/  BRA `(.L_x_9054) ;  /* 0x0000000800ac7947 */ /* 0x011fea0003800000 */
.L_x_9059:
[----:B------:R3:W5:Y:S01]  /*fff0*/  LDG.E.64 R18, desc[UR36][R2.64] ;  /* 0x0000002402127981 */ /* 0x000762000c1e1b00 */
[----:B------:R-:W-:Y:S05]  /*10000*/  BRA `(.L_x_9054) ;  /* 0x0000000800a47947 */ /* 0x000fea0003800000 */
.L_x_9049:
        /* <DEDUP_REMOVED lines=13> */
.L_x_9063:
[----:B------:R0:W5:Y:S01]  /*100e0*/  LDG.E.64 R18, desc[UR36][R2.64] ;  /* 0x0000002402127981 */ /* 0x000162000c1e1b00 */
[----:B------:R-:W-:Y:S05]  /*100f0*/  BRA `(.L_x_9054) ;  /* 0x0000000800687947 */ /* 0x000fea0003800000 */
.L_x_9062:
        /* <DEDUP_REMOVED lines=25> */
[----:B------:R0:W1:Y:S02]  /*10290*/  F2F.F64.F32 R18, R5 ;  /* 0x0000000500127310 */ /* 0x0000640000201800 */
[----:B01----:R-:W-:Y:S05]  /*102a0*/  BRA `(.L_x_9054) ;  /* 0x0000000400fc7947 */ /* 0x003fea0003800000 */
.L_x_9065:
        /* <DEDUP_REMOVED lines=14> */
.L_x_9064:
[----:B------:R-:W2:Y:S02]  /*10390*/  LDG.E.U16 R0, desc[UR36][R2.64] ;  /* 0x0000002402007981 */ /* 0x000ea4000c1e1500 */
[----:B--2---:R-:W-:-:S04]  /*103a0*/  IMAD.U32 R0, R0, 0x10000, RZ ;  /* 0x0001000000007824 */ /* 0x004fc800078e00ff */
[----:B------:R-:W-:-:S04]  /*103b0*/  FMUL.FTZ R0, R0, 1 ;  /* 0x3f80000000007820 */ /* 0x000fc80000410000 */
[----:B------:R0:W1:Y:S02]  /*103c0*/  F2F.F64.F32 R18, R0 ;  /* 0x0000000000127310 */ /* 0x0000640000201800 */
[----:B01----:R-:W-:Y:S05]  /*103d0*/  BRA `(.L_x_9054) ;  /* 0x0000000400b07947 */ /* 0x003fea0003800000 */
.L_x_9061:
        /* <DEDUP_REMOVED lines=11> */
.L_x_9068:
        /* <DEDUP_REMOVED lines=21> */
.L_x_9070:
[----:B------:R-:W-:Y:S05]  /*105e0*/  BSYNC.RECONVERGENT B0 ;  /* 0x0000000000007941 */ /* 0x000fea0003800200 */
.L_x_9069:
[----:B------:R-:W-:Y:S02]  /*105f0*/  SHF.L.U32 R0, R0, 0x14, RZ ;  /* 0x0000001400007819 */ /* 0x000fe400000006ff */
[----:B------:R-:W-:-:S04]  /*10600*/  LEA R2, R2, 0x3b800000, 0x17 ;  /* 0x3b80000002027811 */ /* 0x000fc800078eb8ff */
[----:B------:R-:W-:-:S05]  /*10610*/  LOP3.LUT R0, R2, R0, R7, 0xfe, !PT ;  /* 0x0000000002007212 */ /* 0x000fca00078efe07 */
[----:B------:R-:W-:-:S04]  /*10620*/  FMUL.FTZ R0, R0, 1 ;  /* 0x3f80000000007820 */ /* 0x000fc80000410000 */
[----:B------:R3:W4:Y:S02]  /*10630*/  F2F.F64.F32 R18, R0 ;  /* 0x0000000000127310 */ /* 0x0007240000201800 */
[----:B---34-:R-:W-:Y:S05]  /*10640*/  BRA `(.L_x_9054) ;  /* 0x0000000400147947 */ /* 0x018fea0003800000 */
.L_x_9067:
        /* <DEDUP_REMOVED lines=21> */
.L_x_9072:
[----:B------:R-:W-:Y:S05]  /*107a0*/  BSYNC.RECONVERGENT B0 ;  /* 0x0000000000007941 */ /* 0x000fea0003800200 */
.L_x_9071:
[----:B------:R-:W-:Y:S01]  /*107b0*/  IMAD.SHL.U32 R0, R0, 0x200000, RZ ;  /* 0x0020000000007824 */ /* 0x000fe200078e00ff */
[----:B------:R-:W-:-:S04]  /*107c0*/  LEA R2, R2, 0x37800000, 0x17 ;  /* 0x3780000002027811 */ /* 0x000fc800078eb8ff */
[----:B------:R-:W-:-:S05]  /*107d0*/  LOP3.LUT R0, R2, R0, R7, 0xfe, !PT ;  /* 0x0000000002007212 */ /* 0x000fca00078efe07 */
[----:B------:R-:W-:-:S04]  /*107e0*/  FMUL.FTZ R0, R0, 1 ;  /* 0x3f80000000007820 */ /* 0x000fc80000410000 */
[----:B------:R3:W4:Y:S02]  /*107f0*/  F2F.F64.F32 R18, R0 ;  /* 0x0000000000127310 */ /* 0x0007240000201800 */
[----:B---34-:R-:W-:Y:S05]  /*10800*/  BRA `(.L_x_9054) ;  /* 0x0000000000a47947 */ /* 0x018fea0003800000 */
.L_x_9066:
        /* <DEDUP_REMOVED lines=18> */
.L_x_9053:
        /* <DEDUP_REMOVED lines=16> */
.L_x_9075:
[----:B------:R-:W-:Y:S01]  /*10a30*/  CS2R R18, SRZ ;  /* 0x0000000000127805 */ /* 0x000fe2000001ff00 */
[----:B------:R-:W-:Y:S06]  /*10a40*/  BRA `(.L_x_9054) ;  /* 0x0000000000147947 */ /* 0x000fec0003800000 */
.L_x_9074:
[----:B------:R-:W2:Y:S02]  /*10a50*/  LDG.E.64 R18, desc[UR36][R2.64] ;  /* 0x0000002402127981 */ /* 0x000ea4000c1e1b00 */
[----:B--2---:R-:W1:Y:S02]  /*10a60*/  I2F.F64.U64 R18, R18 ;  /* 0x0000001200127312 */ /* 0x004e640000301800 */
[----:B-1----:R-:W-:Y:S05]  /*10a70*/  BRA `(.L_x_9054) ;  /* 0x0000000000087947 */ /* 0x002fea0003800000 */
.L_x_9073:
[----:B------:R-:W2:Y:S02]  /*10a80*/  LDG.E R2, desc[UR36][R2.64] ;  /* 0x0000002402027981 */ /* 0x000ea4000c1e1900 */
[----:B--2---:R1:W2:Y:S02]  /*10a90*/  I2F.F64.U32 R18, R2 ;  /* 0x0000000200127312 */ /* 0x0042a40000201800 */
.L_x_9054:
[----:B------:R-:W-:Y:S05]  /*10aa0*/  BSYNC.RECONVERGENT B6 ;  /* 0x0000000000067941 */ /* 0x000fea0003800200 */
.L_x_9048:
        /* <DEDUP_REMOVED lines=18> */
.L_x_9080:
[----:B------:R-:W4:Y:S02]  /*10bd0*/  LDG.E.U8 R6, desc[UR36][R22.64] ;  /* 0x0000002416067981 */ /* 0x000f24000c1e1100 */
[----:B----4-:R-:W4:Y:S02]  /*10be0*/  I2F.F64.U16 R6, R6 ;  /* 0x0000000600067312 */ /* 0x010f240000101800 */
[----:B----4-:R-:W-:Y:S05]  /*10bf0*/  BRA `(.L_x_9082) ;  /* 0x0000000c00607947 */ /* 0x010fea0003800000 */
.L_x_9079:
        /* <DEDUP_REMOVED lines=9> */
.L_x_9084:
[----:B------:R-:W4:Y:S02]  /*10c90*/  LDG.E R6, desc[UR36][R22.64] ;  /* 0x0000002416067981 */ /* 0x000f24000c1e1900 */
[----:B----4-:R-:W4:Y:S02]  /*10ca0*/  I2F.F64 R6, R6 ;  /* 0x0000000600067312 */ /* 0x010f240000201c00 */
[----:B----4-:R-:W-:Y:S05]  /*10cb0*/  BRA `(.L_x_9082) ;  /* 0x0000000c00307947 */ /* 0x010fea0003800000 */
.L_x_9083:
[----:B------:R-:W4:Y:S02]  /*10cc0*/  LDG.E.U16 R6, desc[UR36][R22.64] ;  /* 0x0000002416067981 */ /* 0x000f24000c1e1500 */
[----:B----4-:R-:W4:Y:S02]  /*10cd0*/  I2F.F64.S16 R6, R6 ;  /* 0x0000000600067312 */ /* 0x010f240000101c00 */
[----:B----4-:R-:W-:Y:S05]  /*10ce0*/  BRA `(.L_x_9082) ;  /* 0x0000000c00247947 */ /* 0x010fea0003800000 */
.L_x_9078:
        /* <DEDUP_REMOVED lines=10> */
.L_x_9086:
[----:B------:R-:W4:Y:S02]  /*10d90*/  LDG.E.U16 R0, desc[UR36][R22.64] ;  /* 0x0000002416007981 */ /* 0x000f24000c1e1500 */
[----:B----4-:R-:W-:-:S05]  /*10da0*/  HADD2.F32 R0, -RZ, R0.H0_H0 ;  /* 0x20000000ff007230 */ /* 0x010fca0000004100 */
[----:B------:R-:W-:-:S04]  /*10db0*/  FMUL.FTZ R0, R0, 1 ;  /* 0x3f80000000007820 */ /* 0x000fc80000410000 */
[----:B------:R4:W0:Y:S02]  /*10dc0*/  F2F.F64.F32 R6, R0 ;  /* 0x0000000000067310 */ /* 0x0008240000201800 */
[----:B0---4-:R-:W-:Y:S05]  /*10dd0*/  BRA `(.L_x_9082) ;  /* 0x0000000800e87947 */ /* 0x011fea0003800000 */
.L_x_9085:
        /* <DEDUP_REMOVED lines=10> */
.L_x_9088:
[----:B------:R-:W4:Y:S02]  /*10e80*/  LDG.E.U16 R22, desc[UR36][R22.64] ;  /* 0x0000002416167981 */ /* 0x000f24000c1e1500 */
[----:B----4-:R-:W-:-:S05]  /*10e90*/  HADD2.F32 R0, -RZ, R22.H0_H0 ;  /* 0x20000016ff007230 */ /* 0x010fca0000004100 */
[----:B------:R-:W-:-:S04]  /*10ea0*/  FMUL.FTZ R0, R0, 1 ;  /* 0x3f80000000007820 */ /* 0x000fc80000410000 */
[----:B------:R4:W0:Y:S02]  /*10eb0*/  F2F.F64.F32 R6, R0 ;  /* 0x0000000000067310 */ /* 0x0008240000201800 */
[----:B0---4-:R-:W-:Y:S05]  /*10ec0*/  BRA `(.L_x_9082) ;  /* 0x0000000800ac7947 */ /* 0x011fea0003800000 */
.L_x_9087:
[----:B------:R4:W5:Y:S01]  /*10ed0*/  LDG.E.64 R6, desc[UR36][R22.64] ;  /* 0x0000002416067981 */ /* 0x000962000c1e1b00 */
[----:B------:R-:W-:Y:S05]  /*10ee0*/  BRA `(.L_x_9082) ;  /* 0x0000000800a47947 */ /* 0x000fea0003800000 */
.L_x_9077:
        /* <DEDUP_REMOVED lines=13> */
.L_x_9091:
[----:B------:R4:W5:Y:S01]  /*10fc0*/  LDG.E.64 R6, desc[UR36][R22.64] ;  /* 0x0000002416067981 */ /* 0x000962000c1e1b00 */
[----:B------:R-:W-:Y:S05]  /*10fd0*/  BRA `(.L_x_9082) ;  /* 0x0000000800687947 */ /* 0x000fea0003800000 */
.L_x_9090:
        /* <DEDUP_REMOVED lines=27> */
.L_x_9093:
        /* <DEDUP_REMOVED lines=14> */
.L_x_9092:
[----:B------:R-:W4:Y:S02]  /*11270*/  LDG.E.U16 R0, desc[UR36][R22.64] ;  /* 0x0000002416007981 */ /* 0x000f24000c1e1500 */
[----:B----4-:R-:W-:-:S04]  /*11280*/  IMAD.U32 R0, R0, 0x10000, RZ ;  /* 0x0001000000007824 */ /* 0x010fc800078e00ff */
[----:B------:R-:W-:-:S04]  /*11290*/  FMUL.FTZ R0, R0, 1 ;  /* 0x3f80000000007820 */ /* 0x000fc80000410000 */
[----:B------:R4:W0:Y:S02]  /*112a0*/  F2F.F64.F32 R6, R0 ;  /* 0x0000000000067310 */ /* 0x0008240000201800 */
[----:B0---4-:R-:W-:Y:S05]  /*112b0*/  BRA `(.L_x_9082) ;  /* 0x0000000400b07947 */ /* 0x011fea0003800000 */
.L_x_9089:
        /* <DEDUP_REMOVED lines=11> */
.L_x_9096:
        /* <DEDUP_REMOVED lines=21> */
.L_x_9098:
[----:B------:R-:W-:Y:S05]  /*114c0*/  BSYNC.RECONVERGENT B0 ;  /* 0x0000000000007941 */ /* 0x000fea0003800200 */
.L_x_9097:
[----:B------:R-:W-:Y:S02]  /*114d0*/  SHF.L.U32 R0, R0, 0x14, RZ ;  /* 0x0000001400007819 */ /* 0x000fe400000006ff */
[----:B------:R-:W-:-:S04]  /*114e0*/  LEA R2, R2, 0x3b800000, 0x17 ;  /* 0x3b80000002027811 */ /* 0x000fc800078eb8ff */
[----:B------:R-:W-:-:S05]  /*114f0*/  LOP3.LUT R0, R2, R0, R7, 0xfe, !PT ;  /* 0x0000000002007212 */ /* 0x000fca00078efe07 */
[----:B------:R-:W-:-:S04]  /*11500*/  FMUL.FTZ R0, R0, 1 ;  /* 0x3f80000000007820 */ /* 0x000fc80000410000 */
[----:B------:R0:W1:Y:S02]  /*11510*/  F2F.F64.F32 R6, R0 ;  /* 0x0000000000067310 */ /* 0x0000640000201800 */
[----:B01----:R-:W-:Y:S05]  /*11520*/  BRA `(.L_x_9082) ;  /* 0x0000000400147947 */ /* 0x003fea0003800000 */
.L_x_9095:
        /* <DEDUP_REMOVED lines=21> */
.L_x_9100:
[----:B------:R-:W-:Y:S05]  /*11680*/  BSYNC.RECONVERGENT B0 ;  /* 0x0000000000007941 */ /* 0x000fea0003800200 */
.L_x_9099:
[----:B------:R-:W-:Y:S01]  /*11690*/  IMAD.SHL.U32 R0, R0, 0x200000, RZ ;  /* 0x0020000000007824 */ /* 0x000fe200078e00ff */
[----:B------:R-:W-:-:S04]  /*116a0*/  LEA R2, R2, 0x37800000, 0x17 ;  /* 0x3780000002027811 */ /* 0x000fc800078eb8ff */
[----:B------:R-:W-:-:S05]  /*116b0*/  LOP3.LUT R0, R2, R0, R7, 0xfe, !PT ;  /* 0x0000000002007212 */ /* 0x000fca00078efe07 */
[----:B------:R-:W-:-:S04]  /*116c0*/  FMUL.FTZ R0, R0, 1 ;  /* 0x3f80000000007820 */ /* 0x000fc80000410000 */
[----:B------:R0:W1:Y:S02]  /*116d0*/  F2F.F64.F32 R6, R0 ;  /* 0x0000000000067310 */ /* 0x0000640000201800 */
[----:B01----:R-:W-:Y:S05]  /*116e0*/  BRA `(.L_x_9082) ;  /* 0x0000000000a47947 */ /* 0x003fea0003800000 */
.L_x_9094:
        /* <DEDUP_REMOVED lines=18> */
.L_x_9081:
        /* <DEDUP_REMOVED lines=16> */
.L_x_9103:
[----:B------:R-:W-:Y:S01]  /*11910*/  CS2R R6, SRZ ;  /* 0x0000000000067805 */ /* 0x000fe2000001ff00 */
[----:B------:R-:W-:Y:S06]  /*11920*/  BRA `(.L_x_9082) ;  /* 0x0000000000147947 */ /* 0x000fec0003800000 */
.L_x_9102:
[----:B------:R-:W4:Y:S02]  /*11930*/  LDG.E.64 R6, desc[UR36][R22.64] ;  /* 0x0000002416067981 */ /* 0x000f24000c1e1b00 */
[----:B----4-:R-:W4:Y:S02]  /*11940*/  I2F.F64.U64 R6, R6 ;  /* 0x0000000600067312 */ /* 0x010f240000301800 */
[----:B----4-:R-:W-:Y:S05]  /*11950*/  BRA `(.L_x_9082) ;  /* 0x0000000000087947 */ /* 0x010fea0003800000 */
.L_x_9101:
[----:B------:R-:W4:Y:S02]  /*11960*/  LDG.E R6, desc[UR36][R22.64] ;  /* 0x0000002416067981 */ /* 0x000f24000c1e1900 */
[----:B----4-:R-:W4:Y:S02]  /*11970*/  I2F.F64.U32 R6, R6 ;  /* 0x0000000600067312 */ /* 0x010f240000201800 */
.L_x_9082:
[----:B------:R-:W-:Y:S05]  /*11980*/  BSYNC.RECONVERGENT B6 ;  /* 0x0000000000067941 */ /* 0x000fea0003800200 */
.L_x_9076:
        /* <DEDUP_REMOVED lines=11> */
[----:B--2---:R-:W-:Y:S01]  /*11a40*/  FSETP.GEU.AND P1, PT, |R19|, 6.5827683646048100446e-37, PT ;  /* 0x036000001300780b */ /* 0x004fe20003f2e200 */
        /* <DEDUP_REMOVED lines=57> */
.L_x_9107:
[----:B------:R-:W-:Y:S05]  /*11de0*/  BSYNC.RECONVERGENT B1 ;  /* 0x0000000000017941 */ /* 0x000fea0003800200 */
.L_x_9106:
[----:B------:R-:W-:Y:S01]  /*11df0*/  IMAD.MOV.U32 R4, RZ, RZ, R2 ;  /* 0x000000ffff047224 */ /* 0x000fe200078e0002 */
[----:B------:R-:W-:-:S07]  /*11e00*/  MOV R5, R3 ;  /* 0x0000000300057202 */ /* 0x000fce0000000f00 */
.L_x_9105:
[----:B------:R-:W-:Y:S05]  /*11e10*/  BSYNC.RECONVERGENT B0 ;  /* 0x0000000000007941 */ /* 0x000fea0003800200 */
.L_x_9104:
[----:B------:R-:W-:-:S04]  /*11e20*/  ULOP3.LUT UR4, UR40, 0xff, URZ, 0xc0, !UPT ;  /* 0x000000ff28047892 */ /* 0x000fc8000f8ec0ff */
[----:B------:R-:W-:-:S09]  /*11e30*/  UISETP.GT.AND UP0, UPT, UR4, 0x9, UPT ;  /* 0x000000090400788c */ /* 0x000fd2000bf04270 */
        /* <DEDUP_REMOVED lines=9> */
[----:B------:R-:W4:Y:S02]  /*11ed0*/  F2I.F64.TRUNC R5, R4 ;  /* 0x0000000400057311 */ /* 0x000f24000030d100 */
[----:B----4-:R-:W-:Y:S01]  /*11ee0*/  STG.E.U8 desc[UR36][R16.64], R5 ;  /* 0x0000000510007986 */ /* 0x010fe2000c101124 */
[----:B------:R-:W-:Y:S05]  /*11ef0*/  EXIT ;  /* 0x000000000000794d */ /* 0x000fea0003800000 */
.L_x_9111:
[----:B------:R-:W0:Y:S02]  /*11f00*/  F2I.S64.F64.TRUNC R4, R4 ;  /* 0x0000000400047311 */ /* 0x000e24000030d900 */
[----:B0--3--:R-:W-:-:S05]  /*11f10*/  IMAD.MOV.U32 R3, RZ, RZ, R4 ;  /* 0x000000ffff037224 */ /* 0x009fca00078e0004 */
[----:B------:R-:W-:Y:S01]  /*11f20*/  STG.E.U8 desc[UR36][R16.64], R3 ;  /* 0x0000000310007986 */ /* 0x000fe2000c101124 */
[----:B------:R-:W-:Y:S05]  /*11f30*/  EXIT ;  /* 0x000000000000794d */ /* 0x000fea0003800000 */
.L_x_9110:
[----:B------:R-:W-:-:S09]  /*11f40*/  UISETP.NE.AND UP0, UPT, UR4, 0x2, UPT ;  /* 0x000000020400788c */ /* 0x000fd2000bf05270 */
[----:B------:R-:W-:Y:S05]  /*11f50*/  BRA.U !UP0, `(.L_x_9113) ;  /* 0x0000000108287547 */ /* 0x000fea000b800000 */
[----:B------:R-:W-:-:S09]  /*11f60*/  UISETP.NE.AND UP0, UPT, UR4, 0x3, UPT ;  /* 0x000000030400788c */ /* 0x000fd2000bf05270 */
[----:B------:R-:W-:Y:S05]  /*11f70*/  BRA.U !UP0, `(.L_x_9114) ;  /* 0x0000000108147547 */ /* 0x000fea000b800000 */
[----:B------:R-:W-:-:S09]  /*11f80*/  UISETP.NE.AND UP0, UPT, UR4, 0x4, UPT ;  /* 0x000000040400788c */ /* 0x000fd2000bf05270 */
[----:B------:R-:W-:Y:S05]  /*11f90*/  BRA.U UP0, `(.L_x_9112) ;  /* 0x0000000d00247547 */ /* 0x000fea000b800000 */
[----:B------:R-:W4:Y:S02]  /*11fa0*/  F2I.S64.F64.TRUNC R4, R4 ;  /* 0x0000000400047311 */ /* 0x000f24000030d900 */
[----:B----4-:R-:W-:Y:S01]  /*11fb0*/  STG.E.64 desc[UR36][R16.64], R4 ;  /* 0x0000000410007986 */ /* 0x010fe2000c101b24 */
[----:B------:R-:W-:Y:S05]  /*11fc0*/  EXIT ;  /* 0x000000000000794d */ /* 0x000fea0003800000 */
.L_x_9114:
[----:B------:R-:W4:Y:S02]  /*11fd0*/  F2I.F64.TRUNC R5, R4 ;  /* 0x0000000400057311 */ /* 0x000f24000030d100 */
[----:B----4-:R-:W-:Y:S01]  /*11fe0*/  STG.E desc[UR36][R16.64], R5 ;  /* 0x0000000510007986 */ /* 0x010fe2000c101924 */
[----:B------:R-:W-:Y:S05]  /*11ff0*/  EXIT ;  /* 0x000000000000794d */ /* 0x000fea0003800000 */
.L_x_9113:
[----:B------:R-:W4:Y:S02]  /*12000*/  F2I.F64.TRUNC R5, R4 ;  /* 0x0000000400057311 */ /* 0x000f24000030d100 */
[----:B----4-:R-:W-:Y:S01]  /*12010*/  STG.E.U16 desc[UR36][R16.64], R5 ;  /* 0x0000000510007986 */ /* 0x010fe2000c101524 */
[----:B------:R-:W-:Y:S05]  /*12020*/  EXIT ;  /* 0x000000000000794d */ /* 0x000fea0003800000 */
.L_x_9109:
        /* <DEDUP_REMOVED lines=8> */
[----:B0--3--:R-:W0:-:S15]  /*120b0*/  F2F.F32.F64 R3, R4 ;  /* 0x0000000400037310 */ /* 0x009e1e0000301000 */
        /* <DEDUP_REMOVED lines=8> */
.L_x_9116:
[----:B------:R-:W-:Y:S01]  /*12140*/  UMOV UR4, 0xf0000000 ;  /* 0xf000000000047882 */ /* 0x000fe20000000000 */
[----:B------:R-:W-:Y:S01]  /*12150*/  UMOV UR5, 0x380fffff ;  /* 0x380fffff00057882 */ /* 0x000fe20000000000 */
[----:B------:R-:W4:-:S15]  /*12160*/  F2F.F32.F64 R0, R4 ;  /* 0x0000000400007310 */ /* 0x000f1e0000301000 */
[----:B------:R-:W-:-:S15]  /*12170*/  NOP ;  /* 0x0000000000007918 */ /* 0x000fde0000000000 */
[----:B------:R-:W-:-:S15]  /*12180*/  NOP ;  /* 0x0000000000007918 */ /* 0x000fde0000000000 */
[----:B------:R-:W-:-:S15]  /*12190*/  NOP ;  /* 0x0000000000007918 */ /* 0x000fde0000000000 */
[----:B------:R-:W-:-:S04]  /*121a0*/  NOP ;  /* 0x0000000000007918 */ /* 0x000fc80000000000 */
[----:B------:R-:W4:Y:S02]  /*121b0*/  DSETP.GEU.AND P0, PT, |R4|, UR4, PT ;  /* 0x0000000404007e2a */ /* 0x000f24000bf0e200 */
[----:B----4-:R-:W-:-:S05]  /*121c0*/  @!P0 FMUL R0, R0, 1.175494350822287508e-38 ;  /* 0x0080000000008820 */ /* 0x010fca0000400000 */
[----:B------:R-:W-:-:S05]  /*121d0*/  F2FP.F16.F32.PACK_AB R0, RZ, R0 ;  /* 0x00000000ff00723e */ /* 0x000fca00000000ff */
[----:B------:R-:W-:Y:S01]  /*121e0*/  STG.E.U16 desc[UR36][R16.64], R0 ;  /* 0x0000000010007986 */ /* 0x000fe2000c101524 */
[----:B------:R-:W-:Y:S05]  /*121f0*/  EXIT ;  /* 0x000000000000794d */ /* 0x000fea0003800000 */
.L_x_9115:
        /* <DEDUP_REMOVED lines=8> */
[----:B01-3--:R-:W0:-:S15]  /*12280*/  F2F.F32.F64 R2, R4 ;  /* 0x0000000400027310 */ /* 0x00be1e0000301000 */
[----:B------:R-:W-:-:S15]  /*12290*/  NOP ;  /* 0x0000000000007918 */ /* 0x000fde0000000000 */
[----:B------:R-:W-:-:S15]  /*122a0*/  NOP ;  /* 0x0000000000007918 */ /* 0x000fde0000000000 */
[----:B------:R-:W-:-:S15]  /*122b0*/  NOP ;  /* 0x0000000000007918 */ /* 0x000fde0000000000 */
[----:B------:R-:W-:-:S04]  /*122c0*/  NOP ;  /* 0x0000000000007918 */ /* 0x000fc80000000000 */
[----:B------:R-:W0:Y:S01]  /*122d0*/  DSETP.GEU.AND P0, PT, |R4|, UR4, PT ;  /* 0x0000000404007e2a */ /* 0x000e22000bf0e200 */
[----:B------:R-:W-:Y:S01]  /*122e0*/  MOV R3, RZ ;  /* 0x000000ff00037202 */ /* 0x000fe20000000f00 */
[----:B0-----:R-:W-:-:S05]  /*122f0*/  @!P0 FMUL R2, R2, 1.175494350822287508e-38 ;  /* 0x0080000002028820 */ /* 0x001fca0000400000 */
[----:B------:R-:W-:Y:S01]  /*12300*/  STG.E.64 desc[UR36][R16.64], R2 ;  /* 0x0000000210007986 */ /* 0x000fe2000c101b24 */
[----:B------:R-:W-:Y:S05]  /*12310*/  EXIT ;  /* 0x000000000000794d */ /* 0x000fea0003800000 */
.L_x_9118:
        /* <DEDUP_REMOVED lines=9> */
[----:B0--3--:R-:W-:-:S04]  /*123b0*/  F2FP.F16.F32.PACK_AB R3, RZ, R0 ;  /* 0x00000000ff03723e */ /* 0x009fc800000000ff */
[----:B------:R-:W-:-:S05]  /*123c0*/  PRMT R3, R3, 0x5410, RZ ;  /* 0x0000541003037816 */ /* 0x000fca00000000ff */
[----:B------:R-:W-:Y:S01]  /*123d0*/  STG.E desc[UR36][R16.64], R3 ;  /* 0x0000000310007986 */ /* 0x000fe2000c101924 */
[----:B------:R-:W-:Y:S05]  /*123e0*/  EXIT ;  /* 0x000000000000794d */ /* 0x000fea0003800000 */
.L_x_9117:
[----:B------:R-:W-:Y:S01]  /*123f0*/  STG.E.64 desc[UR36][R16.64], R4 ;  /* 0x0000000410007986 */ /* 0x000fe2000c101b24 */
[----:B------:R-:W-:Y:S05]  /*12400*/  EXIT ;  /* 0x000000000000794d */ /* 0x000fea0003800000 */
.L_x_9108:
        /* <DEDUP_REMOVED lines=10> */
[----:B------:R-:W4:Y:S02]  /*124b0*/  F2I.U32.F64.TRUNC R5, R4 ;  /* 0x0000000400057311 */ /* 0x000f24000030d000 */
[----:B----4-:R-:W-:Y:S01]  /*124c0*/  STG.E.U16 desc[UR36][R16.64], R5 ;  /* 0x0000000510007986 */ /* 0x010fe2000c101524 */
[----:B------:R-:W-:Y:S05]  /*124d0*/  EXIT ;  /* 0x000000000000794d */ /* 0x000fea0003800000 */
.L_x_9122:
[----:B------:R-:W-:Y:S01]  /*124e0*/  UMOV UR4, 0xf0000000 ;  /* 0xf000000000047882 */ /* 0x000fe20000000000 */
[----:B------:R-:W-:Y:S01]  /*124f0*/  UMOV UR5, 0x380fffff ;  /* 0x380fffff00057882 */ /* 0x000fe20000000000 */
[----:B0--3--:R-:W0:-:S15]  /*12500*/  F2F.F32.F64 R3, R4 ;  /* 0x0000000400037310 */ /* 0x009e1e0000301000 */
        /* <DEDUP_REMOVED lines=8> */
[----:B-1----:R-:W-:-:S04]  /*12590*/  LOP3.LUT R2, R3, 0x7fffffff, RZ, 0xc0, !PT ;  /* 0x7fffffff03027812 */ /* 0x002fc800078ec0ff */
        /* <DEDUP_REMOVED lines=13> */
.L_x_9125:
[----:B------:R-:W-:-:S04]  /*12670*/  SHF.R.U32.HI R3, RZ, 0x18, R3 ;  /* 0x00000018ff037819 */ /* 0x000fc80000011603 */
[----:B------:R-:W-:-:S04]  /*12680*/  LOP3.LUT R0, R0, 0x80, R3, 0xf8, !PT ;  /* 0x0000008000007812 */ /* 0x000fc800078ef803 */
[----:B------:R-:W-:-:S07]  /*12690*/  PRMT R8, R0, 0x7610, R8 ;  /* 0x0000761000087816 */ /* 0x000fce0000000008 */
.L_x_9124:
[----:B------:R-:W-:Y:S05]  /*126a0*/  BSYNC.RECONVERGENT B0 ;  /* 0x0000000000007941 */ /* 0x000fea0003800200 */
.L_x_9123:
[----:B------:R-:W-:Y:S01]  /*126b0*/  STG.E.U8 desc[UR36][R16.64], R8 ;  /* 0x0000000810007986 */ /* 0x000fe2000c101124 */
[----:B------:R-:W-:Y:S05]  /*126c0*/  EXIT ;  /* 0x000000000000794d */ /* 0x000fea0003800000 */
.L_x_9121:
        /* <DEDUP_REMOVED lines=25> */
.L_x_9128:
[----:B------:R-:W-:-:S04]  /*12860*/  SHF.R.U32.HI R3, RZ, 0x18, R3 ;  /* 0x00000018ff037819 */ /* 0x000fc80000011603 */
[----:B------:R-:W-:-:S04]  /*12870*/  LOP3.LUT R0, R0, 0x80, R3, 0xf8, !PT ;  /* 0x0000008000007812 */ /* 0x000fc800078ef803 */
[----:B------:R-:W-:-:S07]  /*12880*/  PRMT R8, R0, 0x7610, R8 ;  /* 0x0000761000087816 */ /* 0x000fce0000000008 */
.L_x_9127:
[----:B------:R-:W-:Y:S05]  /*12890*/  BSYNC.RECONVERGENT B0 ;  /* 0x0000000000007941 */ /* 0x000fea0003800200 */
.L_x_9126:
[----:B------:R-:W-:Y:S01]  /*128a0*/  STG.E.U8 desc[UR36][R16.64], R8 ;  /* 0x0000000810007986 */ /* 0x000fe2000c101124 */
[----:B------:R-:W-:Y:S05]  /*128b0*/  EXIT ;  /* 0x000000000000794d */ /* 0x000fea0003800000 */
.L_x_9120:
        /* <DEDUP_REMOVED lines=15> */
[----:B01-3--:R-:W-:-:S04]  /*129b0*/  SHF.R.U32.HI R2, RZ, 0x17, R6 ;  /* 0x00000017ff027819 */ /* 0x00bfc80000011606 */
        /* <DEDUP_REMOVED lines=10> */
[----:B------:R-:W-:-:S05]  /*12a60*/  @!P0 IMAD.MOV R0, RZ, RZ, R2 ;  /* 0x000000ffff008224 */ /* 0x000fca00078e0202 */
[----:B------:R-:W-:-:S05]  /*12a70*/  @P2 MOV R3, R0 ;  /* 0x0000000000032202 */ /* 0x000fca0000000f00 */
[----:B------:R-:W-:Y:S01]  /*12a80*/  STG.E.U8 desc[UR36][R16.64], R3 ;  /* 0x0000000310007986 */ /* 0x000fe2000c101124 */
[----:B------:R-:W-:Y:S05]  /*12a90*/  EXIT ;  /* 0x000000000000794d */ /* 0x000fea0003800000 */
.L_x_9130:
[----:B------:R-:W4:Y:S02]  /*12aa0*/  F2I.U64.F64.TRUNC R4, R4 ;  /* 0x0000000400047311 */ /* 0x000f24000030d800 */
[----:B----4-:R-:W-:Y:S01]  /*12ab0*/  STG.E.64 desc[UR36][R16.64], R4 ;  /* 0x0000000410007986 */ /* 0x010fe2000c101b24 */
[----:B------:R-:W-:Y:S05]  /*12ac0*/  EXIT ;  /* 0x000000000000794d */ /* 0x000fea0003800000 */
.L_x_9129:
[----:B------:R-:W4:Y:S02]  /*12ad0*/  F2I.U32.F64.TRUNC R5, R4 ;  /* 0x0000000400057311 */ /* 0x000f24000030d000 */
[----:B----4-:R-:W-:Y:S01]  /*12ae0*/  STG.E desc[UR36][R16.64], R5 ;  /* 0x0000000510007986 */ /* 0x010fe2000c101924 */
[----:B------:R-:W-:Y:S05]  /*12af0*/  EXIT ;  /* 0x000000000000794d */ /* 0x000fea0003800000 */
.L_x_9119:
[----:B------:R-:W-:-:S09]  /*12b00*/  UISETP.GT.AND UP0, UPT, UR4, 0xe, UPT ;  /* 0x0000000e0400788c */ /* 0x000fd2000bf04270 */
[----:B------:R-:W-:Y:S05]  /*12b10*/  BRA.U UP0, `(.L_x_9131) ;  /* 0x00000001002c7547 */ /* 0x000fea000b800000 */
[----:B------:R-:W-:-:S09]  /*12b20*/  UISETP.NE.AND UP0, UPT, UR4, 0xa, UPT ;  /* 0x0000000a0400788c */ /* 0x000fd2000bf05270 */
[----:B------:R-:W-:Y:S05]  /*12b30*/  BRA.U !UP0, `(.L_x_9132) ;  /* 0x0000000108187547 */ /* 0x000fea000b800000 */
[----:B------:R-:W-:-:S09]  /*12b40*/  UISETP.NE.AND UP0, UPT, UR4, 0xb, UPT ;  /* 0x0000000b0400788c */ /* 0x000fd2000bf05270 */
[----:B------:R-:W-:Y:S05]  /*12b50*/  BRA.U UP0, `(.L_x_9112) ;  /* 0x0000000100347547 */ /* 0x000fea000b800000 */
[----:B------:R-:W0:Y:S02]  /*12b60*/  DSETP.NEU.AND P0, PT, R4, RZ, PT ;  /* 0x000000ff0400722a */ /* 0x000e240003f0d000 */
[----:B0--3--:R-:W-:-:S05]  /*12b70*/  SEL R3, RZ, 0x1, !P0 ;  /* 0x00000001ff037807 */ /* 0x009fca0004000000 */
[----:B------:R-:W-:Y:S01]  /*12b80*/  STG.E.U8 desc[UR36][R16.64], R3 ;  /* 0x0000000310007986 */ /* 0x000fe2000c101124 */
[----:B------:R-:W-:Y:S05]  /*12b90*/  EXIT ;  /* 0x000000000000794d */ /* 0x000fea0003800000 */
.L_x_9132:
[----:B------:R-:W-:-:S05]  /*12ba0*/  CS2R R6, SRZ ;  /* 0x0000000000067805 */ /* 0x000fca000001ff00 */
[----:B------:R-:W-:Y:S01]  /*12bb0*/  STG.E.128 desc[UR36][R16.64], R4 ;  /* 0x0000000410007986 */ /* 0x000fe2000c101d24 */
[----:B------:R-:W-:Y:S05]  /*12bc0*/  EXIT ;  /* 0x000000000000794d */ /* 0x000fea0003800000 */
.L_x_9131:
[----:B------:R-:W-:-:S09]  /*12bd0*/  UISETP.NE.AND UP0, UPT, UR4, 0xf, UPT ;  /* 0x0000000f0400788c */ /* 0x000fd2000bf05270 */
[----:B------:R-:W-:Y:S05]  /*12be0*/  BRA.U !UP0, `(.L_x_9133) ;  /* 0x0000000508287547 */ /* 0x000fea000b800000 */
[----:B------:R-:W-:-:S09]  /*12bf0*/  UISETP.NE.AND UP0, UPT, UR4, 0x17, UPT ;  /* 0x000000170400788c */ /* 0x000fd2000bf05270 */
[----:B------:R-:W-:Y:S05]  /*12c00*/  BRA.U !UP0, `(.L_x_9134) ;  /* 0x0000000108b07547 */ /* 0x000fea000b800000 */
[----:B------:R-:W-:-:S09]  /*12c10*/  UISETP.NE.AND UP0, UPT, UR4, 0x18, UPT ;  /* 0x000000180400788c */ /* 0x000fd2000bf05270 */
[----:B------:R-:W-:Y:S05]  /*12c20*/  BRA.U !UP0, `(.L_x_9135) ;  /* 0x0000000108447547 */ /* 0x000fea000b800000 */
.L_x_9112:
[----:B------:R-:W-:Y:S01]  /*12c30*/  MOV R0, 0x0 ;  /* 0x0000000000007802 */ /* 0x000fe20000000f00 */
[----:B------:R-:W4:Y:S01]  /*12c40*/  LDCU.64 UR4, c[0x4][0x128] ;  /* 0x01002500ff0477ac */ /* 0x000f220008000a00 */
[----:B------:R-:W-:Y:S02]  /*12c50*/  HFMA2 R12, -RZ, RZ, 0, 5.9604644775390625e-08 ;  /* 0x00000001ff0c7431 */ /* 0x000fe400000001ff */
[----:B------:R-:W-:Y:S01]  /*12c60*/  IMAD.MOV.U32 R8, RZ, RZ, 0x65 ;  /* 0x00000065ff087424 */ /* 0x000fe200078e00ff */
[----:B01-3--:R0:W1:Y:S01]  /*12c70*/  LDC.64 R2, c[0x4][R0] ;  /* 0x0100000000027b82 */ /* 0x00b0620000000a00 */
[----:B------:R-:W3:Y:S01]  /*12c80*/  LDCU.64 UR6, c[0x4][0x130] ;  /* 0x01002600ff0677ac */ /* 0x000ee20008000a00 */
[----:B------:R-:W-:Y:S01]  /*12c90*/  IMAD.MOV.U32 R13, RZ, RZ, RZ ;  /* 0x000000ffff0d7224 */ /* 0x000fe200078e00ff */
[----:B------:R-:W5:Y:S01]  /*12ca0*/  LDCU.64 UR8, c[0x4][0x10] ;  /* 0x01000200ff0877ac */ /* 0x000f620008000a00 */
[----:B----4-:R-:W-:Y:S01]  /*12cb0*/  IMAD.U32 R4, RZ, RZ, UR4 ;  /* 0x00000004ff047e24 */ /* 0x010fe2000f8e00ff */
[----:B------:R-:W-:Y:S01]  /*12cc0*/  MOV R5, UR5 ;  /* 0x0000000500057c02 */ /* 0x000fe20008000f00 */
[----:B---3--:R-:W-:Y:S01]  /*12cd0*/  IMAD.U32 R6, RZ, RZ, UR6 ;  /* 0x00000006ff067e24 */ /* 0x008fe2000f8e00ff */
[----:B------:R-:W-:Y:S01]  /*12ce0*/  MOV R7, UR7 ;  /* 0x0000000700077c02 */ /* 0x000fe20008000f00 */
[----:B-----5:R-:W-:Y:S01]  /*12cf0*/  IMAD.U32 R10, RZ, RZ, UR8 ;  /* 0x00000008ff0a7e24 */ /* 0x020fe2000f8e00ff */
[----:B0-----:R-:W-:-:S07]  /*12d00*/  MOV R11, UR9 ;  /* 0x00000009000b7c02 */ /* 0x001fce0008000f00 */
[----:B------:R-:W-:-:S07]  /*12d10*/  LEPC R20, `(.L_x_9136) ;  /* 0x000000001014794e */ /* 0x000fce0000000000 */
[----:B-12---:R-:W-:Y:S05]  /*12d20*/  CALL.ABS.NOINC R2 ;  /* 0x0000000002007343 */ /* 0x006fea0003c00000 */
.L_x_9136:
[----:B------:R-:W-:Y:S05]  /*12d30*/  EXIT ;  /* 0x000000000000794d */ /* 0x000fea0003800000 */
.L_x_9135:
[----:B------:R-:W-:Y:S01]  /*12d40*/  UMOV UR4, 0xf0000000 ;  /* 0xf000000000047882 */ /* 0x000fe20000000000 */
[----:B------:R-:W-:Y:S01]  /*12d50*/  UMOV UR5, 0x380fffff ;  /* 0x380fffff00057882 */ /* 0x000fe20000000000 */
[----:B------:R-:W4:-:S15]  /*12d60*/  F2F.F32.F64 R7, R4 ;  /* 0x0000000400077310 */ /* 0x000f1e0000301000 */
[----:B------:R-:W-:-:S15]  /*12d70*/  NOP ;  /* 0x0000000000007918 */ /* 0x000fde0000000000 */
[----:B------:R-:W-:-:S15]  /*12d80*/  NOP ;  /* 0x0000000000007918 */ /* 0x000fde0000000000 */
[----:B------:R-:W-:-:S15]  /*12d90*/  NOP ;  /* 0x0000000000007918 */ /* 0x000fde0000000000 */
[----:B------:R-:W-:-:S04]  /*12da0*/  NOP ;  /* 0x0000000000007918 */ /* 0x000fc80000000000 */
[----:B------:R-:W4:Y:S01]  /*12db0*/  DSETP.GEU.AND P0, PT, |R4|, UR4, PT ;  /* 0x0000000404007e2a */ /* 0x000f22000bf0e200 */
[----:B------:R-:W-:Y:S01]  /*12dc0*/  BSSY.RECONVERGENT B0, `(.L_x_9137) ;  /* 0x000000d000007945 */ /* 0x000fe20003800200 */
[----:B----4-:R-:W-:Y:S01]  /*12dd0*/  @!P0 FMUL R7, R7, 1.175494350822287508e-38 ;  /* 0x0080000007078820 */ /* 0x010fe20000400000 */
[----:B------:R-:W-:-:S04]  /*12de0*/  MOV R0, 0x7f ;  /* 0x0000007f00007802 */ /* 0x000fc80000000f00 */
[----:B01-3--:R-:W-:Y:S02]  /*12df0*/  LOP3.LUT R2, R7, 0x7fffffff, RZ, 0xc0, !PT ;  /* 0x7fffffff07027812 */ /* 0x00bfe400078ec0ff */
        /* <DEDUP_REMOVED lines=9> */
.L_x_9138:
[----:B------:R-:W-:Y:S05]  /*12e90*/  BSYNC.RECONVERGENT B0 ;  /* 0x0000000000007941 */ /* 0x000fea0003800200 */
.L_x_9137:
[----:B------:R-:W-:-:S05]  /*12ea0*/  LOP3.LUT R3, R0, 0x80, R3, 0xf8, !PT ;  /* 0x0000008000037812 */ /* 0x000fca00078ef803 */
[----:B------:R-:W-:Y:S01]  /*12eb0*/  STG.E.U8 desc[UR36][R16.64], R3 ;  /* 0x0000000310007986 */ /* 0x000fe2000c101124 */
[----:B------:R-:W-:Y:S05]  /*12ec0*/  EXIT ;  /* 0x000000000000794d */ /* 0x000fea0003800000 */
.L_x_9134:
        /* <DEDUP_REMOVED lines=9> */
[----:B0-----:R-:W-:-:S05]  /*12f60*/  @!P0 FMUL R3, R3, 1.175494350822287508e-38 ;  /* 0x0080000003038820 */ /* 0x001fca0000400000 */
[----:B-1----:R-:W-:-:S04]  /*12f70*/  LOP3.LUT R2, R3, 0x7fffffff, RZ, 0xc0, !PT ;  /* 0x7fffffff03027812 */ /* 0x002fc800078ec0ff */
        /* <DEDUP_REMOVED lines=9> */
.L_x_9140:
[----:B------:R-:W-:Y:S01]  /*13010*/  IMAD.MOV.U32 R0, RZ, RZ, 0x7f ;  /* 0x0000007fff007424 */ /* 0x000fe200078e00ff */
[----:B------:R-:W-:-:S04]  /*13020*/  ISETP.GT.U32.AND P0, PT, R2, 0x7f800000, PT ;  /* 0x7f8000000200780c */ /* 0x000fc80003f04070 */
[----:B------:R-:W-:-:S09]  /*13030*/  SEL R0, R0, 0x7c, P0 ;  /* 0x0000007c00007807 */ /* 0x000fd20000000000 */
.L_x_9141:
[----:B------:R-:W-:Y:S05]  /*13040*/  BSYNC.RECONVERGENT B0 ;  /* 0x0000000000007941 */ /* 0x000fea0003800200 */
.L_x_9139:
[----:B------:R-:W-:-:S04]  /*13050*/  SHF.R.U32.HI R3, RZ, 0x18, R3 ;  /* 0x00000018ff037819 */ /* 0x000fc80000011603 */
[----:B------:R-:W-:-:S05]  /*13060*/  LOP3.LUT R3, R0, 0x80, R3, 0xf8, !PT ;  /* 0x0000008000037812 */ /* 0x000fca00078ef803 */
[----:B------:R-:W-:Y:S01]  /*13070*/  STG.E.U8 desc[UR36][R16.64], R3 ;  /* 0x0000000310007986 */ /* 0x000fe2000c101124 */
[----:B------:R-:W-:Y:S05]  /*13080*/  EXIT ;  /* 0x000000000000794d */ /* 0x000fea0003800000 */
.L_x_9133:
        /* <DEDUP_REMOVED lines=9> */
[----:B------:R-:W-:-:S05]  /*13120*/  F2FP.BF16.F32.PACK_AB R0, RZ, R0 ;  /* 0x00000000ff00723e */ /* 0x000fca00000010ff */
[----:B------:R-:W-:Y:S01]  /*13130*/  STG.E.U16 desc[UR36][R16.64], R0 ;  /* 0x0000000010007986 */ /* 0x000fe2000c101524 */
[----:B------:R-:W-:Y:S05]  /*13140*/  EXIT ;  /* 0x000000000000794d */ /* 0x000fea0003800000 */
        .weak           $__internal_0_$__cuda_sm20_div_rn_f64_full
        .type           $__internal_0_$__cuda_sm20_div_rn_f64_full,@function
        .size           $__internal_0_$__cuda_sm20_div_rn_f64_full,(.L_x_14150 - $__internal_0_$__cuda_sm20_div_rn_f64_full)
$__internal_0_$__cuda_sm20_div_rn_f64_full:
[C---:B------:R-:W-:Y:S01]  /*13150*/  FSETP.GEU.AND P2, PT, |R5|.reuse, 1.469367938527859385e-39, PT ;  /* 0x001000000500780b */ /* 0x040fe20003f4e200 */
[----:B------:R-:W-:Y:S01]  /*13160*/  IMAD.MOV.U32 R10, RZ, RZ, R4 ;  /* 0x000000ffff0a7224 */ /* 0x000fe200078e0004 */
[----:B------:R-:W-:Y:S01]  /*13170*/  LOP3.LUT R2, R5, 0x7ff00000, RZ, 0xc0, !PT ;  /* 0x7ff0000005027812 */ /* 0x000fe200078ec0ff */
[----:B------:R-:W-:Y:S01]  /*13180*/  IMAD.MOV.U32 R12, RZ, RZ, 0x1 ;  /* 0x00000001ff0c7424 */ /* 0x000fe200078e00ff */
[C---:B------:R-:W-:Y:S01]  /*13190*/  LOP3.LUT R23, R7.reuse, 0x7ff00000, RZ, 0xc0, !PT ;  /* 0x7ff0000007177812 */ /* 0x040fe200078ec0ff */
[----:B------:R-:W-:Y:S01]  /*131a0*/  BSSY.RECONVERGENT B2, `(.L_x_9142) ;  /* 0x0000078000027945 */ /* 0x000fe20003800200 */
[C---:B------:R-:W-:Y:S01]  /*131b0*/  FSETP.GEU.AND P0, PT, |R7|.reuse, 1.469367938527859385e-39, PT ;  /* 0x001000000700780b */ /* 0x040fe20003f0e200 */
[----:B------:R-:W-:Y:S01]  /*131c0*/  IMAD.MOV.U32 R22, RZ, RZ, R2 ;  /* 0x000000ffff167224 */ /* 0x000fe200078e0002 */
[----:B------:R-:W-:Y:S02]  /*131d0*/  ISETP.GE.U32.AND P1, PT, R2, R23, PT ;  /* 0x000000170200720c */ /* 0x000fe40003f26070 */
[----:B------:R-:W-:-:S03]  /*131e0*/  LOP3.LUT R8, R7, 0x800fffff, RZ, 0xc0, !PT ;  /* 0x800fffff07087812 */ /* 0x000fc600078ec0ff */
[----:B------:R-:W-:Y:S02]  /*131f0*/  @!P2 LOP3.LUT R3, R7, 0x7ff00000, RZ, 0xc0, !PT ;  /* 0x7ff000000703a812 */ /* 0x000fe400078ec0ff */
[----:B------:R-:W-:Y:S02]  /*13200*/  LOP3.LUT R9, R8, 0x3ff00000, RZ, 0xfc, !PT ;  /* 0x3ff0000008097812 */ /* 0x000fe400078efcff */
[----:B------:R-:W-:Y:S02]  /*13210*/  @!P2 ISETP.GE.U32.AND P3, PT, R2, R3, PT ;  /* 0x000000030200a20c */ /* 0x000fe40003f66070 */
[----:B------:R-:W-:Y:S02]  /*13220*/  MOV R3, 0x1ca00000 ;  /* 0x1ca0000000037802 */ /* 0x000fe40000000f00 */
[----:B------:R-:W-:Y:S02]  /*13230*/  MOV R8, R6 ;  /* 0x0000000600087202 */ /* 0x000fe40000000f00 */
[----:B------:R-:W-:-:S02]  /*13240*/  @!P2 SEL R21, R3, 0x63400000, !P3 ;  /* 0x634000000315a807 */ /* 0x000fc40005800000 */
[----:B------:R-:W-:Y:S02]  /*13250*/  SEL R11, R3, 0x63400000, !P1 ;  /* 0x63400000030b7807 */ /* 0x000fe40004800000 */
[--C-:B------:R-:W-:Y:S01]  /*13260*/  @!P2 LOP3.LUT R21, R21, 0x80000000, R5.reuse, 0xf8, !PT ;  /* 0x800000001515a812 */ /* 0x100fe200078ef805 */
[----:B------:R-:W0:Y:S01]  /*13270*/  @!P0 DMUL R8, R6, 8.98846567431157953865e+307 ;  /* 0x7fe0000006088828 */ /* 0x000e220000000000 */
[----:B------:R-:W-:Y:S01]  /*13280*/  LOP3.LUT R11, R11, 0x800fffff, R5, 0xf8, !PT ;  /* 0x800fffff0b0b7812 */ /* 0x000fe200078ef805 */
[----:B0-----:R-:W0:Y:S01]  /*13290*/  MUFU.RCP64H R13, R9 ;  /* 0x00000009000d7308 */ /* 0x001e220000001800 */
[----:B------:R-:W-:Y:S02]  /*132a0*/  @!P2 LOP3.LUT R21, R21, 0x100000, RZ, 0xfc, !PT ;  /* 0x001000001515a812 */ /* 0x000fe400078efcff */
[----:B------:R-:W-:Y:S02]  /*132b0*/  @!P2 MOV R20, RZ ;  /* 0x000000ff0014a202 */ /* 0x000fe40000000f00 */
[----:B------:R-:W-:-:S05]  /*132c0*/  @!P0 LOP3.LUT R23, R9, 0x7ff00000, RZ, 0xc0, !PT ;  /* 0x7ff0000009178812 */ /* 0x000fca00078ec0ff */
[----:B------:R-:W-:-:S15]  /*132d0*/  VIADD R25, R23, 0xffffffff ;  /* 0xffffffff17197836 */ /* 0x000fde0000000000 */
[----:B------:R-:W-:-:S15]  /*132e0*/  NOP ;  /* 0x0000000000007918 */ /* 0x000fde0000000000 */
[----:B------:R-:W-:-:S15]  /*132f0*/  NOP ;  /* 0x0000000000007918 */ /* 0x000fde0000000000 */
[----:B------:R-:W-:-:S07]  /*13300*/  NOP ;  /* 0x0000000000007918 */ /* 0x000fce0000000000 */
[----:B------:R-:W1:Y:S02]  /*13310*/  @!P2 DFMA R10, R10, 2, -R20 ;  /* 0x400000000a0aa82b */ /* 0x000e640000000814 */
[----:B-1----:R-:W-:-:S04]  /*13320*/  @!P2 LOP3.LUT R22, R11, 0x7ff00000, RZ, 0xc0, !PT ;  /* 0x7ff000000b16a812 */ /* 0x002fc800078ec0ff */
[----:B------:R-:W-:-:S04]  /*13330*/  IADD3 R24, PT, PT, R22, -0x1, RZ ;  /* 0xffffffff16187810 */ /* 0x000fc80007ffe0ff */
[----:B------:R-:W-:-:S04]  /*13340*/  ISETP.GT.U32.AND P0, PT, R24, 0x7feffffe, PT ;  /* 0x7feffffe1800780c */ /* 0x000fc80003f04070 */
[----:B------:R-:W-:-:S15]  /*13350*/  ISETP.GT.U32.OR P0, PT, R25, 0x7feffffe, P0 ;  /* 0x7feffffe1900780c */ /* 0x000fde0000704470 */
[----:B------:R-:W-:-:S15]  /*13360*/  NOP ;  /* 0x0000000000007918 */ /* 0x000fde0000000000 */
[----:B------:R-:W-:-:S15]  /*13370*/  NOP ;  /* 0x0000000000007918 */ /* 0x000fde0000000000 */
[----:B------:R-:W-:-:S05]  /*13380*/  NOP ;  /* 0x0000000000007918 */ /* 0x000fca0000000000 */
[----:B0-----:R-:W0:-:S15]  /*13390*/  DFMA R14, R12, -R8, 1 ;  /* 0x3ff000000c0e742b */ /* 0x001e1e0000000808 */
        /* <DEDUP_REMOVED lines=29> */
[----:B0-----:R-:W0:-:S15]  /*13570*/  DFMA R20, R14, -R8, R10 ;  /* 0x800000080e14722b */ /* 0x001e1e000000000a */
[----:B------:R-:W-:-:S15]  /*13580*/  NOP ;  /* 0x0000000000007918 */ /* 0x000fde0000000000 */
[----:B------:R-:W-:-:S15]  /*13590*/  NOP ;  /* 0x0000000000007918 */ /* 0x000fde0000000000 */
[----:B------:R-:W-:-:S15]  /*135a0*/  NOP ;  /* 0x0000000000007918 */ /* 0x000fde0000000000 */
[----:B------:R-:W-:-:S04]  /*135b0*/  NOP ;  /* 0x0000000000007918 */ /* 0x000fc80000000000 */
[----:B0-----:R0:W1:Y:S02]  /*135c0*/  DFMA R20, R12, R20, R14 ;  /* 0x000000140c14722b */ /* 0x001064000000000e */
[----:B01----:R-:W-:Y:S05]  /*135d0*/  @P0 BRA `(.L_x_9143) ;  /* 0x00000000007c0947 */ /* 0x003fea0003800000 */
[----:B------:R-:W-:-:S04]  /*135e0*/  LOP3.LUT R5, R7, 0x7ff00000, RZ, 0xc0, !PT ;  /* 0x7ff0000007057812 */ /* 0x000fc800078ec0ff */
[CC--:B------:R-:W-:Y:S02]  /*135f0*/  VIADDMNMX R4, R2.reuse, -R5.reuse, 0xb9600000, !PT ;  /* 0xb960000002047446 */ /* 0x0c0fe40007800905 */
[----:B------:R-:W-:Y:S02]  /*13600*/  ISETP.GE.U32.AND P0, PT, R2, R5, PT ;  /* 0x000000050200720c */ /* 0x000fe40003f06070 */
[----:B------:R-:W-:Y:S02]  /*13610*/  VIMNMX R4, PT, PT, R4, 0x46a00000, PT ;  /* 0x46a0000004047848 */ /* 0x000fe40003fe0100 */
[----:B------:R-:W-:-:S04]  /*13620*/  SEL R3, R3, 0x63400000, !P0 ;  /* 0x6340000003037807 */ /* 0x000fc80004000000 */
[----:B------:R-:W-:Y:S02]  /*13630*/  IADD3 R12, PT, PT, -R3, R4, RZ ;  /* 0x00000004030c7210 */ /* 0x000fe40007ffe1ff */
[----:B------:R-:W-:-:S03]  /*13640*/  MOV R4, RZ ;  /* 0x000000ff00047202 */ /* 0x000fc60000000f00 */
[----:B------:R-:W-:-:S06]  /*13650*/  VIADD R5, R12, 0x7fe00000 ;  /* 0x7fe000000c057836 */ /* 0x000fcc0000000000 */
[----:B------:R-:W0:Y:S02]  /*13660*/  DMUL R2, R20, R4 ;  /* 0x0000000414027228 */ /* 0x000e240000000000 */
[----:B0-----:R-:W-:-:S13]  /*13670*/  FSETP.GTU.AND P0, PT, |R3|, 1.469367938527859385e-39, PT ;  /* 0x001000000300780b */ /* 0x001fda0003f0c200 */
[----:B------:R-:W-:Y:S05]  /*13680*/  @P0 BRA `(.L_x_9144) ;  /* 0x0000000000a40947 */ /* 0x000fea0003800000 */
[----:B------:R-:W0:Y:S01]  /*13690*/  DFMA R8, R20, -R8, R10 ;  /* 0x800000081408722b */ /* 0x000e22000000000a */
[----:B------:R-:W-:Y:S01]  /*136a0*/  IMAD.MOV.U32 R4, RZ, RZ, RZ ;  /* 0x000000ffff047224 */ /* 0x000fe200078e00ff */
[C---:B0-----:R-:W-:Y:S02]  /*136b0*/  FSETP.NEU.AND P0, PT, R9.reuse, RZ, PT ;  /* 0x000000ff0900720b */ /* 0x041fe40003f0d000 */
[----:B------:R-:W-:-:S04]  /*136c0*/  LOP3.LUT R11, R9, 0x80000000, R7, 0x48, !PT ;  /* 0x80000000090b7812 */ /* 0x000fc800078e4807 */
[----:B------:R-:W-:-:S07]  /*136d0*/  LOP3.LUT R5, R11, R5, RZ, 0xfc, !PT ;  /* 0x000000050b057212 */ /* 0x000fce00078efcff */
[----:B------:R-:W-:Y:S05]  /*136e0*/  @!P0 BRA `(.L_x_9144) ;  /* 0x00000000008c8947 */ /* 0x000fea0003800000 */
[----:B------:R-:W-:Y:S01]  /*136f0*/  IADD3 R7, PT, PT, -R12, RZ, RZ ;  /* 0x000000ff0c077210 */ /* 0x000fe20007ffe1ff */
[----:B------:R-:W-:Y:S01]  /*13700*/  IMAD.MOV.U32 R6, RZ, RZ, RZ ;  /* 0x000000ffff067224 */ /* 0x000fe200078e00ff */
[----:B------:R-:W0:Y:S02]  /*13710*/  DMUL.RP R4, R20, R4 ;  /* 0x0000000414047228 */ /* 0x000e240000008000 */
[----:B0-----:R-:W-:-:S15]  /*13720*/  LOP3.LUT R11, R5, R11, RZ, 0x3c, !PT ;  /* 0x0000000b050b7212 */ /* 0x001fde00078e3cff */
[----:B------:R-:W-:-:S15]  /*13730*/  NOP ;  /* 0x0000000000007918 */ /* 0x000fde0000000000 */
[----:B------:R-:W-:-:S15]  /*13740*/  NOP ;  /* 0x0000000000007918 */ /* 0x000fde0000000000 */
[----:B------:R-:W-:-:S15]  /*13750*/  NOP ;  /* 0x0000000000007918 */ /* 0x000fde0000000000 */
[----:B------:R-:W-:-:S02]  /*13760*/  NOP ;  /* 0x0000000000007918 */ /* 0x000fc40000000000 */
[----:B------:R-:W0:Y:S02]  /*13770*/  DFMA R6, R2, -R6, R20 ;  /* 0x800000060206722b */ /* 0x000e240000000014 */
[----:B0-----:R-:W-:-:S04]  /*13780*/  IADD3 R6, PT, PT, -R12, -0x43300000, RZ ;  /* 0xbcd000000c067810 */ /* 0x001fc80007ffe1ff */
[----:B------:R-:W-:-:S04]  /*13790*/  FSETP.NEU.AND P0, PT, |R7|, R6, PT ;  /* 0x000000060700720b */ /* 0x000fc80003f0d200 */
[----:B------:R-:W-:Y:S02]  /*137a0*/  FSEL R2, R4, R2, !P0 ;  /* 0x0000000204027208 */ /* 0x000fe40004000000 */
[----:B------:R-:W-:Y:S01]  /*137b0*/  FSEL R3, R11, R3, !P0 ;  /* 0x000000030b037208 */ /* 0x000fe20004000000 */
[----:B------:R-:W-:Y:S06]  /*137c0*/  BRA `(.L_x_9144) ;  /* 0x0000000000547947 */ /* 0x000fec0003800000 */
.L_x_9143:
[----:B------:R-:W0:Y:S02]  /*137d0*/  DSETP.NAN.AND P0, PT, R4, R4, PT ;  /* 0x000000040400722a */ /* 0x000e240003f08000 */
[----:B0-----:R-:W-:Y:S05]  /*137e0*/  @P0 BRA `(.L_x_9145) ;  /* 0x0000000000440947 */ /* 0x001fea0003800000 */
[----:B------:R-:W0:Y:S02]  /*137f0*/  DSETP.NAN.AND P0, PT, R6, R6, PT ;  /* 0x000000060600722a */ /* 0x000e240003f08000 */
[----:B0-----:R-:W-:Y:S05]  /*13800*/  @P0 BRA `(.L_x_9146) ;  /* 0x0000000000300947 */ /* 0x001fea0003800000 */
[----:B------:R-:W-:Y:S01]  /*13810*/  ISETP.NE.AND P0, PT, R22, R23, PT ;  /* 0x000000171600720c */ /* 0x000fe20003f05270 */
[----:B------:R-:W-:Y:S01]  /*13820*/  IMAD.MOV.U32 R3, RZ, RZ, -0x80000 ;  /* 0xfff80000ff037424 */ /* 0x000fe200078e00ff */
[----:B------:R-:W-:-:S11]  /*13830*/  MOV R2, 0x0 ;  /* 0x0000000000027802 */ /* 0x000fd60000000f00 */
[----:B------:R-:W-:Y:S05]  /*13840*/  @!P0 BRA `(.L_x_9144) ;  /* 0x0000000000348947 */ /* 0x000fea0003800000 */
[----:B------:R-:W-:Y:S02]  /*13850*/  ISETP.NE.AND P0, PT, R22, 0x7ff00000, PT ;  /* 0x7ff000001600780c */ /* 0x000fe40003f05270 */
[----:B------:R-:W-:Y:S02]  /*13860*/  LOP3.LUT R3, R5, 0x80000000, R7, 0x48, !PT ;  /* 0x8000000005037812 */ /* 0x000fe400078e4807 */
[----:B------:R-:W-:-:S13]  /*13870*/  ISETP.EQ.OR P0, PT, R23, RZ, !P0 ;  /* 0x000000ff1700720c */ /* 0x000fda0004702670 */
[----:B------:R-:W-:Y:S02]  /*13880*/  @P0 LOP3.LUT R4, R3, 0x7ff00000, RZ, 0xfc, !PT ;  /* 0x7ff0000003040812 */ /* 0x000fe400078efcff */
[----:B------:R-:W-:Y:S01]  /*13890*/  @!P0 MOV R2, RZ ;  /* 0x000000ff00028202 */ /* 0x000fe20000000f00 */
[----:B------:R-:W-:Y:S01]  /*138a0*/  @P0 IMAD.MOV.U32 R2, RZ, RZ, RZ ;  /* 0x000000ffff020224 */ /* 0x000fe200078e00ff */
[----:B------:R-:W-:Y:S01]  /*138b0*/  @P0 MOV R3, R4 ;  /* 0x0000000400030202 */ /* 0x000fe20000000f00 */
[----:B------:R-:W-:Y:S06]  /*138c0*/  BRA `(.L_x_9144) ;  /* 0x0000000000147947 */ /* 0x000fec0003800000 */
.L_x_9146:
[----:B------:R-:W-:Y:S01]  /*138d0*/  LOP3.LUT R3, R7, 0x80000, RZ, 0xfc, !PT ;  /* 0x0008000007037812 */ /* 0x000fe200078efcff */
[----:B------:R-:W-:Y:S01]  /*138e0*/  IMAD.MOV.U32 R2, RZ, RZ, R6 ;  /* 0x000000ffff027224 */ /* 0x000fe200078e0006 */
[----:B------:R-:W-:Y:S06]  /*138f0*/  BRA `(.L_x_9144) ;  /* 0x0000000000087947 */ /* 0x000fec0003800000 */
.L_x_9145:
[----:B------:R-:W-:Y:S02]  /*13900*/  LOP3.LUT R3, R5, 0x80000, RZ, 0xfc, !PT ;  /* 0x0008000005037812 */ /* 0x000fe400078efcff */
[----:B------:R-:W-:-:S07]  /*13910*/  MOV R2, R4 ;  /* 0x0000000400027202 */ /* 0x000fce0000000f00 */
.L_x_9144:
[----:B------:R-:W-:Y:S05]  /*13920*/  BSYNC.RECONVERGENT B2 ;  /* 0x0000000000027941 */ /* 0x000fea0003800200 */
.L_x_9142:
[----:B------:R-:W-:Y:S01]  /*13930*/  IMAD.MOV.U32 R4, RZ, RZ, R2 ;  /* 0x000000ffff047224 */ /* 0x000fe200078e0002 */
[----:B------:R-:W-:Y:S01]  /*13940*/  MOV R5, R3 ;  /* 0x0000000300057202 */ /* 0x000fe20000000f00 */
[----:B------:R-:W-:Y:S02]  /*13950*/  IMAD.MOV.U32 R2, RZ, RZ, R0 ;  /* 0x000000ffff027224 */ /* 0x000fe400078e0000 */
[----:B------:R-:W-:-:S04]  /*13960*/  HFMA2 R3, -RZ, RZ, 0, 0 ;  /* 0x00000000ff037431 */ /* 0x000fc800000001ff */
[----:B------:R-:W-:Y:S05]  /*13970*/  RET.REL.NODEC R2 `(_ZN2at6native18elementwise_kernelILi128ELi4EZNS0_15gpu_kernel_implIZZZNS0_26logit_backward_kernel_cudaERNS_18TensorIteratorBaseERKN3c106ScalarEENKUlvE_clEvENKUlvE_clEvEUlddE0_EEvS4_RKT_EUliE_EEviT1_) ;  /* 0xfffffec402a07950 */ /* 0x000fea0003c3ffff */
.L_x_9147:
        /* <DEDUP_REMOVED lines=16> */
.L_x_14150:


//--------------------- .text._ZN2at6native27unrolled_elementwise_kernelIZZZNS0_26logit_backward_kernel_cudaERNS_18TensorIteratorBaseERKN3c106ScalarEENKUlvE_clEvENKUlvE_clEvEUlddE0_St5arrayIPcLm3EELi4E23TrivialOffsetCalculatorILi2EjESE_ILi1EjENS0_6memory12LoadWithCastILi2EEENSH_13StoreWithCastILi1EEEEEviT_T0_T2_T3_T4_T5_ --------------------------
	.section	.text._ZN2at6native27unrolled_elementwise_kernelIZZZNS0_26logit_backward_kernel_cudaERNS_18TensorIteratorBaseERKN3c106ScalarEENKUlvE_clEvENKUlvE_clEvEUlddE0_St5arrayIPcLm3EELi4E23TrivialOffsetCalculatorILi2EjESE_ILi1EjENS0_6memory12LoadWithCastILi2EEENSH_13StoreWithCastILi1EEEEEviT_T0_T2_T3_T4_T5_,"ax",@progbits
	.align	128
        .global         _ZN2at6native27unrolled_elementwise_kernelIZZZNS0_26logit_backward_kernel_cudaERNS_18TensorIteratorBaseERKN3c106ScalarEENKUlvE_clEvENKUlvE_clEvEUlddE0_St5arrayIPcLm3EELi4E23TrivialOffsetCalculatorILi2EjESE_ILi1EjENS0_6memory12LoadWithCastILi2EEENSH_13StoreWithCastILi1EEEEEviT_T0_T2_T3_T4_T5_
        .type           _ZN2at6native27unrolled_elementwise_kernelIZZZNS0_26logit_backward_kernel_cudaERNS_18TensorIteratorBaseERKN3c106ScalarEENKUlvE_clEvENKUlvE_clEvEUlddE0_St5arrayIPcLm3EELi4E23TrivialOffsetCalculatorILi2EjESE_ILi1EjENS0_6memory12LoadWithCastILi2EEENSH_13StoreWithCastILi1EEEEEviT_T0_T2_T3_T4_T5_,@function
        .size           _ZN2at6native27unrolled_elementwise_kernelIZZZNS0_26logit_backward_kernel_cudaERNS_18TensorIteratorBaseERKN3c106ScalarEENKUlvE_clEvENKUlvE_clEvEUlddE0_St5arrayIPcLm3EELi4E23TrivialOffsetCalculatorILi2EjESE_ILi1EjENS0_6memory12LoadWithCastILi2EEENSH_13StoreWithCastILi1EEEEEviT_T0_T2_T3_T4_T5_,(.L_x_14151 - _ZN2at6native27unrolled_elementwise_kernelIZZZNS0_26logit_backward_kernel_cudaERNS_18TensorIteratorBaseERKN3c106ScalarEENKUlvE_clEvENKUlvE_clEvEUlddE0_St5arrayIPcLm3EELi4E23TrivialOffsetCalculatorILi2EjESE_ILi1EjENS0_6memory12LoadWithCastILi2EEENSH_13StoreWithCastILi1EEEEEviT_T0_T2_T3_T4_T5_)
        .other          _ZN2at6native27unrolled_elementwise_kernelIZZZNS0_26logit_backward_kernel_cudaERNS_18TensorIteratorBaseERKN3c106ScalarEENKUlvE_clEvENKUlvE_clEvEUlddE0_St5arrayIPcLm3EELi4E23TrivialOffsetCalculatorILi2EjESE_ILi1EjENS0_6memory12LoadWithCastILi2EEENSH_13StoreWithCastILi1EEEEEviT_T0_T2_T3_T4_T5_,@"STO_CUDA_ENTRY STV_DEFAULT"
_ZN2at6native27unrolled_elementwise_kernelIZZZNS0_26logit_backward_kernel_cudaERNS_18TensorIteratorBaseERKN3c106ScalarEENKUlvE_clEvENKUlvE_clEvEUlddE0_St5arrayIPcLm3EELi4E23TrivialOffsetCalculatorILi2EjESE_ILi1EjENS0_6memory12LoadWithCastILi2EEENSH_13StoreWithCastILi1EEEEEviT_T0_T2_T3_T4_T5_:
.text._ZN2at6native27unrolled_elementwise_kernelIZZZNS0_26logit_backward_kernel_cudaERNS_18TensorIteratorBaseERKN3c106ScalarEENKUlvE_clEvENKUlvE_clEvEUlddE0_St5arrayIPcLm3EELi4E23TrivialOffsetCalculatorILi2EjESE_ILi1EjENS0_6memory12LoadWithCastILi2EEENSH_13StoreWithCastILi1EEEEEviT_T0_T2_T3_T4_T5_:
        /* <DEDUP_REMOVED lines=35> */
.L_x_9154:
[----:B------:R-:W2:Y:S02]  /*0230*/  LDG.E.U8 R4, desc[UR36][R4.64] ;  /* 0x0000002404047981 */ /* 0x000ea4000c1e1100 */
[----:B--2---:R0:W1:Y:S02]  /*0240*/  I2F.F64.U16 R34, R4 ;  /* 0x0000000400227312 */ /* 0x0040640000101800 */
[----:B01----:R-:W-:Y:S05]  /*0250*/  BRA `(.L_x_9156) ;  /* 0x0000000c00647947 */ /* 0x003fea0003800000 */
.L_x_9153:
        /* <DEDUP_REMOVED lines=9> */
.L_x_9158:
[----:B------:R-:W2:Y:S02]  /*02f0*/  LDG.E R4, desc[UR36][R4.64] ;  /* 0x0000002404047981 */ /* 0x000ea4000c1e1900 */
[----:B--2---:R0:W1:Y:S02]  /*0300*/  I2F.F64 R34, R4 ;  /* 0x0000000400227312 */ /* 0x0040640000201c00 */
[----:B01----:R-:W-:Y:S05]  /*0310*/  BRA `(.L_x_9156) ;  /* 0x0000000c00347947 */ /* 0x003fea0003800000 */
.L_x_9157:
[----:B------:R-:W2:Y:S02]  /*0320*/  LDG.E.U16 R4, desc[UR36][R4.64] ;  /* 0x0000002404047981 */ /* 0x000ea4000c1e1500 */
[----:B--2---:R0:W1:Y:S02]  /*0330*/  I2F.F64.S16 R34, R4 ;  /* 0x0000000400227312 */ /* 0x0040640000101c00 */
[----:B01----:R-:W-:Y:S05]  /*0340*/  BRA `(.L_x_9156) ;  /* 0x0000000c00287947 */ /* 0x003fea0003800000 */
.L_x_9152:
        /* <DEDUP_REMOVED lines=10> */
.L_x_9160:
[----:B------:R-:W2:Y:S02]  /*03f0*/  LDG.E.U16 R0, desc[UR36][R4.64] ;  /* 0x0000002404007981 */ /* 0x000ea4000c1e1500 */
[----:B--2---:R-:W-:-:S05]  /*0400*/  HADD2.F32 R0, -RZ, R0.H0_H0 ;  /* 0x20000000ff007230 */ /* 0x004fca0000004100 */
[----:B------:R-:W-:-:S04]  /*0410*/  FMUL.FTZ R0, R0, 1 ;  /* 0x3f80000000007820 */ /* 0x000fc80000410000 */
[----:B------:R1:W2:Y:S02]  /*0420*/  F2F.F64.F32 R34, R0 ;  /* 0x0000000000227310 */ /* 0x0002a40000201800 */
[----:B-12---:R-:W-:Y:S05]  /*0430*/  BRA `(.L_x_9156) ;  /* 0x0000000800ec7947 */ /* 0x006fea0003800000 */
.L_x_9159:
        /* <DEDUP_REMOVED lines=10> */
.L_x_9162:
[----:B------:R-:W2:Y:S02]  /*04e0*/  LDG.E.U16 R4, desc[UR36][R4.64] ;  /* 0x0000002404047981 */ /* 0x000ea4000c1e1500 */
[----:B--2---:R-:W-:-:S05]  /*04f0*/  HADD2.F32 R0, -RZ, R4.H0_H0 ;  /* 0x20000004ff007230 */ /* 0x004fca0000004100 */
[----:B------:R-:W-:-:S04]  /*0500*/  FMUL.FTZ R0, R0, 1 ;  /* 0x3f80000000007820 */ /* 0x000fc80000410000 */
[----:B------:R1:W2:Y:S02]  /*0510*/  F2F.F64.F32 R34, R0 ;  /* 0x0000000000227310 */ /* 0x0002a40000201800 */
[----:B-12---:R-:W-:Y:S05]  /*0520*/  BRA `(.L_x_9156) ;  /* 0x0000000800b07947 */ /* 0x006fea0003800000 */
.L_x_9161:
[----:B------:R0:W5:Y:S01]  /*0530*/  LDG.E.64 R34, desc[UR36][R4.64] ;  /* 0x0000002404227981 */ /* 0x000162000c1e1b00 */
[----:B------:R-:W-:Y:S05]  /*0540*/  BRA `(.L_x_9156) ;  /* 0x0000000800a87947 */ /* 0x000fea0003800000 */
.L_x_9151:
        /* <DEDUP_REMOVED lines=13> */
.L_x_9165:
[----:B------:R1:W5:Y:S01]  /*0620*/  LDG.E.64 R34, desc[UR36][R4.64] ;  /* 0x0000002404227981 */ /* 0x000362000c1e1b00 */
[----:B------:R-:W-:Y:S05]  /*0630*/  BRA `(.L_x_9156) ;  /* 0x00000008006c7947 */ /* 0x000fea0003800000 */
.L_x_9164:
        /* <DEDUP_REMOVED lines=27> */
.L_x_9167:
        /* <DEDUP_REMOVED lines=15> */
.L_x_9166:
[----:B------:R-:W2:Y:S02]  /*08e0*/  LDG.E.U16 R0, desc[UR36][R4.64] ;  /* 0x0000002404007981 */ /* 0x000ea4000c1e1500 */
[----:B--2---:R-:W-:-:S04]  /*08f0*/  IMAD.U32 R0, R0, 0x10000, RZ ;  /* 0x0001000000007824 */ /* 0x004fc800078e00ff */
[----:B------:R-:W-:-:S04]  /*0900*/  FMUL.FTZ R0, R0, 1 ;  /* 0x3f80000000007820 */ /* 0x000fc80000410000 */
[----:B------:R2:W3:Y:S02]  /*0910*/  F2F.F64.F32 R34, R0 ;  /* 0x0000000000227310 */ /* 0x0004e40000201800 */
[----:B--23--:R-:W-:Y:S05]  /*0920*/  BRA `(.L_x_9156) ;  /* 0x0000000400b07947 */ /* 0x00cfea0003800000 */
.L_x_9163:
        /* <DEDUP_REMOVED lines=11> */
.L_x_9170:
        /* <DEDUP_REMOVED lines=21> */
.L_x_9172:
[----:B------:R-:W-:Y:S05]  /*0b30*/  BSYNC.RECONVERGENT B0 ;  /* 0x0000000000007941 */ /* 0x000fea0003800200 */
.L_x_9171:
[----:B------:R-:W-:Y:S01]  /*0b40*/  IMAD.SHL.U32 R0, R0, 0x100000, RZ ;  /* 0x0010000000007824 */ /* 0x000fe200078e00ff */
[----:B------:R-:W-:-:S04]  /*0b50*/  LEA R3, R3, 0x3b800000, 0x17 ;  /* 0x3b80000003037811 */ /* 0x000fc800078eb8ff */
[----:B------:R-:W-:-:S05]  /*0b60*/  LOP3.LUT R0, R3, R0, R7, 0xfe, !PT ;  /* 0x0000000003007212 */ /* 0x000fca00078efe07 */
[----:B------:R-:W-:-:S04]  /*0b70*/  FMUL.FTZ R0, R0, 1 ;  /* 0x3f80000000007820 */ /* 0x000fc80000410000 */
[----:B------:R4:W0:Y:S02]  /*0b80*/  F2F.F64.F32 R34, R0 ;  /* 0x0000000000227310 */ /* 0x0008240000201800 */
[----:B0---4-:R-:W-:Y:S05]  /*0b90*/  BRA `(.L_x_9156) ;  /* 0x0000000400147947 */ /* 0x011fea0003800000 */
.L_x_9169:
        /* <DEDUP_REMOVED lines=21> */
.L_x_9174:
[----:B------:R-:W-:Y:S05]  /*0cf0*/  BSYNC.RECONVERGENT B0 ;  /* 0x0000000000007941 */ /* 0x000fea0003800200 */
.L_x_9173:
[----:B------:R-:W-:Y:S01]  /*0d00*/  IMAD.SHL.U32 R0, R0, 0x200000, RZ ;  /* 0x0020000000007824 */ /* 0x000fe200078e00ff */
[----:B------:R-:W-:-:S04]  /*0d10*/  LEA R3, R3, 0x37800000, 0x17 ;  /* 0x3780000003037811 */ /* 0x000fc800078eb8ff */
[----:B------:R-:W-:-:S05]  /*0d20*/  LOP3.LUT R0, R3, R0, R7, 0xfe, !PT ;  /* 0x0000000003007212 */ /* 0x000fca00078efe07 */
[----:B------:R-:W-:-:S04]  /*0d30*/  FMUL.FTZ R0, R0, 1 ;  /* 0x3f80000000007820 */ /* 0x000fc80000410000 */
[----:B------:R4:W0:Y:S02]  /*0d40*/  F2F.F64.F32 R34, R0 ;  /* 0x0000000000227310 */ /* 0x0008240000201800 */
[----:B0---4-:R-:W-:Y:S05]  /*0d50*/  BRA `(.L_x_9156) ;  /* 0x0000000000a47947 */ /* 0x011fea0003800000 */
.L_x_9168:
[----:B------:R-:W-:-:S09]  /*0d60*/  UISETP.NE.AND UP0, UPT, UR4, 0x1c, UPT ;  /* 0x0000001c0400788c */ /* 0x000fd2000bf05270 */
[----:B------:R-:W-:Y:S05]  /*0d70*/  BRA.U !UP0, `(.L_x_9175) ;  /* 0x0000000108947547 */ /* 0x000fea000b800000 */
[----:B------:R-:W-:-:S09]  /*0d80*/  UISETP.NE.AND UP0, UPT, UR4, 0x1d, UPT ;  /* 0x0000001d0400788c */ /* 0x000fd2000bf05270 */
[----:B------:R-:W-:Y:S05]  /*0d90*/  BRA.U !UP0, `(.L_x_9176) ;  /* 0x0000000108807547 */ /* 0x000fea000b800000 */
[----:B------:R-:W-:-:S09]  /*0da0*/  UISETP.NE.AND UP0, UPT, UR4, 0x2c, UPT ;  /* 0x0000002c0400788c */ /* 0x000fd2000bf05270 */
[----:B------:R-:W-:Y:S05]  /*0db0*/  BRA.U !UP0, `(.L_x_9177) ;  /* 0x0000000108487547 */ /* 0x000fea000b800000 */
.L_x_9155:
        /* <DEDUP_REMOVED lines=16> */
.L_x_9178:
[----:B------:R-:W-:Y:S01]  /*0ec0*/  CS2R R34, SRZ ;  /* 0x0000000000227805 */ /* 0x000fe2000001ff00 */
[----:B------:R-:W-:Y:S06]  /*0ed0*/  BRA `(.L_x_9156) ;  /* 0x0000000000447947 */ /* 0x000fec0003800000 */
.L_x_9177:
        /* <DEDUP_REMOVED lines=12> */
.L_x_9176:
[----:B------:R-:W2:Y:S02]  /*0fa0*/  LDG.E.64 R34, desc[UR36][R4.64] ;  /* 0x0000002404227981 */ /* 0x000ea4000c1e1b00 */
[----:B--2---:R-:W4:Y:S02]  /*0fb0*/  I2F.F64.U64 R34, R34 ;  /* 0x0000002200227312 */ /* 0x004f240000301800 */
[----:B----4-:R-:W-:Y:S05]  /*0fc0*/  BRA `(.L_x_9156) ;  /* 0x0000000000087947 */ /* 0x010fea0003800000 */
.L_x_9175:
[----:B------:R-:W2:Y:S02]  /*0fd0*/  LDG.E R4, desc[UR36][R4.64] ;  /* 0x0000002404047981 */ /* 0x000ea4000c1e1900 */
[----:B--2---:R2:W3:Y:S02]  /*0fe0*/  I2F.F64.U32 R34, R4 ;  /* 0x0000000400227312 */ /* 0x0044e40000201800 */
.L_x_9156:
[----:B------:R-:W-:Y:S05]  /*0ff0*/  BSYNC.RECONVERGENT B7 ;  /* 0x0000000000077941 */ /* 0x000fea0003800200 */
.L_x_9150:
        /* <DEDUP_REMOVED lines=20> */
.L_x_9183:
[----:B------:R-:W2:Y:S02]  /*1140*/  LDG.E.U8 R4, desc[UR36][R4.64] ;  /* 0x0000002404047981 */ /* 0x000ea4000c1e1100 */
[----:B--2---:R0:W1:Y:S02]  /*1150*/  I2F.F64.U16 R28, R4 ;  /* 0x00000004001c7312 */ /* 0x0040640000101800 */
[----:B01----:R-:W-:Y:S05]  /*1160*/  BRA `(.L_x_9185) ;  /* 0x0000000c00647947 */ /* 0x003fea0003800000 */
.L_x_9182:
        /* <DEDUP_REMOVED lines=9> */
.L_x_9187:
[----:B------:R-:W2:Y:S02]  /*1200*/  LDG.E R4, desc[UR36][R4.64] ;  /* 0x0000002404047981 */ /* 0x000ea4000c1e1900 */
[----:B--2---:R0:W1:Y:S02]  /*1210*/  I2F.F64 R28, R4 ;  /* 0x00000004001c7312 */ /* 0x0040640000201c00 */
[----:B01----:R-:W-:Y:S05]  /*1220*/  BRA `(.L_x_9185) ;  /* 0x0000000c00347947 */ /* 0x003fea0003800000 */
.L_x_9186:
[----:B------:R-:W2:Y:S02]  /*1230*/  LDG.E.U16 R4, desc[UR36][R4.64] ;  /* 0x0000002404047981 */ /* 0x000ea4000c1e1500 */
[----:B--2---:R0:W1:Y:S02]  /*1240*/  I2F.F64.S16 R28, R4 ;  /* 0x00000004001c7312 */ /* 0x0040640000101c00 */
[----:B01----:R-:W-:Y:S05]  /*1250*/  BRA `(.L_x_9185) ;  /* 0x0000000c00287947 */ /* 0x003fea0003800000 */
.L_x_9181:
        /* <DEDUP_REMOVED lines=10> */
.L_x_9189:
[----:B------:R-:W2:Y:S02]  /*1300*/  LDG.E.U16 R0, desc[UR36][R4.64] ;  /* 0x0000002404007981 */ /* 0x000ea4000c1e1500 */
[----:B--2---:R-:W-:-:S05]  /*1310*/  HADD2.F32 R0, -RZ, R0.H0_H0 ;  /* 0x20000000ff007230 */ /* 0x004fca0000004100 */
[----:B------:R-:W-:-:S04]  /*1320*/  FMUL.FTZ R0, R0, 1 ;  /* 0x3f80000000007820 */ /* 0x000fc80000410000 */
[----:B------:R4:W0:Y:S02]  /*1330*/  F2F.F64.F32 R28, R0 ;  /* 0x00000000001c7310 */ /* 0x0008240000201800 */
[----:B0---4-:R-:W-:Y:S05]  /*1340*/  BRA `(.L_x_9185) ;  /* 0x0000000800ec7947 */ /* 0x011fea0003800000 */
.L_x_9188:
        /* <DEDUP_REMOVED lines=10> */
.L_x_9191:
[----:B------:R-:W2:Y:S02]  /*13f0*/  LDG.E.U16 R4, desc[UR36][R4.64] ;  /* 0x0000002404047981 */ /* 0x000ea4000c1e1500 */
[----:B--2---:R-:W-:-:S05]  /*1400*/  HADD2.F32 R0, -RZ, R4.H0_H0 ;  /* 0x20000004ff007230 */ /* 0x004fca0000004100 */
[----:B------:R-:W-:-:S04]  /*1410*/  FMUL.FTZ R0, R0, 1 ;  /* 0x3f80000000007820 */ /* 0x000fc80000410000 */
[----:B------:R0:W1:Y:S02]  /*1420*/  F2F.F64.F32 R28, R0 ;  /* 0x00000000001c7310 */ /* 0x0000640000201800 */
[----:B01----:R-:W-:Y:S05]  /*1430*/  BRA `(.L_x_9185) ;  /* 0x0000000800b07947 */ /* 0x003fea0003800000 */
.L_x_9190:
[----:B------:R4:W5:Y:S01]  /*1440*/  LDG.E.64 R28, desc[UR36][R4.64] ;  /* 0x00000024041c7981 */ /* 0x000962000c1e1b00 */
[----:B------:R-:W-:Y:S05]  /*1450*/  BRA `(.L_x_9185) ;  /* 0x0000000800a87947 */ /* 0x000fea0003800000 */
.L_x_9180:
        /* <DEDUP_REMOVED lines=13> */
.L_x_9194:
[----:B------:R0:W5:Y:S01]  /*1530*/  LDG.E.64 R28, desc[UR36][R4.64] ;  /* 0x00000024041c7981 */ /* 0x000162000c1e1b00 */
[----:B------:R-:W-:Y:S05]  /*1540*/  BRA `(.L_x_9185) ;  /* 0x00000008006c7947 */ /* 0x000fea0003800000 */
.L_x_9193:
        /* <DEDUP_REMOVED lines=27> */
.L_x_9196:
        /* <DEDUP_REMOVED lines=15> */
.L_x_9195:
[----:B------:R-:W2:Y:S02]  /*17f0*/  LDG.E.U16 R0, desc[UR36][R4.64] ;  /* 0x0000002404007981 */ /* 0x000ea4000c1e1500 */
[----:B--2---:R-:W-:-:S04]  /*1800*/  IMAD.U32 R0, R0, 0x10000, RZ ;  /* 0x0001000000007824 */ /* 0x004fc800078e00ff */
[----:B------:R-:W-:-:S04]  /*1810*/  FMUL.FTZ R0, R0, 1 ;  /* 0x3f80000000007820 */ /* 0x000fc80000410000 */
[----:B------:R0:W1:Y:S02]  /*1820*/  F2F.F64.F32 R28, R0 ;  /* 0x00000000001c7310 */ /* 0x0000640000201800 */
[----:B01----:R-:W-:Y:S05]  /*1830*/  BRA `(.L_x_9185) ;  /* 0x0000000400b07947 */ /* 0x003fea0003800000 */
.L_x_9192:
        /* <DEDUP_REMOVED lines=11> */
.L_x_9199:
        /* <DEDUP_REMOVED lines=21> */
.L_x_9201:
[----:B------:R-:W-:Y:S05]  /*1a40*/  BSYNC.RECONVERGENT B0 ;  /* 0x0000000000007941 */ /* 0x000fea0003800200 */
.L_x_9200:
[----:B------:R-:W-:Y:S01]  /*1a50*/  IMAD.SHL.U32 R0, R0, 0x100000, RZ ;  /* 0x0010000000007824 */ /* 0x000fe200078e00ff */
[----:B------:R-:W-:-:S04]  /*1a60*/  LEA R3, R3, 0x3b800000, 0x17 ;  /* 0x3b80000003037811 */ /* 0x000fc800078eb8ff */
[----:B------:R-:W-:-:S05]  /*1a70*/  LOP3.LUT R0, R3, R0, R7, 0xfe, !PT ;  /* 0x0000000003007212 */ /* 0x000fca00078efe07 */
[----:B------:R-:W-:-:S04]  /*1a80*/  FMUL.FTZ R0, R0, 1 ;  /* 0x3f80000000007820 */ /* 0x000fc80000410000 */
[----:B------:R4:W0:Y:S02]  /*1a90*/  F2F.F64.F32 R28, R0 ;  /* 0x00000000001c7310 */ /* 0x0008240000201800 */
[----:B0---4-:R-:W-:Y:S05]  /*1aa0*/  BRA `(.L_x_9185) ;  /* 0x0000000400147947 */ /* 0x011fea0003800000 */
.L_x_9198:
        /* <DEDUP_REMOVED lines=21> */
.L_x_9203:
[----:B------:R-:W-:Y:S05]  /*1c00*/  BSYNC.RECONVERGENT B0 ;  /* 0x0000000000007941 */ /* 0x000fea0003800200 */
.L_x_9202:
[----:B------:R-:W-:Y:S01]  /*1c10*/  IMAD.SHL.U32 R0, R0, 0x200000, RZ ;  /* 0x0020000000007824 */ /* 0x000fe200078e00ff */
[----:B------:R-:W-:-:S04]  /*1c20*/  LEA R3, R3, 0x37800000, 0x17 ;  /* 0x3780000003037811 */ /* 0x000fc800078eb8ff */
[----:B------:R-:W-:-:S05]  /*1c30*/  LOP3.LUT R0, R3, R0, R7, 0xfe, !PT ;  /* 0x0000000003007212 */ /* 0x000fca00078efe07 */
[----:B------:R-:W-:-:S04]  /*1c40*/  FMUL.FTZ R0, R0, 1 ;  /* 0x3f80000000007820 */ /* 0x000fc80000410000 */
[----:B------:R4:W0:Y:S02]  /*1c50*/  F2F.F64.F32 R28, R0 ;  /* 0x00000000001c7310 */ /* 0x0008240000201800 */
[----:B0---4-:R-:W-:Y:S05]  /*1c60*/  BRA `(.L_x_9185) ;  /* 0x0000000000a47947 */ /* 0x011fea0003800000 */
.L_x_9197:
[----:B------:R-:W-:-:S09]  /*1c70*/  UISETP.NE.AND UP0, UPT, UR4, 0x1c, UPT ;  /* 0x0000001c0400788c */ /* 0x000fd2000bf05270 */
[----:B------:R-:W-:Y:S05]  /*1c80*/  BRA.U !UP0, `(.L_x_9204) ;  /* 0x0000000108947547 */ /* 0x000fea000b800000 */
[----:B------:R-:W-:-:S09]  /*1c90*/  UISETP.NE.AND UP0, UPT, UR4, 0x1d, UPT ;  /* 0x0000001d0400788c */ /* 0x000fd2000bf05270 */
[----:B------:R-:W-:Y:S05]  /*1ca0*/  BRA.U !UP0, `(.L_x_9205) ;  /* 0x0000000108807547 */ /* 0x000fea000b800000 */
[----:B------:R-:W-:-:S09]  /*1cb0*/  UISETP.NE.AND UP0, UPT, UR4, 0x2c, UPT ;  /* 0x0000002c0400788c */ /* 0x000fd2000bf05270 */
[----:B------:R-:W-:Y:S05]  /*1cc0*/  BRA.U !UP0, `(.L_x_9206) ;  /* 0x0000000108487547 */ /* 0x000fea000b800000 */
.L_x_9184:
        /* <DEDUP_REMOVED lines=16> */
.L_x_9207:
[----:B------:R-:W-:Y:S01]  /*1dd0*/  CS2R R28, SRZ ;  /* 0x00000000001c7805 */ /* 0x000fe2000001ff00 */
[----:B------:R-:W-:Y:S06]  /*1de0*/  BRA `(.L_x_9185) ;  /* 0x0000000000447947 */ /* 0x000fec0003800000 */
.L_x_9206:
        /* <DEDUP_REMOVED lines=12> */
.L_x_9205:
[----:B------:R-:W2:Y:S02]  /*1eb0*/  LDG.E.64 R28, desc[UR36][R4.64] ;  /* 0x00000024041c7981 */ /* 0x000ea4000c1e1b00 */
[----:B--2---:R-:W1:Y:S02]  /*1ec0*/  I2F.F64.U64 R28, R28 ;  /* 0x0000001c001c7312 */ /* 0x004e640000301800 */
[----:B-1----:R-:W-:Y:S05]  /*1ed0*/  BRA `(.L_x_9185) ;  /* 0x0000000000087947 */ /* 0x002fea0003800000 */
.L_x_9204:
[----:B------:R-:W2:Y:S02]  /*1ee0*/  LDG.E R4, desc[UR36][R4.64] ;  /* 0x0000002404047981 */ /* 0x000ea4000c1e1900 */
[----:B--2---:R1:W2:Y:S02]  /*1ef0*/  I2F.F64.U32 R28, R4 ;  /* 0x00000004001c7312 */ /* 0x0042a40000201800 */
.L_x_9185:
[----:B------:R-:W-:Y:S05]  /*1f00*/  BSYNC.RECONVERGENT B7 ;  /* 0x0000000000077941 */ /* 0x000fea0003800200 */
.L_x_9179:
[----:B------:R-:W-:-:S07]  /*1f10*/  VIADD R37, R33, 0x80 ;  /* 0x0000008021257836 */ /* 0x000fce0000000000 */
.L_x_9149:
[----:B------:R-:W-:Y:S05]  /*1f20*/  BSYNC.RECONVERGENT B6 ;  /* 0x0000000000067941 */ /* 0x000fea0003800200 */
.L_x_9148:
        /* <DEDUP_REMOVED lines=26> */
.L_x_9214:
[----:B------:R-:W4:Y:S02]  /*20d0*/  LDG.E.U8 R4, desc[UR36][R4.64] ;  /* 0x0000002404047981 */ /* 0x000f24000c1e1100 */
[----:B----4-:R0:W1:Y:S02]  /*20e0*/  I2F.F64.U16 R30, R4 ;  /* 0x00000004001e7312 */ /* 0x0100640000101800 */
[----:B01----:R-:W-:Y:S05]  /*20f0*/  BRA `(.L_x_9216) ;  /* 0x0000000c00647947 */ /* 0x003fea0003800000 */
.L_x_9213:
        /* <DEDUP_REMOVED lines=9> */
.L_x_9218:
[----:B------:R-:W4:Y:S02]  /*2190*/  LDG.E R4, desc[UR36][R4.64] ;  /* 0x0000002404047981 */ /* 0x000f24000c1e1900 */
[----:B----4-:R0:W1:Y:S02]  /*21a0*/  I2F.F64 R30, R4 ;  /* 0x00000004001e7312 */ /* 0x0100640000201c00 */
[----:B01----:R-:W-:Y:S05]  /*21b0*/  BRA `(.L_x_9216) ;  /* 0x0000000c00347947 */ /* 0x003fea0003800000 */
.L_x_9217:
[----:B------:R-:W4:Y:S02]  /*21c0*/  LDG.E.U16 R4, desc[UR36][R4.64] ;  /* 0x0000002404047981 */ /* 0x000f24000c1e1500 */
[----:B----4-:R0:W1:Y:S02]  /*21d0*/  I2F.F64.S16 R30, R4 ;  /* 0x00000004001e7312 */ /* 0x0100640000101c00 */
[----:B01----:R-:W-:Y:S05]  /*21e0*/  BRA `(.L_x_9216) ;  /* 0x0000000c00287947 */ /* 0x003fea0003800000 */
.L_x_9212:
        /* <DEDUP_REMOVED lines=10> */
.L_x_9220:
[----:B------:R-:W4:Y:S02]  /*2290*/  LDG.E.U16 R0, desc[UR36][R4.64] ;  /* 0x0000002404007981 */ /* 0x000f24000c1e1500 */
[----:B----4-:R-:W-:-:S05]  /*22a0*/  HADD2.F32 R0, -RZ, R0.H0_H0 ;  /* 0x20000000ff007230 */ /* 0x010fca0000004100 */
[----:B------:R-:W-:-:S04]  /*22b0*/  FMUL.FTZ R0, R0, 1 ;  /* 0x3f80000000007820 */ /* 0x000fc80000410000 */
[----:B------:R0:W1:Y:S02]  /*22c0*/  F2F.F64.F32 R30, R0 ;  /* 0x00000000001e7310 */ /* 0x0000640000201800 */
[----:B01----:R-:W-:Y:S05]  /*22d0*/  BRA `(.L_x_9216) ;  /* 0x0000000800ec7947 */ /* 0x003fea0003800000 */
.L_x_9219:
        /* <DEDUP_REMOVED lines=10> */
.L_x_9222:
[----:B------:R-:W4:Y:S02]  /*2380*/  LDG.E.U16 R4, desc[UR36][R4.64] ;  /* 0x0000002404047981 */ /* 0x000f24000c1e1500 */
[----:B----4-:R-:W-:-:S05]  /*2390*/  HADD2.F32 R0, -RZ, R4.H0_H0 ;  /* 0x20000004ff007230 */ /* 0x010fca0000004100 */
[----:B------:R-:W-:-:S04]  /*23a0*/  FMUL.FTZ R0, R0, 1 ;  /* 0x3f80000000007820 */ /* 0x000fc80000410000 */
[----:B------:R0:W1:Y:S02]  /*23b0*/  F2F.F64.F32 R30, R0 ;  /* 0x00000000001e7310 */ /* 0x0000640000201800 */
[----:B01----:R-:W-:Y:S05]  /*23c0*/  BRA `(.L_x_9216) ;  /* 0x0000000800b07947 */ /* 0x003fea0003800000 */
.L_x_9221:
[----:B------:R0:W5:Y:S01]  /*23d0*/  LDG.E.64 R30, desc[UR36][R4.64] ;  /* 0x00000024041e7981 */ /* 0x000162000c1e1b00 */
[----:B------:R-:W-:Y:S05]  /*23e0*/  BRA `(.L_x_9216) ;  /* 0x0000000800a87947 */ /* 0x000fea0003800000 */
.L_x_9211:
        /* <DEDUP_REMOVED lines=13> */
.L_x_9225:
[----:B------:R4:W5:Y:S01]  /*24c0*/  LDG.E.64 R30, desc[UR36][R4.64] ;  /* 0x00000024041e7981 */ /* 0x000962000c1e1b00 */
[----:B------:R-:W-:Y:S05]  /*24d0*/  BRA `(.L_x_9216) ;  /* 0x00000008006c7947 */ /* 0x000fea0003800000 */
.L_x_9224:
        /* <DEDUP_REMOVED lines=27> */
.L_x_9227:
        /* <DEDUP_REMOVED lines=15> */
.L_x_9226:
[----:B------:R-:W4:Y:S02]  /*2780*/  LDG.E.U16 R0, desc[UR36][R4.64] ;  /* 0x0000002404007981 */ /* 0x000f24000c1e1500 */
[----:B----4-:R-:W-:-:S04]  /*2790*/  IMAD.U32 R0, R0, 0x10000, RZ ;  /* 0x0001000000007824 */ /* 0x010fc800078e00ff */
[----:B------:R-:W-:-:S04]  /*27a0*/  FMUL.FTZ R0, R0, 1 ;  /* 0x3f80000000007820 */ /* 0x000fc80000410000 */
[----:B------:R0:W1:Y:S02]  /*27b0*/  F2F.F64.F32 R30, R0 ;  /* 0x00000000001e7310 */ /* 0x0000640000201800 */
[----:B01----:R-:W-:Y:S05]  /*27c0*/  BRA `(.L_x_9216) ;  /* 0x0000000400b07947 */ /* 0x003fea0003800000 */
.L_x_9223:
        /* <DEDUP_REMOVED lines=11> */
.L_x_9230:
        /* <DEDUP_REMOVED lines=21> */
.L_x_9232:
[----:B------:R-:W-:Y:S05]  /*29d0*/  BSYNC.RECONVERGENT B0 ;  /* 0x0000000000007941 */ /* 0x000fea0003800200 */
.L_x_9231:
[----:B------:R-:W-:Y:S01]  /*29e0*/  IMAD.SHL.U32 R0, R0, 0x100000, RZ ;  /* 0x0010000000007824 */ /* 0x000fe200078e00ff */
[----:B------:R-:W-:-:S04]  /*29f0*/  LEA R3, R3, 0x3b800000, 0x17 ;  /* 0x3b80000003037811 */ /* 0x000fc800078eb8ff */
[----:B------:R-:W-:-:S05]  /*2a00*/  LOP3.LUT R0, R3, R0, R7, 0xfe, !PT ;  /* 0x0000000003007212 */ /* 0x000fca00078efe07 */
[----:B------:R-:W-:-:S04]  /*2a10*/  FMUL.FTZ R0, R0, 1 ;  /* 0x3f80000000007820 */ /* 0x000fc80000410000 */
[----:B------:R4:W0:Y:S02]  /*2a20*/  F2F.F64.F32 R30, R0 ;  /* 0x00000000001e7310 */ /* 0x0008240000201800 */
[----:B0---4-:R-:W-:Y:S05]  /*2a30*/  BRA `(.L_x_9216) ;  /* 0x0000000400147947 */ /* 0x011fea0003800000 */
.L_x_9229:
        /* <DEDUP_REMOVED lines=21> */
.L_x_9234:
[----:B------:R-:W-:Y:S05]  /*2b90*/  BSYNC.RECONVERGENT B0 ;  /* 0x0000000000007941 */ /* 0x000fea0003800200 */
.L_x_9233:
[----:B------:R-:W-:Y:S01]  /*2ba0*/  IMAD.SHL.U32 R0, R0, 0x200000, RZ ;  /* 0x0020000000007824 */ /* 0x000fe200078e00ff */
[----:B------:R-:W-:-:S04]  /*2bb0*/  LEA R3, R3, 0x37800000, 0x17 ;  /* 0x3780000003037811 */ /* 0x000fc800078eb8ff */
[----:B------:R-:W-:-:S05]  /*2bc0*/  LOP3.LUT R0, R3, R0, R7, 0xfe, !PT ;  /* 0x0000000003007212 */ /* 0x000fca00078efe07 */
[----:B------:R-:W-:-:S04]  /*2bd0*/  FMUL.FTZ R0, R0, 1 ;  /* 0x3f80000000007820 */ /* 0x000fc80000410000 */
[----:B------:R4:W0:Y:S02]  /*2be0*/  F2F.F64.F32 R30, R0 ;  /* 0x00000000001e7310 */ /* 0x0008240000201800 */
[----:B0---4-:R-:W-:Y:S05]  /*2bf0*/  BRA `(.L_x_9216) ;  /* 0x0000000000a47947 */ /* 0x011fea0003800000 */
.L_x_9228:
        /* <DEDUP_REMOVED lines=18> */
.L_x_9215:
[----:B------:R-:W-:Y:S01]  /*2d20*/  MOV R0, 0x0 ;  /* 0x0000000000007802 */ /* 0x000fe20000000f00 */
[----:B------:R-:W0:Y:S01]  /*2d30*/  LDCU.64 UR4, c[0x4][0x128] ;  /* 0x01002500ff0477ac */ /* 0x000e220008000a00 */
[----:B------:R-:W-:Y:S02]  /*2d40*/  IMAD.MOV.U32 R8, RZ, RZ, 0x4e ;  /* 0x0000004eff087424 */ /* 0x000fe400078e00ff */
[----:B------:R1:W4:Y:S01]  /*2d50*/  LDC.64 R14, c[0x4][R0] ;  /* 0x01000000000e7b82 */ /* 0x0003220000000a00 */
[----:B------:R-:W2:Y:S01]  /*2d60*/  LDCU.64 UR6, c[0x4][0x130] ;  /* 0x01002600ff0677ac */ /* 0x000ea20008000a00 */
[----:B------:R-:W-:Y:S02]  /*2d70*/  IMAD.MOV.U32 R12, RZ, RZ, 0x1 ;  /* 0x00000001ff0c7424 */ /* 0x000fe400078e00ff */
[----:B------:R-:W-:Y:S01]  /*2d80*/  IMAD.MOV.U32 R13, RZ, RZ, RZ ;  /* 0x000000ffff0d7224 */ /* 0x000fe200078e00ff */
[----:B------:R-:W3:Y:S01]  /*2d90*/  LDCU.64 UR8, c[0x4][0x8] ;  /* 0x01000100ff0877ac */ /* 0x000ee20008000a00 */
[----:B0-----:R-:W-:-:S02]  /*2da0*/  IMAD.U32 R4, RZ, RZ, UR4 ;  /* 0x00000004ff047e24 */ /* 0x001fc4000f8e00ff */
[----:B------:R-:W-:Y:S02]  /*2db0*/  IMAD.U32 R5, RZ, RZ, UR5 ;  /* 0x00000005ff057e24 */ /* 0x000fe4000f8e00ff */
[----:B--2---:R-:W-:Y:S02]  /*2dc0*/  IMAD.U32 R6, RZ, RZ, UR6 ;  /* 0x00000006ff067e24 */ /* 0x004fe4000f8e00ff */
[----:B------:R-:W-:Y:S02]  /*2dd0*/  IMAD.U32 R7, RZ, RZ, UR7 ;  /* 0x00000007ff077e24 */ /* 0x000fe4000f8e00ff */
[----:B---3--:R-:W-:Y:S02]  /*2de0*/  IMAD.U32 R10, RZ, RZ, UR8 ;  /* 0x00000008ff0a7e24 */ /* 0x008fe4000f8e00ff */
[----:B-1----:R-:W-:-:S07]  /*2df0*/  IMAD.U32 R11, RZ, RZ, UR9 ;  /* 0x00000009ff0b7e24 */ /* 0x002fce000f8e00ff */
[----:B------:R-:W-:-:S07]  /*2e00*/  LEPC R20, `(.L_x_9237) ;  /* 0x000000001014794e */ /* 0x000fce0000000000 */
[----:B----45:R-:W-:Y:S05]  /*2e10*/  CALL.ABS.NOINC R14 ;  /* 0x000000000e007343 */ /* 0x030fea0003c00000 */
.L_x_9237:
[----:B------:R-:W-:Y:S01]  /*2e20*/  CS2R R30, SRZ ;  /* 0x00000000001e7805 */ /* 0x000fe2000001ff00 */
[----:B------:R-:W-:Y:S06]  /*2e30*/  BRA `(.L_x_9216) ;  /* 0x0000000000147947 */ /* 0x000fec0003800000 */
.L_x_9236:
[----:B------:R-:W4:Y:S02]  /*2e40*/  LDG.E.64 R30, desc[UR36][R4.64] ;  /* 0x00000024041e7981 */ /* 0x000f24000c1e1b00 */
[----:B----4-:R-:W0:Y:S02]  /*2e50*/  I2F.F64.U64 R30, R30 ;  /* 0x0000001e001e7312 */ /* 0x010e240000301800 */
[----:B0-----:R-:W-:Y:S05]  /*2e60*/  BRA `(.L_x_9216) ;  /* 0x0000000000087947 */ /* 0x001fea0003800000 */
.L_x_9235:
[----:B------:R-:W4:Y:S02]  /*2e70*/  LDG.E R4, desc[UR36][R4.64] ;  /* 0x0000002404047981 */ /* 0x000f24000c1e1900 */
[----:B----4-:R0:W1:Y:S02]  /*2e80*/  I2F.F64.U32 R30, R4 ;  /* 0x00000004001e7312 */ /* 0x0100640000201800 */
.L_x_9216:
[----:B------:R-:W-:Y:S05]  /*2e90*/  BSYNC.RECONVERGENT B7 ;  /* 0x0000000000077941 */ /* 0x000fea0003800200 */
.L_x_9210:
        /* <DEDUP_REMOVED lines=20> */
.L_x_9242:
[----:B------:R-:W4:Y:S02]  /*2fe0*/  LDG.E.U8 R4, desc[UR36][R4.64] ;  /* 0x0000002404047981 */ /* 0x000f24000c1e1100 */
[----:B----4-:R0:W4:Y:S02]  /*2ff0*/  I2F.F64.U16 R24, R4 ;  /* 0x0000000400187312 */ /* 0x0101240000101800 */
[----:B0---4-:R-:W-:Y:S05]  /*3000*/  BRA `(.L_x_9244) ;  /* 0x0000000c00647947 */ /* 0x011fea0003800000 */
.L_x_9241:
        /* <DEDUP_REMOVED lines=9> */
.L_x_9246:
[----:B------:R-:W4:Y:S02]  /*30a0*/  LDG.E R4, desc[UR36][R4.64] ;  /* 0x0000002404047981 */ /* 0x000f24000c1e1900 */
[----:B----4-:R0:W4:Y:S02]  /*30b0*/  I2F.F64 R24, R4 ;  /* 0x0000000400187312 */ /* 0x0101240000201c00 */
[----:B0---4-:R-:W-:Y:S05]  /*30c0*/  BRA `(.L_x_9244) ;  /* 0x0000000c00347947 */ /* 0x011fea0003800000 */
.L_x_9245:
[----:B------:R-:W4:Y:S02]  /*30d0*/  LDG.E.U16 R4, desc[UR36][R4.64] ;  /* 0x0000002404047981 */ /* 0x000f24000c1e1500 */
[----:B----4-:R0:W4:Y:S02]  /*30e0*/  I2F.F64.S16 R24, R4 ;  /* 0x0000000400187312 */ /* 0x0101240000101c00 */
[----:B0---4-:R-:W-:Y:S05]  /*30f0*/  BRA `(.L_x_9244) ;  /* 0x0000000c00287947 */ /* 0x011fea0003800000 */
.L_x_9240:
        /* <DEDUP_REMOVED lines=10> */
.L_x_9248:
[----:B------:R-:W4:Y:S02]  /*31a0*/  LDG.E.U16 R0, desc[UR36][R4.64] ;  /* 0x0000002404007981 */ /* 0x000f24000c1e1500 */
[----:B----4-:R-:W-:-:S05]  /*31b0*/  HADD2.F32 R0, -RZ, R0.H0_H0 ;  /* 0x20000000ff007230 */ /* 0x010fca0000004100 */
[----:B------:R-:W-:-:S04]  /*31c0*/  FMUL.FTZ R0, R0, 1 ;  /* 0x3f80000000007820 */ /* 0x000fc80000410000 */
[----:B------:R4:W0:Y:S02]  /*31d0*/  F2F.F64.F32 R24, R0 ;  /* 0x0000000000187310 */ /* 0x0008240000201800 */
[----:B0---4-:R-:W-:Y:S05]  /*31e0*/  BRA `(.L_x_9244) ;  /* 0x0000000800ec7947 */ /* 0x011fea0003800000 */
.L_x_9247:
        /* <DEDUP_REMOVED lines=10> */
.L_x_9250:
[----:B------:R-:W4:Y:S02]  /*3290*/  LDG.E.U16 R4, desc[UR36][R4.64] ;  /* 0x0000002404047981 */ /* 0x000f24000c1e1500 */
[----:B----4-:R-:W-:-:S05]  /*32a0*/  HADD2.F32 R0, -RZ, R4.H0_H0 ;  /* 0x20000004ff007230 */ /* 0x010fca0000004100 */
[----:B------:R-:W-:-:S04]  /*32b0*/  FMUL.FTZ R0, R0, 1 ;  /* 0x3f80000000007820 */ /* 0x000fc80000410000 */
[----:B------:R0:W4:Y:S02]  /*32c0*/  F2F.F64.F32 R24, R0 ;  /* 0x0000000000187310 */ /* 0x0001240000201800 */
[----:B0---4-:R-:W-:Y:S05]  /*32d0*/  BRA `(.L_x_9244) ;  /* 0x0000000800b07947 */ /* 0x011fea0003800000 */
.L_x_9249:
[----:B------:R0:W5:Y:S01]  /*32e0*/  LDG.E.64 R24, desc[UR36][R4.64] ;  /* 0x0000002404187981 */ /* 0x000162000c1e1b00 */
[----:B------:R-:W-:Y:S05]  /*32f0*/  BRA `(.L_x_9244) ;  /* 0x0000000800a87947 */ /* 0x000fea0003800000 */
.L_x_9239:
        /* <DEDUP_REMOVED lines=13> */
.L_x_9253:
[----:B------:R0:W5:Y:S01]  /*33d0*/  LDG.E.64 R24, desc[UR36][R4.64] ;  /* 0x0000002404187981 */ /* 0x000162000c1e1b00 */
[----:B------:R-:W-:Y:S05]  /*33e0*/  BRA `(.L_x_9244) ;  /* 0x00000008006c7947 */ /* 0x000fea0003800000 */
.L_x_9252:
        /* <DEDUP_REMOVED lines=27> */
.L_x_9255:
        /* <DEDUP_REMOVED lines=15> */
.L_x_9254:
[----:B------:R-:W4:Y:S02]  /*3690*/  LDG.E.U16 R0, desc[UR36][R4.64] ;  /* 0x0000002404007981 */ /* 0x000f24000c1e1500 */
[----:B----4-:R-:W-:-:S04]  /*36a0*/  IMAD.U32 R0, R0, 0x10000, RZ ;  /* 0x0001000000007824 */ /* 0x010fc800078e00ff */
[----:B------:R-:W-:-:S04]  /*36b0*/  FMUL.FTZ R0, R0, 1 ;  /* 0x3f80000000007820 */ /* 0x000fc80000410000 */
[----:B------:R0:W4:Y:S02]  /*36c0*/  F2F.F64.F32 R24, R0 ;  /* 0x0000000000187310 */ /* 0x0001240000201800 */
[----:B0---4-:R-:W-:Y:S05]  /*36d0*/  BRA `(.L_x_9244) ;  /* 0x0000000400b07947 */ /* 0x011fea0003800000 */
.L_x_9251:
        /* <DEDUP_REMOVED lines=11> */
.L_x_9258:
        /* <DEDUP_REMOVED lines=21> */
.L_x_9260:
[----:B------:R-:W-:Y:S05]  /*38e0*/  BSYNC.RECONVERGENT B0 ;  /* 0x0000000000007941 */ /* 0x000fea0003800200 */
.L_x_9259:
[----:B------:R-:W-:Y:S01]  /*38f0*/  IMAD.SHL.U32 R0, R0, 0x100000, RZ ;  /* 0x0010000000007824 */ /* 0x000fe200078e00ff */
[----:B------:R-:W-:-:S04]  /*3900*/  LEA R3, R3, 0x3b800000, 0x17 ;  /* 0x3b80000003037811 */ /* 0x000fc800078eb8ff */
[----:B------:R-:W-:-:S05]  /*3910*/  LOP3.LUT R0, R3, R0, R7, 0xfe, !PT ;  /* 0x0000000003007212 */ /* 0x000fca00078efe07 */
[----:B------:R-:W-:-:S04]  /*3920*/  FMUL.FTZ R0, R0, 1 ;  /* 0x3f80000000007820 */ /* 0x000fc80000410000 */
[----:B------:R0:W4:Y:S02]  /*3930*/  F2F.F64.F32 R24, R0 ;  /* 0x0000000000187310 */ /* 0x0001240000201800 */
[----:B0---4-:R-:W-:Y:S05]  /*3940*/  BRA `(.L_x_9244) ;  /* 0x0000000400147947 */ /* 0x011fea0003800000 */
.L_x_9257:
        /* <DEDUP_REMOVED lines=21> */
.L_x_9262:
[----:B------:R-:W-:Y:S05]  /*3aa0*/  BSYNC.RECONVERGENT B0 ;  /* 0x0000000000007941 */ /* 0x000fea0003800200 */
.L_x_9261:
[----:B------:R-:W-:Y:S01]  /*3ab0*/  IMAD.SHL.U32 R0, R0, 0x200000, RZ ;  /* 0x0020000000007824 */ /* 0x000fe200078e00ff */
[----:B------:R-:W-:-:S04]  /*3ac0*/  LEA R3, R3, 0x37800000, 0x17 ;  /* 0x3780000003037811 */ /* 0x000fc800078eb8ff */
[----:B------:R-:W-:-:S05]  /*3ad0*/  LOP3.LUT R0, R3, R0, R7, 0xfe, !PT ;  /* 0x0000000003007212 */ /* 0x000fca00078efe07 */
[----:B------:R-:W-:-:S04]  /*3ae0*/  FMUL.FTZ R0, R0, 1 ;  /* 0x3f80000000007820 */ /* 0x000fc80000410000 */
[----:B------:R0:W4:Y:S02]  /*3af0*/  F2F.F64.F32 R24, R0 ;  /* 0x0000000000187310 */ /* 0x0001240000201800 */
[----:B0---4-:R-:W-:Y:S05]  /*3b00*/  BRA `(.L_x_9244) ;  /* 0x0000000000a47947 */ /* 0x011fea0003800000 */
.L_x_9256:
        /* <DEDUP_REMOVED lines=18> */
.L_x_9243:
[----:B------:R-:W-:Y:S01]  /*3c30*/  MOV R0, 0x0 ;  /* 0x0000000000007802 */ /* 0x000fe20000000f00 */
[----:B------:R-:W0:Y:S01]  /*3c40*/  LDCU.64 UR4, c[0x4][0x128] ;  /* 0x01002500ff0477ac */ /* 0x000e220008000a00 */
[----:B------:R-:W-:Y:S02]  /*3c50*/  IMAD.MOV.U32 R8, RZ, RZ, 0x4e ;  /* 0x0000004eff087424 */ /* 0x000fe400078e00ff */
[----:B------:R4:W1:Y:S01]  /*3c60*/  LDC.64 R14, c[0x4][R0] ;  /* 0x01000000000e7b82 */ /* 0x0008620000000a00 */
        /* <DEDUP_REMOVED lines=9> */
[----:B----4-:R-:W-:-:S07]  /*3d00*/  IMAD.U32 R11, RZ, RZ, UR9 ;  /* 0x00000009ff0b7e24 */ /* 0x010fce000f8e00ff */
[----:B------:R-:W-:-:S07]  /*3d10*/  LEPC R20, `(.L_x_9265) ;  /* 0x000000001014794e */ /* 0x000fce0000000000 */
[----:B-1---5:R-:W-:Y:S05]  /*3d20*/  CALL.ABS.NOINC R14 ;  /* 0x000000000e007343 */ /* 0x022fea0003c00000 */
.L_x_9265:
[----:B------:R-:W-:Y:S01]  /*3d30*/  CS2R R24, SRZ ;  /* 0x0000000000187805 */ /* 0x000fe2000001ff00 */
[----:B------:R-:W-:Y:S06]  /*3d40*/  BRA `(.L_x_9244) ;  /* 0x0000000000147947 */ /* 0x000fec0003800000 */
.L_x_9264:
[----:B------:R-:W4:Y:S02]  /*3d50*/  LDG.E.64 R24, desc[UR36][R4.64] ;  /* 0x0000002404187981 */ /* 0x000f24000c1e1b00 */
[----:B----4-:R-:W0:Y:S02]  /*3d60*/  I2F.F64.U64 R24, R24 ;  /* 0x0000001800187312 */ /* 0x010e240000301800 */
[----:B0-----:R-:W-:Y:S05]  /*3d70*/  BRA `(.L_x_9244) ;  /* 0x0000000000087947 */ /* 0x001fea0003800000 */
.L_x_9263:
[----:B------:R-:W4:Y:S02]  /*3d80*/  LDG.E R4, desc[UR36][R4.64] ;  /* 0x0000002404047981 */ /* 0x000f24000c1e1900 */
[----:B----4-:R4:W0:Y:S02]  /*3d90*/  I2F.F64.U32 R24, R4 ;  /* 0x0000000400187312 */ /* 0x0108240000201800 */
.L_x_9244:
[----:B------:R-:W-:Y:S05]  /*3da0*/  BSYNC.RECONVERGENT B7 ;  /* 0x0000000000077941 */ /* 0x000fea0003800200 */
.L_x_9238:
[----:B------:R-:W-:-:S07]  /*3db0*/  VIADD R37, R37, 0x80 ;  /* 0x0000008025257836 */ /* 0x000fce0000000000 */
.L_x_9209:
[----:B------:R-:W-:Y:S05]  /*3dc0*/  BSYNC.RECONVERGENT B6 ;  /* 0x0000000000067941 */ /* 0x000fea0003800200 */
.L_x_9208:
        /* <DEDUP_REMOVED lines=26> */
.L_x_9272:
[----:B------:R-:W4:Y:S02]  /*3f70*/  LDG.E.U8 R4, desc[UR36][R4.64] ;  /* 0x0000002404047981 */ /* 0x000f24000c1e1100 */
[----:B----4-:R0:W1:Y:S02]  /*3f80*/  I2F.F64.U16 R26, R4 ;  /* 0x00000004001a7312 */ /* 0x0100640000101800 */
[----:B01----:R-:W-:Y:S05]  /*3f90*/  BRA `(.L_x_9274) ;  /* 0x0000000c00647947 */ /* 0x003fea0003800000 */
.L_x_9271:
        /* <DEDUP_REMOVED lines=9> */
.L_x_9276:
[----:B------:R-:W4:Y:S02]  /*4030*/  LDG.E R4, desc[UR36][R4.64] ;  /* 0x0000002404047981 */ /* 0x000f24000c1e1900 */
[----:B----4-:R0:W1:Y:S02]  /*4040*/  I2F.F64 R26, R4 ;  /* 0x00000004001a7312 */ /* 0x0100640000201c00 */
[----:B01----:R-:W-:Y:S05]  /*4050*/  BRA `(.L_x_9274) ;  /* 0x0000000c00347947 */ /* 0x003fea0003800000 */
.L_x_9275:
[----:B------:R-:W4:Y:S02]  /*4060*/  LDG.E.U16 R4, desc[UR36][R4.64] ;  /* 0x0000002404047981 */ /* 0x000f24000c1e1500 */
[----:B----4-:R0:W1:Y:S02]  /*4070*/  I2F.F64.S16 R26, R4 ;  /* 0x00000004001a7312 */ /* 0x0100640000101c00 */
[----:B01----:R-:W-:Y:S05]  /*4080*/  BRA `(.L_x_9274) ;  /* 0x0000000c00287947 */ /* 0x003fea0003800000 */
.L_x_9270:
        /* <DEDUP_REMOVED lines=10> */
.L_x_9278:
[----:B------:R-:W4:Y:S02]  /*4130*/  LDG.E.U16 R0, desc[UR36][R4.64] ;  /* 0x0000002404007981 */ /* 0x000f24000c1e1500 */
[----:B----4-:R-:W-:-:S05]  /*4140*/  HADD2.F32 R0, -RZ, R0.H0_H0 ;  /* 0x20000000ff007230 */ /* 0x010fca0000004100 */
[----:B------:R-:W-:-:S04]  /*4150*/  FMUL.FTZ R0, R0, 1 ;  /* 0x3f80000000007820 */ /* 0x000fc80000410000 */
[----:B------:R0:W1:Y:S02]  /*4160*/  F2F.F64.F32 R26, R0 ;  /* 0x00000000001a7310 */ /* 0x0000640000201800 */
[----:B01----:R-:W-:Y:S05]  /*4170*/  BRA `(.L_x_9274) ;  /* 0x0000000800ec7947 */ /* 0x003fea0003800000 */
.L_x_9277:
        /* <DEDUP_REMOVED lines=10> */
.L_x_9280:
[----:B------:R-:W4:Y:S02]  /*4220*/  LDG.E.U16 R4, desc[UR36][R4.64] ;  /* 0x0000002404047981 */ /* 0x000f24000c1e1500 */
[----:B----4-:R-:W-:-:S05]  /*4230*/  HADD2.F32 R0, -RZ, R4.H0_H0 ;  /* 0x20000004ff007230 */ /* 0x010fca0000004100 */
[----:B------:R-:W-:-:S04]  /*4240*/  FMUL.FTZ R0, R0, 1 ;  /* 0x3f80000000007820 */ /* 0x000fc80000410000 */
[----:B------:R1:W4:Y:S02]  /*4250*/  F2F.F64.F32 R26, R0 ;  /* 0x00000000001a7310 */ /* 0x0003240000201800 */
[----:B-1--4-:R-:W-:Y:S05]  /*4260*/  BRA `(.L_x_9274) ;  /* 0x0000000800b07947 */ /* 0x012fea0003800000 */
.L_x_9279:
[----:B------:R0:W5:Y:S01]  /*4270*/  LDG.E.64 R26, desc[UR36][R4.64] ;  /* 0x00000024041a7981 */ /* 0x000162000c1e1b00 */
[----:B------:R-:W-:Y:S05]  /*4280*/  BRA `(.L_x_9274) ;  /* 0x0000000800a87947 */ /* 0x000fea0003800000 */
.L_x_9269:
        /* <DEDUP_REMOVED lines=13> */
.L_x_9283:
[----:B------:R1:W5:Y:S01]  /*4360*/  LDG.E.64 R26, desc[UR36][R4.64] ;  /* 0x00000024041a7981 */ /* 0x000362000c1e1b00 */
[----:B------:R-:W-:Y:S05]  /*4370*/  BRA `(.L_x_9274) ;  /* 0x00000008006c7947 */ /* 0x000fea0003800000 */
.L_x_9282:
        /* <DEDUP_REMOVED lines=27> */
.L_x_9285:
        /* <DEDUP_REMOVED lines=15> */
.L_x_9284:
[----:B------:R-:W4:Y:S02]  /*4620*/  LDG.E.U16 R0, desc[UR36][R4.64] ;  /* 0x0000002404007981 */ /* 0x000f24000c1e1500 */
[----:B----4-:R-:W-:-:S04]  /*4630*/  IMAD.U32 R0, R0, 0x10000, RZ ;  /* 0x0001000000007824 */ /* 0x010fc800078e00ff */
[----:B------:R-:W-:-:S04]  /*4640*/  FMUL.FTZ R0, R0, 1 ;  /* 0x3f80000000007820 */ /* 0x000fc80000410000 */
[----:B------:R1:W4:Y:S02]  /*4650*/  F2F.F64.F32 R26, R0 ;  /* 0x00000000001a7310 */ /* 0x0003240000201800 */
[----:B-1--4-:R-:W-:Y:S05]  /*4660*/  BRA `(.L_x_9274) ;  /* 0x0000000400b07947 */ /* 0x012fea0003800000 */
.L_x_9281:
        /* <DEDUP_REMOVED lines=11> */
.L_x_9288:
        /* <DEDUP_REMOVED lines=21> */
.L_x_9290:
[----:B------:R-:W-:Y:S05]  /*4870*/  BSYNC.RECONVERGENT B0 ;  /* 0x0000000000007941 */ /* 0x000fea0003800200 */
.L_x_9289:
[----:B------:R-:W-:Y:S01]  /*4880*/  IMAD.SHL.U32 R0, R0, 0x100000, RZ ;  /* 0x0010000000007824 */ /* 0x000fe200078e00ff */
[----:B------:R-:W-:-:S04]  /*4890*/  LEA R3, R3, 0x3b800000, 0x17 ;  /* 0x3b80000003037811 */ /* 0x000fc800078eb8ff */
[----:B------:R-:W-:-:S05]  /*48a0*/  LOP3.LUT R0, R3, R0, R7, 0xfe, !PT ;  /* 0x0000000003007212 */ /* 0x000fca00078efe07 */
[----:B------:R-:W-:-:S04]  /*48b0*/  FMUL.FTZ R0, R0, 1 ;  /* 0x3f80000000007820 */ /* 0x000fc80000410000 */
[----:B------:R0:W1:Y:S02]  /*48c0*/  F2F.F64.F32 R26, R0 ;  /* 0x00000000001a7310 */ /* 0x0000640000201800 */
[----:B01----:R-:W-:Y:S05]  /*48d0*/  BRA `(.L_x_9274) ;  /* 0x0000000400147947 */ /* 0x003fea0003800000 */
.L_x_9287:
        /* <DEDUP_REMOVED lines=21> */
.L_x_9292:
[----:B------:R-:W-:Y:S05]  /*4a30*/  BSYNC.RECONVERGENT B0 ;  /* 0x0000000000007941 */ /* 0x000fea0003800200 */
.L_x_9291:
[----:B------:R-:W-:Y:S01]  /*4a40*/  IMAD.SHL.U32 R0, R0, 0x200000, RZ ;  /* 0x0020000000007824 */ /* 0x000fe200078e00ff */
[----:B------:R-:W-:-:S04]  /*4a50*/  LEA R3, R3, 0x37800000, 0x17 ;  /* 0x3780000003037811 */ /* 0x000fc800078eb8ff */
[----:B------:R-:W-:-:S05]  /*4a60*/  LOP3.LUT R0, R3, R0, R7, 0xfe, !PT ;  /* 0x0000000003007212 */ /* 0x000fca00078efe07 */
[----:B------:R-:W-:-:S04]  /*4a70*/  FMUL.FTZ R0, R0, 1 ;  /* 0x3f80000000007820 */ /* 0x000fc80000410000 */
[----:B------:R0:W1:Y:S02]  /*4a80*/  F2F.F64.F32 R26, R0 ;  /* 0x00000000001a7310 */ /* 0x0000640000201800 */
[----:B01----:R-:W-:Y:S05]  /*4a90*/  BRA `(.L_x_9274) ;  /* 0x0000000000a47947 */ /* 0x003fea0003800000 */
.L_x_9286:
        /* <DEDUP_REMOVED lines=18> */
.L_x_9273:
        /* <DEDUP_REMOVED lines=16> */
.L_x_9295:
[----:B------:R-:W-:Y:S01]  /*4cc0*/  CS2R R26, SRZ ;  /* 0x00000000001a7805 */ /* 0x000fe2000001ff00 */
[----:B------:R-:W-:Y:S06]  /*4cd0*/  BRA `(.L_x_9274) ;  /* 0x0000000000147947 */ /* 0x000fec0003800000 */
.L_x_9294:
[----:B------:R-:W4:Y:S02]  /*4ce0*/  LDG.E.64 R26, desc[UR36][R4.64] ;  /* 0x00000024041a7981 */ /* 0x000f24000c1e1b00 */
[----:B----4-:R-:W4:Y:S02]  /*4cf0*/  I2F.F64.U64 R26, R26 ;  /* 0x0000001a001a7312 */ /* 0x010f240000301800 */
[----:B----4-:R-:W-:Y:S05]  /*4d00*/  BRA `(.L_x_9274) ;  /* 0x0000000000087947 */ /* 0x010fea0003800000 */
.L_x_9293:
[----:B------:R-:W4:Y:S02]  /*4d10*/  LDG.E R4, desc[UR36][R4.64] ;  /* 0x0000002404047981 */ /* 0x000f24000c1e1900 */
[----:B----4-:R4:W0:Y:S02]  /*4d20*/  I2F.F64.U32 R26, R4 ;  /* 0x00000004001a7312 */ /* 0x0108240000201800 */
.L_x_9274:
[----:B------:R-:W-:Y:S05]  /*4d30*/  BSYNC.RECONVERGENT B7 ;  /* 0x0000000000077941 */ /* 0x000fea0003800200 */
.L_x_9268:
        /* <DEDUP_REMOVED lines=20> */
.L_x_9300:
[----:B------:R-:W4:Y:S02]  /*4e80*/  LDG.E.U8 R4, desc[UR36][R4.64] ;  /* 0x0000002404047981 */ /* 0x000f24000c1e1100 */
[----:B----4-:R0:W1:Y:S02]  /*4e90*/  I2F.F64.U16 R16, R4 ;  /* 0x0000000400107312 */ /* 0x0100640000101800 */
[----:B01----:R-:W-:Y:S05]  /*4ea0*/  BRA `(.L_x_9302) ;  /* 0x0000000c00647947 */ /* 0x003fea0003800000 */
.L_x_9299:
        /* <DEDUP_REMOVED lines=9> */
.L_x_9304:
[----:B------:R-:W4:Y:S02]  /*4f40*/  LDG.E R4, desc[UR36][R4.64] ;  /* 0x0000002404047981 */ /* 0x000f24000c1e1900 */
[----:B----4-:R0:W1:Y:S02]  /*4f50*/  I2F.F64 R16, R4 ;  /* 0x0000000400107312 */ /* 0x0100640000201c00 */
[----:B01----:R-:W-:Y:S05]  /*4f60*/  BRA `(.L_x_9302) ;  /* 0x0000000c00347947 */ /* 0x003fea0003800000 */
.L_x_9303:
[----:B------:R-:W4:Y:S02]  /*4f70*/  LDG.E.U16 R4, desc[UR36][R4.64] ;  /* 0x0000002404047981 */ /* 0x000f24000c1e1500 */
[----:B----4-:R0:W1:Y:S02]  /*4f80*/  I2F.F64.S16 R16, R4 ;  /* 0x0000000400107312 */ /* 0x0100640000101c00 */
[----:B01----:R-:W-:Y:S05]  /*4f90*/  BRA `(.L_x_9302) ;  /* 0x0000000c00287947 */ /* 0x003fea0003800000 */
.L_x_9298:
        /* <DEDUP_REMOVED lines=10> */
.L_x_9306:
[----:B------:R-:W4:Y:S02]  /*5040*/  LDG.E.U16 R0, desc[UR36][R4.64] ;  /* 0x0000002404007981 */ /* 0x000f24000c1e1500 */
[----:B----4-:R-:W-:-:S05]  /*5050*/  HADD2.F32 R0, -RZ, R0.H0_H0 ;  /* 0x20000000ff007230 */ /* 0x010fca0000004100 */
[----:B------:R-:W-:-:S04]  /*5060*/  FMUL.FTZ R0, R0, 1 ;  /* 0x3f80000000007820 */ /* 0x000fc80000410000 */
[----:B------:R0:W1:Y:S02]  /*5070*/  F2F.F64.F32 R16, R0 ;  /* 0x0000000000107310 */ /* 0x0000640000201800 */
[----:B01----:R-:W-:Y:S05]  /*5080*/  BRA `(.L_x_9302) ;  /* 0x0000000800ec7947 */ /* 0x003fea0003800000 */
.L_x_9305:
        /* <DEDUP_REMOVED lines=10> */
.L_x_9308:
[----:B------:R-:W4:Y:S02]  /*5130*/  LDG.E.U16 R4, desc[UR36][R4.64] ;  /* 0x0000002404047981 */ /* 0x000f24000c1e1500 */
[----:B----4-:R-:W-:-:S05]  /*5140*/  HADD2.F32 R0, -RZ, R4.H0_H0 ;  /* 0x20000004ff007230 */ /* 0x010fca0000004100 */
[----:B------:R-:W-:-:S04]  /*5150*/  FMUL.FTZ R0, R0, 1 ;  /* 0x3f80000000007820 */ /* 0x000fc80000410000 */
[----:B------:R0:W1:Y:S02]  /*5160*/  F2F.F64.F32 R16, R0 ;  /* 0x0000000000107310 */ /* 0x0000640000201800 */
[----:B01----:R-:W-:Y:S05]  /*5170*/  BRA `(.L_x_9302) ;  /* 0x0000000800b07947 */ /* 0x003fea0003800000 */
.L_x_9307:
[----:B------:R0:W5:Y:S01]  /*5180*/  LDG.E.64 R16, desc[UR36][R4.64] ;  /* 0x0000002404107981 */ /* 0x000162000c1e1b00 */
[----:B------:R-:W-:Y:S05]  /*5190*/  BRA `(.L_x_9302) ;  /* 0x0000000800a87947 */ /* 0x000fea0003800000 */
.L_x_9297:
        /* <DEDUP_REMOVED lines=13> */
.L_x_9311:
[----:B------:R0:W5:Y:S01]  /*5270*/  LDG.E.64 R16, desc[UR36][R4.64] ;  /* 0x0000002404107981 */ /* 0x000162000c1e1b00 */
[----:B------:R-:W-:Y:S05]  /*5280*/  BRA `(.L_x_9302) ;  /* 0x00000008006c7947 */ /* 0x000fea0003800000 */
.L_x_9310:
        /* <DEDUP_REMOVED lines=27> */
.L_x_9313:
        /* <DEDUP_REMOVED lines=15> */
.L_x_9312:
[----:B------:R-:W4:Y:S02]  /*5530*/  LDG.E.U16 R0, desc[UR36][R4.64] ;  /* 0x0000002404007981 */ /* 0x000f24000c1e1500 */
[----:B----4-:R-:W-:-:S04]  /*5540*/  IMAD.U32 R0, R0, 0x10000, RZ ;  /* 0x0001000000007824 */ /* 0x010fc800078e00ff */
[----:B------:R-:W-:-:S04]  /*5550*/  FMUL.FTZ R0, R0, 1 ;  /* 0x3f80000000007820 */ /* 0x000fc80000410000 */
[----:B------:R0:W1:Y:S02]  /*5560*/  F2F.F64.F32 R16, R0 ;  /* 0x0000000000107310 */ /* 0x0000640000201800 */
[----:B01----:R-:W-:Y:S05]  /*5570*/  BRA `(.L_x_9302) ;  /* 0x0000000400b07947 */ /* 0x003fea0003800000 */
.L_x_9309:
        /* <DEDUP_REMOVED lines=11> */
.L_x_9316:
        /* <DEDUP_REMOVED lines=21> */
.L_x_9318:
[----:B------:R-:W-:Y:S05]  /*5780*/  BSYNC.RECONVERGENT B0 ;  /* 0x0000000000007941 */ /* 0x000fea0003800200 */
.L_x_9317:
[----:B------:R-:W-:Y:S01]  /*5790*/  IMAD.SHL.U32 R0, R0, 0x100000, RZ ;  /* 0x0010000000007824 */ /* 0x000fe200078e00ff */
[----:B------:R-:W-:-:S04]  /*57a0*/  LEA R3, R3, 0x3b800000, 0x17 ;  /* 0x3b80000003037811 */ /* 0x000fc800078eb8ff */
[----:B------:R-:W-:-:S05]  /*57b0*/  LOP3.LUT R0, R3, R0, R7, 0xfe, !PT ;  /* 0x0000000003007212 */ /* 0x000fca00078efe07 */
[----:B------:R-:W-:-:S04]  /*57c0*/  FMUL.FTZ R0, R0, 1 ;  /* 0x3f80000000007820 */ /* 0x000fc80000410000 */
[----:B------:R0:W1:Y:S02]  /*57d0*/  F2F.F64.F32 R16, R0 ;  /* 0x0000000000107310 */ /* 0x0000640000201800 */
[----:B01----:R-:W-:Y:S05]  /*57e0*/  BRA `(.L_x_9302) ;  /* 0x0000000400147947 */ /* 0x003fea0003800000 */
.L_x_9315:
        /* <DEDUP_REMOVED lines=21> */
.L_x_9320:
[----:B------:R-:W-:Y:S05]  /*5940*/  BSYNC.RECONVERGENT B0 ;  /* 0x0000000000007941 */ /* 0x000fea0003800200 */
.L_x_9319:
[----:B------:R-:W-:Y:S01]  /*5950*/  IMAD.SHL.U32 R0, R0, 0x200000, RZ ;  /* 0x0020000000007824 */ /* 0x000fe200078e00ff */
[----:B------:R-:W-:-:S04]  /*5960*/  LEA R3, R3, 0x37800000, 0x17 ;  /* 0x3780000003037811 */ /* 0x000fc800078eb8ff */
[----:B------:R-:W-:-:S05]  /*5970*/  LOP3.LUT R0, R3, R0, R7, 0xfe, !PT ;  /* 0x0000000003007212 */ /* 0x000fca00078efe07 */
[----:B------:R-:W-:-:S04]  /*5980*/  FMUL.FTZ R0, R0, 1 ;  /* 0x3f80000000007820 */ /* 0x000fc80000410000 */
[----:B------:R0:W1:Y:S02]  /*5990*/  F2F.F64.F32 R16, R0 ;  /* 0x0000000000107310 */ /* 0x0000640000201800 */
[----:B01----:R-:W-:Y:S05]  /*59a0*/  BRA `(.L_x_9302) ;  /* 0x0000000000a47947 */ /* 0x003fea0003800000 */
.L_x_9314:
        /* <DEDUP_REMOVED lines=18> */
.L_x_9301:
        /* <DEDUP_REMOVED lines=16> */
.L_x_9323:
[----:B------:R-:W-:Y:S01]  /*5bd0*/  CS2R R16, SRZ ;  /* 0x0000000000107805 */ /* 0x000fe2000001ff00 */
[----:B------:R-:W-:Y:S06]  /*5be0*/  BRA `(.L_x_9302) ;  /* 0x0000000000147947 */ /* 0x000fec0003800000 */
.L_x_9322:
[----:B------:R-:W4:Y:S02]  /*5bf0*/  LDG.E.64 R16, desc[UR36][R4.64] ;  /* 0x0000002404107981 */ /* 0x000f24000c1e1b00 */
[----:B----4-:R-:W1:Y:S02]  /*5c00*/  I2F.F64.U64 R16, R16 ;  /* 0x0000001000107312 */ /* 0x010e640000301800 */
[----:B-1----:R-:W-:Y:S05]  /*5c10*/  BRA `(.L_x_9302) ;  /* 0x0000000000087947 */ /* 0x002fea0003800000 */
.L_x_9321:
[----:B------:R-:W4:Y:S02]  /*5c20*/  LDG.E R4, desc[UR36][R4.64] ;  /* 0x0000002404047981 */ /* 0x000f24000c1e1900 */
[----:B----4-:R1:W4:Y:S02]  /*5c30*/  I2F.F64.U32 R16, R4 ;  /* 0x0000000400107312 */ /* 0x0103240000201800 */
.L_x_9302:
[----:B------:R-:W-:Y:S05]  /*5c40*/  BSYNC.RECONVERGENT B7 ;  /* 0x0000000000077941 */ /* 0x000fea0003800200 */
.L_x_9296:
[----:B------:R-:W-:-:S07]  /*5c50*/  VIADD R37, R37, 0x80 ;  /* 0x0000008025257836 */ /* 0x000fce0000000000 */
.L_x_9267:
[----:B------:R-:W-:Y:S05]  /*5c60*/  BSYNC.RECONVERGENT B6 ;  /* 0x0000000000067941 */ /* 0x000fea0003800200 */
.L_x_9266:
        /* <DEDUP_REMOVED lines=26> */
.L_x_9330:
[----:B------:R-:W4:Y:S02]  /*5e10*/  LDG.E.U8 R4, desc[UR36][R4.64] ;  /* 0x0000002404047981 */ /* 0x000f24000c1e1100 */
[----:B----4-:R0:W1:Y:S02]  /*5e20*/  I2F.F64.U16 R22, R4 ;  /* 0x0000000400167312 */ /* 0x0100640000101800 */
[----:B01----:R-:W-:Y:S05]  /*5e30*/  BRA `(.L_x_9332) ;  /* 0x0000000c00647947 */ /* 0x003fea0003800000 */
.L_x_9329:
        /* <DEDUP_REMOVED lines=9> */
.L_x_9334:
[----:B------:R-:W4:Y:S02]  /*5ed0*/  LDG.E R4, desc[UR36][R4.64] ;  /* 0x0000002404047981 */ /* 0x000f24000c1e1900 */
[----:B----4-:R0:W1:Y:S02]  /*5ee0*/  I2F.F64 R22, R4 ;  /* 0x0000000400167312 */ /* 0x0100640000201c00 */
[----:B01----:R-:W-:Y:S05]  /*5ef0*/  BRA `(.L_x_9332) ;  /* 0x0000000c00347947 */ /* 0x003fea0003800000 */
.L_x_9333:
[----:B------:R-:W4:Y:S02]  /*5f00*/  LDG.E.U16 R4, desc[UR36][R4.64] ;  /* 0x0000002404047981 */ /* 0x000f24000c1e1500 */
[----:B----4-:R0:W1:Y:S02]  /*5f10*/  I2F.F64.S16 R22, R4 ;  /* 0x0000000400167312 */ /* 0x0100640000101c00 */
[----:B01----:R-:W-:Y:S05]  /*5f20*/  BRA `(.L_x_9332) ;  /* 0x0000000c00287947 */ /* 0x003fea0003800000 */
.L_x_9328:
        /* <DEDUP_REMOVED lines=10> */
.L_x_9336:
[----:B------:R-:W4:Y:S02]  /*5fd0*/  LDG.E.U16 R0, desc[UR36][R4.64] ;  /* 0x0000002404007981 */ /* 0x000f24000c1e1500 */
[----:B----4-:R-:W-:-:S05]  /*5fe0*/  HADD2.F32 R0, -RZ, R0.H0_H0 ;  /* 0x20000000ff007230 */ /* 0x010fca0000004100 */
[----:B------:R-:W-:-:S04]  /*5ff0*/  FMUL.FTZ R0, R0, 1 ;  /* 0x3f80000000007820 */ /* 0x000fc80000410000 */
[----:B------:R1:W4:Y:S02]  /*6000*/  F2F.F64.F32 R22, R0 ;  /* 0x0000000000167310 */ /* 0x0003240000201800 */
[----:B-1--4-:R-:W-:Y:S05]  /*6010*/  BRA `(.L_x_9332) ;  /* 0x0000000800ec7947 */ /* 0x012fea0003800000 */
.L_x_9335:
        /* <DEDUP_REMOVED lines=10> */
.L_x_9338:
[----:B------:R-:W4:Y:S02]  /*60c0*/  LDG.E.U16 R4, desc[UR36][R4.64] ;  /* 0x0000002404047981 */ /* 0x000f24000c1e1500 */
[----:B----4-:R-:W-:-:S05]  /*60d0*/  HADD2.F32 R0, -RZ, R4.H0_H0 ;  /* 0x20000004ff007230 */ /* 0x010fca0000004100 */
[----:B------:R-:W-:-:S04]  /*60e0*/  FMUL.FTZ R0, R0, 1 ;  /* 0x3f80000000007820 */ /* 0x000fc80000410000 */
[----:B------:R1:W4:Y:S02]  /*60f0*/  F2F.F64.F32 R22, R0 ;  /* 0x0000000000167310 */ /* 0x0003240000201800 */
[----:B-1--4-:R-:W-:Y:S05]  /*6100*/  BRA `(.L_x_9332) ;  /* 0x0000000800b07947 */ /* 0x012fea0003800000 */
.L_x_9337:
[----:B------:R0:W5:Y:S01]  /*6110*/  LDG.E.64 R22, desc[UR36][R4.64] ;  /* 0x0000002404167981 */ /* 0x000162000c1e1b00 */
[----:B------:R-:W-:Y:S05]  /*6120*/  BRA `(.L_x_9332) ;  /* 0x0000000800a87947 */ /* 0x000fea0003800000 */
.L_x_9327:
        /* <DEDUP_REMOVED lines=13> */
.L_x_9341:
[----:B------:R1:W5:Y:S01]  /*6200*/  LDG.E.64 R22, desc[UR36][R4.64] ;  /* 0x0000002404167981 */ /* 0x000362000c1e1b00 */
[----:B------:R-:W-:Y:S05]  /*6210*/  BRA `(.L_x_9332) ;  /* 0x00000008006c7947 */ /* 0x000fea0003800000 */
.L_x_9340:
        /* <DEDUP_REMOVED lines=27> */
.L_x_9343:
        /* <DEDUP_REMOVED lines=15> */
.L_x_9342:
[----:B------:R-:W4:Y:S02]  /*64c0*/  LDG.E.U16 R0, desc[UR36][R4.64] ;  /* 0x0000002404007981 */ /* 0x000f24000c1e1500 */
[----:B----4-:R-:W-:-:S04]  /*64d0*/  IMAD.U32 R0, R0, 0x10000, RZ ;  /* 0x0001000000007824 */ /* 0x010fc800078e00ff */
[----:B------:R-:W-:-:S04]  /*64e0*/  FMUL.FTZ R0, R0, 1 ;  /* 0x3f80000000007820 */ /* 0x000fc80000410000 */
[----:B------:R4:W0:Y:S02]  /*64f0*/  F2F.F64.F32 R22, R0 ;  /* 0x0000000000167310 */ /* 0x0008240000201800 */
[----:B0---4-:R-:W-:Y:S05]  /*6500*/  BRA `(.L_x_9332) ;  /* 0x0000000400b07947 */ /* 0x011fea0003800000 */
.L_x_9339:
        /* <DEDUP_REMOVED lines=11> */
.L_x_9346:
        /* <DEDUP_REMOVED lines=21> */
.L_x_9348:
[----:B------:R-:W-:Y:S05]  /*6710*/  BSYNC.RECONVERGENT B0 ;  /* 0x0000000000007941 */ /* 0x000fea0003800200 */
.L_x_9347:
[----:B------:R-:W-:Y:S01]  /*6720*/  IMAD.SHL.U32 R0, R0, 0x100000, RZ ;  /* 0x0010000000007824 */ /* 0x000fe200078e00ff */
[----:B------:R-:W-:-:S04]  /*6730*/  LEA R3, R3, 0x3b800000, 0x17 ;  /* 0x3b80000003037811 */ /* 0x000fc800078eb8ff */
[----:B------:R-:W-:-:S05]  /*6740*/  LOP3.LUT R0, R3, R0, R7, 0xfe, !PT ;  /* 0x0000000003007212 */ /* 0x000fca00078efe07 */
[----:B------:R-:W-:-:S04]  /*6750*/  FMUL.FTZ R0, R0, 1 ;  /* 0x3f80000000007820 */ /* 0x000fc80000410000 */
[----:B------:R0:W1:Y:S02]  /*6760*/  F2F.F64.F32 R22, R0 ;  /* 0x0000000000167310 */ /* 0x0000640000201800 */
[----:B01----:R-:W-:Y:S05]  /*6770*/  BRA `(.L_x_9332) ;  /* 0x0000000400147947 */ /* 0x003fea0003800000 */
.L_x_9345:
        /* <DEDUP_REMOVED lines=21> */
.L_x_9350:
[----:B------:R-:W-:Y:S05]  /*68d0*/  BSYNC.RECONVERGENT B0 ;  /* 0x0000000000007941 */ /* 0x000fea0003800200 */
.L_x_9349:
[----:B------:R-:W-:Y:S01]  /*68e0*/  IMAD.SHL.U32 R0, R0, 0x200000, RZ ;  /* 0x0020000000007824 */ /* 0x000fe200078e00ff */
[----:B------:R-:W-:-:S04]  /*68f0*/  LEA R3, R3, 0x37800000, 0x17 ;  /* 0x3780000003037811 */ /* 0x000fc800078eb8ff */
[----:B------:R-:W-:-:S05]  /*6900*/  LOP3.LUT R0, R3, R0, R7, 0xfe, !PT ;  /* 0x0000000003007212 */ /* 0x000fca00078efe07 */
[----:B------:R-:W-:-:S04]  /*6910*/  FMUL.FTZ R0, R0, 1 ;  /* 0x3f80000000007820 */ /* 0x000fc80000410000 */
[----:B------:R0:W1:Y:S02]  /*6920*/  F2F.F64.F32 R22, R0 ;  /* 0x0000000000167310 */ /* 0x0000640000201800 */
[----:B01----:R-:W-:Y:S05]  /*6930*/  BRA `(.L_x_9332) ;  /* 0x0000000000a47947 */ /* 0x003fea0003800000 */
.L_x_9344:
        /* <DEDUP_REMOVED lines=18> */
.L_x_9331:
        /* <DEDUP_REMOVED lines=16> */
.L_x_9353:
[----:B------:R-:W-:Y:S01]  /*6b60*/  CS2R R22, SRZ ;  /* 0x0000000000167805 */ /* 0x000fe2000001ff00 */
[----:B------:R-:W-:Y:S06]  /*6b70*/  BRA `(.L_x_9332) ;  /* 0x0000000000147947 */ /* 0x000fec0003800000 */
.L_x_9352:
[----:B------:R-:W4:Y:S02]  /*6b80*/  LDG.E.64 R22, desc[UR36][R4.64] ;  /* 0x0000002404167981 */ /* 0x000f24000c1e1b00 */
[----:B----4-:R-:W0:Y:S02]  /*6b90*/  I2F.F64.U64 R22, R22 ;  /* 0x0000001600167312 */ /* 0x010e240000301800 */
[----:B0-----:R-:W-:Y:S05]  /*6ba0*/  BRA `(.L_x_9332) ;  /* 0x0000000000087947 */ /* 0x001fea0003800000 */
.L_x_9351:
[----:B------:R-:W4:Y:S02]  /*6bb0*/  LDG.E R4, desc[UR36][R4.64] ;  /* 0x0000002404047981 */ /* 0x000f24000c1e1900 */
[----:B----4-:R4:W0:Y:S02]  /*6bc0*/  I2F.F64.U32 R22, R4 ;  /* 0x0000000400167312 */ /* 0x0108240000201800 */
.L_x_9332:
[----:B------:R-:W-:Y:S05]  /*6bd0*/  BSYNC.RECONVERGENT B6 ;  /* 0x0000000000067941 */ /* 0x000fea0003800200 */
.L_x_9326:
        /* <DEDUP_REMOVED lines=19> */
.L_x_9357:
[----:B------:R-:W4:Y:S02]  /*6d10*/  LDG.E.U8 R4, desc[UR36][R4.64] ;  /* 0x0000002404047981 */ /* 0x000f24000c1e1100 */
[----:B----4-:R0:W1:Y:S02]  /*6d20*/  I2F.F64.U16 R18, R4 ;  /* 0x0000000400127312 */ /* 0x0100640000101800 */
[----:B01----:R-:W-:Y:S05]  /*6d30*/  BRA `(.L_x_9325) ;  /* 0x0000000c00587947 */ /* 0x003fea0003800000 */
.L_x_9356:
        /* <DEDUP_REMOVED lines=9> */
.L_x_9360:
[----:B------:R-:W4:Y:S02]  /*6dd0*/  LDG.E R4, desc[UR36][R4.64] ;  /* 0x0000002404047981 */ /* 0x000f24000c1e1900 */
[----:B----4-:R0:W1:Y:S02]  /*6de0*/  I2F.F64 R18, R4 ;  /* 0x0000000400127312 */ /* 0x0100640000201c00 */
[----:B01----:R-:W-:Y:S05]  /*6df0*/  BRA `(.L_x_9325) ;  /* 0x0000000c00287947 */ /* 0x003fea0003800000 */
.L_x_9359:
[----:B------:R-:W4:Y:S02]  /*6e00*/  LDG.E.U16 R4, desc[UR36][R4.64] ;  /* 0x0000002404047981 */ /* 0x000f24000c1e1500 */
[----:B----4-:R0:W1:Y:S02]  /*6e10*/  I2F.F64.S16 R18, R4 ;  /* 0x0000000400127312 */ /* 0x0100640000101c00 */
[----:B01----:R-:W-:Y:S05]  /*6e20*/  BRA `(.L_x_9325) ;  /* 0x0000000c001c7947 */ /* 0x003fea0003800000 */
.L_x_9355:
        /* <DEDUP_REMOVED lines=10> */
.L_x_9362:
[----:B------:R-:W4:Y:S02]  /*6ed0*/  LDG.E.U16 R0, desc[UR36][R4.64] ;  /* 0x0000002404007981 */ /* 0x000f24000c1e1500 */
[----:B----4-:R-:W-:-:S05]  /*6ee0*/  HADD2.F32 R0, -RZ, R0.H0_H0 ;  /* 0x20000000ff007230 */ /* 0x010fca0000004100 */
[----:B------:R-:W-:-:S04]  /*6ef0*/  FMUL.FTZ R0, R0, 1 ;  /* 0x3f80000000007820 */ /* 0x000fc80000410000 */
[----:B------:R0:W1:Y:S02]  /*6f00*/  F2F.F64.F32 R18, R0 ;  /* 0x0000000000127310 */ /* 0x0000640000201800 */
[----:B01----:R-:W-:Y:S05]  /*6f10*/  BRA `(.L_x_9325) ;  /* 0x0000000800e07947 */ /* 0x003fea0003800000 */
.L_x_9361:
        /* <DEDUP_REMOVED lines=10> */
.L_x_9364:
[----:B------:R-:W4:Y:S02]  /*6fc0*/  LDG.E.U16 R4, desc[UR36][R4.64] ;  /* 0x0000002404047981 */ /* 0x000f24000c1e1500 */
[----:B----4-:R-:W-:-:S05]  /*6fd0*/  HADD2.F32 R0, -RZ, R4.H0_H0 ;  /* 0x20000004ff007230 */ /* 0x010fca0000004100 */
[----:B------:R-:W-:-:S04]  /*6fe0*/  FMUL.FTZ R0, R0, 1 ;  /* 0x3f80000000007820 */ /* 0x000fc80000410000 */
[----:B------:R0:W1:Y:S02]  /*6ff0*/  F2F.F64.F32 R18, R0 ;  /* 0x0000000000127310 */ /* 0x0000640000201800 */
[----:B01----:R-:W-:Y:S05]  /*7000*/  BRA `(.L_x_9325) ;  /* 0x0000000800a47947 */ /* 0x003fea0003800000 */
.L_x_9363:
[----:B------:R0:W5:Y:S01]  /*7010*/  LDG.E.64 R18, desc[UR36][R4.64] ;  /* 0x0000002404127981 */ /* 0x000162000c1e1b00 */
[----:B------:R-:W-:Y:S05]  /*7020*/  BRA `(.L_x_9325) ;  /* 0x00000008009c7947 */ /* 0x000fea0003800000 */
.L_x_9354:
        /* <DEDUP_REMOVED lines=13> */
.L_x_9367:
[----:B------:R0:W5:Y:S01]  /*7100*/  LDG.E.64 R18, desc[UR36][R4.64] ;  /* 0x0000002404127981 */ /* 0x000162000c1e1b00 */
[----:B------:R-:W-:Y:S05]  /*7110*/  BRA `(.L_x_9325) ;  /* 0x0000000800607947 */ /* 0x000fea0003800000 */
.L_x_9366:
        /* <DEDUP_REMOVED lines=27> */
.L_x_9369:
        /* <DEDUP_REMOVED lines=15> */
.L_x_9368:
[----:B------:R-:W4:Y:S02]  /*73c0*/  LDG.E.U16 R0, desc[UR36][R4.64] ;  /* 0x0000002404007981 */ /* 0x000f24000c1e1500 */
[----:B----4-:R-:W-:-:S04]  /*73d0*/  IMAD.U32 R0, R0, 0x10000, RZ ;  /* 0x0001000000007824 */ /* 0x010fc800078e00ff */
[----:B------:R-:W-:-:S04]  /*73e0*/  FMUL.FTZ R0, R0, 1 ;  /* 0x3f80000000007820 */ /* 0x000fc80000410000 */
[----:B------:R0:W1:Y:S02]  /*73f0*/  F2F.F64.F32 R18, R0 ;  /* 0x0000000000127310 */ /* 0x0000640000201800 */
[----:B01----:R-:W-:Y:S05]  /*7400*/  BRA `(.L_x_9325) ;  /* 0x0000000400a47947 */ /* 0x003fea0003800000 */
.L_x_9365:
        /* <DEDUP_REMOVED lines=11> */
.L_x_9372:
        /* <DEDUP_REMOVED lines=20> */
.L_x_9374:
[----:B------:R-:W-:Y:S05]  /*7600*/  BSYNC.RECONVERGENT B0 ;  /* 0x0000000000007941 */ /* 0x000fea0003800200 */
.L_x_9373:
[----:B------:R-:W-:Y:S01]  /*7610*/  IMAD.SHL.U32 R0, R0, 0x100000, RZ ;  /* 0x0010000000007824 */ /* 0x000fe200078e00ff */
[----:B------:R-:W-:-:S04]  /*7620*/  LEA R3, R3, 0x3b800000, 0x17 ;  /* 0x3b80000003037811 */ /* 0x000fc800078eb8ff */
[----:B------:R-:W-:-:S05]  /*7630*/  LOP3.LUT R0, R3, R0, R7, 0xfe, !PT ;  /* 0x0000000003007212 */ /* 0x000fca00078efe07 */
[----:B------:R-:W-:-:S04]  /*7640*/  FMUL.FTZ R0, R0, 1 ;  /* 0x3f80000000007820 */ /* 0x000fc80000410000 */
[----:B------:R0:W1:Y:S02]  /*7650*/  F2F.F64.F32 R18, R0 ;  /* 0x0000000000127310 */ /* 0x0000640000201800 */
[----:B01----:R-:W-:Y:S05]  /*7660*/  BRA `(.L_x_9325) ;  /* 0x00000004000c7947 */ /* 0x003fea0003800000 */
.L_x_9371:
        /* <DEDUP_REMOVED lines=20> */
.L_x_9376:
[----:B------:R-:W-:Y:S05]  /*77b0*/  BSYNC.RECONVERGENT B0 ;  /* 0x0000000000007941 */ /* 0x000fea0003800200 */
.L_x_9375:
[----:B------:R-:W-:Y:S01]  /*77c0*/  IMAD.SHL.U32 R0, R0, 0x200000, RZ ;  /* 0x0020000000007824 */ /* 0x000fe200078e00ff */
[----:B------:R-:W-:-:S04]  /*77d0*/  LEA R3, R3, 0x37800000, 0x17 ;  /* 0x3780000003037811 */ /* 0x000fc800078eb8ff */
[----:B------:R-:W-:-:S05]  /*77e0*/  LOP3.LUT R0, R3, R0, R7, 0xfe, !PT ;  /* 0x0000000003007212 */ /* 0x000fca00078efe07 */
[----:B------:R-:W-:-:S04]  /*77f0*/  FMUL.FTZ R0, R0, 1 ;  /* 0x3f80000000007820 */ /* 0x000fc80000410000 */
[----:B------:R0:W1:Y:S02]  /*7800*/  F2F.F64.F32 R18, R0 ;  /* 0x0000000000127310 */ /* 0x0000640000201800 */
[----:B01----:R-:W-:Y:S05]  /*7810*/  BRA `(.L_x_9325) ;  /* 0x0000000000a07947 */ /* 0x003fea0003800000 */
.L_x_9370:
        /* <DEDUP_REMOVED lines=18> */
.L_x_9358:
        /* <DEDUP_REMOVED lines=16> */
.L_x_9379:
[----:B------:R-:W-:Y:S05]  /*7a40*/  BRA `(.L_x_9325) ;  /* 0x0000000000147947 */ /* 0x000fea0003800000 */
.L_x_9378:
[----:B------:R-:W4:Y:S02]  /*7a50*/  LDG.E.64 R18, desc[UR36][R4.64] ;  /* 0x0000002404127981 */ /* 0x000f24000c1e1b00 */
[----:B----4-:R-:W0:Y:S02]  /*7a60*/  I2F.F64.U64 R18, R18 ;  /* 0x0000001200127312 */ /* 0x010e240000301800 */
[----:B0-----:R-:W-:Y:S05]  /*7a70*/  BRA `(.L_x_9325) ;  /* 0x0000000000087947 */ /* 0x001fea0003800000 */
.L_x_9377:
[----:B------:R-:W4:Y:S02]  /*7a80*/  LDG.E R4, desc[UR36][R4.64] ;  /* 0x0000002404047981 */ /* 0x000f24000c1e1900 */
[----:B----4-:R0:W1:Y:S02]  /*7a90*/  I2F.F64.U32 R18, R4 ;  /* 0x0000000400127312 */ /* 0x0100640000201800 */
.L_x_9325:
[----:B------:R-:W-:Y:S05]  /*7aa0*/  BSYNC.RECONVERGENT B7 ;  /* 0x0000000000077941 */ /* 0x000fea0003800200 */
.L_x_9324:
[----:B------:R-:W-:Y:S01]  /*7ab0*/  ISETP.GE.AND P0, PT, R33, R2, PT ;  /* 0x000000022100720c */ /* 0x000fe20003f06270 */
[----:B------:R-:W-:-:S12]  /*7ac0*/  BSSY.RECONVERGENT B0, `(.L_x_9380) ;  /* 0x000004a000007945 */ /* 0x000fd80003800200 */
[----:B------:R-:W-:Y:S05]  /*7ad0*/  @P0 BRA `(.L_x_9381) ;  /* 0x0000000400200947 */ /* 0x000fea0003800000 */
[----:B------:R-:W2:Y:S01]  /*7ae0*/  LDCU.64 UR4, c[0x0][0x390] ;  /* 0x00007200ff0477ac */ /* 0x000ea20008000a00 */
[----:B01--4-:R-:W-:Y:S01]  /*7af0*/  CS2R R4, SRZ ;  /* 0x0000000000047805 */ /* 0x013fe2000001ff00 */
[----:B--2--5:R-:W0:Y:S01]  /*7b00*/  DSETP.GT.AND P0, PT, R28, UR4, PT ;  /* 0x000000041c007e2a */ /* 0x024e22000bf04000 */
[----:B------:R-:W0:-:S15]  /*7b10*/  LDCU.64 UR4, c[0x0][0x388] ;  /* 0x00007100ff0477ac */ /* 0x000e1e0008000a00 */
[----:B------:R-:W-:-:S15]  /*7b20*/  NOP ;  /* 0x0000000000007918 */ /* 0x000fde0000000000 */
[----:B------:R-:W-:-:S15]  /*7b30*/  NOP ;  /* 0x0000000000007918 */ /* 0x000fde0000000000 */
[----:B------:R-:W-:-:S15]  /*7b40*/  NOP ;  /* 0x0000000000007918 */ /* 0x000fde0000000000 */
[----:B------:R-:W-:-:S03]  /*7b50*/  NOP ;  /* 0x0000000000007918 */ /* 0x000fc60000000000 */
[----:B0-----:R-:W0:Y:S02]  /*7b60*/  DSETP.LT.OR P0, PT, R28, UR4, P0 ;  /* 0x000000041c007e2a */ /* 0x001e240008701400 */
[----:B0-----:R-:W-:Y:S05]  /*7b70*/  @P0 BRA `(.L_x_9381) ;  /* 0x0000000000f80947 */ /* 0x001fea0003800000 */
[----:B------:R-:W0:Y:S01]  /*7b80*/  DADD R4, -R28, 1 ;  /* 0x3ff000001c047429 */ /* 0x000e220000000100 */
        /* <DEDUP_REMOVED lines=8> */
[----:B------:R-:W-:-:S15]  /*7c10*/  IMAD.MOV.U32 R4, RZ, RZ, 0x1 ;  /* 0x00000001ff047424 */ /* 0x000fde00078e00ff */
        /* <DEDUP_REMOVED lines=45> */
[----:B------:R-:W-:Y:S02]  /*7ef0*/  IMAD.MOV.U32 R7, RZ, RZ, R35 ;  /* 0x000000ffff077224 */ /* 0x000fe400078e0023 */
[----:B------:R-:W-:Y:S02]  /*7f00*/  IMAD.MOV.U32 R8, RZ, RZ, R28 ;  /* 0x000000ffff087224 */ /* 0x000fe400078e001c */
[----:B------:R-:W-:-:S07]  /*7f10*/  IMAD.MOV.U32 R9, RZ, RZ, R29 ;  /* 0x000000ffff097224 */ /* 0x000fce00078e001d */
[----:B------:R-:W-:Y:S05]  /*7f20*/  CALL.REL.NOINC `($__internal_1_$__cuda_sm20_div_rn_f64_full) ;  /* 0x0000005c00d47944 */ /* 0x000fea0003c00000 */
[----:B------:R-:W-:Y:S02]  /*7f30*/  IMAD.MOV.U32 R4, RZ, RZ, R14 ;  /* 0x000000ffff047224 */ /* 0x000fe400078e000e */
[----:B------:R-:W-:-:S07]  /*7f40*/  IMAD.MOV.U32 R5, RZ, RZ, R15 ;  /* 0x000000ffff057224 */ /* 0x000fce00078e000f */
.L_x_9382:
[----:B------:R-:W-:Y:S05]  /*7f50*/  BSYNC.RECONVERGENT B1 ;  /* 0x0000000000017941 */ /* 0x000fea0003800200 */
.L_x_9381:
[----:B------:R-:W-:Y:S05]  /*7f60*/  BSYNC.RECONVERGENT B0 ;  /* 0x0000000000007941 */ /* 0x000fea0003800200 */
.L_x_9380:
[----:B---3-5:R-:W-:Y:S01]  /*7f70*/  VIADD R35, R33, 0x80 ;  /* 0x0000008021237836 */ /* 0x028fe20000000000 */
[----:B------:R-:W-:Y:S04]  /*7f80*/  BSSY.RECONVERGENT B0, `(.L_x_9383) ;  /* 0x000004b000007945 */ /* 0x000fe80003800200 */
[----:B------:R-:W-:-:S13]  /*7f90*/  ISETP.GE.AND P0, PT, R35, R2, PT ;  /* 0x000000022300720c */ /* 0x000fda0003f06270 */
[----:B------:R-:W-:Y:S05]  /*7fa0*/  @P0 BRA `(.L_x_9384) ;  /* 0x0000000400200947 */ /* 0x000fea0003800000 */
[----:B------:R-:W0:Y:S01]  /*7fb0*/  LDCU.64 UR4, c[0x0][0x390] ;  /* 0x00007200ff0477ac */ /* 0x000e220008000a00 */
[----:B--2---:R-:W-:Y:S01]  /*7fc0*/  CS2R R28, SRZ ;  /* 0x00000000001c7805 */ /* 0x004fe2000001ff00 */
[----:B0-----:R-:W0:Y:S01]  /*7fd0*/  DSETP.GT.AND P0, PT, R24, UR4, PT ;  /* 0x0000000418007e2a */ /* 0x001e22000bf04000 */
        /* <DEDUP_REMOVED lines=65> */
[----:B----4-:R-:W-:Y:S05]  /*83f0*/  CALL.REL.NOINC `($__internal_1_$__cuda_sm20_div_rn_f64_full) ;  /* 0x0000005800a07944 */ /* 0x010fea0003c00000 */
[----:B------:R-:W-:Y:S02]  /*8400*/  IMAD.MOV.U32 R28, RZ, RZ, R14 ;  /* 0x000000ffff1c7224 */ /* 0x000fe400078e000e */
[----:B------:R-:W-:-:S07]  /*8410*/  IMAD.MOV.U32 R29, RZ, RZ, R15 ;  /* 0x000000ffff1d7224 */ /* 0x000fce00078e000f */
.L_x_9385:
[----:B------:R-:W-:Y:S05]  /*8420*/  BSYNC.RECONVERGENT B1 ;  /* 0x0000000000017941 */ /* 0x000fea0003800200 */
.L_x_9384:
[----:B------:R-:W-:Y:S05]  /*8430*/  BSYNC.RECONVERGENT B0 ;  /* 0x0000000000007941 */ /* 0x000fea0003800200 */
.L_x_9383:
[----:B------:R-:W-:Y:S01]  /*8440*/  VIADD R3, R33, 0x100 ;  /* 0x0000010021037836 */ /* 0x000fe20000000000 */
[----:B------:R-:W-:Y:S04]  /*8450*/  BSSY.RECONVERGENT B0, `(.L_x_9386) ;  /* 0x000004b000007945 */ /* 0x000fe80003800200 */
[----:B------:R-:W-:-:S13]  /*8460*/  ISETP.GE.AND P0, PT, R3, R2, PT ;  /* 0x000000020300720c */ /* 0x000fda0003f06270 */
[----:B------:R-:W-:Y:S05]  /*8470*/  @P0 BRA `(.L_x_9387) ;  /* 0x0000000400200947 */ /* 0x000fea0003800000 */
[----:B------:R-:W4:Y:S01]  /*8480*/  LDCU.64 UR4, c[0x0][0x390] ;  /* 0x00007200ff0477ac */ /* 0x000f220008000a00 */
[----:B0-----:R-:W-:Y:S01]  /*8490*/  CS2R R24, SRZ ;  /* 0x0000000000187805 */ /* 0x001fe2000001ff00 */
[----:B----4-:R-:W0:Y:S01]  /*84a0*/  DSETP.GT.AND P0, PT, R16, UR4, PT ;  /* 0x0000000410007e2a */ /* 0x010e22000bf04000 */
        /* <DEDUP_REMOVED lines=8> */
[----:B------:R-:W-:Y:S01]  /*8530*/  FSETP.GEU.AND P1, PT, |R27|, 6.5827683646048100446e-37, PT ;  /* 0x036000001b00780b */ /* 0x000fe20003f2e200 */
        /* <DEDUP_REMOVED lines=56> */
[----:B-12---:R-:W-:Y:S05]  /*88c0*/  CALL.REL.NOINC `($__internal_1_$__cuda_sm20_div_rn_f64_full) ;  /* 0x00000054006c7944 */ /* 0x006fea0003c00000 */
[----:B------:R-:W-:Y:S02]  /*88d0*/  IMAD.MOV.U32 R24, RZ, RZ, R14 ;  /* 0x000000ffff187224 */ /* 0x000fe400078e000e */
[----:B------:R-:W-:-:S07]  /*88e0*/  IMAD.MOV.U32 R25, RZ, RZ, R15 ;  /* 0x000000ffff197224 */ /* 0x000fce00078e000f */
.L_x_9388:
[----:B------:R-:W-:Y:S05]  /*88f0*/  BSYNC.RECONVERGENT B1 ;  /* 0x0000000000017941 */ /* 0x000fea0003800200 */
.L_x_9387:
[----:B------:R-:W-:Y:S05]  /*8900*/  BSYNC.RECONVERGENT B0 ;  /* 0x0000000000007941 */ /* 0x000fea0003800200 */
.L_x_9386:
[----:B------:R-:W-:Y:S01]  /*8910*/  VIADD R3, R33, 0x180 ;  /* 0x0000018021037836 */ /* 0x000fe20000000000 */
[----:B------:R-:W-:Y:S04]  /*8920*/  BSSY.RECONVERGENT B0, `(.L_x_9389) ;  /* 0x000004b000007945 */ /* 0x000fe80003800200 */
[----:B------:R-:W-:-:S13]  /*8930*/  ISETP.GE.AND P0, PT, R3, R2, PT ;  /* 0x000000020300720c */ /* 0x000fda0003f06270 */
[----:B------:R-:W-:Y:S05]  /*8940*/  @P0 BRA `(.L_x_9390) ;  /* 0x0000000400200947 */ /* 0x000fea0003800000 */
[----:B------:R-:W1:Y:S01]  /*8950*/  LDCU.64 UR4, c[0x0][0x390] ;  /* 0x00007200ff0477ac */ /* 0x000e620008000a00 */
[----:B----4-:R-:W-:Y:S01]  /*8960*/  CS2R R16, SRZ ;  /* 0x0000000000107805 */ /* 0x010fe2000001ff00 */
[----:B-1----:R-:W1:Y:S01]  /*8970*/  DSETP.GT.AND P0, PT, R18, UR4, PT ;  /* 0x0000000412007e2a */ /* 0x002e62000bf04000 */
[----:B------:R-:W1:-:S15]  /*8980*/  LDCU.64 UR4, c[0x0][0x388] ;  /* 0x00007100ff0477ac */ /* 0x000e5e0008000a00 */
[----:B------:R-:W-:-:S15]  /*8990*/  NOP ;  /* 0x0000000000007918 */ /* 0x000fde0000000000 */
[----:B------:R-:W-:-:S15]  /*89a0*/  NOP ;  /* 0x0000000000007918 */ /* 0x000fde0000000000 */
[----:B------:R-:W-:-:S15]  /*89b0*/  NOP ;  /* 0x0000000000007918 */ /* 0x000fde0000000000 */
[----:B------:R-:W-:-:S03]  /*89c0*/  NOP ;  /* 0x0000000000007918 */ /* 0x000fc60000000000 */
[----:B-1----:R-:W1:Y:S02]  /*89d0*/  DSETP.LT.OR P0, PT, R18, UR4, P0 ;  /* 0x0000000412007e2a */ /* 0x002e640008701400 */
[----:B-1----:R-:W-:Y:S05]  /*89e0*/  @P0 BRA `(.L_x_9390) ;  /* 0x0000000000f80947 */ /* 0x002fea0003800000 */
[----:B------:R-:W1:Y:S01]  /*89f0*/  DADD R6, -R18, 1 ;  /* 0x3ff0000012067429 */ /* 0x000e620000000100 */
[----:B------:R-:W-:Y:S01]  /*8a00*/  FSETP.GEU.AND P1, PT, |R23|, 6.5827683646048100446e-37, PT ;  /* 0x036000001700780b */ /* 0x000fe20003f2e200 */
[----:B------:R-:W-:-:S15]  /*8a10*/  BSSY.RECONVERGENT B1, `(.L_x_9390) ;  /* 0x000003b000017945 */ /* 0x000fde0003800200 */
[----:B------:R-:W-:-:S15]  /*8a20*/  NOP ;  /* 0x0000000000007918 */ /* 0x000fde0000000000 */
[----:B------:R-:W-:-:S15]  /*8a30*/  NOP ;  /* 0x0000000000007918 */ /* 0x000fde0000000000 */
[----:B------:R-:W-:-:S15]  /*8a40*/  NOP ;  /* 0x0000000000007918 */ /* 0x000fde0000000000 */
[----:B------:R-:W-:-:S02]  /*8a50*/  NOP ;  /* 0x0000000000007918 */ /* 0x000fc40000000000 */
[----:B-1----:R-:W1:Y:S02]  /*8a60*/  DMUL R18, R6, R18 ;  /* 0x0000001206127228 */ /* 0x002e640000000000 */
[----:B-1----:R-:W1:Y:S01]  /*8a70*/  MUFU.RCP64H R7, R19 ;  /* 0x0000001300077308 */ /* 0x002e620000001800 */
[----:B------:R-:W-:-:S15]  /*8a80*/  IMAD.MOV.U32 R6, RZ, RZ, 0x1 ;  /* 0x00000001ff067424 */ /* 0x000fde00078e00ff */
[----:B------:R-:W-:-:S15]  /*8a90*/  NOP ;  /* 0x0000000000007918 */ /* 0x000fde0000000000 */
[----:B------:R-:W-:-:S15]  /*8aa0*/  NOP ;  /* 0x0000000000007918 */ /* 0x000fde0000000000 */
[----:B------:R-:W-:-:S15]  /*8ab0*/  NOP ;  /* 0x0000000000007918 */ /* 0x000fde0000000000 */
[----:B------:R-:W-:-:S01]  /*8ac0*/  NOP ;  /* 0x0000000000007918 */ /* 0x000fc20000000000 */
[----:B-1----:R-:W1:-:S15]  /*8ad0*/  DFMA R8, -R18, R6, 1 ;  /* 0x3ff000001208742b */ /* 0x002e5e0000000106 */
[----:B------:R-:W-:-:S15]  /*8ae0*/  NOP ;  /* 0x0000000000007918 */ /* 0x000fde0000000000 */
[----:B------:R-:W-:-:S15]  /*8af0*/  NOP ;  /* 0x0000000000007918 */ /* 0x000fde0000000000 */
[----:B------:R-:W-:-:S15]  /*8b00*/  NOP ;  /* 0x0000000000007918 */ /* 0x000fde0000000000 */
[----:B------:R-:W-:-:S04]  /*8b10*/  NOP ;  /* 0x0000000000007918 */ /* 0x000fc80000000000 */
[----:B-1----:R-:W1:-:S15]  /*8b20*/  DFMA R8, R8, R8, R8 ;  /* 0x000000080808722b */ /* 0x002e5e0000000008 */
        /* <DEDUP_REMOVED lines=19> */
[----:B-1----:R-:W1:-:S15]  /*8c60*/  DMUL R16, R6, R22 ;  /* 0x0000001606107228 */ /* 0x002e5e0000000000 */
[----:B------:R-:W-:-:S15]  /*8c70*/  NOP ;  /* 0x0000000000007918 */ /* 0x000fde0000000000 */
[----:B------:R-:W-:-:S15]  /*8c80*/  NOP ;  /* 0x0000000000007918 */ /* 0x000fde0000000000 */
[----:B------:R-:W-:-:S15]  /*8c90*/  NOP ;  /* 0x0000000000007918 */ /* 0x000fde0000000000 */
[----:B------:R-:W-:-:S04]  /*8ca0*/  NOP ;  /* 0x0000000000007918 */ /* 0x000fc80000000000 */
[----:B-1----:R-:W1:-:S15]  /*8cb0*/  DFMA R8, -R18, R16, R22 ;  /* 0x000000101208722b */ /* 0x002e5e0000000116 */
[----:B------:R-:W-:-:S15]  /*8cc0*/  NOP ;  /* 0x0000000000007918 */ /* 0x000fde0000000000 */
[----:B------:R-:W-:-:S15]  /*8cd0*/  NOP ;  /* 0x0000000000007918 */ /* 0x000fde0000000000 */
[----:B------:R-:W-:-:S15]  /*8ce0*/  NOP ;  /* 0x0000000000007918 */ /* 0x000fde0000000000 */
[----:B------:R-:W-:-:S04]  /*8cf0*/  NOP ;  /* 0x0000000000007918 */ /* 0x000fc80000000000 */
[----:B-1----:R-:W1:Y:S02]  /*8d00*/  DFMA R16, R6, R8, R16 ;  /* 0x000000080610722b */ /* 0x002e640000000010 */
[----:B-1----:R-:W-:-:S05]  /*8d10*/  FFMA R0, RZ, R19, R17 ;  /* 0x00000013ff007223 */ /* 0x002fca0000000011 */
[----:B------:R-:W-:-:S13]  /*8d20*/  FSETP.GT.AND P0, PT, |R0|, 1.469367938527859385e-39, PT ;  /* 0x001000000000780b */ /* 0x000fda0003f04200 */
[----:B------:R-:W-:Y:S05]  /*8d30*/  @P0 BRA P1, `(.L_x_9391) ;  /* 0x0000000000200947 */ /* 0x000fea0000800000 */
[----:B------:R-:W-:Y:S01]  /*8d40*/  IMAD.MOV.U32 R6, RZ, RZ, R22 ;  /* 0x000000ffff067224 */ /* 0x000fe200078e0016 */
[----:B------:R-:W-:Y:S01]  /*8d50*/  MOV R34, 0x8da0 ;  /* 0x00008da000227802 */ /* 0x000fe20000000f00 */
[----:B------:R-:W-:Y:S02]  /*8d60*/  IMAD.MOV.U32 R7, RZ, RZ, R23 ;  /* 0x000000ffff077224 */ /* 0x000fe400078e0017 */
[----:B------:R-:W-:Y:S02]  /*8d70*/  IMAD.MOV.U32 R8, RZ, RZ, R18 ;  /* 0x000000ffff087224 */ /* 0x000fe400078e0012 */
[----:B------:R-:W-:-:S07]  /*8d80*/  IMAD.MOV.U32 R9, RZ, RZ, R19 ;  /* 0x000000ffff097224 */ /* 0x000fce00078e0013 */
[----:B0-2---:R-:W-:Y:S05]  /*8d90*/  CALL.REL.NOINC `($__internal_1_$__cuda_sm20_div_rn_f64_full) ;  /* 0x0000005000387944 */ /* 0x005fea0003c00000 */
[----:B------:R-:W-:Y:S02]  /*8da0*/  IMAD.MOV.U32 R16, RZ, RZ, R14 ;  /* 0x000000ffff107224 */ /* 0x000fe400078e000e */
[----:B------:R-:W-:-:S07]  /*8db0*/  IMAD.MOV.U32 R17, RZ, RZ, R15 ;  /* 0x000000ffff117224 */ /* 0x000fce00078e000f */
.L_x_9391:
[----:B------:R-:W-:Y:S05]  /*8dc0*/  BSYNC.RECONVERGENT B1 ;  /* 0x0000000000017941 */ /* 0x000fea0003800200 */
.L_x_9390:
[----:B------:R-:W-:Y:S05]  /*8dd0*/  BSYNC.RECONVERGENT B0 ;  /* 0x0000000000007941 */ /* 0x000fea0003800200 */
.L_x_9389:
[----:B-1----:R-:W1:Y:S01]  /*8de0*/  LDC.U8 R18, c[0x0][0x3c8] ;  /* 0x0000f200ff127b82 */ /* 0x002e620000000000 */
[----:B------:R-:W-:Y:S01]  /*8df0*/  ISETP.GE.AND P0, PT, R33, R2, PT ;  /* 0x000000022100720c */ /* 0x000fe20003f06270 */
[----:B------:R-:W-:Y:S04]  /*8e00*/  BSSY.RECONVERGENT B7, `(.L_x_9392) ;  /* 0x00003cc000077945 */ /* 0x000fe80003800200 */
[----:B------:R-:W-:Y:S08]  /*8e10*/  BSSY.RELIABLE B6, `(.L_x_9393) ;  /* 0x0000290000067945 */ /* 0x000ff00003800100 */
[----:B------:R-:W-:Y:S05]  /*8e20*/  @P0 BRA `(.L_x_9394) ;  /* 0x00000028002c0947 */ /* 0x000fea0003800000 */
[----:B------:R-:W3:Y:S01]  /*8e30*/  LDCU UR4, c[0x0][0x3cc] ;  /* 0x00007980ff0477ac */ /* 0x000ee20008000800 */
[----:B------:R-:W5:Y:S01]  /*8e40*/  LDC.64 R8, c[0x0][0x3a0] ;  /* 0x0000e800ff087b82 */ /* 0x000f620000000a00 */
[----:B------:R-:W-:Y:S01]  /*8e50*/  IMAD R0, R32, 0x200, R33 ;  /* 0x0000020020007824 */ /* 0x000fe200078e0221 */
[----:B-1----:R-:W-:-:S03]  /*8e60*/  PRMT R6, R18, 0x9910, RZ ;  /* 0x0000991012067816 */ /* 0x002fc600000000ff */
[----:B---3--:R-:W-:Y:S02]  /*8e70*/  IMAD R3, R0, UR4, RZ ;  /* 0x0000000400037c24 */ /* 0x008fe4000f8e02ff */
[----:B------:R-:W-:-:S05]  /*8e80*/  IMAD.MOV.U32 R0, RZ, RZ, R6 ;  /* 0x000000ffff007224 */ /* 0x000fca00078e0006 */
[----:B------:R-:W-:Y:S02]  /*8e90*/  ISETP.GT.AND P0, PT, R0, 0x9, PT ;  /* 0x000000090000780c */ /* 0x000fe40003f04270 */
[----:B-----5:R-:W-:-:S05]  /*8ea0*/  IADD3 R8, P1, PT, R3, R8, RZ ;  /* 0x0000000803087210 */ /* 0x020fca0007f3e0ff */
        /* <DEDUP_REMOVED lines=10> */
[----:B0---4-:R-:W0:Y:S01]  /*8f50*/  F2I.F64.TRUNC R5, R4 ;  /* 0x0000000400057311 */ /* 0x011e22000030d100 */
[----:B------:R-:W-:Y:S01]  /*8f60*/  IMAD.MOV.U32 R33, RZ, RZ, R35 ;  /* 0x000000ffff217224 */ /* 0x000fe200078e0023 */
[----:B0-----:R0:W-:Y:S01]  /*8f70*/  STG.E.U8 desc[UR36][R8.64], R5 ;  /* 0x0000000508007986 */ /* 0x0011e2000c101124 */
[----:B------:R-:W-:Y:S05]  /*8f80*/  BRA `(.L_x_9400) ;  /* 0x0000001000e07947 */ /* 0x000fea0003800000 */
.L_x_9398:
[----:B0---4-:R-:W0:Y:S01]  /*8f90*/  F2I.S64.F64.TRUNC R4, R4 ;  /* 0x0000000400047311 */ /* 0x011e22000030d900 */
[----:B------:R-:W-:Y:S02]  /*8fa0*/  IMAD.MOV.U32 R33, RZ, RZ, R35 ;  /* 0x000000ffff217224 */ /* 0x000fe400078e0023 */
[----:B0-----:R-:W-:-:S05]  /*8fb0*/  IMAD.MOV.U32 R3, RZ, RZ, R4 ;  /* 0x000000ffff037224 */ /* 0x001fca00078e0004 */
[----:B------:R0:W-:Y:S01]  /*8fc0*/  STG.E.U8 desc[UR36][R8.64], R3 ;  /* 0x0000000308007986 */ /* 0x0001e2000c101124 */
[----:B------:R-:W-:Y:S05]  /*8fd0*/  BRA `(.L_x_9400) ;  /* 0x0000001000cc7947 */ /* 0x000fea0003800000 */
.L_x_9397:
[----:B------:R-:W-:-:S13]  /*8fe0*/  ISETP.NE.AND P0, PT, R0, 0x2, PT ;  /* 0x000000020000780c */ /* 0x000fda0003f05270 */
[----:B------:R-:W-:Y:S05]  /*8ff0*/  @!P0 BRA `(.L_x_9401) ;  /* 0x0000000000308947 */ /* 0x000fea0003800000 */
[----:B------:R-:W-:-:S13]  /*9000*/  ISETP.NE.AND P0, PT, R0, 0x3, PT ;  /* 0x000000030000780c */ /* 0x000fda0003f05270 */
[----:B------:R-:W-:Y:S05]  /*9010*/  @!P0 BRA `(.L_x_9402) ;  /* 0x0000000000188947 */ /* 0x000fea0003800000 */
[----:B------:R-:W-:-:S13]  /*9020*/  ISETP.NE.AND P0, PT, R0, 0x4, PT ;  /* 0x000000040000780c */ /* 0x000fda0003f05270 */
[----:B------:R-:W-:Y:S05]  /*9030*/  @P0 BRA `(.L_x_9399) ;  /* 0x0000000c00ec0947 */ /* 0x000fea0003800000 */
[----:B0---4-:R-:W0:Y:S01]  /*9040*/  F2I.S64.F64.TRUNC R4, R4 ;  /* 0x0000000400047311 */ /* 0x011e22000030d900 */
[----:B------:R-:W-:Y:S01]  /*9050*/  IMAD.MOV.U32 R33, RZ, RZ, R35 ;  /* 0x000000ffff217224 */ /* 0x000fe200078e0023 */
[----:B0-----:R0:W-:Y:S01]  /*9060*/  STG.E.64 desc[UR36][R8.64], R4 ;  /* 0x0000000408007986 */ /* 0x0011e2000c101b24 */
[----:B------:R-:W-:Y:S05]  /*9070*/  BRA `(.L_x_9400) ;  /* 0x0000001000a47947 */ /* 0x000fea0003800000 */
.L_x_9402:
[----:B0---4-:R-:W0:Y:S01]  /*9080*/  F2I.F64.TRUNC R5, R4 ;  /* 0x0000000400057311 */ /* 0x011e22000030d100 */
[----:B------:R-:W-:Y:S01]  /*9090*/  IMAD.MOV.U32 R33, RZ, RZ, R35 ;  /* 0x000000ffff217224 */ /* 0x000fe200078e0023 */
[----:B0-----:R0:W-:Y:S01]  /*90a0*/  STG.E desc[UR36][R8.64], R5 ;  /* 0x0000000508007986 */ /* 0x0011e2000c101924 */
[----:B------:R-:W-:Y:S05]  /*90b0*/  BRA `(.L_x_9400) ;  /* 0x0000001000947947 */ /* 0x000fea0003800000 */
.L_x_9401:
[----:B0---4-:R-:W0:Y:S01]  /*90c0*/  F2I.F64.TRUNC R5, R4 ;  /* 0x0000000400057311 */ /* 0x011e22000030d100 */
[----:B------:R-:W-:Y:S01]  /*90d0*/  IMAD.MOV.U32 R33, RZ, RZ, R35 ;  /* 0x000000ffff217224 */ /* 0x000fe200078e0023 */
[----:B0-----:R0:W-:Y:S01]  /*90e0*/  STG.E.U16 desc[UR36][R8.64], R5 ;  /* 0x0000000508007986 */ /* 0x0011e2000c101524 */
[----:B------:R-:W-:Y:S05]  /*90f0*/  BRA `(.L_x_9400) ;  /* 0x0000001000847947 */ /* 0x000fea0003800000 */
.L_x_9396:
        /* <DEDUP_REMOVED lines=14> */
[----:B------:R-:W-:Y:S02]  /*91e0*/  IMAD.MOV.U32 R33, RZ, RZ, R35 ;  /* 0x000000ffff217224 */ /* 0x000fe400078e0023 */
[----:B-1----:R-:W-:-:S05]  /*91f0*/  @!P0 FMUL R3, R3, 1.175494350822287508e-38 ;  /* 0x0080000003038820 */ /* 0x002fca0000400000 */
[----:B------:R1:W-:Y:S01]  /*9200*/  STG.E desc[UR36][R8.64], R3 ;  /* 0x0000000308007986 */ /* 0x0003e2000c101924 */
[----:B------:R-:W-:Y:S05]  /*9210*/  BRA `(.L_x_9400) ;  /* 0x00000010003c7947 */ /* 0x000fea0003800000 */
.L_x_9404:
        /* <DEDUP_REMOVED lines=10> */
[----:B------:R-:W-:-:S05]  /*92c0*/  F2FP.F16.F32.PACK_AB R0, RZ, R0 ;  /* 0x00000000ff00723e */ /* 0x000fca00000000ff */
[----:B------:R1:W-:Y:S01]  /*92d0*/  STG.E.U16 desc[UR36][R8.64], R0 ;  /* 0x0000000008007986 */ /* 0x0003e2000c101524 */
[----:B------:R-:W-:Y:S05]  /*92e0*/  BRA `(.L_x_9400) ;  /* 0x0000001000087947 */ /* 0x000fea0003800000 */
.L_x_9403:
        /* <DEDUP_REMOVED lines=15> */
[----:B-1----:R-:W-:Y:S01]  /*93e0*/  @!P0 FMUL R6, R6, 1.175494350822287508e-38 ;  /* 0x0080000006068820 */ /* 0x002fe20000400000 */
[----:B------:R-:W-:-:S04]  /*93f0*/  IMAD.MOV.U32 R33, RZ, RZ, R35 ;  /* 0x000000ffff217224 */ /* 0x000fc800078e0023 */
[----:B------:R3:W-:Y:S01]  /*9400*/  STG.E.64 desc[UR36][R8.64], R6 ;  /* 0x0000000608007986 */ /* 0x0007e2000c101b24 */
[----:B------:R-:W-:Y:S05]  /*9410*/  BRA `(.L_x_9400) ;  /* 0x0000000c00bc7947 */ /* 0x000fea0003800000 */
.L_x_9406:
        /* <DEDUP_REMOVED lines=10> */
[----:B------:R-:W-:-:S04]  /*94c0*/  F2FP.F16.F32.PACK_AB R3, RZ, R0 ;  /* 0x00000000ff03723e */ /* 0x000fc800000000ff */
[----:B------:R-:W-:-:S05]  /*94d0*/  PRMT R3, R3, 0x5410, RZ ;  /* 0x0000541003037816 */ /* 0x000fca00000000ff */
[----:B------:R1:W-:Y:S01]  /*94e0*/  STG.E desc[UR36][R8.64], R3 ;  /* 0x0000000308007986 */ /* 0x0003e2000c101924 */
[----:B------:R-:W-:Y:S05]  /*94f0*/  BRA `(.L_x_9400) ;  /* 0x0000000c00847947 */ /* 0x000fea0003800000 */
.L_x_9405:
[----:B------:R1:W-:Y:S01]  /*9500*/  STG.E.64 desc[UR36][R8.64], R4 ;  /* 0x0000000408007986 */ /* 0x0003e2000c101b24 */
[----:B------:R-:W-:Y:S01]  /*9510*/  IMAD.MOV.U32 R33, RZ, RZ, R35 ;  /* 0x000000ffff217224 */ /* 0x000fe200078e0023 */
[----:B------:R-:W-:Y:S06]  /*9520*/  BRA `(.L_x_9400) ;  /* 0x0000000c00787947 */ /* 0x000fec0003800000 */
.L_x_9395:
        /* <DEDUP_REMOVED lines=8> */
[----:B------:R-:W1:Y:S01]  /*95b0*/  DSETP.NEU.AND P0, PT, R4, RZ, PT ;  /* 0x000000ff0400722a */ /* 0x000e620003f0d000 */
[----:B------:R-:W-:Y:S01]  /*95c0*/  IMAD.MOV.U32 R33, RZ, RZ, R35 ;  /* 0x000000ffff217224 */ /* 0x000fe200078e0023 */
[----:B-1----:R-:W-:-:S05]  /*95d0*/  SEL R3, RZ, 0x1, !P0 ;  /* 0x00000001ff037807 */ /* 0x002fca0004000000 */
[----:B------:R1:W-:Y:S01]  /*95e0*/  STG.E.U8 desc[UR36][R8.64], R3 ;  /* 0x0000000308007986 */ /* 0x0003e2000c101124 */
[----:B------:R-:W-:Y:S05]  /*95f0*/  BRA `(.L_x_9400) ;  /* 0x0000000c00447947 */ /* 0x000fea0003800000 */
.L_x_9409:
[----:B------:R-:W-:Y:S01]  /*9600*/  CS2R R6, SRZ ;  /* 0x0000000000067805 */ /* 0x000fe2000001ff00 */
[----:B------:R-:W-:-:S04]  /*9610*/  IMAD.MOV.U32 R33, RZ, RZ, R35 ;  /* 0x000000ffff217224 */ /* 0x000fc800078e0023 */
[----:B------:R1:W-:Y:S01]  /*9620*/  STG.E.128 desc[UR36][R8.64], R4 ;  /* 0x0000000408007986 */ /* 0x0003e2000c101d24 */
[----:B------:R-:W-:Y:S05]  /*9630*/  BRA `(.L_x_9400) ;  /* 0x0000000c00347947 */ /* 0x000fea0003800000 */
.L_x_9408:
        /* <DEDUP_REMOVED lines=27> */
.L_x_9413:
[----:B------:R-:W-:Y:S05]  /*97f0*/  BSYNC.RECONVERGENT B0 ;  /* 0x0000000000007941 */ /* 0x000fea0003800200 */
.L_x_9412:
[----:B------:R-:W-:Y:S01]  /*9800*/  LOP3.LUT R7, R0, 0x80, R7, 0xf8, !PT ;  /* 0x0000008000077812 */ /* 0x000fe200078ef807 */
[----:B------:R-:W-:-:S04]  /*9810*/  IMAD.MOV.U32 R33, RZ, RZ, R35 ;  /* 0x000000ffff217224 */ /* 0x000fc800078e0023 */
[----:B------:R1:W-:Y:S01]  /*9820*/  STG.E.U8 desc[UR36][R8.64], R7 ;  /* 0x0000000708007986 */ /* 0x0003e2000c101124 */
[----:B------:R-:W-:Y:S05]  /*9830*/  BRA `(.L_x_9400) ;  /* 0x0000000800b47947 */ /* 0x000fea0003800000 */
.L_x_9411:
        /* <DEDUP_REMOVED lines=23> */
.L_x_9415:
[----:B------:R-:W-:Y:S05]  /*99b0*/  BSYNC.RECONVERGENT B0 ;  /* 0x0000000000007941 */ /* 0x000fea0003800200 */
.L_x_9414:
[----:B------:R-:W-:Y:S01]  /*99c0*/  LOP3.LUT R7, R0, 0x80, R7, 0xf8, !PT ;  /* 0x0000008000077812 */ /* 0x000fe200078ef807 */
[----:B------:R-:W-:-:S04]  /*99d0*/  IMAD.MOV.U32 R33, RZ, RZ, R35 ;  /* 0x000000ffff217224 */ /* 0x000fc800078e0023 */
[----:B------:R1:W-:Y:S01]  /*99e0*/  STG.E.U8 desc[UR36][R8.64], R7 ;  /* 0x0000000708007986 */ /* 0x0003e2000c101124 */
[----:B------:R-:W-:Y:S05]  /*99f0*/  BRA `(.L_x_9400) ;  /* 0x0000000800447947 */ /* 0x000fea0003800000 */
.L_x_9410:
        /* <DEDUP_REMOVED lines=10> */
[----:B------:R-:W-:-:S05]  /*9aa0*/  F2FP.BF16.F32.PACK_AB R0, RZ, R0 ;  /* 0x00000000ff00723e */ /* 0x000fca00000010ff */
[----:B------:R1:W-:Y:S01]  /*9ab0*/  STG.E.U16 desc[UR36][R8.64], R0 ;  /* 0x0000000008007986 */ /* 0x0003e2000c101524 */
[----:B------:R-:W-:Y:S05]  /*9ac0*/  BRA `(.L_x_9400) ;  /* 0x0000000800107947 */ /* 0x000fea0003800000 */
.L_x_9407:
        /* <DEDUP_REMOVED lines=8> */
[----:B0---4-:R-:W0:Y:S01]  /*9b50*/  F2I.U32.F64.TRUNC R5, R4 ;  /* 0x0000000400057311 */ /* 0x011e22000030d000 */
[----:B------:R-:W-:Y:S01]  /*9b60*/  IMAD.MOV.U32 R33, RZ, RZ, R35 ;  /* 0x000000ffff217224 */ /* 0x000fe200078e0023 */
[----:B0-----:R0:W-:Y:S01]  /*9b70*/  STG.E.U16 desc[UR36][R8.64], R5 ;  /* 0x0000000508007986 */ /* 0x0011e2000c101524 */
[----:B------:R-:W-:Y:S05]  /*9b80*/  BRA `(.L_x_9400) ;  /* 0x0000000400e07947 */ /* 0x000fea0003800000 */
.L_x_9418:
        /* <DEDUP_REMOVED lines=21> */
.L_x_9421:
[----:B------:R-:W-:-:S04]  /*9ce0*/  SHF.R.U32.HI R0, RZ, 0x14, R7 ;  /* 0x00000014ff007819 */ /* 0x000fc80000011607 */
[----:B------:R-:W-:-:S04]  /*9cf0*/  LOP3.LUT R0, R0, 0x1, RZ, 0xc0, !PT ;  /* 0x0000000100007812 */ /* 0x000fc800078ec0ff */
[----:B------:R-:W-:-:S04]  /*9d00*/  IADD3 R0, PT, PT, R7, 0x487ffff, R0 ;  /* 0x0487ffff07007810 */ /* 0x000fc80007ffe000 */
[----:B------:R-:W-:-:S04]  /*9d10*/  SHF.R.U32.HI R0, RZ, 0x14, R0 ;  /* 0x00000014ff007819 */ /* 0x000fc80000011600 */
[----:B------:R-:W-:-:S07]  /*9d20*/  LOP3.LUT R3, R0, 0xff, RZ, 0xc0, !PT ;  /* 0x000000ff00037812 */ /* 0x000fce00078ec0ff */
.L_x_9422:
[----:B------:R-:W-:-:S04]  /*9d30*/  SHF.R.U32.HI R0, RZ, 0x18, R7 ;  /* 0x00000018ff007819 */ /* 0x000fc80000011607 */
[----:B------:R-:W-:-:S07]  /*9d40*/  LOP3.LUT R0, R3, 0x80, R0, 0xf8, !PT ;  /* 0x0000008003007812 */ /* 0x000fce00078ef800 */
.L_x_9420:
[----:B------:R-:W-:Y:S05]  /*9d50*/  BSYNC.RECONVERGENT B0 ;  /* 0x0000000000007941 */ /* 0x000fea0003800200 */
.L_x_9419:
[----:B------:R1:W-:Y:S01]  /*9d60*/  STG.E.U8 desc[UR36][R8.64], R0 ;  /* 0x0000000008007986 */ /* 0x0003e2000c101124 */
[----:B------:R-:W-:Y:S01]  /*9d70*/  IMAD.MOV.U32 R33, RZ, RZ, R35 ;  /* 0x000000ffff217224 */ /* 0x000fe200078e0023 */
[----:B------:R-:W-:Y:S06]  /*9d80*/  BRA `(.L_x_9400) ;  /* 0x0000000400607947 */ /* 0x000fec0003800000 */
.L_x_9417:
        /* <DEDUP_REMOVED lines=21> */
.L_x_9425:
[----:B------:R-:W-:-:S04]  /*9ee0*/  SHF.R.U32.HI R0, RZ, 0x15, R7 ;  /* 0x00000015ff007819 */ /* 0x000fc80000011607 */
[----:B------:R-:W-:-:S04]  /*9ef0*/  LOP3.LUT R0, R0, 0x1, RZ, 0xc0, !PT ;  /* 0x0000000100007812 */ /* 0x000fc800078ec0ff */
[----:B------:R-:W-:-:S04]  /*9f00*/  IADD3 R0, PT, PT, R7, 0x88fffff, R0 ;  /* 0x088fffff07007810 */ /* 0x000fc80007ffe000 */
[----:B------:R-:W-:-:S04]  /*9f10*/  SHF.R.U32.HI R0, RZ, 0x15, R0 ;  /* 0x00000015ff007819 */ /* 0x000fc80000011600 */
[----:B------:R-:W-:-:S07]  /*9f20*/  LOP3.LUT R3, R0, 0xff, RZ, 0xc0, !PT ;  /* 0x000000ff00037812 */ /* 0x000fce00078ec0ff */
.L_x_9426:
[----:B------:R-:W-:-:S04]  /*9f30*/  SHF.R.U32.HI R0, RZ, 0x18, R7 ;  /* 0x00000018ff007819 */ /* 0x000fc80000011607 */
[----:B------:R-:W-:-:S07]  /*9f40*/  LOP3.LUT R0, R3, 0x80, R0, 0xf8, !PT ;  /* 0x0000008003007812 */ /* 0x000fce00078ef800 */
.L_x_9424:
[----:B------:R-:W-:Y:S05]  /*9f50*/  BSYNC.RECONVERGENT B0 ;  /* 0x0000000000007941 */ /* 0x000fea0003800200 */
.L_x_9423:
[----:B------:R1:W-:Y:S01]  /*9f60*/  STG.E.U8 desc[UR36][R8.64], R0 ;  /* 0x0000000008007986 */ /* 0x0003e2000c101124 */
[----:B------:R-:W-:Y:S01]  /*9f70*/  IMAD.MOV.U32 R33, RZ, RZ, R35 ;  /* 0x000000ffff217224 */ /* 0x000fe200078e0023 */
[----:B------:R-:W-:Y:S06]  /*9f80*/  BRA `(.L_x_9400) ;  /* 0x0000000000e07947 */ /* 0x000fec0003800000 */
.L_x_9416:
[----:B------:R-:W-:-:S13]  /*9f90*/  ISETP.NE.AND P0, PT, R0, 0x1c, PT ;  /* 0x0000001c0000780c */ /* 0x000fda0003f05270 */
[----:B------:R-:W-:Y:S05]  /*9fa0*/  @!P0 BRA `(.L_x_9427) ;  /* 0x0000000000cc8947 */ /* 0x000fea0003800000 */
[----:B------:R-:W-:-:S13]  /*9fb0*/  ISETP.NE.AND P0, PT, R0, 0x1d, PT ;  /* 0x0000001d0000780c */ /* 0x000fda0003f05270 */
[----:B------:R-:W-:Y:S05]  /*9fc0*/  @!P0 BRA `(.L_x_9428) ;  /* 0x0000000000b48947 */ /* 0x000fea0003800000 */
[----:B------:R-:W-:-:S13]  /*9fd0*/  ISETP.NE.AND P0, PT, R0, 0x2c, PT ;  /* 0x0000002c0000780c */ /* 0x000fda0003f05270 */
[----:B------:R-:W-:Y:S05]  /*9fe0*/  @!P0 BRA `(.L_x_9429) ;  /* 0x0000000000488947 */ /* 0x000fea0003800000 */
.L_x_9399:
[----:B------:R-:W-:Y:S01]  /*9ff0*/  MOV R0, 0x0 ;  /* 0x0000000000007802 */ /* 0x000fe20000000f00 */
[----:B------:R-:W0:Y:S01]  /*a000*/  LDCU.64 UR6, c[0x4][0x128] ;  /* 0x01002500ff0677ac */ /* 0x000e220008000a00 */
[----:B------:R-:W-:Y:S02]  /*a010*/  IMAD.MOV.U32 R8, RZ, RZ, 0x65 ;  /* 0x00000065ff087424 */ /* 0x000fe400078e00ff */
[----:B------:R1:W3:Y:S01]  /*a020*/  LDC.64 R14, c[0x4][R0] ;  /* 0x01000000000e7b82 */ /* 0x0002e20000000a00 */
[----:B------:R-:W5:Y:S01]  /*a030*/  LDCU.64 UR8, c[0x4][0x130] ;  /* 0x01002600ff0877ac */ /* 0x000f620008000a00 */
[----:B------:R-:W-:Y:S02]  /*a040*/  IMAD.MOV.U32 R12, RZ, RZ, 0x1 ;  /* 0x00000001ff0c7424 */ /* 0x000fe400078e00ff */
[----:B------:R-:W-:Y:S01]  /*a050*/  IMAD.MOV.U32 R13, RZ, RZ, RZ ;  /* 0x000000ffff0d7224 */ /* 0x000fe200078e00ff */
[----:B------:R-:W2:Y:S01]  /*a060*/  LDCU.64 UR4, c[0x4][0x10] ;  /* 0x01000200ff0477ac */ /* 0x000ea20008000a00 */
[----:B0---4-:R-:W-:-:S02]  /*a070*/  IMAD.U32 R4, RZ, RZ, UR6 ;  /* 0x00000006ff047e24 */ /* 0x011fc4000f8e00ff */
[----:B------:R-:W-:Y:S02]  /*a080*/  IMAD.U32 R5, RZ, RZ, UR7 ;  /* 0x00000007ff057e24 */ /* 0x000fe4000f8e00ff */
[----:B-----5:R-:W-:Y:S02]  /*a090*/  IMAD.U32 R6, RZ, RZ, UR8 ;  /* 0x00000008ff067e24 */ /* 0x020fe4000f8e00ff */
[----:B------:R-:W-:Y:S02]  /*a0a0*/  IMAD.U32 R7, RZ, RZ, UR9 ;  /* 0x00000009ff077e24 */ /* 0x000fe4000f8e00ff */
[----:B--2---:R-:W-:Y:S02]  /*a0b0*/  IMAD.U32 R10, RZ, RZ, UR4 ;  /* 0x00000004ff0a7e24 */ /* 0x004fe4000f8e00ff */
[----:B-1----:R-:W-:-:S07]  /*a0c0*/  IMAD.U32 R11, RZ, RZ, UR5 ;  /* 0x00000005ff0b7e24 */ /* 0x002fce000f8e00ff */
[----:B------:R-:W-:-:S07]  /*a0d0*/  LEPC R20, `(.L_x_9430) ;  /* 0x000000001014794e */ /* 0x000fce0000000000 */
[----:B---3--:R-:W-:Y:S05]  /*a0e0*/  CALL.ABS.NOINC R14 ;  /* 0x000000000e007343 */ /* 0x008fea0003c00000 */
.L_x_9430:
[----:B------:R-:W-:Y:S01]  /*a0f0*/  IMAD.MOV.U32 R33, RZ, RZ, R35 ;  /* 0x000000ffff217224 */ /* 0x000fe200078e0023 */
[----:B------:R-:W-:Y:S06]  /*a100*/  BRA `(.L_x_9400) ;  /* 0x0000000000807947 */ /* 0x000fec0003800000 */
.L_x_9429:
        /* <DEDUP_REMOVED lines=25> */
.L_x_9428:
[----:B0---4-:R-:W0:Y:S01]  /*a2a0*/  F2I.U64.F64.TRUNC R4, R4 ;  /* 0x0000000400047311 */ /* 0x011e22000030d800 */
[----:B------:R-:W-:Y:S01]  /*a2b0*/  IMAD.MOV.U32 R33, RZ, RZ, R35 ;  /* 0x000000ffff217224 */ /* 0x000fe200078e0023 */
[----:B0-----:R0:W-:Y:S01]  /*a2c0*/  STG.E.64 desc[UR36][R8.64], R4 ;  /* 0x0000000408007986 */ /* 0x0011e2000c101b24 */
[----:B------:R-:W-:Y:S05]  /*a2d0*/  BRA `(.L_x_9400) ;  /* 0x00000000000c7947 */ /* 0x000fea0003800000 */
.L_x_9427:
[----:B0---4-:R-:W0:Y:S01]  /*a2e0*/  F2I.U32.F64.TRUNC R5, R4 ;  /* 0x0000000400057311 */ /* 0x011e22000030d000 */
[----:B------:R-:W-:Y:S01]  /*a2f0*/  IMAD.MOV.U32 R33, RZ, RZ, R35 ;  /* 0x000000ffff217224 */ /* 0x000fe200078e0023 */
[----:B0-----:R0:W-:Y:S06]  /*a300*/  STG.E desc[UR36][R8.64], R5 ;  /* 0x0000000508007986 */ /* 0x0011ec000c101924 */
.L_x_9400:
[----:B------:R-:W-:-:S13]  /*a310*/  ISETP.GE.AND P0, PT, R33, R2, PT ;  /* 0x000000022100720c */ /* 0x000fda0003f06270 */
[----:B------:R-:W-:Y:S05]  /*a320*/  @P0 BREAK.RELIABLE B6 ;  /* 0x0000000000060942 */ /* 0x000fea0003800100 */
[----:B------:R-:W-:Y:S05]  /*a330*/  @P0 BRA `(.L_x_9431) ;  /* 0x0000002400e00947 */ /* 0x000fea0003800000 */
[----:B------:R-:W5:Y:S01]  /*a340*/  LDCU UR4, c[0x0][0x3cc] ;  /* 0x00007980ff0477ac */ /* 0x000f620008000800 */
[----:B01--4-:R-:W0:Y:S01]  /*a350*/  LDC.64 R4, c[0x0][0x3a0] ;  /* 0x0000e800ff047b82 */ /* 0x013e220000000a00 */
[----:B------:R-:W-:Y:S01]  /*a360*/  IMAD R0, R32, 0x200, R33 ;  /* 0x0000020020007824 */ /* 0x000fe200078e0221 */
[----:B---3--:R-:W-:-:S03]  /*a370*/  PRMT R6, R18, 0x9910, RZ ;  /* 0x0000991012067816 */ /* 0x008fc600000000ff */
        /* <DEDUP_REMOVED lines=14> */
[----:B--2---:R-:W0:Y:S02]  /*a460*/  F2I.F64.TRUNC R29, R28 ;  /* 0x0000001c001d7311 */ /* 0x004e24000030d100 */
[----:B0-----:R0:W-:Y:S01]  /*a470*/  STG.E.U8 desc[UR36][R4.64], R29 ;  /* 0x0000001d04007986 */ /* 0x0011e2000c101124 */
[----:B------:R-:W-:Y:S05]  /*a480*/  BRA `(.L_x_9437) ;  /* 0x0000001000907947 */ /* 0x000fea0003800000 */
.L_x_9435:
[----:B--2---:R-:W0:Y:S02]  /*a490*/  F2I.S64.F64.TRUNC R28, R28 ;  /* 0x0000001c001c7311 */ /* 0x004e24000030d900 */
[----:B0-----:R-:W-:-:S05]  /*a4a0*/  IMAD.MOV.U32 R3, RZ, RZ, R28 ;  /* 0x000000ffff037224 */ /* 0x001fca00078e001c */
[----:B------:R0:W-:Y:S01]  /*a4b0*/  STG.E.U8 desc[UR36][R4.64], R3 ;  /* 0x0000000304007986 */ /* 0x0001e2000c101124 */
[----:B------:R-:W-:Y:S05]  /*a4c0*/  BRA `(.L_x_9437) ;  /* 0x0000001000807947 */ /* 0x000fea0003800000 */
.L_x_9434:
[----:B------:R-:W-:-:S13]  /*a4d0*/  ISETP.NE.AND P0, PT, R0, 0x2, PT ;  /* 0x000000020000780c */ /* 0x000fda0003f05270 */
[----:B------:R-:W-:Y:S05]  /*a4e0*/  @!P0 BRA `(.L_x_9438) ;  /* 0x0000000000288947 */ /* 0x000fea0003800000 */
[----:B------:R-:W-:-:S13]  /*a4f0*/  ISETP.NE.AND P0, PT, R0, 0x3, PT ;  /* 0x000000030000780c */ /* 0x000fda0003f05270 */
[----:B------:R-:W-:Y:S05]  /*a500*/  @!P0 BRA `(.L_x_9439) ;  /* 0x0000000000148947 */ /* 0x000fea0003800000 */
[----:B------:R-:W-:-:S13]  /*a510*/  ISETP.NE.AND P0, PT, R0, 0x4, PT ;  /* 0x000000040000780c */ /* 0x000fda0003f05270 */
[----:B------:R-:W-:Y:S05]  /*a520*/  @P0 BRA `(.L_x_9436) ;  /* 0x0000000c00240947 */ /* 0x000fea0003800000 */
[----:B--2---:R-:W0:Y:S02]  /*a530*/  F2I.S64.F64.TRUNC R28, R28 ;  /* 0x0000001c001c7311 */ /* 0x004e24000030d900 */
[----:B0-----:R0:W-:Y:S01]  /*a540*/  STG.E.64 desc[UR36][R4.64], R28 ;  /* 0x0000001c04007986 */ /* 0x0011e2000c101b24 */
[----:B------:R-:W-:Y:S05]  /*a550*/  BRA `(.L_x_9437) ;  /* 0x00000010005c7947 */ /* 0x000fea0003800000 */
.L_x_9439:
[----:B--2---:R-:W0:Y:S02]  /*a560*/  F2I.F64.TRUNC R29, R28 ;  /* 0x0000001c001d7311 */ /* 0x004e24000030d100 */
[----:B0-----:R0:W-:Y:S01]  /*a570*/  STG.E desc[UR36][R4.64], R29 ;  /* 0x0000001d04007986 */ /* 0x0011e2000c101924 */
[----:B------:R-:W-:Y:S05]  /*a580*/  BRA `(.L_x_9437) ;  /* 0x0000001000507947 */ /* 0x000fea0003800000 */
.L_x_9438:
[----:B--2---:R-:W0:Y:S02]  /*a590*/  F2I.F64.TRUNC R29, R28 ;  /* 0x0000001c001d7311 */ /* 0x004e24000030d100 */
[----:B0-----:R0:W-:Y:S01]  /*a5a0*/  STG.E.U16 desc[UR36][R4.64], R29 ;  /* 0x0000001d04007986 */ /* 0x0011e2000c101524 */
[----:B------:R-:W-:Y:S05]  /*a5b0*/  BRA `(.L_x_9437) ;  /* 0x0000001000447947 */ /* 0x000fea0003800000 */
.L_x_9433:
        /* <DEDUP_REMOVED lines=8> */
[----:B--2---:R-:W0:-:S15]  /*a640*/  F2F.F32.F64 R3, R28 ;  /* 0x0000001c00037310 */ /* 0x004e1e0000301000 */
        /* <DEDUP_REMOVED lines=8> */
.L_x_9441:
        /* <DEDUP_REMOVED lines=12> */
.L_x_9440:
        /* <DEDUP_REMOVED lines=18> */
.L_x_9443:
        /* <DEDUP_REMOVED lines=13> */
.L_x_9442:
[----:B--2---:R0:W-:Y:S01]  /*a980*/  STG.E.64 desc[UR36][R4.64], R28 ;  /* 0x0000001c04007986 */ /* 0x0041e2000c101b24 */
[----:B------:R-:W-:Y:S05]  /*a990*/  BRA `(.L_x_9437) ;  /* 0x0000000c004c7947 */ /* 0x000fea0003800000 */
.L_x_9432:
        /* <DEDUP_REMOVED lines=10> */
[----:B--2---:R-:W0:Y:S02]  /*aa40*/  F2I.U32.F64.TRUNC R29, R28 ;  /* 0x0000001c001d7311 */ /* 0x004e24000030d000 */
[----:B0-----:R0:W-:Y:S01]  /*aa50*/  STG.E.U16 desc[UR36][R4.64], R29 ;  /* 0x0000001d04007986 */ /* 0x0011e2000c101524 */
[----:B------:R-:W-:Y:S05]  /*aa60*/  BRA `(.L_x_9437) ;  /* 0x0000000c00187947 */ /* 0x000fea0003800000 */
.L_x_9447:
        /* <DEDUP_REMOVED lines=26> */
.L_x_9450:
[----:B------:R-:W-:-:S04]  /*ac10*/  SHF.R.U32.HI R3, RZ, 0x18, R7 ;  /* 0x00000018ff037819 */ /* 0x000fc80000011607 */
[----:B------:R-:W-:-:S07]  /*ac20*/  LOP3.LUT R0, R0, 0x80, R3, 0xf8, !PT ;  /* 0x0000008000007812 */ /* 0x000fce00078ef803 */
.L_x_9449:
[----:B------:R-:W-:Y:S05]  /*ac30*/  BSYNC.RECONVERGENT B0 ;  /* 0x0000000000007941 */ /* 0x000fea0003800200 */
.L_x_9448:
[----:B------:R0:W-:Y:S01]  /*ac40*/  STG.E.U8 desc[UR36][R4.64], R0 ;  /* 0x0000000004007986 */ /* 0x0001e2000c101124 */
[----:B------:R-:W-:Y:S05]  /*ac50*/  BRA `(.L_x_9437) ;  /* 0x00000008009c7947 */ /* 0x000fea0003800000 */
.L_x_9446:
        /* <DEDUP_REMOVED lines=26> */
.L_x_9453:
[----:B------:R-:W-:-:S04]  /*ae00*/  SHF.R.U32.HI R3, RZ, 0x18, R7 ;  /* 0x00000018ff037819 */ /* 0x000fc80000011607 */
[----:B------:R-:W-:-:S07]  /*ae10*/  LOP3.LUT R0, R0, 0x80, R3, 0xf8, !PT ;  /* 0x0000008000007812 */ /* 0x000fce00078ef803 */
.L_x_9452:
[----:B------:R-:W-:Y:S05]  /*ae20*/  BSYNC.RECONVERGENT B0 ;  /* 0x0000000000007941 */ /* 0x000fea0003800200 */
.L_x_9451:
[----:B------:R0:W-:Y:S01]  /*ae30*/  STG.E.U8 desc[UR36][R4.64], R0 ;  /* 0x0000000004007986 */ /* 0x0001e2000c101124 */
[----:B------:R-:W-:Y:S05]  /*ae40*/  BRA `(.L_x_9437) ;  /* 0x0000000800207947 */ /* 0x000fea0003800000 */
.L_x_9445:
        /* <DEDUP_REMOVED lines=30> */
.L_x_9455:
[----:B--2---:R-:W0:Y:S02]  /*b030*/  F2I.U64.F64.TRUNC R28, R28 ;  /* 0x0000001c001c7311 */ /* 0x004e24000030d800 */
[----:B0-----:R0:W-:Y:S01]  /*b040*/  STG.E.64 desc[UR36][R4.64], R28 ;  /* 0x0000001c04007986 */ /* 0x0011e2000c101b24 */
[----:B------:R-:W-:Y:S05]  /*b050*/  BRA `(.L_x_9437) ;  /* 0x00000004009c7947 */ /* 0x000fea0003800000 */
.L_x_9454:
[----:B--2---:R-:W0:Y:S02]  /*b060*/  F2I.U32.F64.TRUNC R29, R28 ;  /* 0x0000001c001d7311 */ /* 0x004e24000030d000 */
[----:B0-----:R0:W-:Y:S01]  /*b070*/  STG.E desc[UR36][R4.64], R29 ;  /* 0x0000001d04007986 */ /* 0x0011e2000c101924 */
[----:B------:R-:W-:Y:S05]  /*b080*/  BRA `(.L_x_9437) ;  /* 0x0000000400907947 */ /* 0x000fea0003800000 */
.L_x_9444:
[----:B------:R-:W-:-:S13]  /*b090*/  ISETP.GT.AND P0, PT, R0, 0xe, PT ;  /* 0x0000000e0000780c */ /* 0x000fda0003f04270 */
[----:B------:R-:W-:Y:S05]  /*b0a0*/  @P0 BRA `(.L_x_9456) ;  /* 0x00000000002c0947 */ /* 0x000fea0003800000 */
[----:B------:R-:W-:-:S13]  /*b0b0*/  ISETP.NE.AND P0, PT, R0, 0xa, PT ;  /* 0x0000000a0000780c */ /* 0x000fda0003f05270 */
[----:B------:R-:W-:Y:S05]  /*b0c0*/  @!P0 BRA `(.L_x_9457) ;  /* 0x0000000000188947 */ /* 0x000fea0003800000 */
[----:B------:R-:W-:-:S13]  /*b0d0*/  ISETP.NE.AND P0, PT, R0, 0xb, PT ;  /* 0x0000000b0000780c */ /* 0x000fda0003f05270 */
[----:B------:R-:W-:Y:S05]  /*b0e0*/  @P0 BRA `(.L_x_9436) ;  /* 0x0000000000340947 */ /* 0x000fea0003800000 */
[----:B--2---:R-:W0:Y:S02]  /*b0f0*/  DSETP.NEU.AND P0, PT, R28, RZ, PT ;  /* 0x000000ff1c00722a */ /* 0x004e240003f0d000 */
[----:B0-----:R-:W-:-:S05]  /*b100*/  SEL R3, RZ, 0x1, !P0 ;  /* 0x00000001ff037807 */ /* 0x001fca0004000000 */
[----:B------:R0:W-:Y:S01]  /*b110*/  STG.E.U8 desc[UR36][R4.64], R3 ;  /* 0x0000000304007986 */ /* 0x0001e2000c101124 */
[----:B------:R-:W-:Y:S05]  /*b120*/  BRA `(.L_x_9437) ;  /* 0x0000000400687947 */ /* 0x000fea0003800000 */
.L_x_9457:
[----:B------:R-:W-:-:S05]  /*b130*/  CS2R R30, SRZ ;  /* 0x00000000001e7805 */ /* 0x000fca000001ff00 */
[----:B--2---:R1:W-:Y:S01]  /*b140*/  STG.E.128 desc[UR36][R4.64], R28 ;  /* 0x0000001c04007986 */ /* 0x0043e2000c101d24 */
[----:B------:R-:W-:Y:S05]  /*b150*/  BRA `(.L_x_9437) ;  /* 0x00000004005c7947 */ /* 0x000fea0003800000 */
.L_x_9456:
[----:B------:R-:W-:-:S13]  /*b160*/  ISETP.NE.AND P0, PT, R0, 0xf, PT ;  /* 0x0000000f0000780c */ /* 0x000fda0003f05270 */
[----:B------:R-:W-:Y:S05]  /*b170*/  @!P0 BRA `(.L_x_9458) ;  /* 0x0000000400288947 */ /* 0x000fea0003800000 */
[----:B------:R-:W-:-:S13]  /*b180*/  ISETP.NE.AND P0, PT, R0, 0x17, PT ;  /* 0x000000170000780c */ /* 0x000fda0003f05270 */
[----:B------:R-:W-:Y:S05]  /*b190*/  @!P0 BRA `(.L_x_9459) ;  /* 0x0000000000b08947 */ /* 0x000fea0003800000 */
[----:B------:R-:W-:-:S13]  /*b1a0*/  ISETP.NE.AND P0, PT, R0, 0x18, PT ;  /* 0x000000180000780c */ /* 0x000fda0003f05270 */
[----:B------:R-:W-:Y:S05]  /*b1b0*/  @!P0 BRA `(.L_x_9460) ;  /* 0x0000000000448947 */ /* 0x000fea0003800000 */
.L_x_9436:
[----:B------:R-:W-:Y:S01]  /*b1c0*/  MOV R0, 0x0 ;  /* 0x0000000000007802 */ /* 0x000fe20000000f00 */
        /* <DEDUP_REMOVED lines=8> */
[----:B------:R-:W-:Y:S02]  /*b250*/  IMAD.U32 R5, RZ, RZ, UR5 ;  /* 0x00000005ff057e24 */ /* 0x000fe4000f8e00ff */
[----:B----4-:R-:W-:Y:S02]  /*b260*/  IMAD.U32 R6, RZ, RZ, UR6 ;  /* 0x00000006ff067e24 */ /* 0x010fe4000f8e00ff */
[----:B------:R-:W-:Y:S02]  /*b270*/  IMAD.U32 R7, RZ, RZ, UR7 ;  /* 0x00000007ff077e24 */ /* 0x000fe4000f8e00ff */
[----:B-----5:R-:W-:Y:S02]  /*b280*/  IMAD.U32 R10, RZ, RZ, UR8 ;  /* 0x00000008ff0a7e24 */ /* 0x020fe4000f8e00ff */
[----:B-1----:R-:W-:-:S07]  /*b290*/  IMAD.U32 R11, RZ, RZ, UR9 ;  /* 0x00000009ff0b7e24 */ /* 0x002fce000f8e00ff */
[----:B------:R-:W-:-:S07]  /*b2a0*/  LEPC R20, `(.L_x_9461) ;  /* 0x000000001014794e */ /* 0x000fce0000000000 */
[----:B--23--:R-:W-:Y:S05]  /*b2b0*/  CALL.ABS.NOINC R14 ;  /* 0x000000000e007343 */ /* 0x00cfea0003c00000 */
.L_x_9461:
[----:B------:R-:W-:Y:S05]  /*b2c0*/  BRA `(.L_x_9437) ;  /* 0x0000000400007947 */ /* 0x000fea0003800000 */
.L_x_9460:
        /* <DEDUP_REMOVED lines=21> */
.L_x_9463:
[----:B------:R-:W-:Y:S05]  /*b420*/  BSYNC.RECONVERGENT B0 ;  /* 0x0000000000007941 */ /* 0x000fea0003800200 */
.L_x_9462:
[----:B------:R-:W-:-:S05]  /*b430*/  LOP3.LUT R3, R0, 0x80, R3, 0xf8, !PT ;  /* 0x0000008000037812 */ /* 0x000fca00078ef803 */
[----:B------:R3:W-:Y:S01]  /*b440*/  STG.E.U8 desc[UR36][R4.64], R3 ;  /* 0x0000000304007986 */ /* 0x0007e2000c101124 */
[----:B------:R-:W-:Y:S05]  /*b450*/  BRA `(.L_x_9437) ;  /* 0x00000000009c7947 */ /* 0x000fea0003800000 */
.L_x_9459:
        /* <DEDUP_REMOVED lines=20> */
.L_x_9465:
[----:B------:R-:W-:Y:S01]  /*b5a0*/  IMAD.MOV.U32 R0, RZ, RZ, 0x7f ;  /* 0x0000007fff007424 */ /* 0x000fe200078e00ff */
[----:B------:R-:W-:-:S04]  /*b5b0*/  ISETP.GT.U32.AND P0, PT, R3, 0x7f800000, PT ;  /* 0x7f8000000300780c */ /* 0x000fc80003f04070 */
[----:B------:R-:W-:-:S09]  /*b5c0*/  SEL R0, R0, 0x7c, P0 ;  /* 0x0000007c00007807 */ /* 0x000fd20000000000 */
.L_x_9466:
[----:B------:R-:W-:Y:S05]  /*b5d0*/  BSYNC.RECONVERGENT B0 ;  /* 0x0000000000007941 */ /* 0x000fea0003800200 */
.L_x_9464:
[----:B------:R-:W-:-:S04]  /*b5e0*/  SHF.R.U32.HI R3, RZ, 0x18, R7 ;  /* 0x00000018ff037819 */ /* 0x000fc80000011607 */
[----:B------:R-:W-:-:S05]  /*b5f0*/  LOP3.LUT R3, R0, 0x80, R3, 0xf8, !PT ;  /* 0x0000008000037812 */ /* 0x000fca00078ef803 */
[----:B------:R2:W-:Y:S01]  /*b600*/  STG.E.U8 desc[UR36][R4.64], R3 ;  /* 0x0000000304007986 */ /* 0x0005e2000c101124 */
[----:B------:R-:W-:Y:S05]  /*b610*/  BRA `(.L_x_9437) ;  /* 0x00000000002c7947 */ /* 0x000fea0003800000 */
.L_x_9458:
        /* <DEDUP_REMOVED lines=11> */
.L_x_9437:
[----:B------:R-:W-:-:S07]  /*b6d0*/  VIADD R33, R33, 0x80 ;  /* 0x0000008021217836 */ /* 0x000fce0000000000 */
.L_x_9394:
[----:B------:R-:W-:-:S13]  /*b6e0*/  ISETP.GE.AND P0, PT, R33, R2, PT ;  /* 0x000000022100720c */ /* 0x000fda0003f06270 */
[----:B------:R-:W-:Y:S05]  /*b6f0*/  @P0 BREAK.RELIABLE B6 ;  /* 0x0000000000060942 */ /* 0x000fea0003800100 */
[----:B------:R-:W-:Y:S05]  /*b700*/  @P0 BRA `(.L_x_9431) ;  /* 0x0000001000ec0947 */ /* 0x000fea0003800000 */
[----:B------:R-:W-:Y:S05]  /*b710*/  BSYNC.RELIABLE B6 ;  /* 0x0000000000067941 */ /* 0x000fea0003800100 */
.L_x_9393:
        /* <DEDUP_REMOVED lines=21> */
.L_x_9470:
[----:B------:R-:W0:Y:S02]  /*b870*/  F2I.S64.F64.TRUNC R24, R24 ;  /* 0x0000001800187311 */ /* 0x000e24000030d900 */
[----:B0-----:R-:W-:-:S05]  /*b880*/  IMAD.MOV.U32 R3, RZ, RZ, R24 ;  /* 0x000000ffff037224 */ /* 0x001fca00078e0018 */
[----:B------:R0:W-:Y:S01]  /*b890*/  STG.E.U8 desc[UR36][R4.64], R3 ;  /* 0x0000000304007986 */ /* 0x0001e2000c101124 */
[----:B------:R-:W-:Y:S05]  /*b8a0*/  BRA `(.L_x_9472) ;  /* 0x0000001000807947 */ /* 0x000fea0003800000 */
.L_x_9469:
        /* <DEDUP_REMOVED lines=9> */
.L_x_9474:
[----:B------:R-:W0:Y:S02]  /*b940*/  F2I.F64.TRUNC R25, R24 ;  /* 0x0000001800197311 */ /* 0x000e24000030d100 */
[----:B0-----:R0:W-:Y:S01]  /*b950*/  STG.E desc[UR36][R4.64], R25 ;  /* 0x0000001904007986 */ /* 0x0011e2000c101924 */
[----:B------:R-:W-:Y:S05]  /*b960*/  BRA `(.L_x_9472) ;  /* 0x0000001000507947 */ /* 0x000fea0003800000 */
.L_x_9473:
[----:B------:R-:W0:Y:S02]  /*b970*/  F2I.F64.TRUNC R25, R24 ;  /* 0x0000001800197311 */ /* 0x000e24000030d100 */
[----:B0-----:R0:W-:Y:S01]  /*b980*/  STG.E.U16 desc[UR36][R4.64], R25 ;  /* 0x0000001904007986 */ /* 0x0011e2000c101524 */
[----:B------:R-:W-:Y:S05]  /*b990*/  BRA `(.L_x_9472) ;  /* 0x0000001000447947 */ /* 0x000fea0003800000 */
.L_x_9468:
        /* <DEDUP_REMOVED lines=17> */
.L_x_9476:
        /* <DEDUP_REMOVED lines=12> */
.L_x_9475:
        /* <DEDUP_REMOVED lines=18> */
.L_x_9478:
        /* <DEDUP_REMOVED lines=13> */
.L_x_9477:
[----:B------:R0:W-:Y:S01]  /*bd60*/  STG.E.64 desc[UR36][R4.64], R24 ;  /* 0x0000001804007986 */ /* 0x0001e2000c101b24 */
[----:B------:R-:W-:Y:S05]  /*bd70*/  BRA `(.L_x_9472) ;  /* 0x0000000c004c7947 */ /* 0x000fea0003800000 */
.L_x_9467:
        /* <DEDUP_REMOVED lines=13> */
.L_x_9482:
        /* <DEDUP_REMOVED lines=26> */
.L_x_9485:
[----:B------:R-:W-:-:S04]  /*bff0*/  SHF.R.U32.HI R3, RZ, 0x18, R7 ;  /* 0x00000018ff037819 */ /* 0x000fc80000011607 */
[----:B------:R-:W-:-:S07]  /*c000*/  LOP3.LUT R0, R0, 0x80, R3, 0xf8, !PT ;  /* 0x0000008000007812 */ /* 0x000fce00078ef803 */
.L_x_9484:
[----:B------:R-:W-:Y:S05]  /*c010*/  BSYNC.RECONVERGENT B0 ;  /* 0x0000000000007941 */ /* 0x000fea0003800200 */
.L_x_9483:
[----:B------:R0:W-:Y:S01]  /*c020*/  STG.E.U8 desc[UR36][R4.64], R0 ;  /* 0x0000000004007986 */ /* 0x0001e2000c101124 */
[----:B------:R-:W-:Y:S05]  /*c030*/  BRA `(.L_x_9472) ;  /* 0x00000008009c7947 */ /* 0x000fea0003800000 */
.L_x_9481:
        /* <DEDUP_REMOVED lines=26> */
.L_x_9488:
[----:B------:R-:W-:-:S04]  /*c1e0*/  SHF.R.U32.HI R3, RZ, 0x18, R7 ;  /* 0x00000018ff037819 */ /* 0x000fc80000011607 */
[----:B------:R-:W-:-:S07]  /*c1f0*/  LOP3.LUT R0, R0, 0x80, R3, 0xf8, !PT ;  /* 0x0000008000007812 */ /* 0x000fce00078ef803 */
.L_x_9487:
[----:B------:R-:W-:Y:S05]  /*c200*/  BSYNC.RECONVERGENT B0 ;  /* 0x0000000000007941 */ /* 0x000fea0003800200 */
.L_x_9486:
[----:B------:R0:W-:Y:S01]  /*c210*/  STG.E.U8 desc[UR36][R4.64], R0 ;  /* 0x0000000004007986 */ /* 0x0001e2000c101124 */
[----:B------:R-:W-:Y:S05]  /*c220*/  BRA `(.L_x_9472) ;  /* 0x0000000800207947 */ /* 0x000fea0003800000 */
.L_x_9480:
        /* <DEDUP_REMOVED lines=30> */
.L_x_9490:
[----:B------:R-:W0:Y:S02]  /*c410*/  F2I.U64.F64.TRUNC R24, R24 ;  /* 0x0000001800187311 */ /* 0x000e24000030d800 */
[----:B0-----:R0:W-:Y:S01]  /*c420*/  STG.E.64 desc[UR36][R4.64], R24 ;  /* 0x0000001804007986 */ /* 0x0011e2000c101b24 */
[----:B------:R-:W-:Y:S05]  /*c430*/  BRA `(.L_x_9472) ;  /* 0x00000004009c7947 */ /* 0x000fea0003800000 */
.L_x_9489:
[----:B------:R-:W0:Y:S02]  /*c440*/  F2I.U32.F64.TRUNC R25, R24 ;  /* 0x0000001800197311 */ /* 0x000e24000030d000 */
[----:B0-----:R0:W-:Y:S01]  /*c450*/  STG.E desc[UR36][R4.64], R25 ;  /* 0x0000001904007986 */ /* 0x0011e2000c101924 */
[----:B------:R-:W-:Y:S05]  /*c460*/  BRA `(.L_x_9472) ;  /* 0x0000000400907947 */ /* 0x000fea0003800000 */
.L_x_9479:
        /* <DEDUP_REMOVED lines=10> */
.L_x_9492:
[----:B------:R-:W-:-:S05]  /*c510*/  CS2R R26, SRZ ;  /* 0x00000000001a7805 */ /* 0x000fca000001ff00 */
[----:B------:R4:W-:Y:S01]  /*c520*/  STG.E.128 desc[UR36][R4.64], R24 ;  /* 0x0000001804007986 */ /* 0x0009e2000c101d24 */
[----:B------:R-:W-:Y:S05]  /*c530*/  BRA `(.L_x_9472) ;  /* 0x00000004005c7947 */ /* 0x000fea0003800000 */
.L_x_9491:
[----:B------:R-:W-:-:S13]  /*c540*/  ISETP.NE.AND P0, PT, R0, 0xf, PT ;  /* 0x0000000f0000780c */ /* 0x000fda0003f05270 */
[----:B------:R-:W-:Y:S05]  /*c550*/  @!P0 BRA `(.L_x_9493) ;  /* 0x0000000400288947 */ /* 0x000fea0003800000 */
[----:B------:R-:W-:-:S13]  /*c560*/  ISETP.NE.AND P0, PT, R0, 0x17, PT ;  /* 0x000000170000780c */ /* 0x000fda0003f05270 */
[----:B------:R-:W-:Y:S05]  /*c570*/  @!P0 BRA `(.L_x_9494) ;  /* 0x0000000000b08947 */ /* 0x000fea0003800000 */
[----:B------:R-:W-:-:S13]  /*c580*/  ISETP.NE.AND P0, PT, R0, 0x18, PT ;  /* 0x000000180000780c */ /* 0x000fda0003f05270 */
[----:B------:R-:W-:Y:S05]  /*c590*/  @!P0 BRA `(.L_x_9495) ;  /* 0x0000000000448947 */ /* 0x000fea0003800000 */
.L_x_9471:
        /* <DEDUP_REMOVED lines=16> */
.L_x_9496:
[----:B------:R-:W-:Y:S05]  /*c6a0*/  BRA `(.L_x_9472) ;  /* 0x0000000400007947 */ /* 0x000fea0003800000 */
.L_x_9495:
        /* <DEDUP_REMOVED lines=21> */
.L_x_9498:
[----:B------:R-:W-:Y:S05]  /*c800*/  BSYNC.RECONVERGENT B0 ;  /* 0x0000000000007941 */ /* 0x000fea0003800200 */
.L_x_9497:
[----:B------:R-:W-:-:S05]  /*c810*/  LOP3.LUT R3, R0, 0x80, R3, 0xf8, !PT ;  /* 0x0000008000037812 */ /* 0x000fca00078ef803 */
[----:B------:R1:W-:Y:S01]  /*c820*/  STG.E.U8 desc[UR36][R4.64], R3 ;  /* 0x0000000304007986 */ /* 0x0003e2000c101124 */
[----:B------:R-:W-:Y:S05]  /*c830*/  BRA `(.L_x_9472) ;  /* 0x00000000009c7947 */ /* 0x000fea0003800000 */
.L_x_9494:
        /* <DEDUP_REMOVED lines=20> */
.L_x_9500:
[----:B------:R-:W-:Y:S01]  /*c980*/  IMAD.MOV.U32 R0, RZ, RZ, 0x7f ;  /* 0x0000007fff007424 */ /* 0x000fe200078e00ff */
[----:B------:R-:W-:-:S04]  /*c990*/  ISETP.GT.U32.AND P0, PT, R3, 0x7f800000, PT ;  /* 0x7f8000000300780c */ /* 0x000fc80003f04070 */
[----:B------:R-:W-:-:S09]  /*c9a0*/  SEL R0, R0, 0x7c, P0 ;  /* 0x0000007c00007807 */ /* 0x000fd20000000000 */
.L_x_9501:
[----:B------:R-:W-:Y:S05]  /*c9b0*/  BSYNC.RECONVERGENT B0 ;  /* 0x0000000000007941 */ /* 0x000fea0003800200 */
.L_x_9499:
[----:B------:R-:W-:-:S04]  /*c9c0*/  SHF.R.U32.HI R3, RZ, 0x18, R7 ;  /* 0x00000018ff037819 */ /* 0x000fc80000011607 */
[----:B------:R-:W-:-:S05]  /*c9d0*/  LOP3.LUT R3, R0, 0x80, R3, 0xf8, !PT ;  /* 0x0000008000037812 */ /* 0x000fca00078ef803 */
[----:B------:R2:W-:Y:S01]  /*c9e0*/  STG.E.U8 desc[UR36][R4.64], R3 ;  /* 0x0000000304007986 */ /* 0x0005e2000c101124 */
[----:B------:R-:W-:Y:S05]  /*c9f0*/  BRA `(.L_x_9472) ;  /* 0x00000000002c7947 */ /* 0x000fea0003800000 */
.L_x_9493:
        /* <DEDUP_REMOVED lines=11> */
.L_x_9472:
[----:B------:R-:W-:-:S07]  /*cab0*/  VIADD R33, R33, 0x80 ;  /* 0x0000008021217836 */ /* 0x000fce0000000000 */
.L_x_9431:
[----:B------:R-:W-:Y:S05]  /*cac0*/  BSYNC.RECONVERGENT B7 ;  /* 0x0000000000077941 */ /* 0x000fea0003800200 */
.L_x_9392:
        /* <DEDUP_REMOVED lines=22> */
.L_x_9505:
[----:B------:R-:W0:Y:S02]  /*cc30*/  F2I.S64.F64.TRUNC R16, R16 ;  /* 0x0000001000107311 */ /* 0x000e24000030d900 */
[----:B0-----:R-:W-:-:S05]  /*cc40*/  IMAD.MOV.U32 R5, RZ, RZ, R16 ;  /* 0x000000ffff057224 */ /* 0x001fca00078e0010 */
[----:B------:R-:W-:Y:S01]  /*cc50*/  STG.E.U8 desc[UR36][R2.64], R5 ;  /* 0x0000000502007986 */ /* 0x000fe2000c101124 */
[----:B------:R-:W-:Y:S05]  /*cc60*/  EXIT ;  /* 0x000000000000794d */ /* 0x000fea0003800000 */
.L_x_9504:
        /* <DEDUP_REMOVED lines=9> */
.L_x_9508:
[----:B------:R-:W0:Y:S02]  /*cd00*/  F2I.F64.TRUNC R17, R16 ;  /* 0x0000001000117311 */ /* 0x000e24000030d100 */
[----:B0-----:R-:W-:Y:S01]  /*cd10*/  STG.E desc[UR36][R2.64], R17 ;  /* 0x0000001102007986 */ /* 0x001fe2000c101924 */
[----:B------:R-:W-:Y:S05]  /*cd20*/  EXIT ;  /* 0x000000000000794d */ /* 0x000fea0003800000 */
.L_x_9507:
[----:B------:R-:W0:Y:S02]  /*cd30*/  F2I.F64.TRUNC R17, R16 ;  /* 0x0000001000117311 */ /* 0x000e24000030d100 */
[----:B0-----:R-:W-:Y:S01]  /*cd40*/  STG.E.U16 desc[UR36][R2.64], R17 ;  /* 0x0000001102007986 */ /* 0x001fe2000c101524 */
[----:B------:R-:W-:Y:S05]  /*cd50*/  EXIT ;  /* 0x000000000000794d */ /* 0x000fea0003800000 */
.L_x_9503:
        /* <DEDUP_REMOVED lines=17> */
.L_x_9510:
        /* <DEDUP_REMOVED lines=12> */
.L_x_9509:
        /* <DEDUP_REMOVED lines=18> */
.L_x_9512:
        /* <DEDUP_REMOVED lines=13> */
.L_x_9511:
[----:B------:R-:W-:Y:S01]  /*d120*/  STG.E.64 desc[UR36][R2.64], R16 ;  /* 0x0000001002007986 */ /* 0x000fe2000c101b24 */
[----:B------:R-:W-:Y:S05]  /*d130*/  EXIT ;  /* 0x000000000000794d */ /* 0x000fea0003800000 */
.L_x_9502:
        /* <DEDUP_REMOVED lines=13> */
.L_x_9516:
        /* <DEDUP_REMOVED lines=26> */
.L_x_9519:
[----:B------:R-:W-:-:S04]  /*d3b0*/  SHF.R.U32.HI R5, RZ, 0x18, R5 ;  /* 0x00000018ff057819 */ /* 0x000fc80000011605 */
[----:B------:R-:W-:-:S07]  /*d3c0*/  LOP3.LUT R0, R0, 0x80, R5, 0xf8, !PT ;  /* 0x0000008000007812 */ /* 0x000fce00078ef805 */
.L_x_9518:
[----:B------:R-:W-:Y:S05]  /*d3d0*/  BSYNC.RECONVERGENT B0 ;  /* 0x0000000000007941 */ /* 0x000fea0003800200 */
.L_x_9517:
[----:B------:R-:W-:Y:S01]  /*d3e0*/  STG.E.U8 desc[UR36][R2.64], R0 ;  /* 0x0000000002007986 */ /* 0x000fe2000c101124 */
[----:B------:R-:W-:Y:S05]  /*d3f0*/  EXIT ;  /* 0x000000000000794d */ /* 0x000fea0003800000 */
.L_x_9515:
        /* <DEDUP_REMOVED lines=26> */
.L_x_9522:
[----:B------:R-:W-:-:S04]  /*d5a0*/  SHF.R.U32.HI R5, RZ, 0x18, R5 ;  /* 0x00000018ff057819 */ /* 0x000fc80000011605 */
[----:B------:R-:W-:-:S07]  /*d5b0*/  LOP3.LUT R0, R0, 0x80, R5, 0xf8, !PT ;  /* 0x0000008000007812 */ /* 0x000fce00078ef805 */
.L_x_9521:
[----:B------:R-:W-:Y:S05]  /*d5c0*/  BSYNC.RECONVERGENT B0 ;  /* 0x0000000000007941 */ /* 0x000fea0003800200 */
.L_x_9520:
[----:B------:R-:W-:Y:S01]  /*d5d0*/  STG.E.U8 desc[UR36][R2.64], R0 ;  /* 0x0000000002007986 */ /* 0x000fe2000c101124 */
[----:B------:R-:W-:Y:S05]  /*d5e0*/  EXIT ;  /* 0x000000000000794d */ /* 0x000fea0003800000 */
.L_x_9514:
        /* <DEDUP_REMOVED lines=30> */
.L_x_9524:
[----:B------:R-:W0:Y:S02]  /*d7d0*/  F2I.U64.F64.TRUNC R16, R16 ;  /* 0x0000001000107311 */ /* 0x000e24000030d800 */
[----:B0-----:R-:W-:Y:S01]  /*d7e0*/  STG.E.64 desc[UR36][R2.64], R16 ;  /* 0x0000001002007986 */ /* 0x001fe2000c101b24 */
[----:B------:R-:W-:Y:S05]  /*d7f0*/  EXIT ;  /* 0x000000000000794d */ /* 0x000fea0003800000 */
.L_x_9523:
[----:B------:R-:W0:Y:S02]  /*d800*/  F2I.U32.F64.TRUNC R17, R16 ;  /* 0x0000001000117311 */ /* 0x000e24000030d000 */
[----:B0-----:R-:W-:Y:S01]  /*d810*/  STG.E desc[UR36][R2.64], R17 ;  /* 0x0000001102007986 */ /* 0x001fe2000c101924 */
[----:B------:R-:W-:Y:S05]  /*d820*/  EXIT ;  /* 0x000000000000794d */ /* 0x000fea0003800000 */
.L_x_9513:
        /* <DEDUP_REMOVED lines=10> */
.L_x_9526:
[----:B------:R-:W-:-:S05]  /*d8d0*/  CS2R R18, SRZ ;  /* 0x0000000000127805 */ /* 0x000fca000001ff00 */
[----:B------:R-:W-:Y:S01]  /*d8e0*/  STG.E.128 desc[UR36][R2.64], R16 ;  /* 0x0000001002007986 */ /* 0x000fe2000c101d24 */
[----:B------:R-:W-:Y:S05]  /*d8f0*/  EXIT ;  /* 0x000000000000794d */ /* 0x000fea0003800000 */
.L_x_9525:
[----:B------:R-:W-:-:S13]  /*d900*/  ISETP.NE.AND P0, PT, R0, 0xf, PT ;  /* 0x0000000f0000780c */ /* 0x000fda0003f05270 */
[----:B------:R-:W-:Y:S05]  /*d910*/  @!P0 BRA `(.L_x_9527) ;  /* 0x0000000400288947 */ /* 0x000fea0003800000 */
[----:B------:R-:W-:-:S13]  /*d920*/  ISETP.NE.AND P0, PT, R0, 0x17, PT ;  /* 0x000000170000780c */ /* 0x000fda0003f05270 */
[----:B------:R-:W-:Y:S05]  /*d930*/  @!P0 BRA `(.L_x_9528) ;  /* 0x0000000000b08947 */ /* 0x000fea0003800000 */
[----:B------:R-:W-:-:S13]  /*d940*/  ISETP.NE.AND P0, PT, R0, 0x18, PT ;  /* 0x000000180000780c */ /* 0x000fda0003f05270 */
[----:B------:R-:W-:Y:S05]  /*d950*/  @!P0 BRA `(.L_x_9529) ;  /* 0x0000000000448947 */ /* 0x000fea0003800000 */
.L_x_9506:
        /* <DEDUP_REMOVED lines=16> */
.L_x_9530:
[----:B------:R-:W-:Y:S05]  /*da60*/  EXIT ;  /* 0x000000000000794d */ /* 0x000fea0003800000 */
.L_x_9529:
        /* <DEDUP_REMOVED lines=21> */
.L_x_9532:
[----:B------:R-:W-:Y:S05]  /*dbc0*/  BSYNC.RECONVERGENT B0 ;  /* 0x0000000000007941 */ /* 0x000fea0003800200 */
.L_x_9531:
[----:B------:R-:W-:-:S05]  /*dbd0*/  LOP3.LUT R5, R0, 0x80, R5, 0xf8, !PT ;  /* 0x0000008000057812 */ /* 0x000fca00078ef805 */
[----:B------:R-:W-:Y:S01]  /*dbe0*/  STG.E.U8 desc[UR36][R2.64], R5 ;  /* 0x0000000502007986 */ /* 0x000fe2000c101124 */
[----:B------:R-:W-:Y:S05]  /*dbf0*/  EXIT ;  /* 0x000000000000794d */ /* 0x000fea0003800000 */
.L_x_9528:
        /* <DEDUP_REMOVED lines=20> */
.L_x_9534:
[----:B------:R-:W-:Y:S01]  /*dd40*/  IMAD.MOV.U32 R0, RZ, RZ, 0x7f ;  /* 0x0000007fff007424 */ /* 0x000fe200078e00ff */
[----:B------:R-:W-:-:S04]  /*dd50*/  ISETP.GT.U32.AND P0, PT, R4, 0x7f800000, PT ;  /* 0x7f8000000400780c */ /* 0x000fc80003f04070 */
[----:B------:R-:W-:-:S09]  /*dd60*/  SEL R0, R0, 0x7c, P0 ;  /* 0x0000007c00007807 */ /* 0x000fd20000000000 */
.L_x_9535:
[----:B------:R-:W-:Y:S05]  /*dd70*/  BSYNC.RECONVERGENT B0 ;  /* 0x0000000000007941 */ /* 0x000fea0003800200 */
.L_x_9533:
[----:B------:R-:W-:-:S04]  /*dd80*/  SHF.R.U32.HI R5, RZ, 0x18, R5 ;  /* 0x00000018ff057819 */ /* 0x000fc80000011605 */
[----:B------:R-:W-:-:S05]  /*dd90*/  LOP3.LUT R5, R0, 0x80, R5, 0xf8, !PT ;  /* 0x0000008000057812 */ /* 0x000fca00078ef805 */
[----:B------:R-:W-:Y:S01]  /*dda0*/  STG.E.U8 desc[UR36][R2.64], R5 ;  /* 0x0000000502007986 */ /* 0x000fe2000c101124 */
[----:B------:R-:W-:Y:S05]  /*ddb0*/  EXIT ;  /* 0x000000000000794d */ /* 0x000fea0003800000 */
.L_x_9527:
        /* <DEDUP_REMOVED lines=12> */
        .weak           $__internal_1_$__cuda_sm20_div_rn_f64_full
        .type           $__internal_1_$__cuda_sm20_div_rn_f64_full,@function
        .size           $__internal_1_$__cuda_sm20_div_rn_f64_full,(.L_x_14151 - $__internal_1_$__cuda_sm20_div_rn_f64_full)
$__internal_1_$__cuda_sm20_div_rn_f64_full:
        /* <DEDUP_REMOVED lines=10> */
[----:B------:R-:W-:Y:S01]  /*df20*/  @!P2 LOP3.LUT R3, R9, 0x7ff00000, RZ, 0xc0, !PT ;  /* 0x7ff000000903a812 */ /* 0x000fe200078ec0ff */
[----:B------:R-:W-:Y:S01]  /*df30*/  @!P2 IMAD.MOV.U32 R36, RZ, RZ, RZ ;  /* 0x000000ffff24a224 */ /* 0x000fe200078e00ff */
[----:B------:R-:W-:Y:S01]  /*df40*/  LOP3.LUT R11, R10, 0x3ff00000, RZ, 0xfc, !PT ;  /* 0x3ff000000a0b7812 */ /* 0x000fe200078efcff */
[----:B------:R-:W-:Y:S01]  /*df50*/  IMAD.MOV.U32 R10, RZ, RZ, R8 ;  /* 0x000000ffff0a7224 */ /* 0x000fe200078e0008 */
[----:B------:R-:W-:Y:S01]  /*df60*/  @!P2 ISETP.GE.U32.AND P3, PT, R0, R3, PT ;  /* 0x000000030000a20c */ /* 0x000fe20003f66070 */
[----:B------:R-:W-:-:S04]  /*df70*/  IMAD.MOV.U32 R3, RZ, RZ, 0x1ca00000 ;  /* 0x1ca00000ff037424 */ /* 0x000fc800078e00ff */
[----:B------:R-:W0:Y:S01]  /*df80*/  @!P0 DMUL R10, R8, 8.98846567431157953865e+307 ;  /* 0x7fe00000080a8828 */ /* 0x000e220000000000 */
[C---:B------:R-:W-:Y:S01]  /*df90*/  @!P2 SEL R37, R3.reuse, 0x63400000, !P3 ;  /* 0x634000000325a807 */ /* 0x040fe20005800000 */
[----:B0-----:R-:W0:Y:S01]  /*dfa0*/  MUFU.RCP64H R15, R11 ;  /* 0x0000000b000f7308 */ /* 0x001e220000001800 */
[----:B------:R-:W-:Y:S02]  /*dfb0*/  SEL R13, R3, 0x63400000, !P1 ;  /* 0x63400000030d7807 */ /* 0x000fe40004800000 */
[--C-:B------:R-:W-:Y:S02]  /*dfc0*/  @!P2 LOP3.LUT R37, R37, 0x80000000, R7.reuse, 0xf8, !PT ;  /* 0x800000002525a812 */ /* 0x100fe400078ef807 */
[----:B------:R-:W-:Y:S02]  /*dfd0*/  LOP3.LUT R13, R13, 0x800fffff, R7, 0xf8, !PT ;  /* 0x800fffff0d0d7812 */ /* 0x000fe400078ef807 */
[----:B------:R-:W-:Y:S02]  /*dfe0*/  @!P2 LOP3.LUT R37, R37, 0x100000, RZ, 0xfc, !PT ;  /* 0x001000002525a812 */ /* 0x000fe400078efcff */
[----:B------:R-:W-:-:S15]  /*dff0*/  @!P0 LOP3.LUT R39, R11, 0x7ff00000, RZ, 0xc0, !PT ;  /* 0x7ff000000b278812 */ /* 0x000fde00078ec0ff */
[----:B------:R-:W-:-:S15]  /*e000*/  NOP ;  /* 0x0000000000007918 */ /* 0x000fde0000000000 */
[----:B------:R-:W-:-:S15]  /*e010*/  NOP ;  /* 0x0000000000007918 */ /* 0x000fde0000000000 */
[----:B------:R-:W-:-:S08]  /*e020*/  NOP ;  /* 0x0000000000007918 */ /* 0x000fd00000000000 */
[----:B------:R-:W1:Y:S02]  /*e030*/  @!P2 DFMA R12, R12, 2, -R36 ;  /* 0x400000000c0ca82b */ /* 0x000e640000000824 */
[----:B-1----:R-:W-:-:S05]  /*e040*/  @!P2 LOP3.LUT R38, R13, 0x7ff00000, RZ, 0xc0, !PT ;  /* 0x7ff000000d26a812 */ /* 0x002fca00078ec0ff */
[----:B------:R-:W-:-:S05]  /*e050*/  VIADD R40, R38, 0xffffffff ;  /* 0xffffffff26287836 */ /* 0x000fca0000000000 */
[----:B------:R-:W-:Y:S01]  /*e060*/  ISETP.GT.U32.AND P0, PT, R40, 0x7feffffe, PT ;  /* 0x7feffffe2800780c */ /* 0x000fe20003f04070 */
[----:B------:R-:W-:-:S05]  /*e070*/  VIADD R40, R39, 0xffffffff ;  /* 0xffffffff27287836 */ /* 0x000fca0000000000 */
[----:B------:R-:W-:-:S15]  /*e080*/  ISETP.GT.U32.OR P0, PT, R40, 0x7feffffe, P0 ;  /* 0x7feffffe2800780c */ /* 0x000fde0000704470 */
[----:B------:R-:W-:-:S15]  /*e090*/  NOP ;  /* 0x0000000000007918 */ /* 0x000fde0000000000 */
[----:B------:R-:W-:-:S15]  /*e0a0*/  NOP ;  /* 0x0000000000007918 */ /* 0x000fde0000000000 */
[----:B------:R-:W-:-:S01]  /*e0b0*/  NOP ;  /* 0x0000000000007918 */ /* 0x000fc20000000000 */
        /* <DEDUP_REMOVED lines=40> */
[----:B------:R-:W-:Y:S01]  /*e340*/  VIMNMX R0, PT, PT, R6, 0x46a00000, PT ;  /* 0x46a0000006007848 */ /* 0x000fe20003fe0100 */
[----:B------:R-:W-:Y:S01]  /*e350*/  IMAD.MOV.U32 R6, RZ, RZ, RZ ;  /* 0x000000ffff067224 */ /* 0x000fe200078e00ff */
[----:B------:R-:W-:-:S05]  /*e360*/  SEL R3, R3, 0x63400000, !P0 ;  /* 0x6340000003037807 */ /* 0x000fca0004000000 */
[----:B------:R-:W-:-:S04]  /*e370*/  IMAD.IADD R0, R0, 0x1, -R3 ;  /* 0x0000000100007824 */ /* 0x000fc800078e0a03 */
        /* <DEDUP_REMOVED lines=10> */
[----:B------:R-:W-:Y:S01]  /*e420*/  IMAD.MOV R7, RZ, RZ, -R0 ;  /* 0x000000ffff077224 */ /* 0x000fe200078e0a00 */
[----:B------:R-:W0:Y:S01]  /*e430*/  DMUL.RP R8, R36, R8 ;  /* 0x0000000824087228 */ /* 0x000e220000008000 */
[----:B------:R-:W-:Y:S01]  /*e440*/  IMAD.MOV.U32 R6, RZ, RZ, RZ ;  /* 0x000000ffff067224 */ /* 0x000fe200078e00ff */
        /* <DEDUP_REMOVED lines=11> */
.L_x_9537:
[----:B------:R-:W0:Y:S02]  /*e500*/  DSETP.NAN.AND P0, PT, R6, R6, PT ;  /* 0x000000060600722a */ /* 0x000e240003f08000 */
[----:B0-----:R-:W-:Y:S05]  /*e510*/  @P0 BRA `(.L_x_9539) ;  /* 0x0000000000440947 */ /* 0x001fea0003800000 */
[----:B------:R-:W0:Y:S02]  /*e520*/  DSETP.NAN.AND P0, PT, R8, R8, PT ;  /* 0x000000080800722a */ /* 0x000e240003f08000 */
[----:B0-----:R-:W-:Y:S05]  /*e530*/  @P0 BRA `(.L_x_9540) ;  /* 0x0000000000300947 */ /* 0x001fea0003800000 */
[----:B------:R-:W-:Y:S01]  /*e540*/  ISETP.NE.AND P0, PT, R38, R39, PT ;  /* 0x000000272600720c */ /* 0x000fe20003f05270 */
[----:B------:R-:W-:Y:S02]  /*e550*/  IMAD.MOV.U32 R14, RZ, RZ, 0x0 ;  /* 0x00000000ff0e7424 */ /* 0x000fe400078e00ff */
[----:B------:R-:W-:-:S10]  /*e560*/  IMAD.MOV.U32 R15, RZ, RZ, -0x80000 ;  /* 0xfff80000ff0f7424 */ /* 0x000fd400078e00ff */
[----:B------:R-:W-:Y:S05]  /*e570*/  @!P0 BRA `(.L_x_9538) ;  /* 0x0000000000348947 */ /* 0x000fea0003800000 */
[----:B------:R-:W-:Y:S02]  /*e580*/  ISETP.NE.AND P0, PT, R38, 0x7ff00000, PT ;  /* 0x7ff000002600780c */ /* 0x000fe40003f05270 */
[----:B------:R-:W-:Y:S02]  /*e590*/  LOP3.LUT R15, R7, 0x80000000, R9, 0x48, !PT ;  /* 0x80000000070f7812 */ /* 0x000fe400078e4809 */
[----:B------:R-:W-:-:S13]  /*e5a0*/  ISETP.EQ.OR P0, PT, R39, RZ, !P0 ;  /* 0x000000ff2700720c */ /* 0x000fda0004702670 */
[----:B------:R-:W-:Y:S01]  /*e5b0*/  @P0 LOP3.LUT R0, R15, 0x7ff00000, RZ, 0xfc, !PT ;  /* 0x7ff000000f000812 */ /* 0x000fe200078efcff */
[----:B------:R-:W-:Y:S02]  /*e5c0*/  @!P0 IMAD.MOV.U32 R14, RZ, RZ, RZ ;  /* 0x000000ffff0e8224 */ /* 0x000fe400078e00ff */
[----:B------:R-:W-:Y:S02]  /*e5d0*/  @P0 IMAD.MOV.U32 R14, RZ, RZ, RZ ;  /* 0x000000ffff0e0224 */ /* 0x000fe400078e00ff */
[----:B------:R-:W-:Y:S01]  /*e5e0*/  @P0 IMAD.MOV.U32 R15, RZ, RZ, R0 ;  /* 0x000000ffff0f0224 */ /* 0x000fe200078e0000 */
[----:B------:R-:W-:Y:S06]  /*e5f0*/  BRA `(.L_x_9538) ;  /* 0x0000000000147947 */ /* 0x000fec0003800000 */
.L_x_9540:
[----:B------:R-:W-:Y:S01]  /*e600*/  LOP3.LUT R15, R9, 0x80000, RZ, 0xfc, !PT ;  /* 0x00080000090f7812 */ /* 0x000fe200078efcff */
[----:B------:R-:W-:Y:S01]  /*e610*/  IMAD.MOV.U32 R14, RZ, RZ, R8 ;  /* 0x000000ffff0e7224 */ /* 0x000fe200078e0008 */
[----:B------:R-:W-:Y:S06]  /*e620*/  BRA `(.L_x_9538) ;  /* 0x0000000000087947 */ /* 0x000fec0003800000 */
.L_x_9539:
[----:B------:R-:W-:Y:S01]  /*e630*/  LOP3.LUT R15, R7, 0x80000, RZ, 0xfc, !PT ;  /* 0x00080000070f7812 */ /* 0x000fe200078efcff */
[----:B------:R-:W-:-:S07]  /*e640*/  IMAD.MOV.U32 R14, RZ, RZ, R6 ;  /* 0x000000ffff0e7224 */ /* 0x000fce00078e0006 */
.L_x_9538:
[----:B------:R-:W-:Y:S05]  /*e650*/  BSYNC.RECONVERGENT B2 ;  /* 0x0000000000027941 */ /* 0x000fea0003800200 */
.L_x_9536:
[----:B------:R-:W-:Y:S02]  /*e660*/  IMAD.MOV.U32 R6, RZ, RZ, R34 ;  /* 0x000000ffff067224 */ /* 0x000fe400078e0022 */
[----:B------:R-:W-:-:S04]  /*e670*/  IMAD.MOV.U32 R7, RZ, RZ, 0x0 ;  /* 0x00000000ff077424 */ /* 0x000fc800078e00ff */
[----:B------:R-:W-:Y:S05]  /*e680*/  RET.REL.NODEC R6 `(_ZN2at6native27unrolled_elementwise_kernelIZZZNS0_26logit_backward_kernel_cudaERNS_18TensorIteratorBaseERKN3c106ScalarEENKUlvE_clEvENKUlvE_clEvEUlddE0_St5arrayIPcLm3EELi4E23TrivialOffsetCalculatorILi2EjESE_ILi1EjENS0_6memory12LoadWithCastILi2EEENSH_13StoreWithCastILi1EEEEEviT_T0_T2_T3_T4_T5_) ;  /* 0xffffff18065c7950 */ /* 0x000fea0003c3ffff */
.L_x_9541:
        /* <DEDUP_REMOVED lines=15> */
.L_x_14151:


//--------------------- .text._ZN2at6native18elementwise_kernelILi128ELi2EZNS0_22gpu_kernel_impl_nocastIZZZNS0_26logit_backward_kernel_cudaERNS_18TensorIteratorBaseERKN3c106ScalarEENKUlvE_clEvENKUlvE_clEvEUlddE0_EEvS4_RKT_EUliE_EEviT1_ --------------------------
	.section	.text._ZN2at6native18elementwise_kernelILi128ELi2EZNS0_22gpu_kernel_impl_nocastIZZZNS0_26logit_backward_kernel_cudaERNS_18TensorIteratorBaseERKN3c106ScalarEENKUlvE_clEvENKUlvE_clEvEUlddE0_EEvS4_RKT_EUliE_EEviT1_,"ax",@progbits
	.align	128
        .global         _ZN2at6native18elementwise_kernelILi128ELi2EZNS0_22gpu_kernel_impl_nocastIZZZNS0_26logit_backward_kernel_cudaERNS_18TensorIteratorBaseERKN3c106ScalarEENKUlvE_clEvENKUlvE_clEvEUlddE0_EEvS4_RKT_EUliE_EEviT1_
        .type           _ZN2at6native18elementwise_kernelILi128ELi2EZNS0_22gpu_kernel_impl_nocastIZZZNS0_26logit_backward_kernel_cudaERNS_18TensorIteratorBaseERKN3c106ScalarEENKUlvE_clEvENKUlvE_clEvEUlddE0_EEvS4_RKT_EUliE_EEviT1_,@function
        .size           _ZN2at6native18elementwise_kernelILi128ELi2EZNS0_22gpu_kernel_impl_nocastIZZZNS0_26logit_backward_kernel_cudaERNS_18TensorIteratorBaseERKN3c106ScalarEENKUlvE_clEvENKUlvE_clEvEUlddE0_EEvS4_RKT_EUliE_EEviT1_,(.L_x_14152 - _ZN2at6native18elementwise_kernelILi128ELi2EZNS0_22gpu_kernel_impl_nocastIZZZNS0_26logit_backward_kernel_cudaERNS_18TensorIteratorBaseERKN3c106ScalarEENKUlvE_clEvENKUlvE_clEvEUlddE0_EEvS4_RKT_EUliE_EEviT1_)
        .other          _ZN2at6native18elementwise_kernelILi128ELi2EZNS0_22gpu_kernel_impl_nocastIZZZNS0_26logit_backward_kernel_cudaERNS_18TensorIteratorBaseERKN3c106ScalarEENKUlvE_clEvENKUlvE_clEvEUlddE0_EEvS4_RKT_EUliE_EEviT1_,@"STO_CUDA_ENTRY STV_DEFAULT"
_ZN2at6native18elementwise_kernelILi128ELi2EZNS0_22gpu_kernel_impl_nocastIZZZNS0_26logit_backward_kernel_cudaERNS_18TensorIteratorBaseERKN3c106ScalarEENKUlvE_clEvENKUlvE_clEvEUlddE0_EEvS4_RKT_EUliE_EEviT1_:
.text._ZN2at6native18elementwise_kernelILi128ELi2EZNS0_22gpu_kernel_impl_nocastIZZZNS0_26logit_backward_kernel_cudaERNS_18TensorIteratorBaseERKN3c106ScalarEENKUlvE_clEvENKUlvE_clEvEUlddE0_EEvS4_RKT_EUliE_EEviT1_:
        /* <DEDUP_REMOVED lines=14> */
[----:B------:R-:W1:Y:S01]  /*00e0*/  LDCU.128 UR8, c[0x0][0x600] ;  /* 0x0000c000ff0877ac */ /* 0x000e620008000c00 */
[----:B0-----:R-:W1:Y:S01]  /*00f0*/  LDG.E.64 R2, desc[UR6][R2.64] ;  /* 0x0000000602027981 */ /* 0x001e62000c1e1b00 */
[----:B------:R-:W-:Y:S01]  /*0100*/  CS2R R6, SRZ ;  /* 0x0000000000067805 */ /* 0x000fe2000001ff00 */
[----:B-1----:R-:W0:-:S15]  /*0110*/  DSETP.GT.AND P0, PT, R2, UR10, PT ;  /* 0x0000000a02007e2a */ /* 0x002e1e000bf04000 */
[----:B------:R-:W-:-:S15]  /*0120*/  NOP ;  /* 0x0000000000007918 */ /* 0x000fde0000000000 */
[----:B------:R-:W-:-:S15]  /*0130*/  NOP ;  /* 0x0000000000007918 */ /* 0x000fde0000000000 */
[----:B------:R-:W-:-:S15]  /*0140*/  NOP ;  /* 0x0000000000007918 */ /* 0x000fde0000000000 */
[----:B------:R-:W-:-:S04]  /*0150*/  NOP ;  /* 0x0000000000007918 */ /* 0x000fc80000000000 */
[----:B0-----:R-:W0:Y:S02]  /*0160*/  DSETP.LT.OR P0, PT, R2, UR8, P0 ;  /* 0x0000000802007e2a */ /* 0x001e240008701400 */
[----:B0-----:R-:W-:Y:S05]  /*0170*/  @P0 BRA `(.L_x_9545) ;  /* 0x0000000000f80947 */ /* 0x001fea0003800000 */
[----:B------:R-:W0:Y:S02]  /*0180*/  LDC.64 R10, c[0x0][0x5f0] ;  /* 0x00017c00ff0a7b82 */ /* 0x000e240000000a00 */
[----:B0-----:R-:W2:Y:S01]  /*0190*/  LDG.E.64 R10, desc[UR6][R10.64] ;  /* 0x000000060a0a7981 */ /* 0x001ea2000c1e1b00 */
[----:B------:R-:W0:-:S15]  /*01a0*/  DADD R6, -R2, 1 ;  /* 0x3ff0000002067429 */ /* 0x000e1e0000000100 */
[----:B------:R-:W-:-:S15]  /*01b0*/  NOP ;  /* 0x0000000000007918 */ /* 0x000fde0000000000 */
[----:B------:R-:W-:-:S15]  /*01c0*/  NOP ;  /* 0x0000000000007918 */ /* 0x000fde0000000000 */
[----:B------:R-:W-:-:S15]  /*01d0*/  NOP ;  /* 0x0000000000007918 */ /* 0x000fde0000000000 */
[----:B------:R-:W-:-:S04]  /*01e0*/  NOP ;  /* 0x0000000000007918 */ /* 0x000fc80000000000 */
        /* <DEDUP_REMOVED lines=17> */
[----:B0-----:R-:W0:Y:S01]  /*0300*/  DFMA R8, R2, R8, R2 ;  /* 0x000000080208722b */ /* 0x001e220000000002 */
[----:B--2---:R-:W-:-:S15]  /*0310*/  FSETP.GEU.AND P1, PT, |R11|, 6.5827683646048100446e-37, PT ;  /* 0x036000000b00780b */ /* 0x004fde0003f2e200 */
[----:B------:R-:W-:-:S15]  /*0320*/  NOP ;  /* 0x0000000000007918 */ /* 0x000fde0000000000 */
[----:B------:R-:W-:-:S15]  /*0330*/  NOP ;  /* 0x0000000000007918 */ /* 0x000fde0000000000 */
[----:B------:R-:W-:-:S15]  /*0340*/  NOP ;  /* 0x0000000000007918 */ /* 0x000fde0000000000 */
[----:B------:R-:W-:-:S03]  /*0350*/  NOP ;  /* 0x0000000000007918 */ /* 0x000fc60000000000 */
        /* <DEDUP_REMOVED lines=24> */
[----:B------:R-:W-:Y:S02]  /*04e0*/  MOV R8, R6 ;  /* 0x0000000600087202 */ /* 0x000fe40000000f00 */
[----:B------:R-:W-:Y:S02]  /*04f0*/  MOV R9, R7 ;  /* 0x0000000700097202 */ /* 0x000fe40000000f00 */
[----:B------:R-:W-:-:S07]  /*0500*/  MOV R0, 0x520 ;  /* 0x0000052000007802 */ /* 0x000fce0000000f00 */
[----:B------:R-:W-:Y:S05]  /*0510*/  CALL.REL.NOINC `($__internal_2_$__cuda_sm20_div_rn_f64_full) ;  /* 0x0000003800fc7944 */ /* 0x000fea0003c00000 */
[----:B------:R-:W-:Y:S01]  /*0520*/  IMAD.MOV.U32 R2, RZ, RZ, R12 ;  /* 0x000000ffff027224 */ /* 0x000fe200078e000c */
[----:B------:R-:W-:-:S07]  /*0530*/  MOV R3, R13 ;  /* 0x0000000d00037202 */ /* 0x000fce0000000f00 */
.L_x_9546:
[----:B------:R-:W-:Y:S02]  /*0540*/  MOV R6, R2 ;  /* 0x0000000200067202 */ /* 0x000fe40000000f00 */
[----:B------:R-:W-:-:S07]  /*0550*/  MOV R7, R3 ;  /* 0x0000000300077202 */ /* 0x000fce0000000f00 */
.L_x_9545:
[----:B------:R-:W0:Y:S01]  /*0560*/  LDC.64 R2, c[0x0][0x5e8] ;  /* 0x00017a00ff027b82 */ /* 0x000e220000000a00 */
[----:B------:R-:W-:Y:S01]  /*0570*/  VIADD R5, R5, 0x80 ;  /* 0x0000008005057836 */ /* 0x000fe20000000000 */
[----:B0-----:R0:W-:Y:S06]  /*0580*/  STG.E.64 desc[UR6][R2.64], R6 ;  /* 0x0000000602007986 */ /* 0x0011ec000c101b06 */
.L_x_9544:
[----:B------:R-:W-:Y:S05]  /*0590*/  BSYNC.RECONVERGENT B0 ;  /* 0x0000000000007941 */ /* 0x000fea0003800200 */
.L_x_9543:
[----:B------:R-:W1:Y:S02]  /*05a0*/  LDCU UR4, c[0x0][0x380] ;  /* 0x00007000ff0477ac */ /* 0x000e640008000800 */
[----:B-1----:R-:W-:-:S13]  /*05b0*/  ISETP.GE.AND P0, PT, R5, UR4, PT ;  /* 0x0000000405007c0c */ /* 0x002fda000bf06270 */
[----:B------:R-:W-:Y:S05]  /*05c0*/  @P0 EXIT ;  /* 0x000000000000094d */ /* 0x000fea0003800000 */
[----:B------:R-:W1:Y:S01]  /*05d0*/  LDC.64 R4, c[0x0][0x5f8] ;  /* 0x00017e00ff047b82 */ /* 0x000e620000000a00 */
[----:B------:R-:W2:Y:S01]  /*05e0*/  LDCU.128 UR8, c[0x0][0x600] ;  /* 0x0000c000ff0877ac */ /* 0x000ea20008000c00 */
[----:B-1----:R-:W2:Y:S01]  /*05f0*/  LDG.E.64 R4, desc[UR6][R4.64] ;  /* 0x0000000604047981 */ /* 0x002ea2000c1e1b00 */
[----:B0-----:R-:W-:Y:S01]  /*0600*/  CS2R R2, SRZ ;  /* 0x0000000000027805 */ /* 0x001fe2000001ff00 */
[----:B--2---:R-:W0:-:S15]  /*0610*/  DSETP.GT.AND P0, PT, R4, UR10, PT ;  /* 0x0000000a04007e2a */ /* 0x004e1e000bf04000 */
        /* <DEDUP_REMOVED lines=66> */
.L_x_9547:
[----:B------:R-:W0:Y:S02]  /*0a40*/  LDC.64 R4, c[0x0][0x5e8] ;  /* 0x00017a00ff047b82 */ /* 0x000e240000000a00 */
[----:B0-----:R-:W-:Y:S01]  /*0a50*/  STG.E.64 desc[UR6][R4.64], R2 ;  /* 0x0000000204007986 */ /* 0x001fe2000c101b06 */
[----:B------:R-:W-:Y:S05]  /*0a60*/  EXIT ;  /* 0x000000000000794d */ /* 0x000fea0003800000 */
.L_x_9542:
        /* <DEDUP_REMOVED lines=8> */
[----:B------:R-:W-:Y:S01]  /*0af0*/  MOV R3, R5 ;  /* 0x0000000500037202 */ /* 0x000fe20000000f00 */
[----:B------:R-:W-:Y:S01]  /*0b00*/  IMAD.MOV.U32 R2, RZ, RZ, RZ ;  /* 0x000000ffff027224 */ /* 0x000fe200078e00ff */
[----:B------:R-:W-:Y:S01]  /*0b10*/  ISETP.NE.AND P0, PT, R4, RZ, PT ;  /* 0x000000ff0400720c */ /* 0x000fe20003f05270 */
[----:B------:R-:W1:Y:S01]  /*0b20*/  LDCU UR8, c[0x0][0x38c] ;  /* 0x00007180ff0877ac */ /* 0x000e620008000800 */
        /* <DEDUP_REMOVED lines=17> */
[----:B-1----:R-:W-:-:S05]  /*0c40*/  SHF.R.U32.HI R9, RZ, UR4, R8 ;  /* 0x00000004ff097c19 */ /* 0x002fca0008011608 */
[----:B------:R-:W-:-:S04]  /*0c50*/  IMAD.MOV R3, RZ, RZ, -R9 ;  /* 0x000000ffff037224 */ /* 0x000fc800078e0a09 */
        /* <DEDUP_REMOVED lines=308> */
[----:B-1----:R-:W-:Y:S01]  /*1fa0*/  SHF.R.U32.HI R11, RZ, UR4, R10 ;  /* 0x00000004ff0b7c19 */ /* 0x002fe2000801160a */
[----:B------:R-:W-:-:S03]  /*1fb0*/  @P0 IMAD.MOV.U32 R10, RZ, RZ, RZ ;  /* 0x000000ffff0a0224 */ /* 0x000fc600078e00ff */
        /* <DEDUP_REMOVED lines=14> */
.L_x_9550:
[----:B------:R-:W0:Y:S01]  /*20a0*/  LDCU.64 UR4, c[0x0][0x5f8] ;  /* 0x0000bf00ff0477ac */ /* 0x000e220008000a00 */
[----:B------:R-:W1:Y:S01]  /*20b0*/  LDCU.128 UR8, c[0x0][0x600] ;  /* 0x0000c000ff0877ac */ /* 0x000e620008000c00 */
[----:B0-----:R-:W-:-:S04]  /*20c0*/  IADD3 R6, P0, PT, R2, UR4, RZ ;  /* 0x0000000402067c10 */ /* 0x001fc8000ff1e0ff */
[----:B------:R-:W-:-:S05]  /*20d0*/  IADD3.X R7, PT, PT, RZ, UR5, RZ, P0, !PT ;  /* 0x00000005ff077c10 */ /* 0x000fca00087fe4ff */
[----:B------:R-:W1:Y:S01]  /*20e0*/  LDG.E.64 R8, desc[UR6][R6.64] ;  /* 0x0000000606087981 */ /* 0x000e62000c1e1b00 */
[----:B------:R-:W-:Y:S01]  /*20f0*/  BSSY.RECONVERGENT B1, `(.L_x_9551) ;  /* 0x0000049000017945 */ /* 0x000fe20003800200 */
        /* <DEDUP_REMOVED lines=8> */
[----:B------:R-:W0:Y:S02]  /*2180*/  LDCU.64 UR4, c[0x0][0x5f0] ;  /* 0x0000be00ff0477ac */ /* 0x000e240008000a00 */
[----:B0-----:R-:W-:-:S05]  /*2190*/  IADD3 R10, P0, PT, R0, UR4, RZ ;  /* 0x00000004000a7c10 */ /* 0x001fca000ff1e0ff */
[----:B------:R-:W-:-:S06]  /*21a0*/  IMAD.X R11, RZ, RZ, UR5, P0 ;  /* 0x00000005ff0b7e24 */ /* 0x000fcc00080e06ff */
[----:B------:R-:W2:Y:S01]  /*21b0*/  LDG.E.64 R10, desc[UR6][R10.64] ;  /* 0x000000060a0a7981 */ /* 0x000ea2000c1e1b00 */
[----:B------:R-:W0:Y:S01]  /*21c0*/  DADD R6, -R8, 1 ;  /* 0x3ff0000008067429 */ /* 0x000e220000000100 */
[----:B------:R-:W-:Y:S01]  /*21d0*/  MOV R2, 0x1 ;  /* 0x0000000100027802 */ /* 0x000fe20000000f00 */
[----:B------:R-:W-:-:S15]  /*21e0*/  BSSY.RECONVERGENT B2, `(.L_x_9552) ;  /* 0x0000039000027945 */ /* 0x000fde0003800200 */
[----:B------:R-:W-:-:S15]  /*21f0*/  NOP ;  /* 0x0000000000007918 */ /* 0x000fde0000000000 */
[----:B------:R-:W-:-:S15]  /*2200*/  NOP ;  /* 0x0000000000007918 */ /* 0x000fde0000000000 */
[----:B------:R-:W-:-:S15]  /*2210*/  NOP ;  /* 0x0000000000007918 */ /* 0x000fde0000000000 */
[----:B------:R-:W-:-:S02]  /*2220*/  NOP ;  /* 0x0000000000007918 */ /* 0x000fc40000000000 */
[----:B0-----:R-:W0:Y:S02]  /*2230*/  DMUL R6, R8, R6 ;  /* 0x0000000608067228 */ /* 0x001e240000000000 */
[----:B0-----:R-:W0:-:S15]  /*2240*/  MUFU.RCP64H R3, R7 ;  /* 0x0000000700037308 */ /* 0x001e1e0000001800 */
[----:B------:R-:W-:-:S15]  /*2250*/  NOP ;  /* 0x0000000000007918 */ /* 0x000fde0000000000 */
[----:B------:R-:W-:-:S15]  /*2260*/  NOP ;  /* 0x0000000000007918 */ /* 0x000fde0000000000 */
[----:B------:R-:W-:-:S15]  /*2270*/  NOP ;  /* 0x0000000000007918 */ /* 0x000fde0000000000 */
[----:B------:R-:W-:-:S02]  /*2280*/  NOP ;  /* 0x0000000000007918 */ /* 0x000fc40000000000 */
        /* <DEDUP_REMOVED lines=44> */
[----:B------:R-:W-:Y:S01]  /*2550*/  MOV R2, R12 ;  /* 0x0000000c00027202 */ /* 0x000fe20000000f00 */
[----:B------:R-:W-:-:S07]  /*2560*/  IMAD.MOV.U32 R3, RZ, RZ, R13 ;  /* 0x000000ffff037224 */ /* 0x000fce00078e000d */
.L_x_9553:
[----:B------:R-:W-:Y:S05]  /*2570*/  BSYNC.RECONVERGENT B2 ;  /* 0x0000000000027941 */ /* 0x000fea0003800200 */
.L_x_9552:
[----:B------:R-:W-:Y:S05]  /*2580*/  BSYNC.RECONVERGENT B1 ;  /* 0x0000000000017941 */ /* 0x000fea0003800200 */
.L_x_9551:
[----:B------:R-:W0:Y:S01]  /*2590*/  LDCU.64 UR4, c[0x0][0x5e8] ;  /* 0x0000bd00ff0477ac */ /* 0x000e220008000a00 */
[----:B------:R-:W-:Y:S02]  /*25a0*/  IADD3 R5, PT, PT, R5, 0x80, RZ ;  /* 0x0000008005057810 */ /* 0x000fe40007ffe0ff */
[----:B0-----:R-:W-:-:S04]  /*25b0*/  IADD3 R6, P0, PT, R23, UR4, RZ ;  /* 0x0000000417067c10 */ /* 0x001fc8000ff1e0ff */
[----:B------:R-:W-:-:S05]  /*25c0*/  IADD3.X R7, PT, PT, RZ, UR5, RZ, P0, !PT ;  /* 0x00000005ff077c10 */ /* 0x000fca00087fe4ff */
[----:B------:R0:W-:Y:S04]  /*25d0*/  STG.E.64 desc[UR6][R6.64], R2 ;  /* 0x0000000206007986 */ /* 0x0001e8000c101b06 */
.L_x_9549:
[----:B------:R-:W-:Y:S05]  /*25e0*/  BSYNC.RECONVERGENT B0 ;  /* 0x0000000000007941 */ /* 0x000fea0003800200 */
.L_x_9548:
[----:B------:R-:W1:Y:S02]  /*25f0*/  LDCU UR4, c[0x0][0x380] ;  /* 0x00007000ff0477ac */ /* 0x000e640008000800 */
[----:B-1----:R-:W-:-:S13]  /*2600*/  ISETP.GE.AND P0, PT, R5, UR4, PT ;  /* 0x0000000405007c0c */ /* 0x002fda000bf06270 */
        /* <DEDUP_REMOVED lines=9> */
[----:B------:R-:W-:-:S05]  /*26a0*/  SHF.R.U32.HI R7, RZ, UR5, R6 ;  /* 0x00000005ff077c19 */ /* 0x000fca0008011606 */
[----:B------:R-:W-:-:S04]  /*26b0*/  IMAD.MOV R2, RZ, RZ, -R7 ;  /* 0x000000ffff027224 */ /* 0x000fc800078e0a07 */
        /* <DEDUP_REMOVED lines=34> */
[----:B------:R-:W-:Y:S01]  /*28e0*/  IMAD.MOV.U32 R6, RZ, RZ, RZ ;  /* 0x000000ffff067224 */ /* 0x000fe200078e00ff */
        /* <DEDUP_REMOVED lines=69> */
[----:B------:R-:W-:Y:S01]  /*2d40*/  IMAD.MOV.U32 R8, RZ, RZ, RZ ;  /* 0x000000ffff087224 */ /* 0x000fe200078e00ff */
        /* <DEDUP_REMOVED lines=210> */
[----:B------:R-:W-:Y:S01]  /*3a70*/  IMAD.MOV.U32 R6, RZ, RZ, RZ ;  /* 0x000000ffff067224 */ /* 0x000fe200078e00ff */
        /* <DEDUP_REMOVED lines=22> */
.L_x_9554:
[----:B------:R-:W0:Y:S01]  /*3be0*/  LDCU.128 UR8, c[0x0][0x5f0] ;  /* 0x0000be00ff0877ac */ /* 0x000e220008000c00 */
[----:B------:R-:W1:Y:S01]  /*3bf0*/  LDCU.64 UR4, c[0x0][0x5e8] ;  /* 0x0000bd00ff0477ac */ /* 0x000e620008000a00 */
[----:B------:R-:W2:Y:S01]  /*3c00*/  LDCU.128 UR12, c[0x0][0x600] ;  /* 0x0000c000ff0c77ac */ /* 0x000ea20008000c00 */
[----:B0-----:R-:W-:-:S04]  /*3c10*/  IADD3 R6, P0, PT, R2, UR10, RZ ;  /* 0x0000000a02067c10 */ /* 0x001fc8000ff1e0ff */
[----:B------:R-:W-:-:S05]  /*3c20*/  IADD3.X R7, PT, PT, RZ, UR11, RZ, P0, !PT ;  /* 0x0000000bff077c10 */ /* 0x000fca00087fe4ff */
[----:B------:R-:W2:Y:S01]  /*3c30*/  LDG.E.64 R8, desc[UR6][R6.64] ;  /* 0x0000000606087981 */ /* 0x000ea2000c1e1b00 */
[----:B------:R-:W-:Y:S01]  /*3c40*/  IADD3 R10, P2, PT, R0, UR8, RZ ;  /* 0x00000008000a7c10 */ /* 0x000fe2000ff5e0ff */
[----:B------:R-:W-:Y:S01]  /*3c50*/  BSSY.RECONVERGENT B0, `(.L_x_9555) ;  /* 0x0000049000007945 */ /* 0x000fe20003800200 */
[----:B-1----:R-:W-:Y:S02]  /*3c60*/  IADD3 R4, P1, PT, R5, UR4, RZ ;  /* 0x0000000405047c10 */ /* 0x002fe4000ff3e0ff */
[----:B------:R-:W-:Y:S01]  /*3c70*/  CS2R R2, SRZ ;  /* 0x0000000000027805 */ /* 0x000fe2000001ff00 */
[----:B------:R-:W-:Y:S01]  /*3c80*/  IMAD.X R11, RZ, RZ, UR9, P2 ;  /* 0x00000009ff0b7e24 */ /* 0x000fe200090e06ff */
[----:B------:R-:W-:Y:S01]  /*3c90*/  IADD3.X R5, PT, PT, RZ, UR5, RZ, P1, !PT ;  /* 0x00000005ff057c10 */ /* 0x000fe20008ffe4ff */
[----:B--2---:R-:W0:-:S15]  /*3ca0*/  DSETP.GT.AND P0, PT, R8, UR14, PT ;  /* 0x0000000e08007e2a */ /* 0x004e1e000bf04000 */
[----:B------:R-:W-:-:S15]  /*3cb0*/  NOP ;  /* 0x0000000000007918 */ /* 0x000fde0000000000 */
[----:B------:R-:W-:-:S15]  /*3cc0*/  NOP ;  /* 0x0000000000007918 */ /* 0x000fde0000000000 */
[----:B------:R-:W-:-:S15]  /*3cd0*/  NOP ;  /* 0x0000000000007918 */ /* 0x000fde0000000000 */
[----:B------:R-:W-:-:S04]  /*3ce0*/  NOP ;  /* 0x0000000000007918 */ /* 0x000fc80000000000 */
[----:B0-----:R-:W0:Y:S02]  /*3cf0*/  DSETP.LT.OR P0, PT, R8, UR12, P0 ;  /* 0x0000000c08007e2a */ /* 0x001e240008701400 */
[----:B0-----:R-:W-:Y:S05]  /*3d00*/  @P0 BRA `(.L_x_9556) ;  /* 0x0000000000f40947 */ /* 0x001fea0003800000 */
        /* <DEDUP_REMOVED lines=60> */
.L_x_9557:
[----:B------:R-:W-:Y:S05]  /*40d0*/  BSYNC.RECONVERGENT B1 ;  /* 0x0000000000017941 */ /* 0x000fea0003800200 */
.L_x_9556:
[----:B------:R-:W-:Y:S05]  /*40e0*/  BSYNC.RECONVERGENT B0 ;  /* 0x0000000000007941 */ /* 0x000fea0003800200 */
.L_x_9555:
[----:B------:R-:W-:Y:S01]  /*40f0*/  STG.E.64 desc[UR6][R4.64], R2 ;  /* 0x0000000204007986 */ /* 0x000fe2000c101b06 */
[----:B------:R-:W-:Y:S05]  /*4100*/  EXIT ;  /* 0x000000000000794d */ /* 0x000fea0003800000 */
        .weak           $__internal_2_$__cuda_sm20_div_rn_f64_full
        .type           $__internal_2_$__cuda_sm20_div_rn_f64_full,@function
        .size           $__internal_2_$__cuda_sm20_div_rn_f64_full,(.L_x_14152 - $__internal_2_$__cuda_sm20_div_rn_f64_full)
$__internal_2_$__cuda_sm20_div_rn_f64_full:
[C---:B------:R-:W-:Y:S01]  /*4110*/  FSETP.GEU.AND P2, PT, |R11|.reuse, 1.469367938527859385e-39, PT ;  /* 0x001000000b00780b */ /* 0x040fe20003f4e200 */
[----:B------:R-:W-:Y:S01]  /*4120*/  IMAD.MOV.U32 R2, RZ, RZ, R10 ;  /* 0x000000ffff027224 */ /* 0x000fe200078e000a */
[----:B------:R-:W-:Y:S01]  /*4130*/  LOP3.LUT R18, R11, 0x7ff00000, RZ, 0xc0, !PT ;  /* 0x7ff000000b127812 */ /* 0x000fe200078ec0ff */
[----:B------:R-:W-:Y:S01]  /*4140*/  BSSY.RECONVERGENT B3, `(.L_x_9558) ;  /* 0x000007a000037945 */ /* 0x000fe20003800200 */
[C---:B------:R-:W-:Y:S02]  /*4150*/  LOP3.LUT R21, R9.reuse, 0x7ff00000, RZ, 0xc0, !PT ;  /* 0x7ff0000009157812 */ /* 0x040fe400078ec0ff */
[----:B------:R-:W-:Y:S02]  /*4160*/  MOV R19, 0x1ca00000 ;  /* 0x1ca0000000137802 */ /* 0x000fe40000000f00 */
[----:B------:R-:W-:Y:S02]  /*4170*/  ISETP.GE.U32.AND P1, PT, R18, R21, PT ;  /* 0x000000151200720c */ /* 0x000fe40003f26070 */
[----:B------:R-:W-:-:S02]  /*4180*/  FSETP.GEU.AND P0, PT, |R9|, 1.469367938527859385e-39, PT ;  /* 0x001000000900780b */ /* 0x000fc40003f0e200 */
[C---:B------:R-:W-:Y:S02]  /*4190*/  LOP3.LUT R6, R9.reuse, 0x800fffff, RZ, 0xc0, !PT ;  /* 0x800fffff09067812 */ /* 0x040fe400078ec0ff */
[----:B------:R-:W-:Y:S02]  /*41a0*/  @!P2 LOP3.LUT R3, R9, 0x7ff00000, RZ, 0xc0, !PT ;  /* 0x7ff000000903a812 */ /* 0x000fe400078ec0ff */
[----:B------:R-:W-:Y:S02]  /*41b0*/  LOP3.LUT R7, R6, 0x3ff00000, RZ, 0xfc, !PT ;  /* 0x3ff0000006077812 */ /* 0x000fe400078efcff */
[----:B------:R-:W-:Y:S02]  /*41c0*/  @!P2 ISETP.GE.U32.AND P3, PT, R18, R3, PT ;  /* 0x000000031200a20c */ /* 0x000fe40003f66070 */
[C---:B------:R-:W-:Y:S02]  /*41d0*/  SEL R3, R19.reuse, 0x63400000, !P1 ;  /* 0x6340000013037807 */ /* 0x040fe40004800000 */
[----:B------:R-:W-:-:S02]  /*41e0*/  @!P2 SEL R17, R19, 0x63400000, !P3 ;  /* 0x634000001311a807 */ /* 0x000fc40005800000 */
[----:B------:R-:W-:Y:S02]  /*41f0*/  MOV R6, R8 ;  /* 0x0000000800067202 */ /* 0x000fe40000000f00 */
[--C-:B------:R-:W-:Y:S02]  /*4200*/  @!P2 LOP3.LUT R17, R17, 0x80000000, R11.reuse, 0xf8, !PT ;  /* 0x800000001111a812 */ /* 0x100fe400078ef80b */
[----:B------:R-:W-:Y:S02]  /*4210*/  LOP3.LUT R3, R3, 0x800fffff, R11, 0xf8, !PT ;  /* 0x800fffff03037812 */ /* 0x000fe400078ef80b */
[----:B------:R-:W-:Y:S01]  /*4220*/  @!P2 LOP3.LUT R17, R17, 0x100000, RZ, 0xfc, !PT ;  /* 0x001000001111a812 */ /* 0x000fe200078efcff */
[----:B------:R-:W0:Y:S01]  /*4230*/  @!P0 DMUL R6, R8, 8.98846567431157953865e+307 ;  /* 0x7fe0000008068828 */ /* 0x000e220000000000 */
[----:B------:R-:W-:Y:S01]  /*4240*/  @!P2 MOV R16, RZ ;  /* 0x000000ff0010a202 */ /* 0x000fe20000000f00 */
[----:B0-----:R-:W0:Y:S01]  /*4250*/  MUFU.RCP64H R13, R7 ;  /* 0x00000007000d7308 */ /* 0x001e220000001800 */
[----:B------:R-:W-:-:S02]  /*4260*/  MOV R22, R18 ;  /* 0x0000001200167202 */ /* 0x000fc40000000f00 */
[----:B------:R-:W-:Y:S02]  /*4270*/  @!P0 LOP3.LUT R21, R7, 0x7ff00000, RZ, 0xc0, !PT ;  /* 0x7ff0000007158812 */ /* 0x000fe400078ec0ff */
[----:B------:R-:W-:Y:S02]  /*4280*/  MOV R12, 0x1 ;  /* 0x00000001000c7802 */ /* 0x000fe40000000f00 */
[----:B------:R-:W-:-:S15]  /*4290*/  IADD3 R25, PT, PT, R21, -0x1, RZ ;  /* 0xffffffff15197810 */ /* 0x000fde0007ffe0ff */
[----:B------:R-:W-:-:S15]  /*42a0*/  NOP ;  /* 0x0000000000007918 */ /* 0x000fde0000000000 */
[----:B------:R-:W-:-:S15]  /*42b0*/  NOP ;  /* 0x0000000000007918 */ /* 0x000fde0000000000 */
[----:B------:R-:W-:-:S10]  /*42c0*/  NOP ;  /* 0x0000000000007918 */ /* 0x000fd40000000000 */
        /* <DEDUP_REMOVED lines=49> */
[----:B------:R-:W-:-:S05]  /*45e0*/  SEL R19, R19, 0x63400000, !P0 ;  /* 0x6340000013137807 */ /* 0x000fca0004000000 */
[----:B------:R-:W-:Y:S01]  /*45f0*/  IMAD.IADD R14, R10, 0x1, -R19 ;  /* 0x000000010a0e7824 */ /* 0x000fe200078e0a13 */
[----:B------:R-:W-:-:S04]  /*4600*/  MOV R10, RZ ;  /* 0x000000ff000a7202 */ /* 0x000fc80000000f00 */
[----:B------:R-:W-:-:S06]  /*4610*/  IADD3 R11, PT, PT, R14, 0x7fe00000, RZ ;  /* 0x7fe000000e0b7810 */ /* 0x000fcc0007ffe0ff */
[----:B------:R-:W0:Y:S02]  /*4620*/  DMUL R12, R16, R10 ;  /* 0x0000000a100c7228 */ /* 0x000e240000000000 */
[----:B0-----:R-:W-:-:S13]  /*4630*/  FSETP.GTU.AND P0, PT, |R13|, 1.469367938527859385e-39, PT ;  /* 0x001000000d00780b */ /* 0x001fda0003f0c200 */
[----:B------:R-:W-:Y:S05]  /*4640*/  @P0 BRA `(.L_x_9560) ;  /* 0x0000000000a40947 */ /* 0x000fea0003800000 */
[----:B------:R-:W0:Y:S01]  /*4650*/  DFMA R2, R16, -R6, R2 ;  /* 0x800000061002722b */ /* 0x000e220000000002 */
[----:B------:R-:W-:Y:S02]  /*4660*/  MOV R10, RZ ;  /* 0x000000ff000a7202 */ /* 0x000fe40000000f00 */
        /* <DEDUP_REMOVED lines=18> */
.L_x_9559:
[----:B------:R-:W0:Y:S02]  /*4790*/  DSETP.NAN.AND P0, PT, R10, R10, PT ;  /* 0x0000000a0a00722a */ /* 0x000e240003f08000 */
[----:B0-----:R-:W-:Y:S05]  /*47a0*/  @P0 BRA `(.L_x_9561) ;  /* 0x0000000000440947 */ /* 0x001fea0003800000 */
[----:B------:R-:W0:Y:S02]  /*47b0*/  DSETP.NAN.AND P0, PT, R8, R8, PT ;  /* 0x000000080800722a */ /* 0x000e240003f08000 */
[----:B0-----:R-:W-:Y:S05]  /*47c0*/  @P0 BRA `(.L_x_9562) ;  /* 0x0000000000300947 */ /* 0x001fea0003800000 */
[----:B------:R-:W-:Y:S02]  /*47d0*/  ISETP.NE.AND P0, PT, R22, R21, PT ;  /* 0x000000151600720c */ /* 0x000fe40003f05270 */
[----:B------:R-:W-:Y:S02]  /*47e0*/  MOV R12, 0x0 ;  /* 0x00000000000c7802 */ /* 0x000fe40000000f00 */
[----:B------:R-:W-:-:S09]  /*47f0*/  MOV R13, 0xfff80000 ;  /* 0xfff80000000d7802 */ /* 0x000fd20000000f00 */
[----:B------:R-:W-:Y:S05]  /*4800*/  @!P0 BRA `(.L_x_9560) ;  /* 0x0000000000348947 */ /* 0x000fea0003800000 */
[----:B------:R-:W-:Y:S02]  /*4810*/  ISETP.NE.AND P0, PT, R22, 0x7ff00000, PT ;  /* 0x7ff000001600780c */ /* 0x000fe40003f05270 */
[----:B------:R-:W-:Y:S02]  /*4820*/  LOP3.LUT R13, R11, 0x80000000, R9, 0x48, !PT ;  /* 0x800000000b0d7812 */ /* 0x000fe400078e4809 */
[----:B------:R-:W-:-:S13]  /*4830*/  ISETP.EQ.OR P0, PT, R21, RZ, !P0 ;  /* 0x000000ff1500720c */ /* 0x000fda0004702670 */
[----:B------:R-:W-:Y:S02]  /*4840*/  @P0 LOP3.LUT R2, R13, 0x7ff00000, RZ, 0xfc, !PT ;  /* 0x7ff000000d020812 */ /* 0x000fe400078efcff */
[----:B------:R-:W-:Y:S02]  /*4850*/  @!P0 MOV R12, RZ ;  /* 0x000000ff000c8202 */ /* 0x000fe40000000f00 */
[----:B------:R-:W-:Y:S01]  /*4860*/  @P0 MOV R12, RZ ;  /* 0x000000ff000c0202 */ /* 0x000fe20000000f00 */
[----:B------:R-:W-:Y:S01]  /*4870*/  @P0 IMAD.MOV.U32 R13, RZ, RZ, R2 ;  /* 0x000000ffff0d0224 */ /* 0x000fe200078e0002 */
[----:B------:R-:W-:Y:S06]  /*4880*/  BRA `(.L_x_9560) ;  /* 0x0000000000147947 */ /* 0x000fec0003800000 */
.L_x_9562:
[----:B------:R-:W-:Y:S02]  /*4890*/  LOP3.LUT R13, R9, 0x80000, RZ, 0xfc, !PT ;  /* 0x00080000090d7812 */ /* 0x000fe400078efcff */
[----:B------:R-:W-:Y:S01]  /*48a0*/  MOV R12, R8 ;  /* 0x00000008000c7202 */ /* 0x000fe20000000f00 */
[----:B------:R-:W-:Y:S06]  /*48b0*/  BRA `(.L_x_9560) ;  /* 0x0000000000087947 */ /* 0x000fec0003800000 */
.L_x_9561:
[----:B------:R-:W-:Y:S02]  /*48c0*/  LOP3.LUT R13, R11, 0x80000, RZ, 0xfc, !PT ;  /* 0x000800000b0d7812 */ /* 0x000fe400078efcff */
[----:B------:R-:W-:-:S07]  /*48d0*/  MOV R12, R10 ;  /* 0x0000000a000c7202 */ /* 0x000fce0000000f00 */
.L_x_9560:
[----:B------:R-:W-:Y:S05]  /*48e0*/  BSYNC.RECONVERGENT B3 ;  /* 0x0000000000037941 */ /* 0x000fea0003800200 */
.L_x_9558:
[----:B------:R-:W-:Y:S01]  /*48f0*/  MOV R2, R0 ;  /* 0x0000000000027202 */ /* 0x000fe20000000f00 */
[----:B------:R-:W-:-:S04]  /*4900*/  HFMA2 R3, -RZ, RZ, 0, 0 ;  /* 0x00000000ff037431 */ /* 0x000fc800000001ff */
[----:B------:R-:W-:Y:S05]  /*4910*/  RET.REL.NODEC R2 `(_ZN2at6native18elementwise_kernelILi128ELi2EZNS0_22gpu_kernel_impl_nocastIZZZNS0_26logit_backward_kernel_cudaERNS_18TensorIteratorBaseERKN3c106ScalarEENKUlvE_clEvENKUlvE_clEvEUlddE0_EEvS4_RKT_EUliE_EEviT1_) ;  /* 0xffffffb402b87950 */ /* 0x000fea0003c3ffff */
.L_x_9563:
        /* <DEDUP_REMOVED lines=14> */
.L_x_14152:


//--------------------- .text._ZN2at6native27unrolled_elementwise_kernelIZZZNS0_26logit_backward_kernel_cudaERNS_18TensorIteratorBaseERKN3c106ScalarEENKUlvE_clEvENKUlvE_clEvEUlddE0_St5arrayIPcLm3EELi4E23TrivialOffsetCalculatorILi2EjESE_ILi1EjENS0_6memory15LoadWithoutCastENSH_16StoreWithoutCastEEEviT_T0_T2_T3_T4_T5_ --------------------------
	.section	.text._ZN2at6native27unrolled_elementwise_kernelIZZZNS0_26logit_backward_kernel_cudaERNS_18TensorIteratorBaseERKN3c106ScalarEENKUlvE_clEvENKUlvE_clEvEUlddE0_St5arrayIPcLm3EELi4E23TrivialOffsetCalculatorILi2EjESE_ILi1EjENS0_6memory15LoadWithoutCastENSH_16StoreWithoutCastEEEviT_T0_T2_T3_T4_T5_,"ax",@progbits
	.align	128
        .global         _ZN2at6native27unrolled_elementwise_kernelIZZZNS0_26logit_backward_kernel_cudaERNS_18TensorIteratorBaseERKN3c106ScalarEENKUlvE_clEvENKUlvE_clEvEUlddE0_St5arrayIPcLm3EELi4E23TrivialOffsetCalculatorILi2EjESE_ILi1EjENS0_6memory15LoadWithoutCastENSH_16StoreWithoutCastEEEviT_T0_T2_T3_T4_T5_
        .type           _ZN2at6native27unrolled_elementwise_kernelIZZZNS0_26logit_backward_kernel_cudaERNS_18TensorIteratorBaseERKN3c106ScalarEENKUlvE_clEvENKUlvE_clEvEUlddE0_St5arrayIPcLm3EELi4E23TrivialOffsetCalculatorILi2EjESE_ILi1EjENS0_6memory15LoadWithoutCastENSH_16StoreWithoutCastEEEviT_T0_T2_T3_T4_T5_,@function
        .size           _ZN2at6native27unrolled_elementwise_kernelIZZZNS0_26logit_backward_kernel_cudaERNS_18TensorIteratorBaseERKN3c106ScalarEENKUlvE_clEvENKUlvE_clEvEUlddE0_St5arrayIPcLm3EELi4E23TrivialOffsetCalculatorILi2EjESE_ILi1EjENS0_6memory15LoadWithoutCastENSH_16StoreWithoutCastEEEviT_T0_T2_T3_T4_T5_,(.L_x_14153 - _ZN2at6native27unrolled_elementwise_kernelIZZZNS0_26logit_backward_kernel_cudaERNS_18TensorIteratorBaseERKN3c106ScalarEENKUlvE_clEvENKUlvE_clEvEUlddE0_St5arrayIPcLm3EELi4E23TrivialOffsetCalculatorILi2EjESE_ILi1EjENS0_6memory15LoadWithoutCastENSH_16StoreWithoutCastEEEviT_T0_T2_T3_T4_T5_)
        .other          _ZN2at6native27unrolled_elementwise_kernelIZZZNS0_26logit_backward_kernel_cudaERNS_18TensorIteratorBaseERKN3c106ScalarEENKUlvE_clEvENKUlvE_clEvEUlddE0_St5arrayIPcLm3EELi4E23TrivialOffsetCalculatorILi2EjESE_ILi1EjENS0_6memory15LoadWithoutCastENSH_16StoreWithoutCastEEEviT_T0_T2_T3_T4_T5_,@"STO_CUDA_ENTRY STV_DEFAULT"
_ZN2at6native27unrolled_elementwise_kernelIZZZNS0_26logit_backward_kernel_cudaERNS_18TensorIteratorBaseERKN3c106ScalarEENKUlvE_clEvENKUlvE_clEvEUlddE0_St5arrayIPcLm3EELi4E23TrivialOffsetCalculatorILi2EjESE_ILi1EjENS0_6memory15LoadWithoutCastENSH_16StoreWithoutCastEEEviT_T0_T2_T3_T4_T5_:
.text._ZN2at6native27unrolled_elementwise_kernelIZZZNS0_26logit_backward_kernel_cudaERNS_18TensorIteratorBaseERKN3c106ScalarEENKUlvE_clEvENKUlvE_clEvEUlddE0_St5arrayIPcLm3EELi4E23TrivialOffsetCalculatorILi2EjESE_ILi1EjENS0_6memory15LoadWithoutCastENSH_16StoreWithoutCastEEEviT_T0_T2_T3_T4_T5_:
[----:B------:R-:W-:Y:S01]  /*0000*/  LDC R1, c[0x0][0x37c] ;  /* 0x0000df00ff017b82 */ /* 0x000fe20000000800 */
[----:B------:R-:W0:Y:S07]  /*0010*/  S2R R2, SR_CTAID.X ;  /* 0x0000000000027919 */ /* 0x000e2e0000002500 */
[----:B------:R-:W0:Y:S01]  /*0020*/  LDC R3, c[0x0][0x380] ;  /* 0x0000e000ff037b82 */ /* 0x000e220000000800 */
[----:B------:R-:W1:Y:S01]  /*0030*/  LDCU.64 UR4, c[0x0][0x358] ;  /* 0x00006b00ff0477ac */ /* 0x000e620008000a00 */
[----:B------:R-:W-:Y:S01]  /*0040*/  CS2R R34, SRZ ;  /* 0x0000000000227805 */ /* 0x000fe2000001ff00 */
[----:B------:R-:W2:Y:S01]  /*0050*/  S2R R0, SR_TID.X ;  /* 0x0000000000007919 */ /* 0x000ea20000002100 */
[----:B------:R-:W-:-:S02]  /*0060*/  CS2R R6, SRZ ;  /* 0x0000000000067805 */ /* 0x000fc4000001ff00 */
[----:B------:R-:W-:Y:S01]  /*0070*/  CS2R R8, SRZ ;  /* 0x0000000000087805 */ /* 0x000fe2000001ff00 */
[----:B0-----:R-:W-:Y:S02]  /*0080*/  IMAD R3, R2, -0x200, R3 ;  /* 0xfffffe0002037824 */ /* 0x001fe400078e0203 */
[----:B--2---:R-:W-:-:S03]  /*0090*/  IMAD.MOV.U32 R4, RZ, RZ, R0 ;  /* 0x000000ffff047224 */ /* 0x004fc600078e0000 */
[----:B------:R-:W-:-:S13]  /*00a0*/  ISETP.GE.AND P0, PT, R0, R3, PT ;  /* 0x000000030000720c */ /* 0x000fda0003f06270 */
[----:B------:R-:W-:Y:S01]  /*00b0*/  @!P0 VIADD R0, R4, 0x80 ;  /* 0x0000008004008836 */ /* 0x000fe20000000000 */
[----:B------:R-:W0:Y:S01]  /*00c0*/  @!P0 LDC.64 R20, c[0x0][0x3a8] ;  /* 0x0000ea00ff148b82 */ /* 0x000e220000000a00 */
[----:B------:R-:W-:-:S03]  /*00d0*/  @!P0 IMAD R5, R2, 0x200, R4 ;  /* 0x0000020002058824 */ /* 0x000fc600078e0204 */
[----:B------:R-:W-:-:S04]  /*00e0*/  ISETP.GE.AND P1, PT, R0, R3, PT ;  /* 0x000000030000720c */ /* 0x000fc80003f26270 */
[----:B------:R-:W2:Y:S09]  /*00f0*/  @!P0 LDC.64 R22, c[0x0][0x3b0] ;  /* 0x0000ec00ff168b82 */ /* 0x000eb20000000a00 */
[----:B------:R-:W-:Y:S01]  /*0100*/  @!P1 IMAD R19, R2, 0x200, R0 ;  /* 0x0000020002139824 */ /* 0x000fe200078e0200 */
[----:B------:R-:W3:Y:S01]  /*0110*/  @!P1 LDC.64 R24, c[0x0][0x3a8] ;  /* 0x0000ea00ff189b82 */ /* 0x000ee20000000a00 */
[----:B------:R-:W-:-:S05]  /*0120*/  @!P1 VIADD R0, R0, 0x80 ;  /* 0x0000008000009836 */ /* 0x000fca0000000000 */
[----:B------:R-:W-:Y:S01]  /*0130*/  ISETP.GE.AND P3, PT, R0, R3, PT ;  /* 0x000000030000720c */ /* 0x000fe20003f66270 */
[----:B0-----:R-:W-:Y:S01]  /*0140*/  @!P0 IMAD.WIDE.U32 R20, R5, 0x8, R20 ;  /* 0x0000000805148825 */ /* 0x001fe200078e0014 */
[----:B------:R-:W0:Y:S01]  /*0150*/  @!P1 LDC.64 R26, c[0x0][0x3b0] ;  /* 0x0000ec00ff1a9b82 */ /* 0x000e220000000a00 */
[----:B------:R-:W-:-:S03]  /*0160*/  CS2R R36, SRZ ;  /* 0x0000000000247805 */ /* 0x000fc6000001ff00 */
[----:B-1----:R1:W5:Y:S01]  /*0170*/  @!P0 LDG.E.64 R6, desc[UR4][R20.64] ;  /* 0x0000000414068981 */ /* 0x002362000c1e1b00 */
[----:B--2---:R-:W-:-:S06]  /*0180*/  @!P0 IMAD.WIDE.U32 R22, R5, 0x8, R22 ;  /* 0x0000000805168825 */ /* 0x004fcc00078e0016 */
[----:B------:R-:W-:Y:S01]  /*0190*/  @!P3 IMAD R33, R2, 0x200, R0 ;  /* 0x000002000221b824 */ /* 0x000fe200078e0200 */
[----:B------:R-:W2:Y:S01]  /*01a0*/  @!P3 LDC.64 R16, c[0x0][0x3a8] ;  /* 0x0000ea00ff10bb82 */ /* 0x000ea20000000a00 */
[----:B------:R-:W-:Y:S01]  /*01b0*/  @!P3 VIADD R0, R0, 0x80 ;  /* 0x000000800000b836 */ /* 0x000fe20000000000 */
[----:B------:R1:W5:Y:S01]  /*01c0*/  @!P0 LDG.E.64 R8, desc[UR4][R22.64] ;  /* 0x0000000416088981 */ /* 0x000362000c1e1b00 */
[----:B---3--:R-:W-:-:S03]  /*01d0*/  @!P1 IMAD.WIDE.U32 R24, R19, 0x8, R24 ;  /* 0x0000000813189825 */ /* 0x008fc600078e0018 */
[----:B------:R-:W-:Y:S02]  /*01e0*/  ISETP.GE.AND P2, PT, R0, R3, PT ;  /* 0x000000030000720c */ /* 0x000fe40003f46270 */
[----:B------:R-:W3:Y:S01]  /*01f0*/  @!P3 LDC.64 R14, c[0x0][0x3b0] ;  /* 0x0000ec00ff0ebb82 */ /* 0x000ee20000000a00 */
[----:B------:R1:W5:Y:S10]  /*0200*/  @!P1 LDG.E.64 R34, desc[UR4][R24.64] ;  /* 0x0000000418229981 */ /* 0x000374000c1e1b00 */
[----:B------:R-:W4:Y:S08]  /*0210*/  @!P2 LDC.64 R12, c[0x0][0x3a8] ;  /* 0x0000ea00ff0cab82 */ /* 0x000f300000000a00 */
[----:B------:R-:W1:Y:S01]  /*0220*/  @!P2 LDC.64 R10, c[0x0][0x3b0] ;  /* 0x0000ec00ff0aab82 */ /* 0x000e620000000a00 */
[----:B------:R-:W-:-:S02]  /*0230*/  @!P2 IMAD R5, R2, 0x200, R0 ;  /* 0x000002000205a824 */ /* 0x000fc400078e0200 */
[----:B--2---:R-:W-:Y:S01]  /*0240*/  @!P3 IMAD.WIDE.U32 R30, R33, 0x8, R16 ;  /* 0x00000008211eb825 */ /* 0x004fe200078e0010 */
[----:B------:R-:W-:-:S03]  /*0250*/  CS2R R16, SRZ ;  /* 0x0000000000107805 */ /* 0x000fc6000001ff00 */
[----:B0-----:R-:W-:Y:S01]  /*0260*/  @!P1 IMAD.WIDE.U32 R26, R19, 0x8, R26 ;  /* 0x00000008131a9825 */ /* 0x001fe200078e001a */
[----:B------:R-:W-:-:S03]  /*0270*/  CS2R R18, SRZ ;  /* 0x0000000000127805 */ /* 0x000fc6000001ff00 */
[----:B---3--:R-:W-:Y:S01]  /*0280*/  @!P3 IMAD.WIDE.U32 R32, R33, 0x8, R14 ;  /* 0x000000082120b825 */ /* 0x008fe200078e000e */
[----:B------:R-:W-:Y:S01]  /*0290*/  CS2R R14, SRZ ;  /* 0x00000000000e7805 */ /* 0x000fe2000001ff00 */
[----:B------:R0:W5:Y:S02]  /*02a0*/  @!P1 LDG.E.64 R36, desc[UR4][R26.64] ;  /* 0x000000041a249981 */ /* 0x000164000c1e1b00 */
[C---:B----4-:R-:W-:Y:S01]  /*02b0*/  @!P2 IMAD.WIDE.U32 R28, R5.reuse, 0x8, R12 ;  /* 0x00000008051ca825 */ /* 0x050fe200078e000c */
[----:B------:R-:W-:Y:S01]  /*02c0*/  CS2R R12, SRZ ;  /* 0x00000000000c7805 */ /* 0x000fe2000001ff00 */
[----:B------:R0:W5:Y:S04]  /*02d0*/  @!P3 LDG.E.64 R18, desc[UR4][R30.64] ;  /* 0x000000041e12b981 */ /* 0x000168000c1e1b00 */
[----:B------:R0:W5:Y:S01]  /*02e0*/  @!P3 LDG.E.64 R16, desc[UR4][R32.64] ;  /* 0x000000042010b981 */ /* 0x000162000c1e1b00 */
[----:B-1----:R-:W-:-:S03]  /*02f0*/  @!P2 IMAD.WIDE.U32 R10, R5, 0x8, R10 ;  /* 0x00000008050aa825 */ /* 0x002fc600078e000a */
[----:B------:R0:W5:Y:S04]  /*0300*/  @!P2 LDG.E.64 R14, desc[UR4][R28.64] ;  /* 0x000000041c0ea981 */ /* 0x000168000c1e1b00 */
[----:B------:R0:W5:Y:S01]  /*0310*/  @!P2 LDG.E.64 R12, desc[UR4][R10.64] ;  /* 0x000000040a0ca981 */ /* 0x000162000c1e1b00 */
[----:B------:R-:W-:Y:S01]  /*0320*/  ISETP.GE.AND P0, PT, R4, R3, PT ;  /* 0x000000030400720c */ /* 0x000fe20003f06270 */
[----:B------:R-:W-:-:S12]  /*0330*/  BSSY.RECONVERGENT B0, `(.L_x_9564) ;  /* 0x000004a000007945 */ /* 0x000fd80003800200 */
[----:B0-----:R-:W-:Y:S05]  /*0340*/  @P0 BRA `(.L_x_9565) ;  /* 0x0000000400200947 */ /* 0x001fea0003800000 */
[----:B------:R-:W0:Y:S01]  /*0350*/  LDCU.64 UR6, c[0x0][0x390] ;  /* 0x00007200ff0677ac */ /* 0x000e220008000a00 */
[----:B------:R-:W-:Y:S01]  /*0360*/  CS2R R10, SRZ ;  /* 0x00000000000a7805 */ /* 0x000fe2000001ff00 */
[----:B0----5:R-:W0:Y:S01]  /*0370*/  DSETP.GT.AND P0, PT, R8, UR6, PT ;  /* 0x0000000608007e2a */ /* 0x021e22000bf04000 */
        /* <DEDUP_REMOVED lines=60> */
[----:B------:R-:W-:Y:S01]  /*0740*/  MOV R24, R6 ;  /* 0x0000000600187202 */ /* 0x000fe20000000f00 */
[----:B------:R-:W-:Y:S01]  /*0750*/  IMAD.MOV.U32 R25, RZ, RZ, R7 ;  /* 0x000000ffff197224 */ /* 0x000fe200078e0007 */
[----:B------:R-:W-:Y:S01]  /*0760*/  MOV R0, 0x7a0 ;  /* 0x000007a000007802 */ /* 0x000fe20000000f00 */
[----:B------:R-:W-:Y:S02]  /*0770*/  IMAD.MOV.U32 R22, RZ, RZ, R8 ;  /* 0x000000ffff167224 */ /* 0x000fe400078e0008 */
[----:B------:R-:W-:-:S07]  /*0780*/  IMAD.MOV.U32 R23, RZ, RZ, R9 ;  /* 0x000000ffff177224 */ /* 0x000fce00078e0009 */
[----:B------:R-:W-:Y:S05]  /*0790*/  CALL.REL.NOINC `($__internal_3_$__cuda_sm20_div_rn_f64_full) ;  /* 0x0000001000307944 */ /* 0x000fea0003c00000 */
[----:B------:R-:W-:Y:S02]  /*07a0*/  IMAD.MOV.U32 R10, RZ, RZ, R28 ;  /* 0x000000ffff0a7224 */ /* 0x000fe400078e001c */
[----:B------:R-:W-:-:S07]  /*07b0*/  IMAD.MOV.U32 R11, RZ, RZ, R29 ;  /* 0x000000ffff0b7224 */ /* 0x000fce00078e001d */
.L_x_9566:
[----:B------:R-:W-:Y:S05]  /*07c0*/  BSYNC.RECONVERGENT B1 ;  /* 0x0000000000017941 */ /* 0x000fea0003800200 */
.L_x_9565:
[----:B------:R-:W-:Y:S05]  /*07d0*/  BSYNC.RECONVERGENT B0 ;  /* 0x0000000000007941 */ /* 0x000fea0003800200 */
.L_x_9564:
[----:B-----5:R-:W-:Y:S01]  /*07e0*/  VIADD R6, R4, 0x80 ;  /* 0x0000008004067836 */ /* 0x020fe20000000000 */
[----:B------:R-:W-:Y:S04]  /*07f0*/  BSSY.RECONVERGENT B0, `(.L_x_9567) ;  /* 0x000004b000007945 */ /* 0x000fe80003800200 */
[----:B------:R-:W-:-:S13]  /*0800*/  ISETP.GE.AND P0, PT, R6, R3, PT ;  /* 0x000000030600720c */ /* 0x000fda0003f06270 */
[----:B------:R-:W-:Y:S05]  /*0810*/  @P0 BRA `(.L_x_9568) ;  /* 0x0000000400200947 */ /* 0x000fea0003800000 */
[----:B------:R-:W0:Y:S01]  /*0820*/  LDCU.64 UR6, c[0x0][0x390] ;  /* 0x00007200ff0677ac */ /* 0x000e220008000a00 */
[----:B------:R-:W-:Y:S01]  /*0830*/  CS2R R8, SRZ ;  /* 0x0000000000087805 */ /* 0x000fe2000001ff00 */
        /* <DEDUP_REMOVED lines=62> */
[----:B------:R-:W-:Y:S01]  /*0c20*/  MOV R25, R35 ;  /* 0x0000002300197202 */ /* 0x000fe20000000f00 */
[----:B------:R-:W-:Y:S01]  /*0c30*/  IMAD.MOV.U32 R22, RZ, RZ, R36 ;  /* 0x000000ffff167224 */ /* 0x000fe200078e0024 */
[----:B------:R-:W-:Y:S01]  /*0c40*/  MOV R0, 0xc70 ;  /* 0x00000c7000007802 */ /* 0x000fe20000000f00 */
[----:B------:R-:W-:-:S07]  /*0c50*/  IMAD.MOV.U32 R23, RZ, RZ, R37 ;  /* 0x000000ffff177224 */ /* 0x000fce00078e0025 */
[----:B------:R-:W-:Y:S05]  /*0c60*/  CALL.REL.NOINC `($__internal_3_$__cuda_sm20_div_rn_f64_full) ;  /* 0x0000000800fc7944 */ /* 0x000fea0003c00000 */
[----:B------:R-:W-:Y:S02]  /*0c70*/  IMAD.MOV.U32 R8, RZ, RZ, R28 ;  /* 0x000000ffff087224 */ /* 0x000fe400078e001c */
[----:B------:R-:W-:-:S07]  /*0c80*/  IMAD.MOV.U32 R9, RZ, RZ, R29 ;  /* 0x000000ffff097224 */ /* 0x000fce00078e001d */
.L_x_9569:
[----:B------:R-:W-:Y:S05]  /*0c90*/  BSYNC.RECONVERGENT B1 ;  /* 0x0000000000017941 */ /* 0x000fea0003800200 */
.L_x_9568:
[----:B------:R-:W-:Y:S05]  /*0ca0*/  BSYNC.RECONVERGENT B0 ;  /* 0x0000000000007941 */ /* 0x000fea0003800200 */
.L_x_9567:
[----:B------:R-:W-:Y:S01]  /*0cb0*/  VIADD R0, R4, 0x100 ;  /* 0x0000010004007836 */ /* 0x000fe20000000000 */
        /* <DEDUP_REMOVED lines=74> */
.L_x_9572:
[----:B------:R-:W-:Y:S05]  /*1160*/  BSYNC.RECONVERGENT B1 ;  /* 0x0000000000017941 */ /* 0x000fea0003800200 */
.L_x_9571:
[----:B------:R-:W-:Y:S05]  /*1170*/  BSYNC.RECONVERGENT B0 ;  /* 0x0000000000007941 */ /* 0x000fea0003800200 */
.L_x_9570:
        /* <DEDUP_REMOVED lines=75> */
.L_x_9575:
[----:B------:R-:W-:Y:S05]  /*1630*/  BSYNC.RECONVERGENT B1 ;  /* 0x0000000000017941 */ /* 0x000fea0003800200 */
.L_x_9574:
[----:B------:R-:W-:Y:S05]  /*1640*/  BSYNC.RECONVERGENT B0 ;  /* 0x0000000000007941 */ /* 0x000fea0003800200 */
.L_x_9573:
[----:B------:R-:W-:Y:S01]  /*1650*/  ISETP.GE.AND P0, PT, R4, R3, PT ;  /* 0x000000030400720c */ /* 0x000fe20003f06270 */
[----:B------:R-:W-:Y:S04]  /*1660*/  BSSY.RECONVERGENT B0, `(.L_x_9576) ;  /* 0x0000017000007945 */ /* 0x000fe80003800200 */
[----:B------:R-:W-:Y:S08]  /*1670*/  BSSY.RELIABLE B1, `(.L_x_9577) ;  /* 0x000000f000017945 */ /* 0x000ff00003800100 */
[----:B------:R-:W-:Y:S05]  /*1680*/  @P0 BRA `(.L_x_9578) ;  /* 0x0000000000340947 */ /* 0x000fea0003800000 */
[----:B------:R-:W0:Y:S01]  /*1690*/  LDC.64 R12, c[0x0][0x3a0] ;  /* 0x0000e800ff0c7b82 */ /* 0x000e220000000a00 */
[----:B------:R-:W-:Y:S02]  /*16a0*/  IMAD R5, R2, 0x200, R4 ;  /* 0x0000020002057824 */ /* 0x000fe400078e0204 */
[----:B------:R-:W-:-:S05]  /*16b0*/  IMAD.MOV.U32 R4, RZ, RZ, R6 ;  /* 0x000000ffff047224 */ /* 0x000fca00078e0006 */
[----:B------:R-:W-:-:S13]  /*16c0*/  ISETP.GE.AND P0, PT, R4, R3, PT ;  /* 0x000000030400720c */ /* 0x000fda0003f06270 */
[----:B------:R-:W-:Y:S05]  /*16d0*/  @P0 BREAK.RELIABLE B1 ;  /* 0x0000000000010942 */ /* 0x000fea0003800100 */
[----:B0-----:R-:W-:-:S05]  /*16e0*/  IMAD.WIDE.U32 R12, R5, 0x8, R12 ;  /* 0x00000008050c7825 */ /* 0x001fca00078e000c */
[----:B------:R0:W-:Y:S01]  /*16f0*/  STG.E.64 desc[UR4][R12.64], R10 ;  /* 0x0000000a0c007986 */ /* 0x0001e2000c101b04 */
[----:B------:R-:W-:Y:S05]  /*1700*/  @P0 BRA `(.L_x_9579) ;  /* 0x0000000000300947 */ /* 0x000fea0003800000 */
[----:B------:R-:W1:Y:S01]  /*1710*/  LDC.64 R6, c[0x0][0x3a0] ;  /* 0x0000e800ff067b82 */ /* 0x000e620000000a00 */
[----:B------:R-:W-:Y:S02]  /*1720*/  IMAD R5, R2, 0x200, R4 ;  /* 0x0000020002057824 */ /* 0x000fe400078e0204 */
[----:B------:R-:W-:Y:S02]  /*1730*/  VIADD R4, R4, 0x80 ;  /* 0x0000008004047836 */ /* 0x000fe40000000000 */
[----:B-1----:R-:W-:-:S05]  /*1740*/  IMAD.WIDE.U32 R6, R5, 0x8, R6 ;  /* 0x0000000805067825 */ /* 0x002fca00078e0006 */
[----:B------:R1:W-:Y:S02]  /*1750*/  STG.E.64 desc[UR4][R6.64], R8 ;  /* 0x0000000806007986 */ /* 0x0003e4000c101b04 */
.L_x_9578:
[----:B------:R-:W-:Y:S05]  /*1760*/  BSYNC.RELIABLE B1 ;  /* 0x0000000000017941 */ /* 0x000fea0003800100 */
.L_x_9577:
[----:B------:R-:W-:-:S13]  /*1770*/  ISETP.GE.AND P0, PT, R4, R3, PT ;  /* 0x000000030400720c */ /* 0x000fda0003f06270 */
[----:B-1----:R-:W1:Y:S01]  /*1780*/  @!P0 LDC.64 R6, c[0x0][0x3a0] ;  /* 0x0000e800ff068b82 */ /* 0x002e620000000a00 */
[----:B------:R-:W-:Y:S02]  /*1790*/  @!P0 IMAD R5, R2, 0x200, R4 ;  /* 0x0000020002058824 */ /* 0x000fe400078e0204 */
[----:B------:R-:W-:Y:S02]  /*17a0*/  @!P0 VIADD R4, R4, 0x80 ;  /* 0x0000008004048836 */ /* 0x000fe40000000000 */
[----:B-1----:R-:W-:-:S05]  /*17b0*/  @!P0 IMAD.WIDE.U32 R6, R5, 0x8, R6 ;  /* 0x0000000805068825 */ /* 0x002fca00078e0006 */
[----:B------:R1:W-:Y:S02]  /*17c0*/  @!P0 STG.E.64 desc[UR4][R6.64], R34 ;  /* 0x0000002206008986 */ /* 0x0003e4000c101b04 */
.L_x_9579:
[----:B------:R-:W-:Y:S05]  /*17d0*/  BSYNC.RECONVERGENT B0 ;  /* 0x0000000000007941 */ /* 0x000fea0003800200 */
.L_x_9576:
[----:B------:R-:W-:Y:S05]  /*17e0*/  WARPSYNC.ALL ;  /* 0x0000000000007948 */ /* 0x000fea0003800000 */
[----:B------:R-:W-:-:S13]  /*17f0*/  ISETP.GE.AND P0, PT, R4, R3, PT ;  /* 0x000000030400720c */ /* 0x000fda0003f06270 */
[----:B------:R-:W-:Y:S05]  /*1800*/  @P0 EXIT ;  /* 0x000000000000094d */ /* 0x000fea0003800000 */
[----:B-1----:R-:W1:Y:S01]  /*1810*/  LDC.64 R6, c[0x0][0x3a0] ;  /* 0x0000e800ff067b82 */ /* 0x002e620000000a00 */
[----:B------:R-:W-:-:S05]  /*1820*/  LEA R3, R2, R4, 0x9 ;  /* 0x0000000402037211 */ /* 0x000fca00078e48ff */
[----:B-1----:R-:W-:-:S05]  /*1830*/  IMAD.WIDE.U32 R2, R3, 0x8, R6 ;  /* 0x0000000803027825 */ /* 0x002fca00078e0006 */
[----:B------:R-:W-:Y:S01]  /*1840*/  STG.E.64 desc[UR4][R2.64], R16 ;  /* 0x0000001002007986 */ /* 0x000fe2000c101b04 */
[----:B------:R-:W-:Y:S05]  /*1850*/  EXIT ;  /* 0x000000000000794d */ /* 0x000fea0003800000 */
        .weak           $__internal_3_$__cuda_sm20_div_rn_f64_full
        .type           $__internal_3_$__cuda_sm20_div_rn_f64_full,@function
        .size           $__internal_3_$__cuda_sm20_div_rn_f64_full,(.L_x_14153 - $__internal_3_$__cuda_sm20_div_rn_f64_full)
$__internal_3_$__cuda_sm20_div_rn_f64_full:
[C---:B------:R-:W-:Y:S01]  /*1860*/  FSETP.GEU.AND P2, PT, |R25|.reuse, 1.469367938527859385e-39, PT ;  /* 0x001000001900780b */ /* 0x040fe20003f4e200 */
[----:B------:R-:W-:Y:S01]  /*1870*/  IMAD.MOV.U32 R7, RZ, RZ, 0x1ca00000 ;  /* 0x1ca00000ff077424 */ /* 0x000fe200078e00ff */
[----:B------:R-:W-:Y:S01]  /*1880*/  LOP3.LUT R5, R25, 0x7ff00000, RZ, 0xc0, !PT ;  /* 0x7ff0000019057812 */ /* 0x000fe200078ec0ff */
[----:B------:R-:W-:Y:S01]  /*1890*/  IMAD.MOV.U32 R28, RZ, RZ, 0x1 ;  /* 0x00000001ff1c7424 */ /* 0x000fe200078e00ff */
[C---:B------:R-:W-:Y:S01]  /*18a0*/  LOP3.LUT R38, R23.reuse, 0x7ff00000, RZ, 0xc0, !PT ;  /* 0x7ff0000017267812 */ /* 0x040fe200078ec0ff */
[----:B------:R-:W-:Y:S01]  /*18b0*/  BSSY.RECONVERGENT B2, `(.L_x_9580) ;  /* 0x0000078000027945 */ /* 0x000fe20003800200 */
[----:B------:R-:W-:Y:S01]  /*18c0*/  FSETP.GEU.AND P0, PT, |R23|, 1.469367938527859385e-39, PT ;  /* 0x001000001700780b */ /* 0x000fe20003f0e200 */
[----:B------:R-:W-:Y:S01]  /*18d0*/  IMAD.MOV.U32 R39, RZ, RZ, R5 ;  /* 0x000000ffff277224 */ /* 0x000fe200078e0005 */
[----:B------:R-:W-:Y:S02]  /*18e0*/  ISETP.GE.U32.AND P1, PT, R5, R38, PT ;  /* 0x000000260500720c */ /* 0x000fe40003f26070 */
[----:B------:R-:W-:-:S02]  /*18f0*/  LOP3.LUT R20, R23, 0x800fffff, RZ, 0xc0, !PT ;  /* 0x800fffff17147812 */ /* 0x000fc400078ec0ff */
[----:B------:R-:W-:Y:S01]  /*1900*/  SEL R27, R7, 0x63400000, !P1 ;  /* 0x63400000071b7807 */ /* 0x000fe20004800000 */
[----:B------:R-:W-:Y:S01]  /*1910*/  @!P2 IMAD.MOV.U32 R32, RZ, RZ, RZ ;  /* 0x000000ffff20a224 */ /* 0x000fe200078e00ff */
[----:B------:R-:W-:Y:S02]  /*1920*/  @!P2 LOP3.LUT R26, R23, 0x7ff00000, RZ, 0xc0, !PT ;  /* 0x7ff00000171aa812 */ /* 0x000fe400078ec0ff */
[----:B------:R-:W-:Y:S02]  /*1930*/  LOP3.LUT R27, R27, 0x800fffff, R25, 0xf8, !PT ;  /* 0x800fffff1b1b7812 */ /* 0x000fe400078ef819 */
[----:B------:R-:W-:Y:S01]  /*1940*/  @!P2 ISETP.GE.U32.AND P3, PT, R5, R26, PT ;  /* 0x0000001a0500a20c */ /* 0x000fe20003f66070 */
[----:B------:R-:W-:Y:S01]  /*1950*/  IMAD.MOV.U32 R26, RZ, RZ, R24 ;  /* 0x000000ffff1a7224 */ /* 0x000fe200078e0018 */
[----:B------:R-:W-:Y:S01]  /*1960*/  LOP3.LUT R21, R20, 0x3ff00000, RZ, 0xfc, !PT ;  /* 0x3ff0000014157812 */ /* 0x000fe200078efcff */
[----:B------:R-:W-:Y:S01]  /*1970*/  IMAD.MOV.U32 R20, RZ, RZ, R22 ;  /* 0x000000ffff147224 */ /* 0x000fe200078e0016 */
[----:B------:R-:W-:-:S04]  /*1980*/  @!P2 SEL R33, R7, 0x63400000, !P3 ;  /* 0x634000000721a807 */ /* 0x000fc80005800000 */
[----:B------:R-:W-:Y:S01]  /*1990*/  @!P2 LOP3.LUT R33, R33, 0x80000000, R25, 0xf8, !PT ;  /* 0x800000002121a812 */ /* 0x000fe200078ef819 */
[----:B------:R-:W0:Y:S02]  /*19a0*/  @!P0 DMUL R20, R22, 8.98846567431157953865e+307 ;  /* 0x7fe0000016148828 */ /* 0x000e240000000000 */
[----:B0-----:R-:W0:Y:S01]  /*19b0*/  MUFU.RCP64H R29, R21 ;  /* 0x00000015001d7308 */ /* 0x001e220000001800 */
[----:B------:R-:W-:Y:S02]  /*19c0*/  @!P2 LOP3.LUT R33, R33, 0x100000, RZ, 0xfc, !PT ;  /* 0x001000002121a812 */ /* 0x000fe400078efcff */
[----:B------:R-:W-:-:S15]  /*19d0*/  @!P0 LOP3.LUT R38, R21, 0x7ff00000, RZ, 0xc0, !PT ;  /* 0x7ff0000015268812 */ /* 0x000fde00078ec0ff */
[----:B------:R-:W-:-:S15]  /*19e0*/  NOP ;  /* 0x0000000000007918 */ /* 0x000fde0000000000 */
[----:B------:R-:W-:-:S15]  /*19f0*/  NOP ;  /* 0x0000000000007918 */ /* 0x000fde0000000000 */
[----:B------:R-:W-:-:S14]  /*1a00*/  NOP ;  /* 0x0000000000007918 */ /* 0x000fdc0000000000 */
        /* <DEDUP_REMOVED lines=51> */
[----:B------:R-:W-:Y:S01]  /*1d40*/  IADD3 R5, PT, PT, -R24, R5, RZ ;  /* 0x0000000518057210 */ /* 0x000fe20007ffe1ff */
[----:B------:R-:W-:-:S04]  /*1d50*/  IMAD.MOV.U32 R24, RZ, RZ, RZ ;  /* 0x000000ffff187224 */ /* 0x000fc800078e00ff */
        /* <DEDUP_REMOVED lines=11> */
[----:B------:R-:W-:Y:S01]  /*1e10*/  IADD3 R5, PT, PT, -R5, -0x43300000, RZ ;  /* 0xbcd0000005057810 */ /* 0x000fe20007ffe1ff */
        /* <DEDUP_REMOVED lines=8> */
[----:B0-----:R-:W-:-:S04]  /*1ea0*/  FSETP.NEU.AND P0, PT, |R21|, R5, PT ;  /* 0x000000051500720b */ /* 0x001fc80003f0d200 */
[----:B------:R-:W-:Y:S02]  /*1eb0*/  FSEL R28, R24, R28, !P0 ;  /* 0x0000001c181c7208 */ /* 0x000fe40004000000 */
[----:B------:R-:W-:Y:S01]  /*1ec0*/  FSEL R29, R23, R29, !P0 ;  /* 0x0000001d171d7208 */ /* 0x000fe20004000000 */
[----:B------:R-:W-:Y:S06]  /*1ed0*/  BRA `(.L_x_9582) ;  /* 0x0000000000547947 */ /* 0x000fec0003800000 */
.L_x_9581:
        /* <DEDUP_REMOVED lines=11> */
[----:B------:R-:W-:Y:S02]  /*1f90*/  @P0 LOP3.LUT R5, R29, 0x7ff00000, RZ, 0xfc, !PT ;  /* 0x7ff000001d050812 */ /* 0x000fe400078efcff */
[----:B------:R-:W-:Y:S01]  /*1fa0*/  @!P0 MOV R28, RZ ;  /* 0x000000ff001c8202 */ /* 0x000fe20000000f00 */
[----:B------:R-:W-:Y:S02]  /*1fb0*/  @P0 IMAD.MOV.U32 R28, RZ, RZ, RZ ;  /* 0x000000ffff1c0224 */ /* 0x000fe400078e00ff */
[----:B------:R-:W-:Y:S01]  /*1fc0*/  @P0 IMAD.MOV.U32 R29, RZ, RZ, R5 ;  /* 0x000000ffff1d0224 */ /* 0x000fe200078e0005 */
[----:B------:R-:W-:Y:S06]  /*1fd0*/  BRA `(.L_x_9582) ;  /* 0x0000000000147947 */ /* 0x000fec0003800000 */
.L_x_9584:
[----:B------:R-:W-:Y:S01]  /*1fe0*/  LOP3.LUT R29, R23, 0x80000, RZ, 0xfc, !PT ;  /* 0x00080000171d7812 */ /* 0x000fe200078efcff */
[----:B------:R-:W-:Y:S01]  /*1ff0*/  IMAD.MOV.U32 R28, RZ, RZ, R22 ;  /* 0x000000ffff1c7224 */ /* 0x000fe200078e0016 */
[----:B------:R-:W-:Y:S06]  /*2000*/  BRA `(.L_x_9582) ;  /* 0x0000000000087947 */ /* 0x000fec0003800000 */
.L_x_9583:
[----:B------:R-:W-:Y:S01]  /*2010*/  LOP3.LUT R29, R25, 0x80000, RZ, 0xfc, !PT ;  /* 0x00080000191d7812 */ /* 0x000fe200078efcff */
[----:B------:R-:W-:-:S07]  /*2020*/  IMAD.MOV.U32 R28, RZ, RZ, R24 ;  /* 0x000000ffff1c7224 */ /* 0x000fce00078e0018 */
.L_x_9582:
[----:B------:R-:W-:Y:S05]  /*2030*/  BSYNC.RECONVERGENT B2 ;  /* 0x0000000000027941 */ /* 0x000fea0003800200 */
.L_x_9580:
[----:B------:R-:W-:Y:S02]  /*2040*/  IMAD.MOV.U32 R20, RZ, RZ, R0 ;  /* 0x000000ffff147224 */ /* 0x000fe400078e0000 */
[----:B------:R-:W-:-:S04]  /*2050*/  IMAD.MOV.U32 R21, RZ, RZ, 0x0 ;  /* 0x00000000ff157424 */ /* 0x000fc800078e00ff */
[----:B------:R-:W-:Y:S05]  /*2060*/  RET.REL.NODEC R20 `(_ZN2at6native27unrolled_elementwise_kernelIZZZNS0_26logit_backward_kernel_cudaERNS_18TensorIteratorBaseERKN3c106ScalarEENKUlvE_clEvENKUlvE_clEvEUlddE0_St5arrayIPcLm3EELi4E23TrivialOffsetCalculatorILi2EjESE_ILi1EjENS0_6memory15LoadWithoutCastENSH_16StoreWithoutCastEEEviT_T0_T2_T3_T4_T5_) ;  /* 0xffffffdc14e47950 */ /* 0x000fea0003c3ffff */
.L_x_9585:
        /* <DEDUP_REMOVED lines=9> */
.L_x_14153:


//--------------------- .text._ZN2at6native29vectorized_elementwise_kernelILi2EZZZNS0_26logit_backward_kernel_cudaERNS_18TensorIteratorBaseERKN3c106ScalarEENKUlvE_clEvENKUlvE_clEvEUlddE0_St5arrayIPcLm3EEEEviT0_T1_ --------------------------
	.section	.text._ZN2at6native29vectorized_elementwise_kernelILi2EZZZNS0_26logit_backward_kernel_cudaERNS_18TensorIteratorBaseERKN3c106ScalarEENKUlvE_clEvENKUlvE_clEvEUlddE0_St5arrayIPcLm3EEEEviT0_T1_,"ax",@progbits
	.align	128
        .global         _ZN2at6native29vectorized_elementwise_kernelILi2EZZZNS0_26logit_backward_kernel_cudaERNS_18TensorIteratorBaseERKN3c106ScalarEENKUlvE_clEvENKUlvE_clEvEUlddE0_St5arrayIPcLm3EEEEviT0_T1_
        .type           _ZN2at6native29vectorized_elementwise_kernelILi2EZZZNS0_26logit_backward_kernel_cudaERNS_18TensorIteratorBaseERKN3c106ScalarEENKUlvE_clEvENKUlvE_clEvEUlddE0_St5arrayIPcLm3EEEEviT0_T1_,@function
        .size           _ZN2at6native29vectorized_elementwise_kernelILi2EZZZNS0_26logit_backward_kernel_cudaERNS_18TensorIteratorBaseERKN3c106ScalarEENKUlvE_clEvENKUlvE_clEvEUlddE0_St5arrayIPcLm3EEEEviT0_T1_,(.L_x_14154 - _ZN2at6native29vectorized_elementwise_kernelILi2EZZZNS0_26logit_backward_kernel_cudaERNS_18TensorIteratorBaseERKN3c106ScalarEENKUlvE_clEvENKUlvE_clEvEUlddE0_St5arrayIPcLm3EEEEviT0_T1_)
        .other          _ZN2at6native29vectorized_elementwise_kernelILi2EZZZNS0_26logit_backward_kernel_cudaERNS_18TensorIteratorBaseERKN3c106ScalarEENKUlvE_clEvENKUlvE_clEvEUlddE0_St5arrayIPcLm3EEEEviT0_T1_,@"STO_CUDA_ENTRY STV_DEFAULT"
_ZN2at6native29vectorized_elementwise_kernelILi2EZZZNS0_26logit_backward_kernel_cudaERNS_18TensorIteratorBaseERKN3c106ScalarEENKUlvE_clEvENKUlvE_clEvEUlddE0_St5arrayIPcLm3EEEEviT0_T1_:
.text._ZN2at6native29vectorized_elementwise_kernelILi2EZZZNS0_26logit_backward_kernel_cudaERNS_18TensorIteratorBaseERKN3c106ScalarEENKUlvE_clEvENKUlvE_clEvEUlddE0_St5arrayIPcLm3EEEEviT0_T1_:
        /* <DEDUP_REMOVED lines=9> */
[----:B------:R-:W-:Y:S02]  /*0090*/  CS2R R4, SRZ ;  /* 0x0000000000047805 */ /* 0x000fe4000001ff00 */
[----:B0-----:R-:W-:Y:S01]  /*00a0*/  ISETP.GE.U32.AND P6, PT, R0, R35, PT ;  /* 0x000000230000720c */ /* 0x001fe20003fc6070 */
[----:B------:R-:W-:-:S12]  /*00b0*/  IMAD.MOV.U32 R34, RZ, RZ, R0 ;  /* 0x000000ffff227224 */ /* 0x000fd800078e0000 */
[----:B------:R-:W-:Y:S01]  /*00c0*/  @!P6 VIADD R0, R34, 0x80 ;  /* 0x000000802200e836 */ /* 0x000fe20000000000 */
[----:B------:R-:W0:Y:S01]  /*00d0*/  @!P6 LDC.64 R6, c[0x0][0x3a8] ;  /* 0x0000ea00ff06eb82 */ /* 0x000e220000000a00 */
[----:B------:R-:W-:-:S03]  /*00e0*/  @!P6 IMAD.IADD R3, R54, 0x1, R34 ;  /* 0x000000013603e824 */ /* 0x000fc600078e0222 */
[----:B------:R-:W-:-:S04]  /*00f0*/  ISETP.GE.U32.AND P5, PT, R0, R35, PT ;  /* 0x000000230000720c */ /* 0x000fc80003fa6070 */
[----:B------:R-:W1:Y:S09]  /*0100*/  @!P6 LDC.64 R8, c[0x0][0x3b0] ;  /* 0x0000ec00ff08eb82 */ /* 0x000e720000000a00 */
[----:B------:R-:W-:Y:S01]  /*0110*/  @!P5 IMAD.IADD R13, R54, 0x1, R0 ;  /* 0x00000001360dd824 */ /* 0x000fe200078e0200 */
[----:B------:R-:W-:Y:S01]  /*0120*/  @!P5 IADD3 R0, PT, PT, R0, 0x80, RZ ;  /* 0x000000800000d810 */ /* 0x000fe20007ffe0ff */
[----:B------:R-:W2:Y:S03]  /*0130*/  @!P5 LDC.64 R46, c[0x0][0x3b0] ;  /* 0x0000ec00ff2edb82 */ /* 0x000ea60000000a00 */
[----:B------:R-:W-:Y:S01]  /*0140*/  ISETP.GE.U32.AND P4, PT, R0, R35, PT ;  /* 0x000000230000720c */ /* 0x000fe20003f86070 */
[----:B0-----:R-:W-:-:S04]  /*0150*/  @!P6 IMAD.WIDE.U32 R6, R3, 0x8, R6 ;  /* 0x000000080306e825 */ /* 0x001fc800078e0006 */
[----:B------:R-:W0:Y:S01]  /*0160*/  @!P5 LDC.64 R22, c[0x0][0x3a8] ;  /* 0x0000ea00ff16db82 */ /* 0x000e220000000a00 */
[----:B------:R-:W5:Y:S01]  /*0170*/  @!P6 LDG.E.64 R4, desc[UR4][R6.64] ;  /* 0x000000040604e981 */ /* 0x000f62000c1e1b00 */
[----:B-1----:R-:W-:Y:S01]  /*0180*/  @!P6 IMAD.WIDE.U32 R8, R3, 0x8, R8 ;  /* 0x000000080308e825 */ /* 0x002fe200078e0008 */
[----:B------:R-:W-:-:S05]  /*0190*/  CS2R R2, SRZ ;  /* 0x0000000000027805 */ /* 0x000fca000001ff00 */
[----:B------:R-:W1:Y:S01]  /*01a0*/  @!P4 LDC.64 R48, c[0x0][0x3a8] ;  /* 0x0000ea00ff30cb82 */ /* 0x000e620000000a00 */
[----:B------:R-:W-:Y:S02]  /*01b0*/  @!P4 IMAD.IADD R51, R54, 0x1, R0 ;  /* 0x000000013633c824 */ /* 0x000fe400078e0200 */
[----:B------:R-:W-:Y:S01]  /*01c0*/  @!P4 VIADD R0, R0, 0x80 ;  /* 0x000000800000c836 */ /* 0x000fe20000000000 */
[----:B------:R3:W5:Y:S04]  /*01d0*/  @!P6 LDG.E.64 R2, desc[UR4][R8.64] ;  /* 0x000000040802e981 */ /* 0x000768000c1e1b00 */
[----:B------:R-:W-:Y:S01]  /*01e0*/  ISETP.GE.U32.AND P3, PT, R0, R35, PT ;  /* 0x000000230000720c */ /* 0x000fe20003f66070 */
[----:B------:R-:W4:-:S12]  /*01f0*/  @!P4 LDC.64 R10, c[0x0][0x3b0] ;  /* 0x0000ec00ff0acb82 */ /* 0x000f180000000a00 */
[----:B------:R-:W-:Y:S01]  /*0200*/  @!P3 IMAD.IADD R19, R54, 0x1, R0 ;  /* 0x000000013613b824 */ /* 0x000fe200078e0200 */
[----:B------:R-:W4:Y:S01]  /*0210*/  @!P3 LDC.64 R16, c[0x0][0x3a8] ;  /* 0x0000ea00ff10bb82 */ /* 0x000f220000000a00 */
[----:B------:R-:W-:-:S05]  /*0220*/  @!P3 VIADD R0, R0, 0x80 ;  /* 0x000000800000b836 */ /* 0x000fca0000000000 */
[-C--:B------:R-:W-:Y:S02]  /*0230*/  ISETP.GE.U32.AND P2, PT, R0, R35.reuse, PT ;  /* 0x000000230000720c */ /* 0x080fe40003f46070 */
[----:B------:R-:W4:Y:S11]  /*0240*/  @!P3 LDC.64 R20, c[0x0][0x3b0] ;  /* 0x0000ec00ff14bb82 */ /* 0x000f360000000a00 */
[----:B------:R-:W-:Y:S01]  /*0250*/  @!P2 IADD3 R18, PT, PT, R54, R0, RZ ;  /* 0x000000003612a210 */ /* 0x000fe20007ffe0ff */
[----:B------:R-:W-:Y:S01]  /*0260*/  @!P2 VIADD R0, R0, 0x80 ;  /* 0x000000800000a836 */ /* 0x000fe20000000000 */
[----:B------:R-:W4:Y:S04]  /*0270*/  @!P2 LDC.64 R42, c[0x0][0x3a8] ;  /* 0x0000ea00ff2aab82 */ /* 0x000f280000000a00 */
[----:B------:R-:W-:-:S04]  /*0280*/  ISETP.GE.U32.AND P1, PT, R0, R35, PT ;  /* 0x000000230000720c */ /* 0x000fc80003f26070 */
[----:B------:R-:W4:Y:S09]  /*0290*/  @!P2 LDC.64 R44, c[0x0][0x3b0] ;  /* 0x0000ec00ff2cab82 */ /* 0x000f320000000a00 */
        /* <DEDUP_REMOVED lines=10> */
[----:B------:R-:W4:Y:S08]  /*0340*/  @!P6 LDC.64 R32, c[0x0][0x3a8] ;  /* 0x0000ea00ff20eb82 */ /* 0x000f300000000a00 */
[----:B------:R-:W4:Y:S01]  /*0350*/  @!P6 LDC.64 R36, c[0x0][0x3b0] ;  /* 0x0000ec00ff24eb82 */ /* 0x000f220000000a00 */
[----:B---3--:R-:W-:Y:S01]  /*0360*/  CS2R R8, SRZ ;  /* 0x0000000000087805 */ /* 0x008fe2000001ff00 */
[----:B--2---:R-:W-:-:S04]  /*0370*/  @!P5 IMAD.WIDE.U32 R46, R13, 0x8, R46 ;  /* 0x000000080d2ed825 */ /* 0x004fc800078e002e */
[----:B-1----:R-:W-:Y:S01]  /*0380*/  @!P4 IMAD.WIDE.U32 R48, R51, 0x8, R48 ;  /* 0x000000083330c825 */ /* 0x002fe200078e0030 */
[----:B------:R-:W-:Y:S01]  /*0390*/  CS2R R6, SRZ ;  /* 0x0000000000067805 */ /* 0x000fe2000001ff00 */
[----:B------:R1:W5:Y:S02]  /*03a0*/  @!P5 LDG.E.64 R8, desc[UR4][R46.64] ;  /* 0x000000042e08d981 */ /* 0x000364000c1e1b00 */
[----:B0-----:R-:W-:Y:S01]  /*03b0*/  @!P5 IMAD.WIDE.U32 R22, R13, 0x8, R22 ;  /* 0x000000080d16d825 */ /* 0x001fe200078e0016 */
[----:B------:R-:W-:-:S03]  /*03c0*/  CS2R R12, SRZ ;  /* 0x00000000000c7805 */ /* 0x000fc6000001ff00 */
[----:B----4-:R-:W-:Y:S01]  /*03d0*/  @!P4 IMAD.WIDE.U32 R50, R51, 0x8, R10 ;  /* 0x000000083332c825 */ /* 0x010fe200078e000a */
[----:B------:R-:W-:Y:S01]  /*03e0*/  CS2R R10, SRZ ;  /* 0x00000000000a7805 */ /* 0x000fe2000001ff00 */
[----:B------:R0:W5:Y:S02]  /*03f0*/  @!P5 LDG.E.64 R6, desc[UR4][R22.64] ;  /* 0x000000041606d981 */ /* 0x000164000c1e1b00 */
[----:B-1----:R-:W-:Y:S02]  /*0400*/  @!P1 IMAD.WIDE.U32 R46, R39, 0x8, R24 ;  /* 0x00000008272e9825 */ /* 0x002fe400078e0018 */
[----:B------:R1:W5:Y:S02]  /*0410*/  @!P4 LDG.E.64 R12, desc[UR4][R50.64] ;  /* 0x00000004320cc981 */ /* 0x000364000c1e1b00 */
[----:B------:R-:W-:Y:S02]  /*0420*/  @!P6 IMAD.IADD R25, R54, 0x1, R0 ;  /* 0x000000013619e824 */ /* 0x000fe400078e0200 */
[----:B------:R2:W5:Y:S01]  /*0430*/  @!P4 LDG.E.64 R10, desc[UR4][R48.64] ;  /* 0x00000004300ac981 */ /* 0x000562000c1e1b00 */
[----:B------:R-:W-:Y:S01]  /*0440*/  @!P3 IMAD.WIDE.U32 R52, R19, 0x8, R16 ;  /* 0x000000081334b825 */ /* 0x000fe200078e0010 */
[----:B------:R-:W-:-:S02]  /*0450*/  CS2R R14, SRZ ;  /* 0x00000000000e7805 */ /* 0x000fc4000001ff00 */
[----:B------:R-:W-:Y:S02]  /*0460*/  CS2R R16, SRZ ;  /* 0x0000000000107805 */ /* 0x000fe4000001ff00 */
[----:B0-----:R-:W-:Y:S01]  /*0470*/  CS2R R22, SRZ ;  /* 0x0000000000167805 */ /* 0x001fe2000001ff00 */
[----:B------:R-:W-:Y:S01]  /*0480*/  @!P3 IMAD.WIDE.U32 R56, R19, 0x8, R20 ;  /* 0x000000081338b825 */ /* 0x000fe200078e0014 */
[----:B------:R-:W-:Y:S01]  /*0490*/  CS2R R20, SRZ ;  /* 0x0000000000147805 */ /* 0x000fe2000001ff00 */
[----:B------:R0:W5:Y:S02]  /*04a0*/  @!P3 LDG.E.64 R14, desc[UR4][R52.64] ;  /* 0x00000004340eb981 */ /* 0x000164000c1e1b00 */
[----:B-1----:R-:W-:Y:S02]  /*04b0*/  @!P0 IMAD.WIDE.U32 R50, R41, 0x8, R28 ;  /* 0x0000000829328825 */ /* 0x002fe400078e001c */
[----:B------:R0:W5:Y:S02]  /*04c0*/  @!P3 LDG.E.64 R16, desc[UR4][R56.64] ;  /* 0x000000043810b981 */ /* 0x000164000c1e1b00 */
[----:B--2---:R-:W-:-:S02]  /*04d0*/  @!P1 IMAD.WIDE.U32 R48, R39, 0x8, R26 ;  /* 0x0000000827309825 */ /* 0x004fc400078e001a */
[----:B------:R0:W5:Y:S02]  /*04e0*/  @!P1 LDG.E.64 R22, desc[UR4][R46.64] ;  /* 0x000000042e169981 */ /* 0x000164000c1e1b00 */
[----:B------:R-:W-:-:S04]  /*04f0*/  @!P2 IMAD.WIDE.U32 R42, R18, 0x8, R42 ;  /* 0x00000008122aa825 */ /* 0x000fc800078e002a */
[----:B------:R-:W-:Y:S01]  /*0500*/  @!P2 IMAD.WIDE.U32 R44, R18, 0x8, R44 ;  /* 0x00000008122ca825 */ /* 0x000fe200078e002c */
[----:B------:R-:W-:-:S03]  /*0510*/  CS2R R18, SRZ ;  /* 0x0000000000127805 */ /* 0x000fc6000001ff00 */
[----:B------:R-:W-:Y:S01]  /*0520*/  @!P0 IMAD.WIDE.U32 R40, R41, 0x8, R30 ;  /* 0x0000000829288825 */ /* 0x000fe200078e001e */
[----:B------:R-:W-:Y:S01]  /*0530*/  CS2R R30, SRZ ;  /* 0x00000000001e7805 */ /* 0x000fe2000001ff00 */
[----:B------:R0:W5:Y:S02]  /*0540*/  @!P2 LDG.E.64 R20, desc[UR4][R44.64] ;  /* 0x000000042c14a981 */ /* 0x000164000c1e1b00 */
[C---:B------:R-:W-:Y:S01]  /*0550*/  @!P6 IMAD.WIDE.U32 R38, R25.reuse, 0x8, R32 ;  /* 0x000000081926e825 */ /* 0x040fe200078e0020 */
[----:B------:R-:W-:Y:S01]  /*0560*/  CS2R R32, SRZ ;  /* 0x0000000000207805 */ /* 0x000fe2000001ff00 */
[----:B------:R0:W5:Y:S02]  /*0570*/  @!P2 LDG.E.64 R18, desc[UR4][R42.64] ;  /* 0x000000042a12a981 */ /* 0x000164000c1e1b00 */
[----:B------:R-:W-:Y:S01]  /*0580*/  @!P6 IMAD.WIDE.U32 R36, R25, 0x8, R36 ;  /* 0x000000081924e825 */ /* 0x000fe200078e0024 */
[----:B------:R-:W-:Y:S01]  /*0590*/  CS2R R24, SRZ ;  /* 0x0000000000187805 */ /* 0x000fe2000001ff00 */
[----:B------:R0:W5:Y:S04]  /*05a0*/  @!P6 LDG.E.64 R30, desc[UR4][R38.64] ;  /* 0x00000004261ee981 */ /* 0x000168000c1e1b00 */
[----:B------:R0:W5:Y:S04]  /*05b0*/  @!P6 LDG.E.64 R32, desc[UR4][R36.64] ;  /* 0x000000042420e981 */ /* 0x000168000c1e1b00 */
[----:B------:R0:W5:Y:S01]  /*05c0*/  @!P1 LDG.E.64 R24, desc[UR4][R48.64] ;  /* 0x0000000430189981 */ /* 0x000162000c1e1b00 */
[----:B------:R-:W-:-:S02]  /*05d0*/  CS2R R26, SRZ ;  /* 0x00000000001a7805 */ /* 0x000fc4000001ff00 */
[----:B------:R-:W-:-:S04]  /*05e0*/  CS2R R28, SRZ ;  /* 0x00000000001c7805 */ /* 0x000fc8000001ff00 */
[----:B------:R0:W5:Y:S04]  /*05f0*/  @!P0 LDG.E.64 R26, desc[UR4][R50.64] ;  /* 0x00000004321a8981 */ /* 0x000168000c1e1b00 */
[----:B------:R0:W5:Y:S01]  /*0600*/  @!P0 LDG.E.64 R28, desc[UR4][R40.64] ;  /* 0x00000004281c8981 */ /* 0x000162000c1e1b00 */
[----:B------:R-:W-:Y:S01]  /*0610*/  ISETP.GE.U32.AND P0, PT, R34, R35, PT ;  /* 0x000000232200720c */ /* 0x000fe20003f06070 */
        /* <DEDUP_REMOVED lines=70> */
[----:B------:R-:W-:Y:S05]  /*0a80*/  CALL.REL.NOINC `($__internal_4_$__cuda_sm20_div_rn_f64_full) ;  /* 0x0000004c000c7944 */ /* 0x000fea0003c00000 */
.L_x_9590:
[----:B------:R-:W-:Y:S05]  /*0a90*/  BSYNC.RECONVERGENT B2 ;  /* 0x0000000000027941 */ /* 0x000fea0003800200 */
.L_x_9589:
[----:B------:R-:W-:Y:S02]  /*0aa0*/  IMAD.MOV.U32 R48, RZ, RZ, R2 ;  /* 0x000000ffff307224 */ /* 0x000fe400078e0002 */
[----:B------:R-:W-:-:S07]  /*0ab0*/  IMAD.MOV.U32 R49, RZ, RZ, R3 ;  /* 0x000000ffff317224 */ /* 0x000fce00078e0003 */
.L_x_9588:
[----:B------:R-:W-:Y:S05]  /*0ac0*/  BSYNC.RECONVERGENT B1 ;  /* 0x0000000000017941 */ /* 0x000fea0003800200 */
.L_x_9587:
[----:B------:R-:W-:Y:S01]  /*0ad0*/  IADD3 R0, PT, PT, R34, 0x80, RZ ;  /* 0x0000008022007810 */ /* 0x000fe20007ffe0ff */
[----:B------:R-:W-:Y:S03]  /*0ae0*/  BSSY.RECONVERGENT B1, `(.L_x_9591) ;  /* 0x000004b000017945 */ /* 0x000fe60003800200 */
[----:B------:R-:W-:-:S13]  /*0af0*/  ISETP.GE.U32.AND P0, PT, R0, R35, PT ;  /* 0x000000230000720c */ /* 0x000fda0003f06070 */
[----:B------:R-:W-:Y:S05]  /*0b00*/  @P0 BRA `(.L_x_9592) ;  /* 0x0000000400200947 */ /* 0x000fea0003800000 */
        /* <DEDUP_REMOVED lines=69> */
.L_x_9594:
[----:B------:R-:W-:Y:S05]  /*0f60*/  BSYNC.RECONVERGENT B2 ;  /* 0x0000000000027941 */ /* 0x000fea0003800200 */
.L_x_9593:
[----:B------:R-:W-:Y:S02]  /*0f70*/  IMAD.MOV.U32 R38, RZ, RZ, R2 ;  /* 0x000000ffff267224 */ /* 0x000fe400078e0002 */
[----:B------:R-:W-:-:S07]  /*0f80*/  IMAD.MOV.U32 R39, RZ, RZ, R3 ;  /* 0x000000ffff277224 */ /* 0x000fce00078e0003 */
.L_x_9592:
[----:B------:R-:W-:Y:S05]  /*0f90*/  BSYNC.RECONVERGENT B1 ;  /* 0x0000000000017941 */ /* 0x000fea0003800200 */
.L_x_9591:
[----:B------:R-:W-:Y:S01]  /*0fa0*/  VIADD R0, R34, 0x100 ;  /* 0x0000010022007836 */ /* 0x000fe20000000000 */
[----:B------:R-:W-:Y:S04]  /*0fb0*/  BSSY.RECONVERGENT B1, `(.L_x_9595) ;  /* 0x000004b000017945 */ /* 0x000fe80003800200 */
        /* <DEDUP_REMOVED lines=70> */
[----:B------:R-:W-:Y:S05]  /*1420*/  CALL.REL.NOINC `($__internal_4_$__cuda_sm20_div_rn_f64_full) ;  /* 0x0000004000a47944 */ /* 0x000fea0003c00000 */
.L_x_9598:
[----:B------:R-:W-:Y:S05]  /*1430*/  BSYNC.RECONVERGENT B2 ;  /* 0x0000000000027941 */ /* 0x000fea0003800200 */
.L_x_9597:
[----:B------:R-:W-:Y:S01]  /*1440*/  IMAD.MOV.U32 R36, RZ, RZ, R2 ;  /* 0x000000ffff247224 */ /* 0x000fe200078e0002 */
[----:B------:R-:W-:-:S07]  /*1450*/  MOV R37, R3 ;  /* 0x0000000300257202 */ /* 0x000fce0000000f00 */
.L_x_9596:
[----:B------:R-:W-:Y:S05]  /*1460*/  BSYNC.RECONVERGENT B1 ;  /* 0x0000000000017941 */ /* 0x000fea0003800200 */
.L_x_9595:
[----:B------:R-:W-:Y:S01]  /*1470*/  VIADD R0, R34, 0x180 ;  /* 0x0000018022007836 */ /* 0x000fe20000000000 */
[----:B------:R-:W-:Y:S04]  /*1480*/  BSSY.RECONVERGENT B1, `(.L_x_9599) ;  /* 0x000004b000017945 */ /* 0x000fe80003800200 */
[----:B------:R-:W-:-:S13]  /*1490*/  ISETP.GE.U32.AND P0, PT, R0, R35, PT ;  /* 0x000000230000720c */ /* 0x000fda0003f06070 */
[----:B------:R-:W-:Y:S05]  /*14a0*/  @P0 BRA `(.L_x_9600) ;  /* 0x0000000400200947 */ /* 0x000fea0003800000 */
[----:B------:R-:W0:Y:S01]  /*14b0*/  LDCU.64 UR6, c[0x0][0x390] ;  /* 0x00007200ff0677ac */ /* 0x000e220008000a00 */
[----:B-----5:R-:W-:Y:S01]  /*14c0*/  CS2R R6, SRZ ;  /* 0x0000000000067805 */ /* 0x020fe2000001ff00 */
        /* <DEDUP_REMOVED lines=67> */
.L_x_9602:
[----:B------:R-:W-:Y:S05]  /*1900*/  BSYNC.RECONVERGENT B2 ;  /* 0x0000000000027941 */ /* 0x000fea0003800200 */
.L_x_9601:
[----:B------:R-:W-:Y:S02]  /*1910*/  IMAD.MOV.U32 R6, RZ, RZ, R2 ;  /* 0x000000ffff067224 */ /* 0x000fe400078e0002 */
[----:B------:R-:W-:-:S07]  /*1920*/  IMAD.MOV.U32 R7, RZ, RZ, R3 ;  /* 0x000000ffff077224 */ /* 0x000fce00078e0003 */
.L_x_9600:
[----:B------:R-:W-:Y:S05]  /*1930*/  BSYNC.RECONVERGENT B1 ;  /* 0x0000000000017941 */ /* 0x000fea0003800200 */
.L_x_9599:
[----:B------:R-:W-:Y:S01]  /*1940*/  IADD3 R0, PT, PT, R34, 0x200, RZ ;  /* 0x0000020022007810 */ /* 0x000fe20007ffe0ff */
[----:B------:R-:W-:Y:S03]  /*1950*/  BSSY.RECONVERGENT B1, `(.L_x_9603) ;  /* 0x000004b000017945 */ /* 0x000fe60003800200 */
        /* <DEDUP_REMOVED lines=71> */
.L_x_9606:
[----:B------:R-:W-:Y:S05]  /*1dd0*/  BSYNC.RECONVERGENT B2 ;  /* 0x0000000000027941 */ /* 0x000fea0003800200 */
.L_x_9605:
[----:B------:R-:W-:Y:S02]  /*1de0*/  IMAD.MOV.U32 R8, RZ, RZ, R2 ;  /* 0x000000ffff087224 */ /* 0x000fe400078e0002 */
[----:B------:R-:W-:-:S07]  /*1df0*/  IMAD.MOV.U32 R9, RZ, RZ, R3 ;  /* 0x000000ffff097224 */ /* 0x000fce00078e0003 */
.L_x_9604:
[----:B------:R-:W-:Y:S05]  /*1e00*/  BSYNC.RECONVERGENT B1 ;  /* 0x0000000000017941 */ /* 0x000fea0003800200 */
.L_x_9603:
        /* <DEDUP_REMOVED lines=73> */
.L_x_9610:
[----:B------:R-:W-:Y:S05]  /*22a0*/  BSYNC.RECONVERGENT B2 ;  /* 0x0000000000027941 */ /* 0x000fea0003800200 */
.L_x_9609:
[----:B------:R-:W-:Y:S02]  /*22b0*/  IMAD.MOV.U32 R10, RZ, RZ, R2 ;  /* 0x000000ffff0a7224 */ /* 0x000fe400078e0002 */
[----:B------:R-:W-:-:S07]  /*22c0*/  IMAD.MOV.U32 R11, RZ, RZ, R3 ;  /* 0x000000ffff0b7224 */ /* 0x000fce00078e0003 */
.L_x_9608:
[----:B------:R-:W-:Y:S05]  /*22d0*/  BSYNC.RECONVERGENT B1 ;  /* 0x0000000000017941 */ /* 0x000fea0003800200 */
.L_x_9607:
        /* <DEDUP_REMOVED lines=73> */
.L_x_9614:
[----:B------:R-:W-:Y:S05]  /*2770*/  BSYNC.RECONVERGENT B2 ;  /* 0x0000000000027941 */ /* 0x000fea0003800200 */
.L_x_9613:
[----:B------:R-:W-:Y:S02]  /*2780*/  IMAD.MOV.U32 R12, RZ, RZ, R2 ;  /* 0x000000ffff0c7224 */ /* 0x000fe400078e0002 */
[----:B------:R-:W-:-:S07]  /*2790*/  IMAD.MOV.U32 R13, RZ, RZ, R3 ;  /* 0x000000ffff0d7224 */ /* 0x000fce00078e0003 */
.L_x_9612:
[----:B------:R-:W-:Y:S05]  /*27a0*/  BSYNC.RECONVERGENT B1 ;  /* 0x0000000000017941 */ /* 0x000fea0003800200 */
.L_x_9611:
        /* <DEDUP_REMOVED lines=73> */
.L_x_9618:
[----:B------:R-:W-:Y:S05]  /*2c40*/  BSYNC.RECONVERGENT B2 ;  /* 0x0000000000027941 */ /* 0x000fea0003800200 */
.L_x_9617:
[----:B------:R-:W-:Y:S02]  /*2c50*/  IMAD.MOV.U32 R14, RZ, RZ, R2 ;  /* 0x000000ffff0e7224 */ /* 0x000fe400078e0002 */
[----:B------:R-:W-:-:S07]  /*2c60*/  IMAD.MOV.U32 R15, RZ, RZ, R3 ;  /* 0x000000ffff0f7224 */ /* 0x000fce00078e0003 */
.L_x_9616:
[----:B------:R-:W-:Y:S05]  /*2c70*/  BSYNC.RECONVERGENT B1 ;  /* 0x0000000000017941 */ /* 0x000fea0003800200 */
.L_x_9615:
[----:B------:R-:W-:Y:S01]  /*2c80*/  ISETP.GE.U32.AND P0, PT, R34, R35, PT ;  /* 0x000000232200720c */ /* 0x000fe20003f06070 */
[----:B------:R-:W-:Y:S04]  /*2c90*/  BSSY.RECONVERGENT B0, `(.L_x_9619) ;  /* 0x0000033000007945 */ /* 0x000fe80003800200 */
[----:B------:R-:W-:Y:S08]  /*2ca0*/  BSSY.RELIABLE B1, `(.L_x_9620) ;  /* 0x000002b000017945 */ /* 0x000ff00003800100 */
[----:B------:R-:W-:Y:S05]  /*2cb0*/  @P0 BRA `(.L_x_9621) ;  /* 0x0000000000300947 */ /* 0x000fea0003800000 */
[----:B-----5:R-:W0:Y:S01]  /*2cc0*/  LDC.64 R2, c[0x0][0x3a0] ;  /* 0x0000e800ff027b82 */ /* 0x020e220000000a00 */
[----:B------:R-:W-:Y:S01]  /*2cd0*/  IADD3 R5, PT, PT, R54, R34, RZ ;  /* 0x0000002236057210 */ /* 0x000fe20007ffe0ff */
[----:B------:R-:W-:-:S05]  /*2ce0*/  VIADD R34, R34, 0x80 ;  /* 0x0000008022227836 */ /* 0x000fca0000000000 */
[----:B------:R-:W-:Y:S01]  /*2cf0*/  ISETP.GE.U32.AND P0, PT, R34, R35, PT ;  /* 0x000000232200720c */ /* 0x000fe20003f06070 */
[----:B0-----:R-:W-:-:S05]  /*2d00*/  IMAD.WIDE.U32 R2, R5, 0x8, R2 ;  /* 0x0000000805027825 */ /* 0x001fca00078e0002 */
[----:B------:R0:W-:Y:S07]  /*2d10*/  STG.E.64 desc[UR4][R2.64], R48 ;  /* 0x0000003002007986 */ /* 0x0001ee000c101b04 */
[----:B------:R-:W-:Y:S05]  /*2d20*/  @P0 BRA `(.L_x_9622) ;  /* 0x0000000000300947 */ /* 0x000fea0003800000 */
[----:B0-----:R-:W0:Y:S01]  /*2d30*/  LDC.64 R2, c[0x0][0x3a0] ;  /* 0x0000e800ff027b82 */ /* 0x001e220000000a00 */
[----:B------:R-:W-:Y:S02]  /*2d40*/  IMAD.IADD R5, R54, 0x1, R34 ;  /* 0x0000000136057824 */ /* 0x000fe400078e0222 */
[----:B------:R-:W-:Y:S02]  /*2d50*/  VIADD R34, R34, 0x80 ;  /* 0x0000008022227836 */ /* 0x000fe40000000000 */
[----:B0-----:R-:W-:-:S05]  /*2d60*/  IMAD.WIDE.U32 R2, R5, 0x8, R2 ;  /* 0x0000000805027825 */ /* 0x001fca00078e0002 */
[----:B------:R0:W-:Y:S02]  /*2d70*/  STG.E.64 desc[UR4][R2.64], R38 ;  /* 0x0000002602007986 */ /* 0x0001e4000c101b04 */
.L_x_9621:
[----:B------:R-:W-:-:S13]  /*2d80*/  ISETP.GE.U32.AND P0, PT, R34, R35, PT ;  /* 0x000000232200720c */ /* 0x000fda0003f06070 */
[----:B------:R-:W-:Y:S05]  /*2d90*/  @P0 BRA `(.L_x_9623) ;  /* 0x0000000000300947 */ /* 0x000fea0003800000 */
[----:B0----5:R-:W0:Y:S01]  /*2da0*/  LDC.64 R2, c[0x0][0x3a0] ;  /* 0x0000e800ff027b82 */ /* 0x021e220000000a00 */
[----:B------:R-:W-:Y:S01]  /*2db0*/  IADD3 R5, PT, PT, R54, R34, RZ ;  /* 0x0000002236057210 */ /* 0x000fe20007ffe0ff */
[----:B------:R-:W-:-:S04]  /*2dc0*/  VIADD R34, R34, 0x80 ;  /* 0x0000008022227836 */ /* 0x000fc80000000000 */
[----:B0-----:R-:W-:-:S05]  /*2dd0*/  IMAD.WIDE.U32 R2, R5, 0x8, R2 ;  /* 0x0000000805027825 */ /* 0x001fca00078e0002 */
[----:B------:R1:W-:Y:S02]  /*2de0*/  STG.E.64 desc[UR4][R2.64], R36 ;  /* 0x0000002402007986 */ /* 0x0003e4000c101b04 */
.L_x_9622:
[----:B------:R-:W-:-:S13]  /*2df0*/  ISETP.GE.U32.AND P0, PT, R34, R35, PT ;  /* 0x000000232200720c */ /* 0x000fda0003f06070 */
[----:B------:R-:W-:Y:S05]  /*2e00*/  @P0 BRA `(.L_x_9624) ;  /* 0x0000000000300947 */ /* 0x000fea0003800000 */
[----:B01----:R-:W0:Y:S01]  /*2e10*/  LDC.64 R2, c[0x0][0x3a0] ;  /* 0x0000e800ff027b82 */ /* 0x003e220000000a00 */
[----:B------:R-:W-:Y:S02]  /*2e20*/  IMAD.IADD R5, R54, 0x1, R34 ;  /* 0x0000000136057824 */ /* 0x000fe400078e0222 */
[----:B------:R-:W-:Y:S02]  /*2e30*/  VIADD R34, R34, 0x80 ;  /* 0x0000008022227836 */ /* 0x000fe40000000000 */
[----:B0-----:R-:W-:-:S05]  /*2e40*/  IMAD.WIDE.U32 R2, R5, 0x8, R2 ;  /* 0x0000000805027825 */ /* 0x001fca00078e0002 */
[----:B------:R1:W-:Y:S02]  /*2e50*/  STG.E.64 desc[UR4][R2.64], R6 ;  /* 0x0000000602007986 */ /* 0x0003e4000c101b04 */
.L_x_9623:
[----:B------:R-:W-:-:S13]  /*2e60*/  ISETP.GE.U32.AND P0, PT, R34, R35, PT ;  /* 0x000000232200720c */ /* 0x000fda0003f06070 */
[----:B------:R-:W-:Y:S05]  /*2e70*/  @P0 BRA `(.L_x_9625) ;  /* 0x0000000000340947 */ /* 0x000fea0003800000 */
[----:B01---5:R-:W0:Y:S01]  /*2e80*/  LDC.64 R2, c[0x0][0x3a0] ;  /* 0x0000e800ff027b82 */ /* 0x023e220000000a00 */
[----:B------:R-:W-:Y:S01]  /*2e90*/  IADD3 R5, PT, PT, R54, R34, RZ ;  /* 0x0000002236057210 */ /* 0x000fe20007ffe0ff */
[----:B------:R-:W-:-:S04]  /*2ea0*/  VIADD R34, R34, 0x80 ;  /* 0x0000008022227836 */ /* 0x000fc80000000000 */
[----:B0-----:R-:W-:-:S05]  /*2eb0*/  IMAD.WIDE.U32 R2, R5, 0x8, R2 ;  /* 0x0000000805027825 */ /* 0x001fca00078e0002 */
[----:B------:R2:W-:Y:S02]  /*2ec0*/  STG.E.64 desc[UR4][R2.64], R8 ;  /* 0x0000000802007986 */ /* 0x0005e4000c101b04 */
.L_x_9624:
[----:B------:R-:W-:-:S13]  /*2ed0*/  ISETP.GE.U32.AND P0, PT, R34, R35, PT ;  /* 0x000000232200720c */ /* 0x000fda0003f06070 */
[----:B------:R-:W-:Y:S05]  /*2ee0*/  @P0 BREAK.RELIABLE B1 ;  /* 0x0000000000010942 */ /* 0x000fea0003800100 */
[----:B------:R-:W-:Y:S05]  /*2ef0*/  @P0 BRA `(.L_x_9626) ;  /* 0x0000000000300947 */ /* 0x000fea0003800000 */
[----:B012---:R-:W0:Y:S01]  /*2f00*/  LDC.64 R2, c[0x0][0x3a0] ;  /* 0x0000e800ff027b82 */ /* 0x007e220000000a00 */
[----:B------:R-:W-:Y:S02]  /*2f10*/  IMAD.IADD R5, R54, 0x1, R34 ;  /* 0x0000000136057824 */ /* 0x000fe400078e0222 */
[----:B------:R-:W-:Y:S02]  /*2f20*/  VIADD R34, R34, 0x80 ;  /* 0x0000008022227836 */ /* 0x000fe40000000000 */
[----:B0-----:R-:W-:-:S05]  /*2f30*/  IMAD.WIDE.U32 R2, R5, 0x8, R2 ;  /* 0x0000000805027825 */ /* 0x001fca00078e0002 */
[----:B------:R2:W-:Y:S02]  /*2f40*/  STG.E.64 desc[UR4][R2.64], R10 ;  /* 0x0000000a02007986 */ /* 0x0005e4000c101b04 */
.L_x_9625:
[----:B------:R-:W-:Y:S05]  /*2f50*/  BSYNC.RELIABLE B1 ;  /* 0x0000000000017941 */ /* 0x000fea0003800100 */
.L_x_9620:
[----:B------:R-:W-:-:S13]  /*2f60*/  ISETP.GE.U32.AND P0, PT, R34, R35, PT ;  /* 0x000000232200720c */ /* 0x000fda0003f06070 */
[----:B012--5:R-:W0:Y:S01]  /*2f70*/  @!P0 LDC.64 R2, c[0x0][0x3a0] ;  /* 0x0000e800ff028b82 */ /* 0x027e220000000a00 */
[----:B------:R-:W-:Y:S01]  /*2f80*/  @!P0 IADD3 R5, PT, PT, R54, R34, RZ ;  /* 0x0000002236058210 */ /* 0x000fe20007ffe0ff */
[----:B------:R-:W-:-:S04]  /*2f90*/  @!P0 VIADD R34, R34, 0x80 ;  /* 0x0000008022228836 */ /* 0x000fc80000000000 */
[----:B0-----:R-:W-:-:S05]  /*2fa0*/  @!P0 IMAD.WIDE.U32 R2, R5, 0x8, R2 ;  /* 0x0000000805028825 */ /* 0x001fca00078e0002 */
[----:B------:R3:W-:Y:S02]  /*2fb0*/  @!P0 STG.E.64 desc[UR4][R2.64], R12 ;  /* 0x0000000c02008986 */ /* 0x0007e4000c101b04 */
.L_x_9626:
[----:B------:R-:W-:Y:S05]  /*2fc0*/  BSYNC.RECONVERGENT B0 ;  /* 0x0000000000007941 */ /* 0x000fea0003800200 */
.L_x_9619:
[----:B------:R-:W-:Y:S05]  /*2fd0*/  WARPSYNC.ALL ;  /* 0x0000000000007948 */ /* 0x000fea0003800000 */
[----:B------:R-:W-:-:S13]  /*2fe0*/  ISETP.GE.U32.AND P0, PT, R34, R35, PT ;  /* 0x000000232200720c */ /* 0x000fda0003f06070 */
[----:B------:R-:W-:Y:S05]  /*2ff0*/  @P0 EXIT ;  /* 0x000000000000094d */ /* 0x000fea0003800000 */
[----:B0123--:R-:W0:Y:S01]  /*3000*/  LDC.64 R2, c[0x0][0x3a0] ;  /* 0x0000e800ff027b82 */ /* 0x00fe220000000a00 */
[----:B------:R-:W-:-:S04]  /*3010*/  IMAD.IADD R5, R54, 0x1, R34 ;  /* 0x0000000136057824 */ /* 0x000fc800078e0222 */
[----:B0-----:R-:W-:-:S05]  /*3020*/  IMAD.WIDE.U32 R2, R5, 0x8, R2 ;  /* 0x0000000805027825 */ /* 0x001fca00078e0002 */
[----:B------:R-:W-:Y:S01]  /*3030*/  STG.E.64 desc[UR4][R2.64], R14 ;  /* 0x0000000e02007986 */ /* 0x000fe2000c101b04 */
[----:B------:R-:W-:Y:S05]  /*3040*/  EXIT ;  /* 0x000000000000794d */ /* 0x000fea0003800000 */
.L_x_9586:
[----:B------:R-:W0:Y:S01]  /*3050*/  S2R R48, SR_TID.X ;  /* 0x0000000000307919 */ /* 0x000e220000002100 */
[----:B------:R-:W1:Y:S01]  /*3060*/  LDC.64 R2, c[0x0][0x3b0] ;  /* 0x0000ec00ff027b82 */ /* 0x000e620000000a00 */
[----:B------:R-:W2:Y:S07]  /*3070*/  LDCU.64 UR6, c[0x0][0x390] ;  /* 0x00007200ff0677ac */ /* 0x000eae0008000a00 */
[----:B------:R-:W3:Y:S01]  /*3080*/  LDC.64 R8, c[0x0][0x3a8] ;  /* 0x0000ea00ff087b82 */ /* 0x000ee20000000a00 */
[----:B-1----:R-:W-:-:S04]  /*3090*/  IMAD.WIDE.U32 R2, R54, 0x8, R2 ;  /* 0x0000000836027825 */ /* 0x002fc800078e0002 */
[----:B0-----:R-:W-:-:S05]  /*30a0*/  IMAD.WIDE.U32 R38, R48, 0x10, R2 ;  /* 0x0000001030267825 */ /* 0x001fca00078e0002 */
[----:B------:R-:W2:Y:S01]  /*30b0*/  LDG.E.128 R4, desc[UR4][R38.64] ;  /* 0x0000000426047981 */ /* 0x000ea2000c1e1d00 */
[----:B---3--:R-:W-:-:S03]  /*30c0*/  IMAD.WIDE.U32 R2, R54, 0x8, R8 ;  /* 0x0000000836027825 */ /* 0x008fc600078e0008 */
[----:B------:R0:W5:Y:S01]  /*30d0*/  LDG.E.128 R24, desc[UR4][R38.64+0x800] ;  /* 0x0008000426187981 */ /* 0x000162000c1e1d00 */
[----:B------:R-:W-:-:S03]  /*30e0*/  IMAD.WIDE.U32 R2, R48, 0x10, R2 ;  /* 0x0000001030027825 */ /* 0x000fc600078e0002 */
[----:B------:R0:W5:Y:S04]  /*30f0*/  LDG.E.128 R28, desc[UR4][R38.64+0x1000] ;  /* 0x00100004261c7981 */ /* 0x000168000c1e1d00 */
[----:B------:R0:W5:Y:S04]  /*3100*/  LDG.E.128 R8, desc[UR4][R2.64] ;  /* 0x0000000402087981 */ /* 0x000168000c1e1d00 */
[----:B------:R0:W5:Y:S04]  /*3110*/  LDG.E.128 R12, desc[UR4][R2.64+0x800] ;  /* 0x00080004020c7981 */ /* 0x000168000c1e1d00 */
[----:B------:R0:W5:Y:S04]  /*3120*/  LDG.E.128 R16, desc[UR4][R2.64+0x1000] ;  /* 0x0010000402107981 */ /* 0x000168000c1e1d00 */
[----:B------:R0:W5:Y:S04]  /*3130*/  LDG.E.128 R20, desc[UR4][R2.64+0x1800] ;  /* 0x0018000402147981 */ /* 0x000168000c1e1d00 */
[----:B------:R0:W5:Y:S01]  /*3140*/  LDG.E.128 R32, desc[UR4][R38.64+0x1800] ;  /* 0x0018000426207981 */ /* 0x000162000c1e1d00 */
[----:B------:R-:W-:Y:S01]  /*3150*/  BSSY.RECONVERGENT B1, `(.L_x_9627) ;  /* 0x0000048000017945 */ /* 0x000fe20003800200 */
[----:B------:R-:W-:Y:S01]  /*3160*/  CS2R R36, SRZ ;  /* 0x0000000000247805 */ /* 0x000fe2000001ff00 */
[----:B--2---:R-:W1:Y:S01]  /*3170*/  DSETP.GT.AND P0, PT, R4, UR6, PT ;  /* 0x0000000604007e2a */ /* 0x004e62000bf04000 */
[----:B------:R-:W1:-:S15]  /*3180*/  LDCU.64 UR6, c[0x0][0x388] ;  /* 0x00007100ff0677ac */ /* 0x000e5e0008000a00 */
[----:B------:R-:W-:-:S15]  /*3190*/  NOP ;  /* 0x0000000000007918 */ /* 0x000fde0000000000 */
[----:B------:R-:W-:-:S15]  /*31a0*/  NOP ;  /* 0x0000000000007918 */ /* 0x000fde0000000000 */
[----:B------:R-:W-:-:S15]  /*31b0*/  NOP ;  /* 0x0000000000007918 */ /* 0x000fde0000000000 */
[----:B------:R-:W-:-:S03]  /*31c0*/  NOP ;  /* 0x0000000000007918 */ /* 0x000fc60000000000 */
[----:B-1----:R-:W1:Y:S02]  /*31d0*/  DSETP.LT.OR P0, PT, R4, UR6, P0 ;  /* 0x0000000604007e2a */ /* 0x002e640008701400 */
[----:B01----:R-:W-:Y:S05]  /*31e0*/  @P0 BRA `(.L_x_9628) ;  /* 0x0000000000f80947 */ /* 0x003fea0003800000 */
[----:B------:R-:W0:Y:S01]  /*31f0*/  DADD R36, -R4, 1 ;  /* 0x3ff0000004247429 */ /* 0x000e220000000100 */
[----:B------:R-:W-:Y:S01]  /*3200*/  IMAD.MOV.U32 R2, RZ, RZ, 0x1 ;  /* 0x00000001ff027424 */ /* 0x000fe200078e00ff */
[----:B-----5:R-:W-:Y:S01]  /*3210*/  FSETP.GEU.AND P1, PT, |R9|, 6.5827683646048100446e-37, PT ;  /* 0x036000000900780b */ /* 0x020fe20003f2e200 */
[----:B------:R-:W-:-:S15]  /*3220*/  BSSY.RECONVERGENT B2, `(.L_x_9629) ;  /* 0x0000038000027945 */ /* 0x000fde0003800200 */
[----:B------:R-:W-:-:S15]  /*3230*/  NOP ;  /* 0x0000000000007918 */ /* 0x000fde0000000000 */
[----:B------:R-:W-:-:S15]  /*3240*/  NOP ;  /* 0x0000000000007918 */ /* 0x000fde0000000000 */
[----:B------:R-:W-:-:S15]  /*3250*/  NOP ;  /* 0x0000000000007918 */ /* 0x000fde0000000000 */
[----:B------:R-:W-:-:S01]  /*3260*/  NOP ;  /* 0x0000000000007918 */ /* 0x000fc20000000000 */
        /* <DEDUP_REMOVED lines=51> */
.L_x_9630:
[----:B------:R-:W-:Y:S05]  /*35a0*/  BSYNC.RECONVERGENT B2 ;  /* 0x0000000000027941 */ /* 0x000fea0003800200 */
.L_x_9629:
[----:B------:R-:W-:Y:S01]  /*35b0*/  MOV R36, R2 ;  /* 0x0000000200247202 */ /* 0x000fe20000000f00 */
[----:B------:R-:W-:-:S07]  /*35c0*/  IMAD.MOV.U32 R37, RZ, RZ, R3 ;  /* 0x000000ffff257224 */ /* 0x000fce00078e0003 */
.L_x_9628:
[----:B------:R-:W-:Y:S05]  /*35d0*/  BSYNC.RECONVERGENT B1 ;  /* 0x0000000000017941 */ /* 0x000fea0003800200 */
.L_x_9627:
[----:B------:R-:W0:Y:S01]  /*35e0*/  LDCU.64 UR6, c[0x0][0x390] ;  /* 0x00007200ff0677ac */ /* 0x000e220008000a00 */
[----:B------:R-:W-:Y:S01]  /*35f0*/  BSSY.RECONVERGENT B1, `(.L_x_9631) ;  /* 0x0000048000017945 */ /* 0x000fe20003800200 */
        /* <DEDUP_REMOVED lines=10> */
[----:B-----5:R-:W-:Y:S01]  /*36a0*/  FSETP.GEU.AND P1, PT, |R11|, 6.5827683646048100446e-37, PT ;  /* 0x036000000b00780b */ /* 0x020fe20003f2e200 */
        /* <DEDUP_REMOVED lines=57> */
.L_x_9634:
[----:B------:R-:W-:Y:S05]  /*3a40*/  BSYNC.RECONVERGENT B2 ;  /* 0x0000000000027941 */ /* 0x000fea0003800200 */
.L_x_9633:
[----:B------:R-:W-:Y:S01]  /*3a50*/  IMAD.MOV.U32 R38, RZ, RZ, R2 ;  /* 0x000000ffff267224 */ /* 0x000fe200078e0002 */
[----:B------:R-:W-:-:S07]  /*3a60*/  MOV R39, R3 ;  /* 0x0000000300277202 */ /* 0x000fce0000000f00 */
.L_x_9632:
[----:B------:R-:W-:Y:S05]  /*3a70*/  BSYNC.RECONVERGENT B1 ;  /* 0x0000000000017941 */ /* 0x000fea0003800200 */
.L_x_9631:
[----:B------:R-:W0:Y:S01]  /*3a80*/  LDCU.64 UR6, c[0x0][0x390] ;  /* 0x00007200ff0677ac */ /* 0x000e220008000a00 */
[----:B------:R-:W-:Y:S01]  /*3a90*/  BSSY.RECONVERGENT B1, `(.L_x_9635) ;  /* 0x0000048000017945 */ /* 0x000fe20003800200 */
        /* <DEDUP_REMOVED lines=68> */
.L_x_9638:
[----:B------:R-:W-:Y:S05]  /*3ee0*/  BSYNC.RECONVERGENT B2 ;  /* 0x0000000000027941 */ /* 0x000fea0003800200 */
.L_x_9637:
[----:B------:R-:W-:Y:S02]  /*3ef0*/  IMAD.MOV.U32 R8, RZ, RZ, R2 ;  /* 0x000000ffff087224 */ /* 0x000fe400078e0002 */
[----:B------:R-:W-:-:S07]  /*3f00*/  IMAD.MOV.U32 R9, RZ, RZ, R3 ;  /* 0x000000ffff097224 */ /* 0x000fce00078e0003 */
.L_x_9636:
[----:B------:R-:W-:Y:S05]  /*3f10*/  BSYNC.RECONVERGENT B1 ;  /* 0x0000000000017941 */ /* 0x000fea0003800200 */
.L_x_9635:
        /* <DEDUP_REMOVED lines=70> */
.L_x_9642:
[----:B------:R-:W-:Y:S05]  /*4380*/  BSYNC.RECONVERGENT B2 ;  /* 0x0000000000027941 */ /* 0x000fea0003800200 */
.L_x_9641:
[----:B------:R-:W-:Y:S02]  /*4390*/  IMAD.MOV.U32 R10, RZ, RZ, R2 ;  /* 0x000000ffff0a7224 */ /* 0x000fe400078e0002 */
[----:B------:R-:W-:-:S07]  /*43a0*/  IMAD.MOV.U32 R11, RZ, RZ, R3 ;  /* 0x000000ffff0b7224 */ /* 0x000fce00078e0003 */
.L_x_9640:
[----:B------:R-:W-:Y:S05]  /*43b0*/  BSYNC.RECONVERGENT B1 ;  /* 0x0000000000017941 */ /* 0x000fea0003800200 */
.L_x_9639:
        /* <DEDUP_REMOVED lines=70> */
.L_x_9646:
[----:B------:R-:W-:Y:S05]  /*4820*/  BSYNC.RECONVERGENT B2 ;  /* 0x0000000000027941 */ /* 0x000fea0003800200 */
.L_x_9645:
[----:B------:R-:W-:Y:S01]  /*4830*/  MOV R12, R2 ;  /* 0x00000002000c7202 */ /* 0x000fe20000000f00 */
[----:B------:R-:W-:-:S07]  /*4840*/  IMAD.MOV.U32 R13, RZ, RZ, R3 ;  /* 0x000000ffff0d7224 */ /* 0x000fce00078e0003 */
.L_x_9644:
[----:B------:R-:W-:Y:S05]  /*4850*/  BSYNC.RECONVERGENT B1 ;  /* 0x0000000000017941 */ /* 0x000fea0003800200 */
.L_x_9643:
        /* <DEDUP_REMOVED lines=70> */
.L_x_9650:
[----:B------:R-:W-:Y:S05]  /*4cc0*/  BSYNC.RECONVERGENT B2 ;  /* 0x0000000000027941 */ /* 0x000fea0003800200 */
.L_x_9649:
[----:B------:R-:W-:Y:S01]  /*4cd0*/  IMAD.MOV.U32 R14, RZ, RZ, R2 ;  /* 0x000000ffff0e7224 */ /* 0x000fe200078e0002 */
[----:B------:R-:W-:-:S07]  /*4ce0*/  MOV R15, R3 ;  /* 0x00000003000f7202 */ /* 0x000fce0000000f00 */
.L_x_9648:
[----:B------:R-:W-:Y:S05]  /*4cf0*/  BSYNC.RECONVERGENT B1 ;  /* 0x0000000000017941 */ /* 0x000fea0003800200 */
.L_x_9647:
        /* <DEDUP_REMOVED lines=70> */
.L_x_9654:
[----:B------:R-:W-:Y:S05]  /*5160*/  BSYNC.RECONVERGENT B2 ;  /* 0x0000000000027941 */ /* 0x000fea0003800200 */
.L_x_9653:
[----:B------:R-:W-:Y:S02]  /*5170*/  IMAD.MOV.U32 R16, RZ, RZ, R2 ;  /* 0x000000ffff107224 */ /* 0x000fe400078e0002 */
[----:B------:R-:W-:-:S07]  /*5180*/  IMAD.MOV.U32 R17, RZ, RZ, R3 ;  /* 0x000000ffff117224 */ /* 0x000fce00078e0003 */
.L_x_9652:
[----:B------:R-:W-:Y:S05]  /*5190*/  BSYNC.RECONVERGENT B1 ;  /* 0x0000000000017941 */ /* 0x000fea0003800200 */
.L_x_9651:
        /* <DEDUP_REMOVED lines=70> */
.L_x_9658:
[----:B------:R-:W-:Y:S05]  /*5600*/  BSYNC.RECONVERGENT B2 ;  /* 0x0000000000027941 */ /* 0x000fea0003800200 */
.L_x_9657:
[----:B------:R-:W-:Y:S02]  /*5610*/  IMAD.MOV.U32 R18, RZ, RZ, R2 ;  /* 0x000000ffff127224 */ /* 0x000fe400078e0002 */
[----:B------:R-:W-:-:S07]  /*5620*/  IMAD.MOV.U32 R19, RZ, RZ, R3 ;  /* 0x000000ffff137224 */ /* 0x000fce00078e0003 */
.L_x_9656:
[----:B------:R-:W-:Y:S05]  /*5630*/  BSYNC.RECONVERGENT B1 ;  /* 0x0000000000017941 */ /* 0x000fea0003800200 */
.L_x_9655:
[----:B------:R-:W0:Y:S02]  /*5640*/  LDC.64 R2, c[0x0][0x3a0] ;  /* 0x0000e800ff027b82 */ /* 0x000e240000000a00 */
[----:B0-----:R-:W-:-:S04]  /*5650*/  IMAD.WIDE.U32 R54, R54, 0x8, R2 ;  /* 0x0000000836367825 */ /* 0x001fc800078e0002 */
[----:B------:R-:W-:-:S05]  /*5660*/  IMAD.WIDE.U32 R54, R48, 0x10, R54 ;  /* 0x0000001030367825 */ /* 0x000fca00078e0036 */
[----:B------:R-:W-:Y:S04]  /*5670*/  STG.E.128 desc[UR4][R54.64], R36 ;  /* 0x0000002436007986 */ /* 0x000fe8000c101d04 */
[----:B------:R-:W-:Y:S04]  /*5680*/  STG.E.128 desc[UR4][R54.64+0x800], R8 ;  /* 0x0008000836007986 */ /* 0x000fe8000c101d04 */
[----:B------:R-:W-:Y:S04]  /*5690*/  STG.E.128 desc[UR4][R54.64+0x1000], R12 ;  /* 0x0010000c36007986 */ /* 0x000fe8000c101d04 */
[----:B------:R-:W-:Y:S01]  /*56a0*/  STG.E.128 desc[UR4][R54.64+0x1800], R16 ;  /* 0x0018001036007986 */ /* 0x000fe2000c101d04 */
[----:B------:R-:W-:Y:S05]  /*56b0*/  EXIT ;  /* 0x000000000000794d */ /* 0x000fea0003800000 */
        .weak           $__internal_4_$__cuda_sm20_div_rn_f64_full
        .type           $__internal_4_$__cuda_sm20_div_rn_f64_full,@function
        .size           $__internal_4_$__cuda_sm20_div_rn_f64_full,(.L_x_14154 - $__internal_4_$__cuda_sm20_div_rn_f64_full)
$__internal_4_$__cuda_sm20_div_rn_f64_full:
[C---:B------:R-:W-:Y:S01]  /*56c0*/  LOP3.LUT R42, R3.reuse, 0x800fffff, RZ, 0xc0, !PT ;  /* 0x800fffff032a7812 */ /* 0x040fe200078ec0ff */
[--C-:B------:R-:W-:Y:S01]  /*56d0*/  IMAD.MOV.U32 R40, RZ, RZ, R5.reuse ;  /* 0x000000ffff287224 */ /* 0x100fe200078e0005 */
[----:B------:R-:W-:Y:S01]  /*56e0*/  MOV R41, R3 ;  /* 0x0000000300297202 */ /* 0x000fe20000000f00 */
[----:B------:R-:W-:Y:S01]  /*56f0*/  BSSY.RECONVERGENT B0, `(.L_x_9659) ;  /* 0x0000082000007945 */ /* 0x000fe20003800200 */
[----:B------:R-:W-:Y:S01]  /*5700*/  LOP3.LUT R43, R42, 0x3ff00000, RZ, 0xfc, !PT ;  /* 0x3ff000002a2b7812 */ /* 0x000fe200078efcff */
[----:B------:R-:W-:Y:S01]  /*5710*/  IMAD.MOV.U32 R42, RZ, RZ, R5 ;  /* 0x000000ffff2a7224 */ /* 0x000fe200078e0005 */
[C---:B------:R-:W-:Y:S01]  /*5720*/  LOP3.LUT R51, R3.reuse, 0x7ff00000, RZ, 0xc0, !PT ;  /* 0x7ff0000003337812 */ /* 0x040fe200078ec0ff */
[----:B------:R-:W-:Y:S01]  /*5730*/  IMAD.MOV.U32 R5, RZ, RZ, R4 ;  /* 0x000000ffff057224 */ /* 0x000fe200078e0004 */
[----:B------:R-:W-:Y:S01]  /*5740*/  MOV R57, 0x1ca00000 ;  /* 0x1ca0000000397802 */ /* 0x000fe20000000f00 */
[----:B------:R-:W-:Y:S01]  /*5750*/  IMAD.MOV.U32 R4, RZ, RZ, R2 ;  /* 0x000000ffff047224 */ /* 0x000fe200078e0002 */
[----:B------:R-:W-:-:S02]  /*5760*/  FSETP.GEU.AND P0, PT, |R3|, 1.469367938527859385e-39, PT ;  /* 0x001000000300780b */ /* 0x000fc40003f0e200 */
[C---:B------:R-:W-:Y:S02]  /*5770*/  FSETP.GEU.AND P2, PT, |R5|.reuse, 1.469367938527859385e-39, PT ;  /* 0x001000000500780b */ /* 0x040fe40003f4e200 */
[----:B------:R-:W-:-:S04]  /*5780*/  LOP3.LUT R56, R5, 0x7ff00000, RZ, 0xc0, !PT ;  /* 0x7ff0000005387812 */ /* 0x000fc800078ec0ff */
[----:B------:R-:W-:Y:S02]  /*5790*/  ISETP.GE.U32.AND P1, PT, R56, R51, PT ;  /* 0x000000333800720c */ /* 0x000fe40003f26070 */
[----:B------:R-:W-:Y:S02]  /*57a0*/  MOV R50, R56 ;  /* 0x0000003800327202 */ /* 0x000fe40000000f00 */
[----:B------:R-:W-:Y:S01]  /*57b0*/  SEL R44, R57, 0x63400000, !P1 ;  /* 0x63400000392c7807 */ /* 0x000fe20004800000 */
[----:B------:R-:W0:Y:S02]  /*57c0*/  @!P0 DMUL R42, R40, 8.98846567431157953865e+307 ;  /* 0x7fe00000282a8828 */ /* 0x000e240000000000 */
[----:B------:R-:W-:Y:S02]  /*57d0*/  @!P2 LOP3.LUT R2, R41, 0x7ff00000, RZ, 0xc0, !PT ;  /* 0x7ff000002902a812 */ /* 0x000fe400078ec0ff */
[----:B------:R-:W-:Y:S01]  /*57e0*/  LOP3.LUT R45, R44, 0x800fffff, R5, 0xf8, !PT ;  /* 0x800fffff2c2d7812 */ /* 0x000fe200078ef805 */
[----:B------:R-:W-:Y:S01]  /*57f0*/  IMAD.MOV.U32 R44, RZ, RZ, R4 ;  /* 0x000000ffff2c7224 */ /* 0x000fe200078e0004 */
[----:B------:R-:W-:-:S02]  /*5800*/  @!P2 ISETP.GE.U32.AND P3, PT, R56, R2, PT ;  /* 0x000000023800a20c */ /* 0x000fc40003f66070 */
[----:B0-----:R-:W-:Y:S02]  /*5810*/  @!P0 LOP3.LUT R51, R43, 0x7ff00000, RZ, 0xc0, !PT ;  /* 0x7ff000002b338812 */ /* 0x001fe400078ec0ff */
[----:B------:R-:W-:-:S04]  /*5820*/  @!P2 SEL R2, R57, 0x63400000, !P3 ;  /* 0x634000003902a807 */ /* 0x000fc80005800000 */
[----:B------:R-:W-:-:S04]  /*5830*/  @!P2 LOP3.LUT R2, R2, 0x80000000, R5, 0xf8, !PT ;  /* 0x800000000202a812 */ /* 0x000fc800078ef805 */
[----:B------:R-:W-:Y:S01]  /*5840*/  @!P2 LOP3.LUT R3, R2, 0x100000, RZ, 0xfc, !PT ;  /* 0x001000000203a812 */ /* 0x000fe200078efcff */
[----:B------:R-:W-:-:S15]  /*5850*/  @!P2 IMAD.MOV.U32 R2, RZ, RZ, RZ ;  /* 0x000000ffff02a224 */ /* 0x000fde00078e00ff */
[----:B------:R-:W-:-:S15]  /*5860*/  NOP ;  /* 0x0000000000007918 */ /* 0x000fde0000000000 */
[----:B------:R-:W-:-:S15]  /*5870*/  NOP ;  /* 0x0000000000007918 */ /* 0x000fde0000000000 */
[----:B------:R-:W0:Y:S02]  /*5880*/  @!P2 DFMA R44, R44, 2, -R2 ;  /* 0x400000002c2ca82b */ /* 0x000e240000000802 */
[----:B0-----:R-:W-:Y:S01]  /*5890*/  @!P2 LOP3.LUT R50, R45, 0x7ff00000, RZ, 0xc0, !PT ;  /* 0x7ff000002d32a812 */ /* 0x001fe200078ec0ff */
[----:B------:R-:W0:Y:S01]  /*58a0*/  MUFU.RCP64H R3, R43 ;  /* 0x0000002b00037308 */ /* 0x000e220000001800 */
[----:B------:R-:W-:-:S03]  /*58b0*/  IMAD.MOV.U32 R2, RZ, RZ, 0x1 ;  /* 0x00000001ff027424 */ /* 0x000fc600078e00ff */
        /* <DEDUP_REMOVED lines=44> */
[----:B------:R-:W-:Y:S01]  /*5b80*/  LOP3.LUT R2, R41, 0x7ff00000, RZ, 0xc0, !PT ;  /* 0x7ff0000029027812 */ /* 0x000fe200078ec0ff */
[----:B------:R-:W-:-:S03]  /*5b90*/  IMAD.MOV.U32 R4, RZ, RZ, RZ ;  /* 0x000000ffff047224 */ /* 0x000fc600078e00ff */
[CC--:B------:R-:W-:Y:S02]  /*5ba0*/  VIADDMNMX R3, R56.reuse, -R2.reuse, 0xb9600000, !PT ;  /* 0xb960000038037446 */ /* 0x0c0fe40007800902 */
[----:B------:R-:W-:Y:S02]  /*5bb0*/  ISETP.GE.U32.AND P0, PT, R56, R2, PT ;  /* 0x000000023800720c */ /* 0x000fe40003f06070 */
[----:B------:R-:W-:Y:S02]  /*5bc0*/  VIMNMX R2, PT, PT, R3, 0x46a00000, PT ;  /* 0x46a0000003027848 */ /* 0x000fe40003fe0100 */
[----:B------:R-:W-:-:S05]  /*5bd0*/  SEL R50, R57, 0x63400000, !P0 ;  /* 0x6340000039327807 */ /* 0x000fca0004000000 */
[----:B------:R-:W-:-:S05]  /*5be0*/  IMAD.IADD R50, R2, 0x1, -R50 ;  /* 0x0000000102327824 */ /* 0x000fca00078e0a32 */
[----:B------:R-:W-:-:S06]  /*5bf0*/  IADD3 R5, PT, PT, R50, 0x7fe00000, RZ ;  /* 0x7fe0000032057810 */ /* 0x000fcc0007ffe0ff */
        /* <DEDUP_REMOVED lines=10> */
[----:B------:R-:W-:Y:S01]  /*5ca0*/  MOV R4, RZ ;  /* 0x000000ff00047202 */ /* 0x000fe20000000f00 */
[----:B------:R-:W0:Y:S01]  /*5cb0*/  DMUL.RP R40, R46, R40 ;  /* 0x000000282e287228 */ /* 0x000e220000008000 */
[----:B------:R-:W-:Y:S02]  /*5cc0*/  IADD3 R50, PT, PT, -R50, -0x43300000, RZ ;  /* 0xbcd0000032327810 */ /* 0x000fe40007ffe1ff */
[----:B0-----:R-:W-:-:S15]  /*5cd0*/  LOP3.LUT R42, R41, R42, RZ, 0x3c, !PT ;  /* 0x0000002a292a7212 */ /* 0x001fde00078e3cff */
[----:B------:R-:W-:-:S15]  /*5ce0*/  NOP ;  /* 0x0000000000007918 */ /* 0x000fde0000000000 */
[----:B------:R-:W-:-:S15]  /*5cf0*/  NOP ;  /* 0x0000000000007918 */ /* 0x000fde0000000000 */
[----:B------:R-:W-:-:S15]  /*5d00*/  NOP ;  /* 0x0000000000007918 */ /* 0x000fde0000000000 */
[----:B------:R-:W-:-:S01]  /*5d10*/  NOP ;  /* 0x0000000000007918 */ /* 0x000fc20000000000 */
[----:B------:R-:W0:Y:S02]  /*5d20*/  DFMA R4, R2, -R4, R46 ;  /* 0x800000040204722b */ /* 0x000e24000000002e */
[----:B0-----:R-:W-:-:S04]  /*5d30*/  FSETP.NEU.AND P0, PT, |R5|, R50, PT ;  /* 0x000000320500720b */ /* 0x001fc80003f0d200 */
[----:B------:R-:W-:Y:S02]  /*5d40*/  FSEL R40, R40, R2, !P0 ;  /* 0x0000000228287208 */ /* 0x000fe40004000000 */
[----:B------:R-:W-:-:S05]  /*5d50*/  FSEL R2, R42, R3, !P0 ;  /* 0x000000032a027208 */ /* 0x000fca0004000000 */
[----:B------:R-:W-:Y:S02]  /*5d60*/  IMAD.MOV.U32 R3, RZ, RZ, R2 ;  /* 0x000000ffff037224 */ /* 0x000fe400078e0002 */
[----:B------:R-:W-:Y:S01]  /*5d70*/  IMAD.MOV.U32 R2, RZ, RZ, R40 ;  /* 0x000000ffff027224 */ /* 0x000fe200078e0028 */
[----:B------:R-:W-:Y:S06]  /*5d80*/  BRA `(.L_x_9661) ;  /* 0x0000000000607947 */ /* 0x000fec0003800000 */
.L_x_9660:
[----:B------:R-:W0:Y:S02]  /*5d90*/  DSETP.NAN.AND P0, PT, R4, R4, PT ;  /* 0x000000040400722a */ /* 0x000e240003f08000 */
[----:B0-----:R-:W-:Y:S05]  /*5da0*/  @P0 BRA `(.L_x_9662) ;  /* 0x00000000004c0947 */ /* 0x001fea0003800000 */
[----:B------:R-:W0:Y:S02]  /*5db0*/  DSETP.NAN.AND P0, PT, R40, R40, PT ;  /* 0x000000282800722a */ /* 0x000e240003f08000 */
[----:B0-----:R-:W-:Y:S05]  /*5dc0*/  @P0 BRA `(.L_x_9663) ;  /* 0x0000000000340947 */ /* 0x001fea0003800000 */
[----:B------:R-:W-:Y:S01]  /*5dd0*/  ISETP.NE.AND P0, PT, R50, R51, PT ;  /* 0x000000333200720c */ /* 0x000fe20003f05270 */
[----:B------:R-:W-:Y:S01]  /*5de0*/  IMAD.MOV.U32 R2, RZ, RZ, 0x0 ;  /* 0x00000000ff027424 */ /* 0x000fe200078e00ff */
[----:B------:R-:W-:-:S11]  /*5df0*/  MOV R3, 0xfff80000 ;  /* 0xfff8000000037802 */ /* 0x000fd60000000f00 */
[----:B------:R-:W-:Y:S05]  /*5e00*/  @!P0 BRA `(.L_x_9661) ;  /* 0x0000000000408947 */ /* 0x000fea0003800000 */
[----:B------:R-:W-:Y:S02]  /*5e10*/  ISETP.NE.AND P0, PT, R50, 0x7ff00000, PT ;  /* 0x7ff000003200780c */ /* 0x000fe40003f05270 */
[----:B------:R-:W-:Y:S02]  /*5e20*/  LOP3.LUT R2, R5, 0x80000000, R41, 0x48, !PT ;  /* 0x8000000005027812 */ /* 0x000fe400078e4829 */
[----:B------:R-:W-:-:S13]  /*5e30*/  ISETP.EQ.OR P0, PT, R51, RZ, !P0 ;  /* 0x000000ff3300720c */ /* 0x000fda0004702670 */
[----:B------:R-:W-:Y:S01]  /*5e40*/  @P0 LOP3.LUT R4, R2, 0x7ff00000, RZ, 0xfc, !PT ;  /* 0x7ff0000002040812 */ /* 0x000fe200078efcff */
[----:B------:R-:W-:Y:S02]  /*5e50*/  @!P0 IMAD.MOV.U32 R3, RZ, RZ, R2 ;  /* 0x000000ffff038224 */ /* 0x000fe400078e0002 */
[----:B------:R-:W-:Y:S01]  /*5e60*/  @!P0 IMAD.MOV.U32 R2, RZ, RZ, RZ ;  /* 0x000000ffff028224 */ /* 0x000fe200078e00ff */
[----:B------:R-:W-:Y:S01]  /*5e70*/  @P0 MOV R3, R4 ;  /* 0x0000000400030202 */ /* 0x000fe20000000f00 */
[----:B------:R-:W-:Y:S01]  /*5e80*/  @P0 IMAD.MOV.U32 R2, RZ, RZ, RZ ;  /* 0x000000ffff020224 */ /* 0x000fe200078e00ff */
[----:B------:R-:W-:Y:S06]  /*5e90*/  BRA `(.L_x_9661) ;  /* 0x00000000001c7947 */ /* 0x000fec0003800000 */
.L_x_9663:
[----:B------:R-:W-:-:S05]  /*5ea0*/  LOP3.LUT R2, R41, 0x80000, RZ, 0xfc, !PT ;  /* 0x0008000029027812 */ /* 0x000fca00078efcff */
[----:B------:R-:W-:Y:S02]  /*5eb0*/  IMAD.MOV.U32 R3, RZ, RZ, R2 ;  /* 0x000000ffff037224 */ /* 0x000fe400078e0002 */
[----:B------:R-:W-:Y:S01]  /*5ec0*/  IMAD.MOV.U32 R2, RZ, RZ, R40 ;  /* 0x000000ffff027224 */ /* 0x000fe200078e0028 */
[----:B------:R-:W-:Y:S06]  /*5ed0*/  BRA `(.L_x_9661) ;  /* 0x00000000000c7947 */ /* 0x000fec0003800000 */
.L_x_9662:
[----:B------:R-:W-:-:S05]  /*5ee0*/  LOP3.LUT R2, R5, 0x80000, RZ, 0xfc, !PT ;  /* 0x0008000005027812 */ /* 0x000fca00078efcff */
[----:B------:R-:W-:Y:S01]  /*5ef0*/  IMAD.MOV.U32 R3, RZ, RZ, R2 ;  /* 0x000000ffff037224 */ /* 0x000fe200078e0002 */
[----:B------:R-:W-:-:S07]  /*5f00*/  MOV R2, R4 ;  /* 0x0000000400027202 */ /* 0x000fce0000000f00 */
.L_x_9661:
[----:B------:R-:W-:Y:S05]  /*5f10*/  BSYNC.RECONVERGENT B0 ;  /* 0x0000000000007941 */ /* 0x000fea0003800200 */
.L_x_9659:
[----:B------:R-:W-:Y:S02]  /*5f20*/  IMAD.MOV.U32 R4, RZ, RZ, R0 ;  /* 0x000000ffff047224 */ /* 0x000fe400078e0000 */
[----:B------:R-:W-:-:S04]  /*5f30*/  IMAD.MOV.U32 R5, RZ, RZ, 0x0 ;  /* 0x00000000ff057424 */ /* 0x000fc800078e00ff */
[----:B------:R-:W-:Y:S05]  /*5f40*/  RET.REL.NODEC R4 `(_ZN2at6native29vectorized_elementwise_kernelILi2EZZZNS0_26logit_backward_kernel_cudaERNS_18TensorIteratorBaseERKN3c106ScalarEENKUlvE_clEvENKUlvE_clEvEUlddE0_St5arrayIPcLm3EEEEviT0_T1_) ;  /* 0xffffffa0042c7950 */ /* 0x000fea0003c3ffff */
.L_x_9664:
        /* <DEDUP_REMOVED lines=11> */
.L_x_14154:


//--------------------- .text._ZN2at6native29vectorized_elementwise_kernelILi4EZZZNS0_26logit_backward_kernel_cudaERNS_18TensorIteratorBaseERKN3c106ScalarEENKUlvE_clEvENKUlvE_clEvEUlddE0_St5arrayIPcLm3EEEEviT0_T1_ --------------------------
	.section	.text._ZN2at6native29vectorized_elementwise_kernelILi4EZZZNS0_26logit_backward_kernel_cudaERNS_18TensorIteratorBaseERKN3c106ScalarEENKUlvE_clEvENKUlvE_clEvEUlddE0_St5arrayIPcLm3EEEEviT0_T1_,"ax",@progbits
	.align	128
        .global         _ZN2at6native29vectorized_elementwise_kernelILi4EZZZNS0_26logit_backward_kernel_cudaERNS_18TensorIteratorBaseERKN3c106ScalarEENKUlvE_clEvENKUlvE_clEvEUlddE0_St5arrayIPcLm3EEEEviT0_T1_
        .type           _ZN2at6native29vectorized_elementwise_kernelILi4EZZZNS0_26logit_backward_kernel_cudaERNS_18TensorIteratorBaseERKN3c106ScalarEENKUlvE_clEvENKUlvE_clEvEUlddE0_St5arrayIPcLm3EEEEviT0_T1_,@function
        .size           _ZN2at6native29vectorized_elementwise_kernelILi4EZZZNS0_26logit_backward_kernel_cudaERNS_18TensorIteratorBaseERKN3c106ScalarEENKUlvE_clEvENKUlvE_clEvEUlddE0_St5arrayIPcLm3EEEEviT0_T1_,(.L_x_14155 - _ZN2at6native29vectorized_elementwise_kernelILi4EZZZNS0_26logit_backward_kernel_cudaERNS_18TensorIteratorBaseERKN3c106ScalarEENKUlvE_clEvENKUlvE_clEvEUlddE0_St5arrayIPcLm3EEEEviT0_T1_)
        .other          _ZN2at6native29vectorized_elementwise_kernelILi4EZZZNS0_26logit_backward_kernel_cudaERNS_18TensorIteratorBaseERKN3c106ScalarEENKUlvE_clEvENKUlvE_clEvEUlddE0_St5arrayIPcLm3EEEEviT0_T1_,@"STO_CUDA_ENTRY STV_DEFAULT"
_ZN2at6native29vectorized_elementwise_kernelILi4EZZZNS0_26logit_backward_kernel_cudaERNS_18TensorIteratorBaseERKN3c106ScalarEENKUlvE_clEvENKUlvE_clEvEUlddE0_St5arrayIPcLm3EEEEviT0_T1_:
.text._ZN2at6native29vectorized_elementwise_kernelILi4EZZZNS0_26logit_backward_kernel_cudaERNS_18TensorIteratorBaseERKN3c106ScalarEENKUlvE_clEvENKUlvE_clEvEUlddE0_St5arrayIPcLm3EEEEviT0_T1_:
        /* <DEDUP_REMOVED lines=168> */
[----:B------:R-:W-:Y:S05]  /*0a80*/  CALL.REL.NOINC `($__internal_5_$__cuda_sm20_div_rn_f64_full) ;  /* 0x0000004800f87944 */ /* 0x000fea0003c00000 */
.L_x_9669:
[----:B------:R-:W-:Y:S05]  /*0a90*/  BSYNC.RECONVERGENT B2 ;  /* 0x0000000000027941 */ /* 0x000fea0003800200 */
.L_x_9668:
[----:B------:R-:W-:Y:S02]  /*0aa0*/  IMAD.MOV.U32 R48, RZ, RZ, R2 ;  /* 0x000000ffff307224 */ /* 0x000fe400078e0002 */
[----:B------:R-:W-:-:S07]  /*0ab0*/  IMAD.MOV.U32 R49, RZ, RZ, R3 ;  /* 0x000000ffff317224 */ /* 0x000fce00078e0003 */
.L_x_9667:
[----:B------:R-:W-:Y:S05]  /*0ac0*/  BSYNC.RECONVERGENT B1 ;  /* 0x0000000000017941 */ /* 0x000fea0003800200 */
.L_x_9666:
        /* <DEDUP_REMOVED lines=73> */
.L_x_9673:
[----:B------:R-:W-:Y:S05]  /*0f60*/  BSYNC.RECONVERGENT B2 ;  /* 0x0000000000027941 */ /* 0x000fea0003800200 */
.L_x_9672:
[----:B------:R-:W-:Y:S02]  /*0f70*/  IMAD.MOV.U32 R38, RZ, RZ, R2 ;  /* 0x000000ffff267224 */ /* 0x000fe400078e0002 */
[----:B------:R-:W-:-:S07]  /*0f80*/  IMAD.MOV.U32 R39, RZ, RZ, R3 ;  /* 0x000000ffff277224 */ /* 0x000fce00078e0003 */
.L_x_9671:
[----:B------:R-:W-:Y:S05]  /*0f90*/  BSYNC.RECONVERGENT B1 ;  /* 0x0000000000017941 */ /* 0x000fea0003800200 */
.L_x_9670:
        /* <DEDUP_REMOVED lines=72> */
[----:B------:R-:W-:Y:S05]  /*1420*/  CALL.REL.NOINC `($__internal_5_$__cuda_sm20_div_rn_f64_full) ;  /* 0x0000004000907944 */ /* 0x000fea0003c00000 */
.L_x_9677:
[----:B------:R-:W-:Y:S05]  /*1430*/  BSYNC.RECONVERGENT B2 ;  /* 0x0000000000027941 */ /* 0x000fea0003800200 */
.L_x_9676:
[----:B------:R-:W-:Y:S01]  /*1440*/  IMAD.MOV.U32 R36, RZ, RZ, R2 ;  /* 0x000000ffff247224 */ /* 0x000fe200078e0002 */
[----:B------:R-:W-:-:S07]  /*1450*/  MOV R37, R3 ;  /* 0x0000000300257202 */ /* 0x000fce0000000f00 */
.L_x_9675:
[----:B------:R-:W-:Y:S05]  /*1460*/  BSYNC.RECONVERGENT B1 ;  /* 0x0000000000017941 */ /* 0x000fea0003800200 */
.L_x_9674:
        /* <DEDUP_REMOVED lines=73> */
.L_x_9681:
[----:B------:R-:W-:Y:S05]  /*1900*/  BSYNC.RECONVERGENT B2 ;  /* 0x0000000000027941 */ /* 0x000fea0003800200 */
.L_x_9680:
[----:B------:R-:W-:Y:S02]  /*1910*/  IMAD.MOV.U32 R6, RZ, RZ, R2 ;  /* 0x000000ffff067224 */ /* 0x000fe400078e0002 */
[----:B------:R-:W-:-:S07]  /*1920*/  IMAD.MOV.U32 R7, RZ, RZ, R3 ;  /* 0x000000ffff077224 */ /* 0x000fce00078e0003 */
.L_x_9679:
[----:B------:R-:W-:Y:S05]  /*1930*/  BSYNC.RECONVERGENT B1 ;  /* 0x0000000000017941 */ /* 0x000fea0003800200 */
.L_x_9678:
        /* <DEDUP_REMOVED lines=73> */
.L_x_9685:
[----:B------:R-:W-:Y:S05]  /*1dd0*/  BSYNC.RECONVERGENT B2 ;  /* 0x0000000000027941 */ /* 0x000fea0003800200 */
.L_x_9684:
[----:B------:R-:W-:Y:S02]  /*1de0*/  IMAD.MOV.U32 R8, RZ, RZ, R2 ;  /* 0x000000ffff087224 */ /* 0x000fe400078e0002 */
[----:B------:R-:W-:-:S07]  /*1df0*/  IMAD.MOV.U32 R9, RZ, RZ, R3 ;  /* 0x000000ffff097224 */ /* 0x000fce00078e0003 */
.L_x_9683:
[----:B------:R-:W-:Y:S05]  /*1e00*/  BSYNC.RECONVERGENT B1 ;  /* 0x0000000000017941 */ /* 0x000fea0003800200 */
.L_x_9682:
        /* <DEDUP_REMOVED lines=73> */
.L_x_9689:
[----:B------:R-:W-:Y:S05]  /*22a0*/  BSYNC.RECONVERGENT B2 ;  /* 0x0000000000027941 */ /* 0x000fea0003800200 */
.L_x_9688:
[----:B------:R-:W-:Y:S02]  /*22b0*/  IMAD.MOV.U32 R10, RZ, RZ, R2 ;  /* 0x000000ffff0a7224 */ /* 0x000fe400078e0002 */
[----:B------:R-:W-:-:S07]  /*22c0*/  IMAD.MOV.U32 R11, RZ, RZ, R3 ;  /* 0x000000ffff0b7224 */ /* 0x000fce00078e0003 */
.L_x_9687:
[----:B------:R-:W-:Y:S05]  /*22d0*/  BSYNC.RECONVERGENT B1 ;  /* 0x0000000000017941 */ /* 0x000fea0003800200 */
.L_x_9686:
        /* <DEDUP_REMOVED lines=73> */
.L_x_9693:
[----:B------:R-:W-:Y:S05]  /*2770*/  BSYNC.RECONVERGENT B2 ;  /* 0x0000000000027941 */ /* 0x000fea0003800200 */
.L_x_9692:
[----:B------:R-:W-:Y:S02]  /*2780*/  IMAD.MOV.U32 R12, RZ, RZ, R2 ;  /* 0x000000ffff0c7224 */ /* 0x000fe400078e0002 */
[----:B------:R-:W-:-:S07]  /*2790*/  IMAD.MOV.U32 R13, RZ, RZ, R3 ;  /* 0x000000ffff0d7224 */ /* 0x000fce00078e0003 */
.L_x_9691:
[----:B------:R-:W-:Y:S05]  /*27a0*/  BSYNC.RECONVERGENT B1 ;  /* 0x0000000000017941 */ /* 0x000fea0003800200 */
.L_x_9690:
        /* <DEDUP_REMOVED lines=73> */
.L_x_9697:
[----:B------:R-:W-:Y:S05]  /*2c40*/  BSYNC.RECONVERGENT B2 ;  /* 0x0000000000027941 */ /* 0x000fea0003800200 */
.L_x_9696:
[----:B------:R-:W-:Y:S02]  /*2c50*/  IMAD.MOV.U32 R14, RZ, RZ, R2 ;  /* 0x000000ffff0e7224 */ /* 0x000fe400078e0002 */
[----:B------:R-:W-:-:S07]  /*2c60*/  IMAD.MOV.U32 R15, RZ, RZ, R3 ;  /* 0x000000ffff0f7224 */ /* 0x000fce00078e0003 */
.L_x_9695:
[----:B------:R-:W-:Y:S05]  /*2c70*/  BSYNC.RECONVERGENT B1 ;  /* 0x0000000000017941 */ /* 0x000fea0003800200 */
.L_x_9694:
        /* <DEDUP_REMOVED lines=16> */
.L_x_9700:
[----:B------:R-:W-:-:S13]  /*2d80*/  ISETP.GE.U32.AND P0, PT, R34, R35, PT ;  /* 0x000000232200720c */ /* 0x000fda0003f06070 */
[----:B------:R-:W-:Y:S05]  /*2d90*/  @P0 BRA `(.L_x_9702) ;  /* 0x0000000000300947 */ /* 0x000fea0003800000 */
[----:B0----5:R-:W0:Y:S01]  /*2da0*/  LDC.64 R2, c[0x0][0x3a0] ;  /* 0x0000e800ff027b82 */ /* 0x021e220000000a00 */
[----:B------:R-:W-:Y:S01]  /*2db0*/  IADD3 R5, PT, PT, R54, R34, RZ ;  /* 0x0000002236057210 */ /* 0x000fe20007ffe0ff */
[----:B------:R-:W-:-:S04]  /*2dc0*/  VIADD R34, R34, 0x80 ;  /* 0x0000008022227836 */ /* 0x000fc80000000000 */
[----:B0-----:R-:W-:-:S05]  /*2dd0*/  IMAD.WIDE.U32 R2, R5, 0x8, R2 ;  /* 0x0000000805027825 */ /* 0x001fca00078e0002 */
[----:B------:R1:W-:Y:S02]  /*2de0*/  STG.E.64 desc[UR4][R2.64], R36 ;  /* 0x0000002402007986 */ /* 0x0003e4000c101b04 */
.L_x_9701:
[----:B------:R-:W-:-:S13]  /*2df0*/  ISETP.GE.U32.AND P0, PT, R34, R35, PT ;  /* 0x000000232200720c */ /* 0x000fda0003f06070 */
[----:B------:R-:W-:Y:S05]  /*2e00*/  @P0 BRA `(.L_x_9703) ;  /* 0x0000000000300947 */ /* 0x000fea0003800000 */
[----:B01----:R-:W0:Y:S01]  /*2e10*/  LDC.64 R2, c[0x0][0x3a0] ;  /* 0x0000e800ff027b82 */ /* 0x003e220000000a00 */
[----:B------:R-:W-:Y:S02]  /*2e20*/  IMAD.IADD R5, R54, 0x1, R34 ;  /* 0x0000000136057824 */ /* 0x000fe400078e0222 */
[----:B------:R-:W-:Y:S02]  /*2e30*/  VIADD R34, R34, 0x80 ;  /* 0x0000008022227836 */ /* 0x000fe40000000000 */
[----:B0-----:R-:W-:-:S05]  /*2e40*/  IMAD.WIDE.U32 R2, R5, 0x8, R2 ;  /* 0x0000000805027825 */ /* 0x001fca00078e0002 */
[----:B------:R1:W-:Y:S02]  /*2e50*/  STG.E.64 desc[UR4][R2.64], R6 ;  /* 0x0000000602007986 */ /* 0x0003e4000c101b04 */
.L_x_9702:
[----:B------:R-:W-:-:S13]  /*2e60*/  ISETP.GE.U32.AND P0, PT, R34, R35, PT ;  /* 0x000000232200720c */ /* 0x000fda0003f06070 */
[----:B------:R-:W-:Y:S05]  /*2e70*/  @P0 BRA `(.L_x_9704) ;  /* 0x0000000000340947 */ /* 0x000fea0003800000 */
[----:B01---5:R-:W0:Y:S01]  /*2e80*/  LDC.64 R2, c[0x0][0x3a0] ;  /* 0x0000e800ff027b82 */ /* 0x023e220000000a00 */
[----:B------:R-:W-:Y:S01]  /*2e90*/  IADD3 R5, PT, PT, R54, R34, RZ ;  /* 0x0000002236057210 */ /* 0x000fe20007ffe0ff */
[----:B------:R-:W-:-:S04]  /*2ea0*/  VIADD R34, R34, 0x80 ;  /* 0x0000008022227836 */ /* 0x000fc80000000000 */
[----:B0-----:R-:W-:-:S05]  /*2eb0*/  IMAD.WIDE.U32 R2, R5, 0x8, R2 ;  /* 0x0000000805027825 */ /* 0x001fca00078e0002 */
[----:B------:R2:W-:Y:S02]  /*2ec0*/  STG.E.64 desc[UR4][R2.64], R8 ;  /* 0x0000000802007986 */ /* 0x0005e4000c101b04 */
.L_x_9703:
        /* <DEDUP_REMOVED lines=8> */
.L_x_9704:
[----:B------:R-:W-:Y:S05]  /*2f50*/  BSYNC.RELIABLE B1 ;  /* 0x0000000000017941 */ /* 0x000fea0003800100 */
.L_x_9699:
[----:B------:R-:W-:-:S13]  /*2f60*/  ISETP.GE.U32.AND P0, PT, R34, R35, PT ;  /* 0x000000232200720c */ /* 0x000fda0003f06070 */
[----:B012--5:R-:W0:Y:S01]  /*2f70*/  @!P0 LDC.64 R2, c[0x0][0x3a0] ;  /* 0x0000e800ff028b82 */ /* 0x027e220000000a00 */
[----:B------:R-:W-:Y:S01]  /*2f80*/  @!P0 IADD3 R5, PT, PT, R54, R34, RZ ;  /* 0x0000002236058210 */ /* 0x000fe20007ffe0ff */
[----:B------:R-:W-:-:S04]  /*2f90*/  @!P0 VIADD R34, R34, 0x80 ;  /* 0x0000008022228836 */ /* 0x000fc80000000000 */
[----:B0-----:R-:W-:-:S05]  /*2fa0*/  @!P0 IMAD.WIDE.U32 R2, R5, 0x8, R2 ;  /* 0x0000000805028825 */ /* 0x001fca00078e0002 */
[----:B------:R3:W-:Y:S02]  /*2fb0*/  @!P0 STG.E.64 desc[UR4][R2.64], R12 ;  /* 0x0000000c02008986 */ /* 0x0007e4000c101b04 */
.L_x_9705:
[----:B------:R-:W-:Y:S05]  /*2fc0*/  BSYNC.RECONVERGENT B0 ;  /* 0x0000000000007941 */ /* 0x000fea0003800200 */
.L_x_9698:
        /* <DEDUP_REMOVED lines=8> */
.L_x_9665:
[----:B------:R-:W0:Y:S01]  /*3050*/  S2R R48, SR_TID.X ;  /* 0x0000000000307919 */ /* 0x000e220000002100 */
[----:B------:R-:W1:Y:S01]  /*3060*/  LDC.64 R2, c[0x0][0x3b0] ;  /* 0x0000ec00ff027b82 */ /* 0x000e620000000a00 */
[----:B------:R-:W2:Y:S07]  /*3070*/  LDCU.64 UR6, c[0x0][0x390] ;  /* 0x00007200ff0677ac */ /* 0x000eae0008000a00 */
[----:B------:R-:W3:Y:S01]  /*3080*/  LDC.64 R12, c[0x0][0x3a8] ;  /* 0x0000ea00ff0c7b82 */ /* 0x000ee20000000a00 */
[----:B-1----:R-:W-:-:S04]  /*3090*/  IMAD.WIDE.U32 R2, R54, 0x8, R2 ;  /* 0x0000000836027825 */ /* 0x002fc800078e0002 */
[----:B0-----:R-:W-:-:S05]  /*30a0*/  IMAD.WIDE.U32 R38, R48, 0x20, R2 ;  /* 0x0000002030267825 */ /* 0x001fca00078e0002 */
[----:B------:R-:W2:Y:S01]  /*30b0*/  LDG.E.ENL2.256 R8, R4, desc[UR4][R38.64] ;  /* 0xfe0000042604797e */ /* 0x000ea20008121908 */
[----:B---3--:R-:W-:-:S03]  /*30c0*/  IMAD.WIDE.U32 R2, R54, 0x8, R12 ;  /* 0x0000000836027825 */ /* 0x008fc600078e000c */
[----:B------:R0:W5:Y:S01]  /*30d0*/  LDG.E.ENL2.256 R32, R28, desc[UR4][R38.64+0x1000] ;  /* 0xfe008004261c797e */ /* 0x0001620008121920 */
[----:B------:R-:W-:-:S05]  /*30e0*/  IMAD.WIDE.U32 R2, R48, 0x20, R2 ;  /* 0x0000002030027825 */ /* 0x000fca00078e0002 */
[----:B------:R0:W5:Y:S04]  /*30f0*/  LDG.E.128 R12, desc[UR4][R2.64] ;  /* 0x00000004020c7981 */ /* 0x000168000c1e1d00 */
[----:B------:R0:W5:Y:S04]  /*3100*/  LDG.E.128 R16, desc[UR4][R2.64+0x10] ;  /* 0x0000100402107981 */ /* 0x000168000c1e1d00 */
[----:B------:R0:W5:Y:S01]  /*3110*/  LDG.E.ENL2.256 R24, R20, desc[UR4][R2.64+0x1000] ;  /* 0xfe0080040214797e */ /* 0x0001620008121918 */
        /* <DEDUP_REMOVED lines=69> */
.L_x_9709:
[----:B------:R-:W-:Y:S05]  /*3570*/  BSYNC.RECONVERGENT B2 ;  /* 0x0000000000027941 */ /* 0x000fea0003800200 */
.L_x_9708:
[----:B------:R-:W-:Y:S01]  /*3580*/  MOV R36, R2 ;  /* 0x0000000200247202 */ /* 0x000fe20000000f00 */
[----:B------:R-:W-:-:S07]  /*3590*/  IMAD.MOV.U32 R37, RZ, RZ, R3 ;  /* 0x000000ffff257224 */ /* 0x000fce00078e0003 */
.L_x_9707:
[----:B------:R-:W-:Y:S05]  /*35a0*/  BSYNC.RECONVERGENT B1 ;  /* 0x0000000000017941 */ /* 0x000fea0003800200 */
.L_x_9706:
        /* <DEDUP_REMOVED lines=70> */
.L_x_9713:
[----:B------:R-:W-:Y:S05]  /*3a10*/  BSYNC.RECONVERGENT B2 ;  /* 0x0000000000027941 */ /* 0x000fea0003800200 */
.L_x_9712:
[----:B------:R-:W-:Y:S01]  /*3a20*/  IMAD.MOV.U32 R38, RZ, RZ, R2 ;  /* 0x000000ffff267224 */ /* 0x000fe200078e0002 */
[----:B------:R-:W-:-:S07]  /*3a30*/  MOV R39, R3 ;  /* 0x0000000300277202 */ /* 0x000fce0000000f00 */
.L_x_9711:
[----:B------:R-:W-:Y:S05]  /*3a40*/  BSYNC.RECONVERGENT B1 ;  /* 0x0000000000017941 */ /* 0x000fea0003800200 */
.L_x_9710:
        /* <DEDUP_REMOVED lines=70> */
.L_x_9717:
[----:B------:R-:W-:Y:S05]  /*3eb0*/  BSYNC.RECONVERGENT B2 ;  /* 0x0000000000027941 */ /* 0x000fea0003800200 */
.L_x_9716:
[----:B------:R-:W-:Y:S02]  /*3ec0*/  IMAD.MOV.U32 R12, RZ, RZ, R2 ;  /* 0x000000ffff0c7224 */ /* 0x000fe400078e0002 */
[----:B------:R-:W-:-:S07]  /*3ed0*/  IMAD.MOV.U32 R13, RZ, RZ, R3 ;  /* 0x000000ffff0d7224 */ /* 0x000fce00078e0003 */
.L_x_9715:
[----:B------:R-:W-:Y:S05]  /*3ee0*/  BSYNC.RECONVERGENT B1 ;  /* 0x0000000000017941 */ /* 0x000fea0003800200 */
.L_x_9714:
        /* <DEDUP_REMOVED lines=70> */
.L_x_9721:
[----:B------:R-:W-:Y:S05]  /*4350*/  BSYNC.RECONVERGENT B2 ;  /* 0x0000000000027941 */ /* 0x000fea0003800200 */
.L_x_9720:
[----:B------:R-:W-:Y:S02]  /*4360*/  IMAD.MOV.U32 R14, RZ, RZ, R2 ;  /* 0x000000ffff0e7224 */ /* 0x000fe400078e0002 */
[----:B------:R-:W-:-:S07]  /*4370*/  IMAD.MOV.U32 R15, RZ, RZ, R3 ;  /* 0x000000ffff0f7224 */ /* 0x000fce00078e0003 */
.L_x_9719:
[----:B------:R-:W-:Y:S05]  /*4380*/  BSYNC.RECONVERGENT B1 ;  /* 0x0000000000017941 */ /* 0x000fea0003800200 */
.L_x_9718:
        /* <DEDUP_REMOVED lines=70> */
.L_x_9725:
[----:B------:R-:W-:Y:S05]  /*47f0*/  BSYNC.RECONVERGENT B2 ;  /* 0x0000000000027941 */ /* 0x000fea0003800200 */
.L_x_9724:
[----:B------:R-:W-:Y:S01]  /*4800*/  MOV R8, R2 ;  /* 0x0000000200087202 */ /* 0x000fe20000000f00 */
[----:B------:R-:W-:-:S07]  /*4810*/  IMAD.MOV.U32 R9, RZ, RZ, R3 ;  /* 0x000000ffff097224 */ /* 0x000fce00078e0003 */
.L_x_9723:
[----:B------:R-:W-:Y:S05]  /*4820*/  BSYNC.RECONVERGENT B1 ;  /* 0x0000000000017941 */ /* 0x000fea0003800200 */
.L_x_9722:
        /* <DEDUP_REMOVED lines=70> */
.L_x_9729:
[----:B------:R-:W-:Y:S05]  /*4c90*/  BSYNC.RECONVERGENT B2 ;  /* 0x0000000000027941 */ /* 0x000fea0003800200 */
.L_x_9728:
[----:B------:R-:W-:Y:S01]  /*4ca0*/  IMAD.MOV.U32 R10, RZ, RZ, R2 ;  /* 0x000000ffff0a7224 */ /* 0x000fe200078e0002 */
[----:B------:R-:W-:-:S07]  /*4cb0*/  MOV R11, R3 ;  /* 0x00000003000b7202 */ /* 0x000fce0000000f00 */
.L_x_9727:
[----:B------:R-:W-:Y:S05]  /*4cc0*/  BSYNC.RECONVERGENT B1 ;  /* 0x0000000000017941 */ /* 0x000fea0003800200 */
.L_x_9726:
        /* <DEDUP_REMOVED lines=70> */
.L_x_9733:
[----:B------:R-:W-:Y:S05]  /*5130*/  BSYNC.RECONVERGENT B2 ;  /* 0x0000000000027941 */ /* 0x000fea0003800200 */
.L_x_9732:
[----:B------:R-:W-:Y:S02]  /*5140*/  IMAD.MOV.U32 R16, RZ, RZ, R2 ;  /* 0x000000ffff107224 */ /* 0x000fe400078e0002 */
[----:B------:R-:W-:-:S07]  /*5150*/  IMAD.MOV.U32 R17, RZ, RZ, R3 ;  /* 0x000000ffff117224 */ /* 0x000fce00078e0003 */
.L_x_9731:
[----:B------:R-:W-:Y:S05]  /*5160*/  BSYNC.RECONVERGENT B1 ;  /* 0x0000000000017941 */ /* 0x000fea0003800200 */
.L_x_9730:
        /* <DEDUP_REMOVED lines=70> */
.L_x_9737:
[----:B------:R-:W-:Y:S05]  /*55d0*/  BSYNC.RECONVERGENT B2 ;  /* 0x0000000000027941 */ /* 0x000fea0003800200 */
.L_x_9736:
[----:B------:R-:W-:Y:S02]  /*55e0*/  IMAD.MOV.U32 R18, RZ, RZ, R2 ;  /* 0x000000ffff127224 */ /* 0x000fe400078e0002 */
[----:B------:R-:W-:-:S07]  /*55f0*/  IMAD.MOV.U32 R19, RZ, RZ, R3 ;  /* 0x000000ffff137224 */ /* 0x000fce00078e0003 */
.L_x_9735:
[----:B------:R-:W-:Y:S05]  /*5600*/  BSYNC.RECONVERGENT B1 ;  /* 0x0000000000017941 */ /* 0x000fea0003800200 */
.L_x_9734:
[----:B------:R-:W0:Y:S02]  /*5610*/  LDC.64 R2, c[0x0][0x3a0] ;  /* 0x0000e800ff027b82 */ /* 0x000e240000000a00 */
[----:B0-----:R-:W-:-:S04]  /*5620*/  IMAD.WIDE.U32 R54, R54, 0x8, R2 ;  /* 0x0000000836367825 */ /* 0x001fc800078e0002 */
[----:B------:R-:W-:-:S05]  /*5630*/  IMAD.WIDE.U32 R54, R48, 0x20, R54 ;  /* 0x0000002030367825 */ /* 0x000fca00078e0036 */
[----:B------:R-:W-:Y:S04]  /*5640*/  STG.E.ENL2.256 desc[UR4][R54.64], R36, R12 ;  /* 0xf8000024360c797f */ /* 0x000fe8000f121804 */
[----:B------:R-:W-:Y:S01]  /*5650*/  STG.E.ENL2.256 desc[UR4][R54.64+0x1000], R8, R16 ;  /* 0xf80080083610797f */ /* 0x000fe2000f121804 */
[----:B------:R-:W-:Y:S05]  /*5660*/  EXIT ;  /* 0x000000000000794d */ /* 0x000fea0003800000 */
        .weak           $__internal_5_$__cuda_sm20_div_rn_f64_full
        .type           $__internal_5_$__cuda_sm20_div_rn_f64_full,@function
        .size           $__internal_5_$__cuda_sm20_div_rn_f64_full,(.L_x_14155 - $__internal_5_$__cuda_sm20_div_rn_f64_full)
$__internal_5_$__cuda_sm20_div_rn_f64_full:
        /* <DEDUP_REMOVED lines=109> */
.L_x_9739:
        /* <DEDUP_REMOVED lines=17> */
.L_x_9742:
[----:B------:R-:W-:-:S05]  /*5e50*/  LOP3.LUT R2, R41, 0x80000, RZ, 0xfc, !PT ;  /* 0x0008000029027812 */ /* 0x000fca00078efcff */
[----:B------:R-:W-:Y:S02]  /*5e60*/  IMAD.MOV.U32 R3, RZ, RZ, R2 ;  /* 0x000000ffff037224 */ /* 0x000fe400078e0002 */
[----:B------:R-:W-:Y:S01]  /*5e70*/  IMAD.MOV.U32 R2, RZ, RZ, R40 ;  /* 0x000000ffff027224 */ /* 0x000fe200078e0028 */
[----:B------:R-:W-:Y:S06]  /*5e80*/  BRA `(.L_x_9740) ;  /* 0x00000000000c7947 */ /* 0x000fec0003800000 */
.L_x_9741:
[----:B------:R-:W-:-:S05]  /*5e90*/  LOP3.LUT R2, R5, 0x80000, RZ, 0xfc, !PT ;  /* 0x0008000005027812 */ /* 0x000fca00078efcff */
[----:B------:R-:W-:Y:S01]  /*5ea0*/  IMAD.MOV.U32 R3, RZ, RZ, R2 ;  /* 0x000000ffff037224 */ /* 0x000fe200078e0002 */
[----:B------:R-:W-:-:S07]  /*5eb0*/  MOV R2, R4 ;  /* 0x0000000400027202 */ /* 0x000fce0000000f00 */
.L_x_9740:
[----:B------:R-:W-:Y:S05]  /*5ec0*/  BSYNC.RECONVERGENT B0 ;  /* 0x0000000000007941 */ /* 0x000fea0003800200 */
.L_x_9738:
[----:B------:R-:W-:Y:S02]  /*5ed0*/  IMAD.MOV.U32 R4, RZ, RZ, R0 ;  /* 0x000000ffff047224 */ /* 0x000fe400078e0000 */
[----:B------:R-:W-:-:S04]  /*5ee0*/  IMAD.MOV.U32 R5, RZ, RZ, 0x0 ;  /* 0x00000000ff057424 */ /* 0x000fc800078e00ff */
[----:B------:R-:W-:Y:S05]  /*5ef0*/  RET.REL.NODEC R4 `(_ZN2at6native29vectorized_elementwise_kernelILi4EZZZNS0_26logit_backward_kernel_cudaERNS_18TensorIteratorBaseERKN3c106ScalarEENKUlvE_clEvENKUlvE_clEvEUlddE0_St5arrayIPcLm3EEEEviT0_T1_) ;  /* 0xffffffa004407950 */ /* 0x000fea0003c3ffff */
.L_x_9743:
        /* <DEDUP_REMOVED lines=16> */
.L_x_14155:


//--------------------- .text._ZN2at6native29vectorized_elementwise_kernelILi8EZZZNS0_26logit_backward_kernel_cudaERNS_18TensorIteratorBaseERKN3c106ScalarEENKUlvE_clEvENKUlvE_clEvEUlddE0_St5arrayIPcLm3EEEEviT0_T1_ --------------------------
	.section	.text._ZN2at6native29vectorized_elementwise_kernelILi8EZZZNS0_26logit_backward_kernel_cudaERNS_18TensorIteratorBaseERKN3c106ScalarEENKUlvE_clEvENKUlvE_clEvEUlddE0_St5arrayIPcLm3EEEEviT0_T1_,"ax",@progbits
	.align	128
        .global         _ZN2at6native29vectorized_elementwise_kernelILi8EZZZNS0_26logit_backward_kernel_cudaERNS_18TensorIteratorBaseERKN3c106ScalarEENKUlvE_clEvENKUlvE_clEvEUlddE0_St5arrayIPcLm3EEEEviT0_T1_
        .type           _ZN2at6native29vectorized_elementwise_kernelILi8EZZZNS0_26logit_backward_kernel_cudaERNS_18TensorIteratorBaseERKN3c106ScalarEENKUlvE_clEvENKUlvE_clEvEUlddE0_St5arrayIPcLm3EEEEviT0_T1_,@function
        .size           _ZN2at6native29vectorized_elementwise_kernelILi8EZZZNS0_26logit_backward_kernel_cudaERNS_18TensorIteratorBaseERKN3c106ScalarEENKUlvE_clEvENKUlvE_clEvEUlddE0_St5arrayIPcLm3EEEEviT0_T1_,(.L_x_14238 - _ZN2at6native29vectorized_elementwise_kernelILi8EZZZNS0_26logit_backward_kernel_cudaERNS_18TensorIteratorBaseERKN3c106ScalarEENKUlvE_clEvENKUlvE_clEvEUlddE0_St5arrayIPcLm3EEEEviT0_T1_)
        .other          _ZN2at6native29vectorized_elementwise_kernelILi8EZZZNS0_26logit_backward_kernel_cudaERNS_18TensorIteratorBaseERKN3c106ScalarEENKUlvE_clEvENKUlvE_clEvEUlddE0_St5arrayIPcLm3EEEEviT0_T1_,@"STO_CUDA_ENTRY STV_DEFAULT"
_ZN2at6native29vectorized_elementwise_kernelILi8EZZZNS0_26logit_backward_kernel_cudaERNS_18TensorIteratorBaseERKN3c106ScalarEENKUlvE_clEvENKUlvE_clEvEUlddE0_St5arrayIPcLm3EEEEviT0_T1_:
.text._ZN2at6native29vectorized_elementwise_kernelILi8EZZZNS0_26logit_backward_kernel_cudaERNS_18TensorIteratorBaseERKN3c106ScalarEENKUlvE_clEvENKUlvE_clEvEUlddE0_St5arrayIPcLm3EEEEviT0_T1_:
[----:B------:R-:W-:Y:S01]  /*0000*/  LDC R1, c[0x0][0x37c] ;  /* 0x0000df00ff017b82 */ /* 0x000fe20000000800 */
[----:B------:R-:W-:Y:S05]  /*0010*/  EXIT ;  /* 0x000000000000794d */ /* 0x000fea0003800000 */
.L_x_9744:
        /* <DEDUP_REMOVED lines=14> */
.L_x_14238:


//--------------------- .text._ZN2at6native18elementwise_kernelILi128ELi4EZNS0_15gpu_kernel_implIZZZNS0_26logit_backward_kernel_cudaERNS_18TensorIteratorBaseERKN3c106ScalarEENKUlvE_clEvENKUlvE_clEvEUlddE_EEvS4_RKT_EUliE_EEviT1_ --------------------------
	.section	.text._ZN2at6native18elementwise_kernelILi128ELi4EZNS0_15gpu_kernel_implIZZZNS0_26logit_backward_kernel_cudaERNS_18TensorIteratorBaseERKN3c106ScalarEENKUlvE_clEvENKUlvE_clEvEUlddE_EEvS4_RKT_EUliE_EEviT1_,"ax",@progbits
	.align	128
        .global         _ZN2at6native18elementwise_kernelILi128ELi4EZNS0_15gpu_kernel_implIZZZNS0_26logit_backward_kernel_cudaERNS_18TensorIteratorBaseERKN3c106ScalarEENKUlvE_clEvENKUlvE_clEvEUlddE_EEvS4_RKT_EUliE_EEviT1_
        .type           _ZN2at6native18elementwise_kernelILi128ELi4EZNS0_15gpu_kernel_implIZZZNS0_26logit_backward_kernel_cudaERNS_18TensorIteratorBaseERKN3c106ScalarEENKUlvE_clEvENKUlvE_clEvEUlddE_EEvS4_RKT_EUliE_EEviT1_,@function
        .size           _ZN2at6native18elementwise_kernelILi128ELi4EZNS0_15gpu_kernel_implIZZZNS0_26logit_backward_kernel_cudaERNS_18TensorIteratorBaseERKN3c106ScalarEENKUlvE_clEvENKUlvE_clEvEUlddE_EEvS4_RKT_EUliE_EEviT1_,(.L_x_14156 - _ZN2at6native18elementwise_kernelILi128ELi4EZNS0_15gpu_kernel_implIZZZNS0_26logit_backward_kernel_cudaERNS_18TensorIteratorBaseERKN3c106ScalarEENKUlvE_clEvENKUlvE_clEvEUlddE_EEvS4_RKT_EUliE_EEviT1_)
        .other          _ZN2at6native18elementwise_kernelILi128ELi4EZNS0_15gpu_kernel_implIZZZNS0_26logit_backward_kernel_cudaERNS_18TensorIteratorBaseERKN3c106ScalarEENKUlvE_clEvENKUlvE_clEvEUlddE_EEvS4_RKT_EUliE_EEviT1_,@"STO_CUDA_ENTRY STV_DEFAULT"
_ZN2at6native18elementwise_kernelILi128ELi4EZNS0_15gpu_kernel_implIZZZNS0_26logit_backward_kernel_cudaERNS_18TensorIteratorBaseERKN3c106ScalarEENKUlvE_clEvENKUlvE_clEvEUlddE_EEvS4_RKT_EUliE_EEviT1_:
.text._ZN2at6native18elementwise_kernelILi128ELi4EZNS0_15gpu_kernel_implIZZZNS0_26logit_backward_kernel_cudaERNS_18TensorIteratorBaseERKN3c106ScalarEENKUlvE_clEvENKUlvE_clEvEUlddE_EEvS4_RKT_EUliE_EEviT1_:
        /* <DEDUP_REMOVED lines=371> */
.L_x_9747:
        /* <DEDUP_REMOVED lines=18> */
.L_x_9752:
[----:B------:R-:W2:Y:S02]  /*1850*/  LDG.E.U8 R2, desc[UR36][R2.64] ;  /* 0x0000002402027981 */ /* 0x000ea4000c1e1100 */
[----:B--2---:R4:W0:Y:S02]  /*1860*/  I2F.F64.U16 R16, R2 ;  /* 0x0000000200107312 */ /* 0x0048240000101800 */
[----:B0---4-:R-:W-:Y:S05]  /*1870*/  BRA `(.L_x_9754) ;  /* 0x0000000c00607947 */ /* 0x011fea0003800000 */
.L_x_9751:
        /* <DEDUP_REMOVED lines=9> */
.L_x_9756:
[----:B------:R-:W2:Y:S02]  /*1910*/  LDG.E R2, desc[UR36][R2.64] ;  /* 0x0000002402027981 */ /* 0x000ea4000c1e1900 */
[----:B--2---:R4:W0:Y:S02]  /*1920*/  I2F.F64 R16, R2 ;  /* 0x0000000200107312 */ /* 0x0048240000201c00 */
[----:B0---4-:R-:W-:Y:S05]  /*1930*/  BRA `(.L_x_9754) ;  /* 0x0000000c00307947 */ /* 0x011fea0003800000 */
.L_x_9755:
[----:B------:R-:W2:Y:S02]  /*1940*/  LDG.E.U16 R2, desc[UR36][R2.64] ;  /* 0x0000002402027981 */ /* 0x000ea4000c1e1500 */
[----:B--2---:R4:W0:Y:S02]  /*1950*/  I2F.F64.S16 R16, R2 ;  /* 0x0000000200107312 */ /* 0x0048240000101c00 */
[----:B0---4-:R-:W-:Y:S05]  /*1960*/  BRA `(.L_x_9754) ;  /* 0x0000000c00247947 */ /* 0x011fea0003800000 */
.L_x_9750:
        /* <DEDUP_REMOVED lines=10> */
.L_x_9758:
[----:B------:R-:W2:Y:S02]  /*1a10*/  LDG.E.U16 R0, desc[UR36][R2.64] ;  /* 0x0000002402007981 */ /* 0x000ea4000c1e1500 */
[----:B--2---:R-:W-:-:S05]  /*1a20*/  HADD2.F32 R0, -RZ, R0.H0_H0 ;  /* 0x20000000ff007230 */ /* 0x004fca0000004100 */
[----:B------:R-:W-:-:S04]  /*1a30*/  FMUL.FTZ R0, R0, 1 ;  /* 0x3f80000000007820 */ /* 0x000fc80000410000 */
[----:B------:R3:W4:Y:S02]  /*1a40*/  F2F.F64.F32 R16, R0 ;  /* 0x0000000000107310 */ /* 0x0007240000201800 */
[----:B---34-:R-:W-:Y:S05]  /*1a50*/  BRA `(.L_x_9754) ;  /* 0x0000000800e87947 */ /* 0x018fea0003800000 */
.L_x_9757:
        /* <DEDUP_REMOVED lines=10> */
.L_x_9760:
[----:B------:R-:W2:Y:S02]  /*1b00*/  LDG.E.U16 R2, desc[UR36][R2.64] ;  /* 0x0000002402027981 */ /* 0x000ea4000c1e1500 */
[----:B--2---:R-:W-:-:S05]  /*1b10*/  HADD2.F32 R0, -RZ, R2.H0_H0 ;  /* 0x20000002ff007230 */ /* 0x004fca0000004100 */
[----:B------:R-:W-:-:S04]  /*1b20*/  FMUL.FTZ R0, R0, 1 ;  /* 0x3f80000000007820 */ /* 0x000fc80000410000 */
[----:B------:R4:W0:Y:S02]  /*1b30*/  F2F.F64.F32 R16, R0 ;  /* 0x0000000000107310 */ /* 0x0008240000201800 */
[----:B0---4-:R-:W-:Y:S05]  /*1b40*/  BRA `(.L_x_9754) ;  /* 0x0000000800ac7947 */ /* 0x011fea0003800000 */
.L_x_9759:
[----:B------:R3:W5:Y:S01]  /*1b50*/  LDG.E.64 R16, desc[UR36][R2.64] ;  /* 0x0000002402107981 */ /* 0x000762000c1e1b00 */
[----:B------:R-:W-:Y:S05]  /*1b60*/  BRA `(.L_x_9754) ;  /* 0x0000000800a47947 */ /* 0x000fea0003800000 */
.L_x_9749:
        /* <DEDUP_REMOVED lines=13> */
.L_x_9763:
[----:B------:R2:W5:Y:S01]  /*1c40*/  LDG.E.64 R16, desc[UR36][R2.64] ;  /* 0x0000002402107981 */ /* 0x000562000c1e1b00 */
[----:B------:R-:W-:Y:S05]  /*1c50*/  BRA `(.L_x_9754) ;  /* 0x0000000800687947 */ /* 0x000fea0003800000 */
.L_x_9762:
        /* <DEDUP_REMOVED lines=27> */
.L_x_9765:
        /* <DEDUP_REMOVED lines=14> */
.L_x_9764:
[----:B------:R-:W2:Y:S02]  /*1ef0*/  LDG.E.U16 R0, desc[UR36][R2.64] ;  /* 0x0000002402007981 */ /* 0x000ea4000c1e1500 */
[----:B--2---:R-:W-:-:S04]  /*1f00*/  IMAD.U32 R0, R0, 0x10000, RZ ;  /* 0x0001000000007824 */ /* 0x004fc800078e00ff */
[----:B------:R-:W-:-:S04]  /*1f10*/  FMUL.FTZ R0, R0, 1 ;  /* 0x3f80000000007820 */ /* 0x000fc80000410000 */
[----:B------:R2:W3:Y:S02]  /*1f20*/  F2F.F64.F32 R16, R0 ;  /* 0x0000000000107310 */ /* 0x0004e40000201800 */
[----:B--23--:R-:W-:Y:S05]  /*1f30*/  BRA `(.L_x_9754) ;  /* 0x0000000400b07947 */ /* 0x00cfea0003800000 */
.L_x_9761:
        /* <DEDUP_REMOVED lines=11> */
.L_x_9768:
        /* <DEDUP_REMOVED lines=21> */
.L_x_9770:
[----:B------:R-:W-:Y:S05]  /*2140*/  BSYNC.RECONVERGENT B0 ;  /* 0x0000000000007941 */ /* 0x000fea0003800200 */
.L_x_9769:
[----:B------:R-:W-:Y:S01]  /*2150*/  IMAD.SHL.U32 R0, R0, 0x100000, RZ ;  /* 0x0010000000007824 */ /* 0x000fe200078e00ff */
[----:B------:R-:W-:-:S04]  /*2160*/  LEA R2, R2, 0x3b800000, 0x17 ;  /* 0x3b80000002027811 */ /* 0x000fc800078eb8ff */
[----:B------:R-:W-:-:S05]  /*2170*/  LOP3.LUT R0, R2, R0, R7, 0xfe, !PT ;  /* 0x0000000002007212 */ /* 0x000fca00078efe07 */
[----:B------:R-:W-:-:S04]  /*2180*/  FMUL.FTZ R0, R0, 1 ;  /* 0x3f80000000007820 */ /* 0x000fc80000410000 */
[----:B------:R2:W3:Y:S02]  /*2190*/  F2F.F64.F32 R16, R0 ;  /* 0x0000000000107310 */ /* 0x0004e40000201800 */
[----:B--23--:R-:W-:Y:S05]  /*21a0*/  BRA `(.L_x_9754) ;  /* 0x0000000400147947 */ /* 0x00cfea0003800000 */
.L_x_9767:
        /* <DEDUP_REMOVED lines=21> */
.L_x_9772:
[----:B------:R-:W-:Y:S05]  /*2300*/  BSYNC.RECONVERGENT B0 ;  /* 0x0000000000007941 */ /* 0x000fea0003800200 */
.L_x_9771:
[----:B------:R-:W-:Y:S02]  /*2310*/  SHF.L.U32 R0, R0, 0x15, RZ ;  /* 0x0000001500007819 */ /* 0x000fe400000006ff */
[----:B------:R-:W-:-:S04]  /*2320*/  LEA R2, R2, 0x37800000, 0x17 ;  /* 0x3780000002027811 */ /* 0x000fc800078eb8ff */
[----:B------:R-:W-:-:S05]  /*2330*/  LOP3.LUT R0, R2, R0, R7, 0xfe, !PT ;  /* 0x0000000002007212 */ /* 0x000fca00078efe07 */
[----:B------:R-:W-:-:S04]  /*2340*/  FMUL.FTZ R0, R0, 1 ;  /* 0x3f80000000007820 */ /* 0x000fc80000410000 */
[----:B------:R2:W3:Y:S02]  /*2350*/  F2F.F64.F32 R16, R0 ;  /* 0x0000000000107310 */ /* 0x0004e40000201800 */
[----:B--23--:R-:W-:Y:S05]  /*2360*/  BRA `(.L_x_9754) ;  /* 0x0000000000a47947 */ /* 0x00cfea0003800000 */
.L_x_9766:
[----:B------:R-:W-:-:S09]  /*2370*/  UISETP.NE.AND UP0, UPT, UR4, 0x1c, UPT ;  /* 0x0000001c0400788c */ /* 0x000fd2000bf05270 */
[----:B------:R-:W-:Y:S05]  /*2380*/  BRA.U !UP0, `(.L_x_9773) ;  /* 0x0000000108947547 */ /* 0x000fea000b800000 */
[----:B------:R-:W-:-:S09]  /*2390*/  UISETP.NE.AND UP0, UPT, UR4, 0x1d, UPT ;  /* 0x0000001d0400788c */ /* 0x000fd2000bf05270 */
[----:B------:R-:W-:Y:S05]  /*23a0*/  BRA.U !UP0, `(.L_x_9774) ;  /* 0x0000000108807547 */ /* 0x000fea000b800000 */
[----:B------:R-:W-:-:S09]  /*23b0*/  UISETP.NE.AND UP0, UPT, UR4, 0x2c, UPT ;  /* 0x0000002c0400788c */ /* 0x000fd2000bf05270 */
[----:B------:R-:W-:Y:S05]  /*23c0*/  BRA.U !UP0, `(.L_x_9775) ;  /* 0x0000000108487547 */ /* 0x000fea000b800000 */
.L_x_9753:
        /* <DEDUP_REMOVED lines=16> */
.L_x_9776:
[----:B------:R-:W-:Y:S01]  /*24d0*/  CS2R R16, SRZ ;  /* 0x0000000000107805 */ /* 0x000fe2000001ff00 */
[----:B------:R-:W-:Y:S06]  /*24e0*/  BRA `(.L_x_9754) ;  /* 0x0000000000447947 */ /* 0x000fec0003800000 */
.L_x_9775:
        /* <DEDUP_REMOVED lines=12> */
.L_x_9774:
[----:B------:R-:W2:Y:S02]  /*25b0*/  LDG.E.64 R16, desc[UR36][R2.64] ;  /* 0x0000002402107981 */ /* 0x000ea4000c1e1b00 */
[----:B--2---:R-:W2:Y:S02]  /*25c0*/  I2F.F64.U64 R16, R16 ;  /* 0x0000001000107312 */ /* 0x004ea40000301800 */
[----:B--2---:R-:W-:Y:S05]  /*25d0*/  BRA `(.L_x_9754) ;  /* 0x0000000000087947 */ /* 0x004fea0003800000 */
.L_x_9773:
[----:B------:R-:W2:Y:S02]  /*25e0*/  LDG.E R2, desc[UR36][R2.64] ;  /* 0x0000002402027981 */ /* 0x000ea4000c1e1900 */
[----:B--2---:R0:W1:Y:S02]  /*25f0*/  I2F.F64.U32 R16, R2 ;  /* 0x0000000200107312 */ /* 0x0040640000201800 */
.L_x_9754:
[----:B------:R-:W-:Y:S05]  /*2600*/  BSYNC.RECONVERGENT B7 ;  /* 0x0000000000077941 */ /* 0x000fea0003800200 */
.L_x_9748:
        /* <DEDUP_REMOVED lines=18> */
.L_x_9781:
[----:B------:R-:W4:Y:S02]  /*2730*/  LDG.E.U8 R6, desc[UR36][R22.64] ;  /* 0x0000002416067981 */ /* 0x000f24000c1e1100 */
[----:B----4-:R-:W4:Y:S02]  /*2740*/  I2F.F64.U16 R6, R6 ;  /* 0x0000000600067312 */ /* 0x010f240000101800 */
[----:B----4-:R-:W-:Y:S05]  /*2750*/  BRA `(.L_x_9783) ;  /* 0x0000000c00607947 */ /* 0x010fea0003800000 */
.L_x_9780:
        /* <DEDUP_REMOVED lines=9> */
.L_x_9785:
[----:B------:R-:W4:Y:S02]  /*27f0*/  LDG.E R6, desc[UR36][R22.64] ;  /* 0x0000002416067981 */ /* 0x000f24000c1e1900 */
[----:B----4-:R-:W4:Y:S02]  /*2800*/  I2F.F64 R6, R6 ;  /* 0x0000000600067312 */ /* 0x010f240000201c00 */
[----:B----4-:R-:W-:Y:S05]  /*2810*/  BRA `(.L_x_9783) ;  /* 0x0000000c00307947 */ /* 0x010fea0003800000 */
.L_x_9784:
[----:B------:R-:W4:Y:S02]  /*2820*/  LDG.E.U16 R6, desc[UR36][R22.64] ;  /* 0x0000002416067981 */ /* 0x000f24000c1e1500 */
[----:B----4-:R-:W4:Y:S02]  /*2830*/  I2F.F64.S16 R6, R6 ;  /* 0x0000000600067312 */ /* 0x010f240000101c00 */
[----:B----4-:R-:W-:Y:S05]  /*2840*/  BRA `(.L_x_9783) ;  /* 0x0000000c00247947 */ /* 0x010fea0003800000 */
.L_x_9779:
        /* <DEDUP_REMOVED lines=10> */
.L_x_9787:
[----:B------:R-:W4:Y:S02]  /*28f0*/  LDG.E.U16 R0, desc[UR36][R22.64] ;  /* 0x0000002416007981 */ /* 0x000f24000c1e1500 */
[----:B----4-:R-:W-:-:S05]  /*2900*/  HADD2.F32 R0, -RZ, R0.H0_H0 ;  /* 0x20000000ff007230 */ /* 0x010fca0000004100 */
[----:B------:R-:W-:-:S04]  /*2910*/  FMUL.FTZ R0, R0, 1 ;  /* 0x3f80000000007820 */ /* 0x000fc80000410000 */
[----:B------:R4:W0:Y:S02]  /*2920*/  F2F.F64.F32 R6, R0 ;  /* 0x0000000000067310 */ /* 0x0008240000201800 */
[----:B0---4-:R-:W-:Y:S05]  /*2930*/  BRA `(.L_x_9783) ;  /* 0x0000000800e87947 */ /* 0x011fea0003800000 */
.L_x_9786:
        /* <DEDUP_REMOVED lines=10> */
.L_x_9789:
[----:B------:R-:W4:Y:S02]  /*29e0*/  LDG.E.U16 R22, desc[UR36][R22.64] ;  /* 0x0000002416167981 */ /* 0x000f24000c1e1500 */
[----:B----4-:R-:W-:-:S05]  /*29f0*/  HADD2.F32 R0, -RZ, R22.H0_H0 ;  /* 0x20000016ff007230 */ /* 0x010fca0000004100 */
[----:B------:R-:W-:-:S04]  /*2a00*/  FMUL.FTZ R0, R0, 1 ;  /* 0x3f80000000007820 */ /* 0x000fc80000410000 */
[----:B------:R4:W0:Y:S02]  /*2a10*/  F2F.F64.F32 R6, R0 ;  /* 0x0000000000067310 */ /* 0x0008240000201800 */
[----:B0---4-:R-:W-:Y:S05]  /*2a20*/  BRA `(.L_x_9783) ;  /* 0x0000000800ac7947 */ /* 0x011fea0003800000 */
.L_x_9788:
[----:B------:R4:W5:Y:S01]  /*2a30*/  LDG.E.64 R6, desc[UR36][R22.64] ;  /* 0x0000002416067981 */ /* 0x000962000c1e1b00 */
[----:B------:R-:W-:Y:S05]  /*2a40*/  BRA `(.L_x_9783) ;  /* 0x0000000800a47947 */ /* 0x000fea0003800000 */
.L_x_9778:
        /* <DEDUP_REMOVED lines=13> */
.L_x_9792:
[----:B------:R4:W5:Y:S01]  /*2b20*/  LDG.E.64 R6, desc[UR36][R22.64] ;  /* 0x0000002416067981 */ /* 0x000962000c1e1b00 */
[----:B------:R-:W-:Y:S05]  /*2b30*/  BRA `(.L_x_9783) ;  /* 0x0000000800687947 */ /* 0x000fea0003800000 */
.L_x_9791:
        /* <DEDUP_REMOVED lines=27> */
.L_x_9794:
        /* <DEDUP_REMOVED lines=14> */
.L_x_9793:
[----:B------:R-:W4:Y:S02]  /*2dd0*/  LDG.E.U16 R0, desc[UR36][R22.64] ;  /* 0x0000002416007981 */ /* 0x000f24000c1e1500 */
[----:B----4-:R-:W-:-:S04]  /*2de0*/  IMAD.U32 R0, R0, 0x10000, RZ ;  /* 0x0001000000007824 */ /* 0x010fc800078e00ff */
[----:B------:R-:W-:-:S04]  /*2df0*/  FMUL.FTZ R0, R0, 1 ;  /* 0x3f80000000007820 */ /* 0x000fc80000410000 */
[----:B------:R4:W0:Y:S02]  /*2e00*/  F2F.F64.F32 R6, R0 ;  /* 0x0000000000067310 */ /* 0x0008240000201800 */
[----:B0---4-:R-:W-:Y:S05]  /*2e10*/  BRA `(.L_x_9783) ;  /* 0x0000000400b07947 */ /* 0x011fea0003800000 */
.L_x_9790:
        /* <DEDUP_REMOVED lines=11> */
.L_x_9797:
        /* <DEDUP_REMOVED lines=21> */
.L_x_9799:
[----:B------:R-:W-:Y:S05]  /*3020*/  BSYNC.RECONVERGENT B0 ;  /* 0x0000000000007941 */ /* 0x000fea0003800200 */
.L_x_9798:
[----:B------:R-:W-:Y:S01]  /*3030*/  IMAD.SHL.U32 R0, R0, 0x100000, RZ ;  /* 0x0010000000007824 */ /* 0x000fe200078e00ff */
[----:B------:R-:W-:-:S04]  /*3040*/  LEA R2, R2, 0x3b800000, 0x17 ;  /* 0x3b80000002027811 */ /* 0x000fc800078eb8ff */
[----:B------:R-:W-:-:S05]  /*3050*/  LOP3.LUT R0, R2, R0, R7, 0xfe, !PT ;  /* 0x0000000002007212 */ /* 0x000fca00078efe07 */
[----:B------:R-:W-:-:S04]  /*3060*/  FMUL.FTZ R0, R0, 1 ;  /* 0x3f80000000007820 */ /* 0x000fc80000410000 */
[----:B------:R0:W2:Y:S02]  /*3070*/  F2F.F64.F32 R6, R0 ;  /* 0x0000000000067310 */ /* 0x0000a40000201800 */
[----:B0-2---:R-:W-:Y:S05]  /*3080*/  BRA `(.L_x_9783) ;  /* 0x0000000400147947 */ /* 0x005fea0003800000 */
.L_x_9796:
        /* <DEDUP_REMOVED lines=21> */
.L_x_9801:
[----:B------:R-:W-:Y:S05]  /*31e0*/  BSYNC.RECONVERGENT B0 ;  /* 0x0000000000007941 */ /* 0x000fea0003800200 */
.L_x_9800:
[----:B------:R-:W-:Y:S02]  /*31f0*/  SHF.L.U32 R0, R0, 0x15, RZ ;  /* 0x0000001500007819 */ /* 0x000fe400000006ff */
[----:B------:R-:W-:-:S04]  /*3200*/  LEA R2, R2, 0x37800000, 0x17 ;  /* 0x3780000002027811 */ /* 0x000fc800078eb8ff */
[----:B------:R-:W-:-:S05]  /*3210*/  LOP3.LUT R0, R2, R0, R7, 0xfe, !PT ;  /* 0x0000000002007212 */ /* 0x000fca00078efe07 */
[----:B------:R-:W-:-:S04]  /*3220*/  FMUL.FTZ R0, R0, 1 ;  /* 0x3f80000000007820 */ /* 0x000fc80000410000 */
[----:B------:R0:W2:Y:S02]  /*3230*/  F2F.F64.F32 R6, R0 ;  /* 0x0000000000067310 */ /* 0x0000a40000201800 */
[----:B0-2---:R-:W-:Y:S05]  /*3240*/  BRA `(.L_x_9783) ;  /* 0x0000000000a47947 */ /* 0x005fea0003800000 */
.L_x_9795:
[----:B------:R-:W-:-:S09]  /*3250*/  UISETP.NE.AND UP0, UPT, UR4, 0x1c, UPT ;  /* 0x0000001c0400788c */ /* 0x000fd2000bf05270 */
[----:B------:R-:W-:Y:S05]  /*3260*/  BRA.U !UP0, `(.L_x_9802) ;  /* 0x0000000108947547 */ /* 0x000fea000b800000 */
[----:B------:R-:W-:-:S09]  /*3270*/  UISETP.NE.AND UP0, UPT, UR4, 0x1d, UPT ;  /* 0x0000001d0400788c */ /* 0x000fd2000bf05270 */
[----:B------:R-:W-:Y:S05]  /*3280*/  BRA.U !UP0, `(.L_x_9803) ;  /* 0x0000000108807547 */ /* 0x000fea000b800000 */
[----:B------:R-:W-:-:S09]  /*3290*/  UISETP.NE.AND UP0, UPT, UR4, 0x2c, UPT ;  /* 0x0000002c0400788c */ /* 0x000fd2000bf05270 */
[----:B------:R-:W-:Y:S05]  /*32a0*/  BRA.U !UP0, `(.L_x_9804) ;  /* 0x0000000108487547 */ /* 0x000fea000b800000 */
.L_x_9782:
        /* <DEDUP_REMOVED lines=16> */
.L_x_9805:
[----:B------:R-:W-:Y:S01]  /*33b0*/  CS2R R6, SRZ ;  /* 0x0000000000067805 */ /* 0x000fe2000001ff00 */
[----:B------:R-:W-:Y:S06]  /*33c0*/  BRA `(.L_x_9783) ;  /* 0x0000000000447947 */ /* 0x000fec0003800000 */
.L_x_9804:
        /* <DEDUP_REMOVED lines=12> */
.L_x_9803:
[----:B------:R-:W4:Y:S02]  /*3490*/  LDG.E.64 R6, desc[UR36][R22.64] ;  /* 0x0000002416067981 */ /* 0x000f24000c1e1b00 */
[----:B----4-:R-:W4:Y:S02]  /*34a0*/  I2F.F64.U64 R6, R6 ;  /* 0x0000000600067312 */ /* 0x010f240000301800 */
[----:B----4-:R-:W-:Y:S05]  /*34b0*/  BRA `(.L_x_9783) ;  /* 0x0000000000087947 */ /* 0x010fea0003800000 */
.L_x_9802:
[----:B------:R-:W4:Y:S02]  /*34c0*/  LDG.E R6, desc[UR36][R22.64] ;  /* 0x0000002416067981 */ /* 0x000f24000c1e1900 */
[----:B----4-:R-:W4:Y:S02]  /*34d0*/  I2F.F64.U32 R6, R6 ;  /* 0x0000000600067312 */ /* 0x010f240000201800 */
.L_x_9783:
[----:B------:R-:W-:Y:S05]  /*34e0*/  BSYNC.RECONVERGENT B7 ;  /* 0x0000000000077941 */ /* 0x000fea0003800200 */
.L_x_9777:
[----:B----45:R-:W4:Y:S01]  /*34f0*/  DSETP.GT.AND P0, PT, R6, 1, PT ;  /* 0x3ff000000600742a */ /* 0x030f220003f04000 */
[----:B------:R-:W-:Y:S01]  /*3500*/  BSSY.RECONVERGENT B0, `(.L_x_9806) ;  /* 0x0000047000007945 */ /* 0x000fe20003800200 */
[----:B------:R-:W-:Y:S01]  /*3510*/  MOV R4, 0x0 ;  /* 0x0000000000047802 */ /* 0x000fe20000000f00 */
[----:B------:R-:W-:-:S15]  /*3520*/  IMAD.MOV.U32 R5, RZ, RZ, 0x7ff80000 ;  /* 0x7ff80000ff057424 */ /* 0x000fde00078e00ff */
[----:B------:R-:W-:-:S15]  /*3530*/  NOP ;  /* 0x0000000000007918 */ /* 0x000fde0000000000 */
[----:B------:R-:W-:-:S15]  /*3540*/  NOP ;  /* 0x0000000000007918 */ /* 0x000fde0000000000 */
[----:B------:R-:W-:-:S15]  /*3550*/  NOP ;  /* 0x0000000000007918 */ /* 0x000fde0000000000 */
[----:B------:R-:W-:-:S01]  /*3560*/  NOP ;  /* 0x0000000000007918 */ /* 0x000fc20000000000 */
[----:B----4-:R-:W4:Y:S02]  /*3570*/  DSETP.LT.OR P0, PT, R6, RZ, P0 ;  /* 0x000000ff0600722a */ /* 0x010f240000701400 */
        /* <DEDUP_REMOVED lines=56> */
[----:B------:R-:W-:-:S07]  /*3900*/  MOV R0, 0x3920 ;  /* 0x0000392000007802 */ /* 0x000fce0000000f00 */
[----:B------:R-:W-:Y:S05]  /*3910*/  CALL.REL.NOINC `($__internal_6_$__cuda_sm20_div_rn_f64_full) ;  /* 0x000000f800087944 */ /* 0x000fea0003c00000 */
[----:B------:R-:W-:Y:S01]  /*3920*/  IMAD.MOV.U32 R2, RZ, RZ, R4 ;  /* 0x000000ffff027224 */ /* 0x000fe200078e0004 */
[----:B------:R-:W-:-:S07]  /*3930*/  MOV R3, R5 ;  /* 0x0000000500037202 */ /* 0x000fce0000000f00 */
.L_x_9809:
[----:B------:R-:W-:Y:S05]  /*3940*/  BSYNC.RECONVERGENT B1 ;  /* 0x0000000000017941 */ /* 0x000fea0003800200 */
.L_x_9808:
[----:B------:R-:W-:Y:S02]  /*3950*/  IMAD.MOV.U32 R4, RZ, RZ, R2 ;  /* 0x000000ffff047224 */ /* 0x000fe400078e0002 */
[----:B------:R-:W-:-:S07]  /*3960*/  IMAD.MOV.U32 R5, RZ, RZ, R3 ;  /* 0x000000ffff057224 */ /* 0x000fce00078e0003 */
.L_x_9807:
[----:B------:R-:W-:Y:S05]  /*3970*/  BSYNC.RECONVERGENT B0 ;  /* 0x0000000000007941 */ /* 0x000fea0003800200 */
.L_x_9806:
[----:B------:R-:W0:Y:S01]  /*3980*/  LDCU.64 UR6, c[0x0][0x5e8] ;  /* 0x0000bd00ff0677ac */ /* 0x000e220008000a00 */
[----:B------:R-:W-:-:S04]  /*3990*/  UPRMT UR4, UR43, 0x9910, URZ ;  /* 0x000099102b047896 */ /* 0x000fc800080000ff */
[----:B------:R-:W-:Y:S01]  /*39a0*/  UISETP.GT.AND UP0, UPT, UR4, 0x9, UPT ;  /* 0x000000090400788c */ /* 0x000fe2000bf04270 */
[----:B0-23--:R-:W-:-:S04]  /*39b0*/  IADD3 R2, P0, PT, R18, UR6, RZ ;  /* 0x0000000612027c10 */ /* 0x00dfc8000ff1e0ff */
        /* <DEDUP_REMOVED lines=13> */
.L_x_9813:
[----:B------:R-:W0:Y:S02]  /*3a90*/  F2I.S64.F64.TRUNC R4, R4 ;  /* 0x0000000400047311 */ /* 0x000e24000030d900 */
[----:B0-----:R-:W-:-:S05]  /*3aa0*/  IMAD.MOV.U32 R7, RZ, RZ, R4 ;  /* 0x000000ffff077224 */ /* 0x001fca00078e0004 */
[----:B------:R0:W-:Y:S01]  /*3ab0*/  STG.E.U8 desc[UR36][R2.64], R7 ;  /* 0x0000000702007986 */ /* 0x0001e2000c101124 */
[----:B------:R-:W-:Y:S05]  /*3ac0*/  BRA `(.L_x_9815) ;  /* 0x0000001000847947 */ /* 0x000fea0003800000 */
.L_x_9812:
        /* <DEDUP_REMOVED lines=9> */
.L_x_9817:
[----:B------:R-:W0:Y:S02]  /*3b60*/  F2I.F64.TRUNC R5, R4 ;  /* 0x0000000400057311 */ /* 0x000e24000030d100 */
[----:B0-----:R0:W-:Y:S01]  /*3b70*/  STG.E desc[UR36][R2.64], R5 ;  /* 0x0000000502007986 */ /* 0x0011e2000c101924 */
[----:B------:R-:W-:Y:S05]  /*3b80*/  BRA `(.L_x_9815) ;  /* 0x0000001000547947 */ /* 0x000fea0003800000 */
.L_x_9816:
[----:B------:R-:W0:Y:S02]  /*3b90*/  F2I.F64.TRUNC R5, R4 ;  /* 0x0000000400057311 */ /* 0x000e24000030d100 */
[----:B0-----:R0:W-:Y:S01]  /*3ba0*/  STG.E.U16 desc[UR36][R2.64], R5 ;  /* 0x0000000502007986 */ /* 0x0011e2000c101524 */
[----:B------:R-:W-:Y:S05]  /*3bb0*/  BRA `(.L_x_9815) ;  /* 0x0000001000487947 */ /* 0x000fea0003800000 */
.L_x_9811:
        /* <DEDUP_REMOVED lines=17> */
.L_x_9819:
        /* <DEDUP_REMOVED lines=12> */
.L_x_9818:
        /* <DEDUP_REMOVED lines=18> */
.L_x_9821:
        /* <DEDUP_REMOVED lines=13> */
.L_x_9820:
[----:B------:R0:W-:Y:S01]  /*3f80*/  STG.E.64 desc[UR36][R2.64], R4 ;  /* 0x0000000402007986 */ /* 0x0001e2000c101b24 */
[----:B------:R-:W-:Y:S05]  /*3f90*/  BRA `(.L_x_9815) ;  /* 0x0000000c00507947 */ /* 0x000fea0003800000 */
.L_x_9810:
        /* <DEDUP_REMOVED lines=12> */
.L_x_9824:
[----:B------:R-:W-:-:S05]  /*4060*/  CS2R R6, SRZ ;  /* 0x0000000000067805 */ /* 0x000fca000001ff00 */
[----:B------:R0:W-:Y:S01]  /*4070*/  STG.E.128 desc[UR36][R2.64], R4 ;  /* 0x0000000402007986 */ /* 0x0001e2000c101d24 */
[----:B------:R-:W-:Y:S05]  /*4080*/  BRA `(.L_x_9815) ;  /* 0x0000000c00147947 */ /* 0x000fea0003800000 */
.L_x_9823:
        /* <DEDUP_REMOVED lines=27> */
.L_x_9828:
[----:B------:R-:W-:Y:S05]  /*4240*/  BSYNC.RECONVERGENT B0 ;  /* 0x0000000000007941 */ /* 0x000fea0003800200 */
.L_x_9827:
[----:B------:R-:W-:-:S05]  /*4250*/  LOP3.LUT R7, R0, 0x80, R7, 0xf8, !PT ;  /* 0x0000008000077812 */ /* 0x000fca00078ef807 */
[----:B------:R0:W-:Y:S01]  /*4260*/  STG.E.U8 desc[UR36][R2.64], R7 ;  /* 0x0000000702007986 */ /* 0x0001e2000c101124 */
[----:B------:R-:W-:Y:S05]  /*4270*/  BRA `(.L_x_9815) ;  /* 0x0000000800987947 */ /* 0x000fea0003800000 */
.L_x_9826:
        /* <DEDUP_REMOVED lines=23> */
.L_x_9830:
[----:B------:R-:W-:Y:S05]  /*43f0*/  BSYNC.RECONVERGENT B0 ;  /* 0x0000000000007941 */ /* 0x000fea0003800200 */
.L_x_9829:
[----:B------:R-:W-:-:S05]  /*4400*/  LOP3.LUT R7, R0, 0x80, R7, 0xf8, !PT ;  /* 0x0000008000077812 */ /* 0x000fca00078ef807 */
[----:B------:R0:W-:Y:S01]  /*4410*/  STG.E.U8 desc[UR36][R2.64], R7 ;  /* 0x0000000702007986 */ /* 0x0001e2000c101124 */
[----:B------:R-:W-:Y:S05]  /*4420*/  BRA `(.L_x_9815) ;  /* 0x00000008002c7947 */ /* 0x000fea0003800000 */
.L_x_9825:
        /* <DEDUP_REMOVED lines=12> */
.L_x_9822:
        /* <DEDUP_REMOVED lines=11> */
.L_x_9833:
        /* <DEDUP_REMOVED lines=21> */
.L_x_9836:
[----:B------:R-:W-:-:S04]  /*46f0*/  SHF.R.U32.HI R0, RZ, 0x14, R7 ;  /* 0x00000014ff007819 */ /* 0x000fc80000011607 */
[----:B------:R-:W-:-:S04]  /*4700*/  LOP3.LUT R0, R0, 0x1, RZ, 0xc0, !PT ;  /* 0x0000000100007812 */ /* 0x000fc800078ec0ff */
[----:B------:R-:W-:-:S04]  /*4710*/  IADD3 R0, PT, PT, R7, 0x487ffff, R0 ;  /* 0x0487ffff07007810 */ /* 0x000fc80007ffe000 */
[----:B------:R-:W-:-:S04]  /*4720*/  SHF.R.U32.HI R0, RZ, 0x14, R0 ;  /* 0x00000014ff007819 */ /* 0x000fc80000011600 */
[----:B------:R-:W-:-:S07]  /*4730*/  LOP3.LUT R4, R0, 0xff, RZ, 0xc0, !PT ;  /* 0x000000ff00047812 */ /* 0x000fce00078ec0ff */
.L_x_9837:
[----:B------:R-:W-:-:S04]  /*4740*/  SHF.R.U32.HI R5, RZ, 0x18, R7 ;  /* 0x00000018ff057819 */ /* 0x000fc80000011607 */
[----:B------:R-:W-:-:S04]  /*4750*/  LOP3.LUT R4, R4, 0x80, R5, 0xf8, !PT ;  /* 0x0000008004047812 */ /* 0x000fc800078ef805 */
[----:B------:R-:W-:-:S07]  /*4760*/  PRMT R0, R4, 0x7610, R0 ;  /* 0x0000761004007816 */ /* 0x000fce0000000000 */
.L_x_9835:
[----:B------:R-:W-:Y:S05]  /*4770*/  BSYNC.RECONVERGENT B0 ;  /* 0x0000000000007941 */ /* 0x000fea0003800200 */
.L_x_9834:
[----:B------:R0:W-:Y:S01]  /*4780*/  STG.E.U8 desc[UR36][R2.64], R0 ;  /* 0x0000000002007986 */ /* 0x0001e2000c101124 */
[----:B------:R-:W-:Y:S05]  /*4790*/  BRA `(.L_x_9815) ;  /* 0x0000000400507947 */ /* 0x000fea0003800000 */
.L_x_9832:
        /* <DEDUP_REMOVED lines=21> */
.L_x_9840:
[----:B------:R-:W-:-:S04]  /*48f0*/  SHF.R.U32.HI R0, RZ, 0x15, R7 ;  /* 0x00000015ff007819 */ /* 0x000fc80000011607 */
[----:B------:R-:W-:-:S04]  /*4900*/  LOP3.LUT R0, R0, 0x1, RZ, 0xc0, !PT ;  /* 0x0000000100007812 */ /* 0x000fc800078ec0ff */
[----:B------:R-:W-:-:S04]  /*4910*/  IADD3 R0, PT, PT, R7, 0x88fffff, R0 ;  /* 0x088fffff07007810 */ /* 0x000fc80007ffe000 */
[----:B------:R-:W-:-:S04]  /*4920*/  SHF.R.U32.HI R0, RZ, 0x15, R0 ;  /* 0x00000015ff007819 */ /* 0x000fc80000011600 */
[----:B------:R-:W-:-:S07]  /*4930*/  LOP3.LUT R4, R0, 0xff, RZ, 0xc0, !PT ;  /* 0x000000ff00047812 */ /* 0x000fce00078ec0ff */
.L_x_9841:
[----:B------:R-:W-:-:S04]  /*4940*/  SHF.R.U32.HI R5, RZ, 0x18, R7 ;  /* 0x00000018ff057819 */ /* 0x000fc80000011607 */
[----:B------:R-:W-:-:S04]  /*4950*/  LOP3.LUT R4, R4, 0x80, R5, 0xf8, !PT ;  /* 0x0000008004047812 */ /* 0x000fc800078ef805 */
[----:B------:R-:W-:-:S07]  /*4960*/  PRMT R0, R4, 0x7610, R0 ;  /* 0x0000761004007816 */ /* 0x000fce0000000000 */
.L_x_9839:
[----:B------:R-:W-:Y:S05]  /*4970*/  BSYNC.RECONVERGENT B0 ;  /* 0x0000000000007941 */ /* 0x000fea0003800200 */
.L_x_9838:
[----:B------:R0:W-:Y:S01]  /*4980*/  STG.E.U8 desc[UR36][R2.64], R0 ;  /* 0x0000000002007986 */ /* 0x0001e2000c101124 */
[----:B------:R-:W-:Y:S05]  /*4990*/  BRA `(.L_x_9815) ;  /* 0x0000000000d07947 */ /* 0x000fea0003800000 */
.L_x_9831:
[----:B------:R-:W-:-:S09]  /*49a0*/  UISETP.NE.AND UP0, UPT, UR4, 0x1c, UPT ;  /* 0x0000001c0400788c */ /* 0x000fd2000bf05270 */
[----:B------:R-:W-:Y:S05]  /*49b0*/  BRA.U !UP0, `(.L_x_9842) ;  /* 0x0000000108c07547 */ /* 0x000fea000b800000 */
[----:B------:R-:W-:-:S09]  /*49c0*/  UISETP.NE.AND UP0, UPT, UR4, 0x1d, UPT ;  /* 0x0000001d0400788c */ /* 0x000fd2000bf05270 */
[----:B------:R-:W-:Y:S05]  /*49d0*/  BRA.U !UP0, `(.L_x_9843) ;  /* 0x0000000108ac7547 */ /* 0x000fea000b800000 */
[----:B------:R-:W-:-:S09]  /*49e0*/  UISETP.NE.AND UP0, UPT, UR4, 0x2c, UPT ;  /* 0x0000002c0400788c */ /* 0x000fd2000bf05270 */
[----:B------:R-:W-:Y:S05]  /*49f0*/  BRA.U !UP0, `(.L_x_9844) ;  /* 0x0000000108447547 */ /* 0x000fea000b800000 */
.L_x_9814:
[----:B------:R-:W-:Y:S01]  /*4a00*/  MOV R0, 0x0 ;  /* 0x0000000000007802 */ /* 0x000fe20000000f00 */
[----:B------:R-:W0:Y:S01]  /*4a10*/  LDCU.64 UR6, c[0x4][0x128] ;  /* 0x01002500ff0677ac */ /* 0x000e220008000a00 */
[----:B------:R-:W-:Y:S02]  /*4a20*/  HFMA2 R13, -RZ, RZ, 0, 0 ;  /* 0x00000000ff0d7431 */ /* 0x000fe400000001ff */
[----:B------:R-:W-:Y:S01]  /*4a30*/  IMAD.MOV.U32 R8, RZ, RZ, 0x65 ;  /* 0x00000065ff087424 */ /* 0x000fe200078e00ff */
[----:B------:R2:W3:Y:S01]  /*4a40*/  LDC.64 R2, c[0x4][R0] ;  /* 0x0100000000027b82 */ /* 0x0004e20000000a00 */
[----:B------:R-:W4:Y:S01]  /*4a50*/  LDCU.64 UR8, c[0x4][0x130] ;  /* 0x01002600ff0877ac */ /* 0x000f220008000a00 */
[----:B------:R-:W-:Y:S01]  /*4a60*/  IMAD.MOV.U32 R12, RZ, RZ, 0x1 ;  /* 0x00000001ff0c7424 */ /* 0x000fe200078e00ff */
[----:B------:R-:W5:Y:S01]  /*4a70*/  LDCU.64 UR4, c[0x4][0x10] ;  /* 0x01000200ff0477ac */ /* 0x000f620008000a00 */
[----:B0-----:R-:W-:Y:S02]  /*4a80*/  IMAD.U32 R4, RZ, RZ, UR6 ;  /* 0x00000006ff047e24 */ /* 0x001fe4000f8e00ff */
[----:B------:R-:W-:Y:S01]  /*4a90*/  IMAD.U32 R5, RZ, RZ, UR7 ;  /* 0x00000007ff057e24 */ /* 0x000fe2000f8e00ff */
[----:B----4-:R-:W-:Y:S01]  /*4aa0*/  MOV R6, UR8 ;  /* 0x0000000800067c02 */ /* 0x010fe20008000f00 */
[----:B------:R-:W-:-:S02]  /*4ab0*/  IMAD.U32 R7, RZ, RZ, UR9 ;  /* 0x00000009ff077e24 */ /* 0x000fc4000f8e00ff */
[----:B-----5:R-:W-:Y:S01]  /*4ac0*/  IMAD.U32 R10, RZ, RZ, UR4 ;  /* 0x00000004ff0a7e24 */ /* 0x020fe2000f8e00ff */
[----:B--2---:R-:W-:-:S07]  /*4ad0*/  MOV R11, UR5 ;  /* 0x00000005000b7c02 */ /* 0x004fce0008000f00 */
[----:B------:R-:W-:-:S07]  /*4ae0*/  LEPC R20, `(.L_x_9845) ;  /* 0x000000001014794e */ /* 0x000fce0000000000 */
[----:B-1-3--:R-:W-:Y:S05]  /*4af0*/  CALL.ABS.NOINC R2 ;  /* 0x0000000002007343 */ /* 0x00afea0003c00000 */
.L_x_9845:
[----:B------:R-:W-:Y:S05]  /*4b00*/  BRA `(.L_x_9815) ;  /* 0x0000000000747947 */ /* 0x000fea0003800000 */
.L_x_9844:
        /* <DEDUP_REMOVED lines=24> */
.L_x_9843:
[----:B------:R-:W0:Y:S02]  /*4c90*/  F2I.U64.F64.TRUNC R4, R4 ;  /* 0x0000000400047311 */ /* 0x000e24000030d800 */
[----:B0-----:R0:W-:Y:S01]  /*4ca0*/  STG.E.64 desc[UR36][R2.64], R4 ;  /* 0x0000000402007986 */ /* 0x0011e2000c101b24 */
[----:B------:R-:W-:Y:S05]  /*4cb0*/  BRA `(.L_x_9815) ;  /* 0x0000000000087947 */ /* 0x000fea0003800000 */
.L_x_9842:
[----:B------:R-:W0:Y:S02]  /*4cc0*/  F2I.U32.F64.TRUNC R5, R4 ;  /* 0x0000000400057311 */ /* 0x000e24000030d000 */
[----:B0-----:R0:W-:Y:S02]  /*4cd0*/  STG.E desc[UR36][R2.64], R5 ;  /* 0x0000000502007986 */ /* 0x0011e4000c101924 */
.L_x_9815:
[----:B------:R-:W-:-:S07]  /*4ce0*/  VIADD R19, R19, 0x80 ;  /* 0x0000008013137836 */ /* 0x000fce0000000000 */
.L_x_9746:
[----:B------:R-:W-:Y:S05]  /*4cf0*/  BSYNC.RECONVERGENT B6 ;  /* 0x0000000000067941 */ /* 0x000fea0003800200 */
.L_x_9745:
        /* <DEDUP_REMOVED lines=10> */
[----:B------:R-:W2:Y:S01]  /*4da0*/  LDCU.64 UR4, c[0x0][0x390] ;  /* 0x00007200ff0477ac */ /* 0x000ea20008000a00 */
[----:B------:R-:W-:Y:S01]  /*4db0*/  MOV R18, RZ ;  /* 0x000000ff00127202 */ /* 0x000fe20000000f00 */
[----:B------:R-:W0:Y:S01]  /*4dc0*/  LDCU UR6, c[0x0][0x38c] ;  /* 0x00007180ff0677ac */ /* 0x000e220008000800 */
[----:B------:R-:W5:Y:S01]  /*4dd0*/  LDCU.64 UR8, c[0x0][0x4b8] ;  /* 0x00009700ff0877ac */ /* 0x000f620008000a00 */
[----:B------:R-:W-:Y:S02]  /*4de0*/  UISETP.NE.AND UP0, UPT, UR41, URZ, UPT ;  /* 0x000000ff2900728c */ /* 0x000fe4000bf05270 */
        /* <DEDUP_REMOVED lines=334> */
[----:B------:R-:W3:Y:S03]  /*62d0*/  LDCU.64 UR8, c[0x0][0x5d8] ;  /* 0x0000bb00ff0877ac */ /* 0x000ee60008000a00 */
        /* <DEDUP_REMOVED lines=8> */
.L_x_9848:
[----:B------:R-:W2:Y:S01]  /*6360*/  LDCU.64 UR6, c[0x0][0x5f0] ;  /* 0x0000be00ff0677ac */ /* 0x000ea20008000a00 */
[----:B------:R-:W-:Y:S01]  /*6370*/  BSSY.RECONVERGENT B7, `(.L_x_9849) ;  /* 0x00000ec000077945 */ /* 0x000fe20003800200 */
[----:B------:R-:W-:-:S04]  /*6380*/  UPRMT UR4, UR39, 0x9910, URZ ;  /* 0x0000991027047896 */ /* 0x000fc800080000ff */
[----:B------:R-:W-:Y:S01]  /*6390*/  UISETP.GT.AND UP0, UPT, UR4, 0x9, UPT ;  /* 0x000000090400788c */ /* 0x000fe2000bf04270 */
[----:B--234-:R-:W-:-:S05]  /*63a0*/  IADD3 R2, P0, PT, R0, UR6, RZ ;  /* 0x0000000600027c10 */ /* 0x01cfca000ff1e0ff */
        /* <DEDUP_REMOVED lines=13> */
.L_x_9853:
[----:B------:R-:W1:Y:S02]  /*6480*/  LDG.E.U8 R2, desc[UR36][R2.64] ;  /* 0x0000002402027981 */ /* 0x000e64000c1e1100 */
[----:B-1----:R0:W1:Y:S02]  /*6490*/  I2F.F64.U16 R16, R2 ;  /* 0x0000000200107312 */ /* 0x0020640000101800 */
[----:B01----:R-:W-:Y:S05]  /*64a0*/  BRA `(.L_x_9855) ;  /* 0x0000000c00607947 */ /* 0x003fea0003800000 */
.L_x_9852:
        /* <DEDUP_REMOVED lines=9> */
.L_x_9857:
[----:B------:R-:W1:Y:S02]  /*6540*/  LDG.E R2, desc[UR36][R2.64] ;  /* 0x0000002402027981 */ /* 0x000e64000c1e1900 */
[----:B-1----:R0:W1:Y:S02]  /*6550*/  I2F.F64 R16, R2 ;  /* 0x0000000200107312 */ /* 0x0020640000201c00 */
[----:B01----:R-:W-:Y:S05]  /*6560*/  BRA `(.L_x_9855) ;  /* 0x0000000c00307947 */ /* 0x003fea0003800000 */
.L_x_9856:
[----:B------:R-:W1:Y:S02]  /*6570*/  LDG.E.U16 R2, desc[UR36][R2.64] ;  /* 0x0000002402027981 */ /* 0x000e64000c1e1500 */
[----:B-1----:R0:W1:Y:S02]  /*6580*/  I2F.F64.S16 R16, R2 ;  /* 0x0000000200107312 */ /* 0x0020640000101c00 */
[----:B01----:R-:W-:Y:S05]  /*6590*/  BRA `(.L_x_9855) ;  /* 0x0000000c00247947 */ /* 0x003fea0003800000 */
.L_x_9851:
        /* <DEDUP_REMOVED lines=10> */
.L_x_9859:
[----:B------:R-:W2:Y:S02]  /*6640*/  LDG.E.U16 R0, desc[UR36][R2.64] ;  /* 0x0000002402007981 */ /* 0x000ea4000c1e1500 */
[----:B--2---:R-:W-:-:S05]  /*6650*/  HADD2.F32 R0, -RZ, R0.H0_H0 ;  /* 0x20000000ff007230 */ /* 0x004fca0000004100 */
[----:B------:R-:W-:-:S04]  /*6660*/  FMUL.FTZ R0, R0, 1 ;  /* 0x3f80000000007820 */ /* 0x000fc80000410000 */
[----:B-1----:R0:W1:Y:S02]  /*6670*/  F2F.F64.F32 R16, R0 ;  /* 0x0000000000107310 */ /* 0x0020640000201800 */
[----:B01----:R-:W-:Y:S05]  /*6680*/  BRA `(.L_x_9855) ;  /* 0x0000000800e87947 */ /* 0x003fea0003800000 */
.L_x_9858:
        /* <DEDUP_REMOVED lines=10> */
.L_x_9861:
[----:B------:R-:W2:Y:S02]  /*6730*/  LDG.E.U16 R2, desc[UR36][R2.64] ;  /* 0x0000002402027981 */ /* 0x000ea4000c1e1500 */
[----:B--2---:R-:W-:-:S05]  /*6740*/  HADD2.F32 R0, -RZ, R2.H0_H0 ;  /* 0x20000002ff007230 */ /* 0x004fca0000004100 */
[----:B------:R-:W-:-:S04]  /*6750*/  FMUL.FTZ R0, R0, 1 ;  /* 0x3f80000000007820 */ /* 0x000fc80000410000 */
[----:B-1----:R1:W2:Y:S02]  /*6760*/  F2F.F64.F32 R16, R0 ;  /* 0x0000000000107310 */ /* 0x0022a40000201800 */
[----:B-12---:R-:W-:Y:S05]  /*6770*/  BRA `(.L_x_9855) ;  /* 0x0000000800ac7947 */ /* 0x006fea0003800000 */
.L_x_9860:
[----:B-1----:R0:W5:Y:S01]  /*6780*/  LDG.E.64 R16, desc[UR36][R2.64] ;  /* 0x0000002402107981 */ /* 0x002162000c1e1b00 */
[----:B------:R-:W-:Y:S05]  /*6790*/  BRA `(.L_x_9855) ;  /* 0x0000000800a47947 */ /* 0x000fea0003800000 */
.L_x_9850:
        /* <DEDUP_REMOVED lines=9> */
[----:B-1----:R-:W-:Y:S02]  /*6830*/  MOV R16, RZ ;  /* 0x000000ff00107202 */ /* 0x002fe40000000f00 */
[----:B--2---:R-:W-:-:S04]  /*6840*/  ISETP.NE.AND P0, PT, R2, RZ, PT ;  /* 0x000000ff0200720c */ /* 0x004fc80003f05270 */
[----:B------:R-:W-:Y:S01]  /*6850*/  FSEL R17, RZ, 1.875, !P0 ;  /* 0x3ff00000ff117808 */ /* 0x000fe20004000000 */
[----:B------:R-:W-:Y:S08]  /*6860*/  BRA `(.L_x_9855) ;  /* 0x0000000800707947 */ /* 0x000ff00003800000 */
.L_x_9864:
[----:B-1----:R1:W5:Y:S01]  /*6870*/  LDG.E.64 R16, desc[UR36][R2.64] ;  /* 0x0000002402107981 */ /* 0x002362000c1e1b00 */
[----:B------:R-:W-:Y:S05]  /*6880*/  BRA `(.L_x_9855) ;  /* 0x0000000800687947 */ /* 0x000fea0003800000 */
.L_x_9863:
        /* <DEDUP_REMOVED lines=27> */
.L_x_9866:
        /* <DEDUP_REMOVED lines=14> */
.L_x_9865:
[----:B------:R-:W2:Y:S02]  /*6b20*/  LDG.E.U16 R0, desc[UR36][R2.64] ;  /* 0x0000002402007981 */ /* 0x000ea4000c1e1500 */
[----:B--2---:R-:W-:-:S04]  /*6b30*/  IMAD.U32 R0, R0, 0x10000, RZ ;  /* 0x0001000000007824 */ /* 0x004fc800078e00ff */
[----:B------:R-:W-:-:S04]  /*6b40*/  FMUL.FTZ R0, R0, 1 ;  /* 0x3f80000000007820 */ /* 0x000fc80000410000 */
[----:B-1----:R1:W2:Y:S02]  /*6b50*/  F2F.F64.F32 R16, R0 ;  /* 0x0000000000107310 */ /* 0x0022a40000201800 */
[----:B-12---:R-:W-:Y:S05]  /*6b60*/  BRA `(.L_x_9855) ;  /* 0x0000000400b07947 */ /* 0x006fea0003800000 */
.L_x_9862:
        /* <DEDUP_REMOVED lines=11> */
.L_x_9869:
        /* <DEDUP_REMOVED lines=21> */
.L_x_9871:
[----:B------:R-:W-:Y:S05]  /*6d70*/  BSYNC.RECONVERGENT B0 ;  /* 0x0000000000007941 */ /* 0x000fea0003800200 */
.L_x_9870:
[----:B------:R-:W-:Y:S02]  /*6d80*/  SHF.L.U32 R0, R0, 0x14, RZ ;  /* 0x0000001400007819 */ /* 0x000fe400000006ff */
[----:B------:R-:W-:-:S04]  /*6d90*/  LEA R2, R2, 0x3b800000, 0x17 ;  /* 0x3b80000002027811 */ /* 0x000fc800078eb8ff */
[----:B------:R-:W-:-:S05]  /*6da0*/  LOP3.LUT R0, R2, R0, R7, 0xfe, !PT ;  /* 0x0000000002007212 */ /* 0x000fca00078efe07 */
[----:B------:R-:W-:-:S04]  /*6db0*/  FMUL.FTZ R0, R0, 1 ;  /* 0x3f80000000007820 */ /* 0x000fc80000410000 */
[----:B------:R4:W0:Y:S02]  /*6dc0*/  F2F.F64.F32 R16, R0 ;  /* 0x0000000000107310 */ /* 0x0008240000201800 */
[----:B0---4-:R-:W-:Y:S05]  /*6dd0*/  BRA `(.L_x_9855) ;  /* 0x0000000400147947 */ /* 0x011fea0003800000 */
.L_x_9868:
[----:B------:R-:W2:Y:S01]  /*6de0*/  LDG.E.U8 R3, desc[UR36][R2.64] ;  /* 0x0000002402037981 */ /* 0x000ea2000c1e1100 */
[----:B-1----:R-:W-:Y:S02]  /*6df0*/  CS2R R16, SRZ ;  /* 0x0000000000107805 */ /* 0x002fe4000001ff00 */
        /* <DEDUP_REMOVED lines=19> */
.L_x_9873:
[----:B------:R-:W-:Y:S05]  /*6f30*/  BSYNC.RECONVERGENT B0 ;  /* 0x0000000000007941 */ /* 0x000fea0003800200 */
.L_x_9872:
[----:B------:R-:W-:Y:S01]  /*6f40*/  IMAD.SHL.U32 R0, R0, 0x200000, RZ ;  /* 0x0020000000007824 */ /* 0x000fe200078e00ff */
[----:B------:R-:W-:-:S04]  /*6f50*/  LEA R2, R2, 0x37800000, 0x17 ;  /* 0x3780000002027811 */ /* 0x000fc800078eb8ff */
[----:B------:R-:W-:-:S05]  /*6f60*/  LOP3.LUT R0, R2, R0, R7, 0xfe, !PT ;  /* 0x0000000002007212 */ /* 0x000fca00078efe07 */
[----:B------:R-:W-:-:S04]  /*6f70*/  FMUL.FTZ R0, R0, 1 ;  /* 0x3f80000000007820 */ /* 0x000fc80000410000 */
[----:B------:R4:W0:Y:S02]  /*6f80*/  F2F.F64.F32 R16, R0 ;  /* 0x0000000000107310 */ /* 0x0008240000201800 */
[----:B0---4-:R-:W-:Y:S05]  /*6f90*/  BRA `(.L_x_9855) ;  /* 0x0000000000a47947 */ /* 0x011fea0003800000 */
.L_x_9867:
[----:B------:R-:W-:-:S09]  /*6fa0*/  UISETP.NE.AND UP0, UPT, UR4, 0x1c, UPT ;  /* 0x0000001c0400788c */ /* 0x000fd2000bf05270 */
[----:B------:R-:W-:Y:S05]  /*6fb0*/  BRA.U !UP0, `(.L_x_9874) ;  /* 0x0000000108947547 */ /* 0x000fea000b800000 */
[----:B------:R-:W-:-:S09]  /*6fc0*/  UISETP.NE.AND UP0, UPT, UR4, 0x1d, UPT ;  /* 0x0000001d0400788c */ /* 0x000fd2000bf05270 */
[----:B------:R-:W-:Y:S05]  /*6fd0*/  BRA.U !UP0, `(.L_x_9875) ;  /* 0x0000000108807547 */ /* 0x000fea000b800000 */
[----:B------:R-:W-:-:S09]  /*6fe0*/  UISETP.NE.AND UP0, UPT, UR4, 0x2c, UPT ;  /* 0x0000002c0400788c */ /* 0x000fd2000bf05270 */
[----:B------:R-:W-:Y:S05]  /*6ff0*/  BRA.U UP0, `(.L_x_9854) ;  /* 0x0000000100307547 */ /* 0x000fea000b800000 */
[----:B------:R-:W2:Y:S01]  /*7000*/  LDG.E.U8 R0, desc[UR36][R2.64] ;  /* 0x0000002402007981 */ /* 0x000ea2000c1e1100 */
[----:B-1----:R-:W-:Y:S02]  /*7010*/  HFMA2 R16, -RZ, RZ, 0, 0 ;  /* 0x00000000ff107431 */ /* 0x002fe400000001ff */
        /* <DEDUP_REMOVED lines=10> */
.L_x_9854:
[----:B------:R-:W-:Y:S01]  /*70c0*/  MOV R2, 0x0 ;  /* 0x0000000000027802 */ /* 0x000fe20000000f00 */
        /* <DEDUP_REMOVED lines=9> */
[----:B--2---:R-:W-:-:S02]  /*7160*/  IMAD.U32 R6, RZ, RZ, UR6 ;  /* 0x00000006ff067e24 */ /* 0x004fc4000f8e00ff */
[----:B------:R-:W-:Y:S01]  /*7170*/  IMAD.U32 R7, RZ, RZ, UR7 ;  /* 0x00000007ff077e24 */ /* 0x000fe2000f8e00ff */
[----:B----4-:R-:W-:Y:S01]  /*7180*/  MOV R10, UR8 ;  /* 0x00000008000a7c02 */ /* 0x010fe20008000f00 */
[----:B------:R-:W-:-:S07]  /*7190*/  IMAD.U32 R11, RZ, RZ, UR9 ;  /* 0x00000009ff0b7e24 */ /* 0x000fce000f8e00ff */
[----:B------:R-:W-:-:S07]  /*71a0*/  LEPC R20, `(.L_x_9876) ;  /* 0x000000001014794e */ /* 0x000fce0000000000 */
[----:B-1-3--:R-:W-:Y:S05]  /*71b0*/  CALL.ABS.NOINC R2 ;  /* 0x0000000002007343 */ /* 0x00afea0003c00000 */
.L_x_9876:
[----:B------:R-:W-:Y:S01]  /*71c0*/  CS2R R16, SRZ ;  /* 0x0000000000107805 */ /* 0x000fe2000001ff00 */
[----:B------:R-:W-:Y:S06]  /*71d0*/  BRA `(.L_x_9855) ;  /* 0x0000000000147947 */ /* 0x000fec0003800000 */
.L_x_9875:
[----:B-1----:R-:W2:Y:S02]  /*71e0*/  LDG.E.64 R16, desc[UR36][R2.64] ;  /* 0x0000002402107981 */ /* 0x002ea4000c1e1b00 */
[----:B--2---:R-:W2:Y:S02]  /*71f0*/  I2F.F64.U64 R16, R16 ;  /* 0x0000001000107312 */ /* 0x004ea40000301800 */
[----:B--2---:R-:W-:Y:S05]  /*7200*/  BRA `(.L_x_9855) ;  /* 0x0000000000087947 */ /* 0x004fea0003800000 */
.L_x_9874:
[----:B------:R-:W1:Y:S02]  /*7210*/  LDG.E R2, desc[UR36][R2.64] ;  /* 0x0000002402027981 */ /* 0x000e64000c1e1900 */
[----:B-1----:R2:W3:Y:S02]  /*7220*/  I2F.F64.U32 R16, R2 ;  /* 0x0000000200107312 */ /* 0x0024e40000201800 */
.L_x_9855:
[----:B------:R-:W-:Y:S05]  /*7230*/  BSYNC.RECONVERGENT B7 ;  /* 0x0000000000077941 */ /* 0x000fea0003800200 */
.L_x_9849:
        /* <DEDUP_REMOVED lines=18> */
.L_x_9881:
[----:B------:R-:W4:Y:S02]  /*7360*/  LDG.E.U8 R6, desc[UR36][R22.64] ;  /* 0x0000002416067981 */ /* 0x000f24000c1e1100 */
[----:B----4-:R-:W4:Y:S02]  /*7370*/  I2F.F64.U16 R6, R6 ;  /* 0x0000000600067312 */ /* 0x010f240000101800 */
[----:B----4-:R-:W-:Y:S05]  /*7380*/  BRA `(.L_x_9883) ;  /* 0x0000000c00607947 */ /* 0x010fea0003800000 */
.L_x_9880:
        /* <DEDUP_REMOVED lines=9> */
.L_x_9885:
[----:B------:R-:W4:Y:S02]  /*7420*/  LDG.E R6, desc[UR36][R22.64] ;  /* 0x0000002416067981 */ /* 0x000f24000c1e1900 */
[----:B----4-:R-:W4:Y:S02]  /*7430*/  I2F.F64 R6, R6 ;  /* 0x0000000600067312 */ /* 0x010f240000201c00 */
[----:B----4-:R-:W-:Y:S05]  /*7440*/  BRA `(.L_x_9883) ;  /* 0x0000000c00307947 */ /* 0x010fea0003800000 */
.L_x_9884:
[----:B------:R-:W4:Y:S02]  /*7450*/  LDG.E.U16 R6, desc[UR36][R22.64] ;  /* 0x0000002416067981 */ /* 0x000f24000c1e1500 */
[----:B----4-:R-:W4:Y:S02]  /*7460*/  I2F.F64.S16 R6, R6 ;  /* 0x0000000600067312 */ /* 0x010f240000101c00 */
[----:B----4-:R-:W-:Y:S05]  /*7470*/  BRA `(.L_x_9883) ;  /* 0x0000000c00247947 */ /* 0x010fea0003800000 */
.L_x_9879:
        /* <DEDUP_REMOVED lines=10> */
.L_x_9887:
[----:B------:R-:W4:Y:S02]  /*7520*/  LDG.E.U16 R0, desc[UR36][R22.64] ;  /* 0x0000002416007981 */ /* 0x000f24000c1e1500 */
[----:B----4-:R-:W-:-:S05]  /*7530*/  HADD2.F32 R0, -RZ, R0.H0_H0 ;  /* 0x20000000ff007230 */ /* 0x010fca0000004100 */
[----:B------:R-:W-:-:S04]  /*7540*/  FMUL.FTZ R0, R0, 1 ;  /* 0x3f80000000007820 */ /* 0x000fc80000410000 */
[----:B------:R4:W0:Y:S02]  /*7550*/  F2F.F64.F32 R6, R0 ;  /* 0x0000000000067310 */ /* 0x0008240000201800 */
[----:B0---4-:R-:W-:Y:S05]  /*7560*/  BRA `(.L_x_9883) ;  /* 0x0000000800e87947 */ /* 0x011fea0003800000 */
.L_x_9886:
        /* <DEDUP_REMOVED lines=10> */
.L_x_9889:
[----:B------:R-:W4:Y:S02]  /*7610*/  LDG.E.U16 R22, desc[UR36][R22.64] ;  /* 0x0000002416167981 */ /* 0x000f24000c1e1500 */
[----:B----4-:R-:W-:-:S05]  /*7620*/  HADD2.F32 R0, -RZ, R22.H0_H0 ;  /* 0x20000016ff007230 */ /* 0x010fca0000004100 */
[----:B------:R-:W-:-:S04]  /*7630*/  FMUL.FTZ R0, R0, 1 ;  /* 0x3f80000000007820 */ /* 0x000fc80000410000 */
[----:B------:R4:W0:Y:S02]  /*7640*/  F2F.F64.F32 R6, R0 ;  /* 0x0000000000067310 */ /* 0x0008240000201800 */
[----:B0---4-:R-:W-:Y:S05]  /*7650*/  BRA `(.L_x_9883) ;  /* 0x0000000800ac7947 */ /* 0x011fea0003800000 */
.L_x_9888:
[----:B------:R4:W5:Y:S01]  /*7660*/  LDG.E.64 R6, desc[UR36][R22.64] ;  /* 0x0000002416067981 */ /* 0x000962000c1e1b00 */
[----:B------:R-:W-:Y:S05]  /*7670*/  BRA `(.L_x_9883) ;  /* 0x0000000800a47947 */ /* 0x000fea0003800000 */
.L_x_9878:
        /* <DEDUP_REMOVED lines=9> */
[----:B------:R-:W-:Y:S02]  /*7710*/  MOV R6, RZ ;  /* 0x000000ff00067202 */ /* 0x000fe40000000f00 */
[----:B----4-:R-:W-:-:S04]  /*7720*/  ISETP.NE.AND P0, PT, R22, RZ, PT ;  /* 0x000000ff1600720c */ /* 0x010fc80003f05270 */
[----:B------:R-:W-:Y:S01]  /*7730*/  FSEL R7, RZ, 1.875, !P0 ;  /* 0x3ff00000ff077808 */ /* 0x000fe20004000000 */
[----:B------:R-:W-:Y:S08]  /*7740*/  BRA `(.L_x_9883) ;  /* 0x0000000800707947 */ /* 0x000ff00003800000 */
.L_x_9892:
[----:B------:R4:W5:Y:S01]  /*7750*/  LDG.E.64 R6, desc[UR36][R22.64] ;  /* 0x0000002416067981 */ /* 0x000962000c1e1b00 */
[----:B------:R-:W-:Y:S05]  /*7760*/  BRA `(.L_x_9883) ;  /* 0x0000000800687947 */ /* 0x000fea0003800000 */
.L_x_9891:
        /* <DEDUP_REMOVED lines=9> */
[C---:B012---:R-:W-:Y:S02]  /*7800*/  LOP3.LUT R2, R0.reuse, 0x7f000000, RZ, 0xc0, !PT ;  /* 0x7f00000000027812 */ /* 0x047fe400078ec0ff */
        /* <DEDUP_REMOVED lines=17> */
.L_x_9894:
[----:B01----:R-:W4:Y:S02]  /*7920*/  LDG.E.U8 R3, desc[UR36][R22.64] ;  /* 0x0000002416037981 */ /* 0x003f24000c1e1100 */
[C---:B----4-:R-:W-:Y:S01]  /*7930*/  IMAD.SHL.U32 R0, R3.reuse, 0x2000000, RZ ;  /* 0x0200000003007824 */ /* 0x050fe200078e00ff */
[----:B------:R-:W-:-:S04]  /*7940*/  SHF.L.U32 R3, R3, 0x8, RZ ;  /* 0x0000000803037819 */ /* 0x000fc800000006ff */
        /* <DEDUP_REMOVED lines=11> */
.L_x_9893:
[----:B------:R-:W4:Y:S02]  /*7a00*/  LDG.E.U16 R0, desc[UR36][R22.64] ;  /* 0x0000002416007981 */ /* 0x000f24000c1e1500 */
[----:B----4-:R-:W-:-:S04]  /*7a10*/  IMAD.U32 R0, R0, 0x10000, RZ ;  /* 0x0001000000007824 */ /* 0x010fc800078e00ff */
[----:B------:R-:W-:-:S04]  /*7a20*/  FMUL.FTZ R0, R0, 1 ;  /* 0x3f80000000007820 */ /* 0x000fc80000410000 */
[----:B------:R4:W0:Y:S02]  /*7a30*/  F2F.F64.F32 R6, R0 ;  /* 0x0000000000067310 */ /* 0x0008240000201800 */
[----:B0---4-:R-:W-:Y:S05]  /*7a40*/  BRA `(.L_x_9883) ;  /* 0x0000000400b07947 */ /* 0x011fea0003800000 */
.L_x_9890:
        /* <DEDUP_REMOVED lines=11> */
.L_x_9897:
        /* <DEDUP_REMOVED lines=21> */
.L_x_9899:
[----:B------:R-:W-:Y:S05]  /*7c50*/  BSYNC.RECONVERGENT B0 ;  /* 0x0000000000007941 */ /* 0x000fea0003800200 */
.L_x_9898:
[----:B------:R-:W-:Y:S02]  /*7c60*/  SHF.L.U32 R0, R0, 0x14, RZ ;  /* 0x0000001400007819 */ /* 0x000fe400000006ff */
[----:B------:R-:W-:-:S04]  /*7c70*/  LEA R2, R2, 0x3b800000, 0x17 ;  /* 0x3b80000002027811 */ /* 0x000fc800078eb8ff */
[----:B------:R-:W-:-:S05]  /*7c80*/  LOP3.LUT R0, R2, R0, R7, 0xfe, !PT ;  /* 0x0000000002007212 */ /* 0x000fca00078efe07 */
[----:B------:R-:W-:-:S04]  /*7c90*/  FMUL.FTZ R0, R0, 1 ;  /* 0x3f80000000007820 */ /* 0x000fc80000410000 */
[----:B------:R0:W1:Y:S02]  /*7ca0*/  F2F.F64.F32 R6, R0 ;  /* 0x0000000000067310 */ /* 0x0000640000201800 */
[----:B01----:R-:W-:Y:S05]  /*7cb0*/  BRA `(.L_x_9883) ;  /* 0x0000000400147947 */ /* 0x003fea0003800000 */
.L_x_9896:
        /* <DEDUP_REMOVED lines=10> */
[----:B012---:R-:W-:Y:S02]  /*7d60*/  LOP3.LUT P0, R2, R0, 0x1f, RZ, 0xc0, !PT ;  /* 0x0000001f00027812 */ /* 0x007fe4000780c0ff */
        /* <DEDUP_REMOVED lines=10> */
.L_x_9901:
[----:B------:R-:W-:Y:S05]  /*7e10*/  BSYNC.RECONVERGENT B0 ;  /* 0x0000000000007941 */ /* 0x000fea0003800200 */
.L_x_9900:
[----:B------:R-:W-:Y:S01]  /*7e20*/  IMAD.SHL.U32 R0, R0, 0x200000, RZ ;  /* 0x0020000000007824 */ /* 0x000fe200078e00ff */
[----:B------:R-:W-:-:S04]  /*7e30*/  LEA R2, R2, 0x37800000, 0x17 ;  /* 0x3780000002027811 */ /* 0x000fc800078eb8ff */
[----:B------:R-:W-:-:S05]  /*7e40*/  LOP3.LUT R0, R2, R0, R7, 0xfe, !PT ;  /* 0x0000000002007212 */ /* 0x000fca00078efe07 */
[----:B------:R-:W-:-:S04]  /*7e50*/  FMUL.FTZ R0, R0, 1 ;  /* 0x3f80000000007820 */ /* 0x000fc80000410000 */
[----:B------:R0:W1:Y:S02]  /*7e60*/  F2F.F64.F32 R6, R0 ;  /* 0x0000000000067310 */ /* 0x0000640000201800 */
[----:B01----:R-:W-:Y:S05]  /*7e70*/  BRA `(.L_x_9883) ;  /* 0x0000000000a47947 */ /* 0x003fea0003800000 */
.L_x_9895:
        /* <DEDUP_REMOVED lines=12> */
[----:B------:R-:W-:Y:S01]  /*7f40*/  @P0 IMAD.SHL.U32 R0, R0, 0x800000, RZ ;  /* 0x0080000000000824 */ /* 0x000fe200078e00ff */
[----:B------:R-:W-:Y:S01]  /*7f50*/  @!P0 MOV R6, 0x20000000 ;  /* 0x2000000000068802 */ /* 0x000fe20000000f00 */
[----:B------:R-:W-:Y:S02]  /*7f60*/  @!P0 IMAD.MOV.U32 R7, RZ, RZ, 0x7ff80000 ;  /* 0x7ff80000ff078424 */ /* 0x000fe400078e00ff */
[----:B------:R-:W-:-:S04]  /*7f70*/  @P0 FMUL.FTZ R0, R0, 1 ;  /* 0x3f80000000000820 */ /* 0x000fc80000410000 */
[----:B------:R4:W0:Y:S02]  /*7f80*/  @P0 F2F.F64.F32 R6, R0 ;  /* 0x0000000000060310 */ /* 0x0008240000201800 */
[----:B0---4-:R-:W-:Y:S05]  /*7f90*/  BRA `(.L_x_9883) ;  /* 0x00000000005c7947 */ /* 0x011fea0003800000 */
.L_x_9882:
[----:B012---:R-:W-:Y:S01]  /*7fa0*/  MOV R2, 0x0 ;  /* 0x0000000000027802 */ /* 0x007fe20000000f00 */
        /* <DEDUP_REMOVED lines=15> */
.L_x_9904:
[----:B------:R-:W-:Y:S01]  /*80a0*/  CS2R R6, SRZ ;  /* 0x0000000000067805 */ /* 0x000fe2000001ff00 */
[----:B------:R-:W-:Y:S06]  /*80b0*/  BRA `(.L_x_9883) ;  /* 0x0000000000147947 */ /* 0x000fec0003800000 */
.L_x_9903:
[----:B------:R-:W4:Y:S02]  /*80c0*/  LDG.E.64 R6, desc[UR36][R22.64] ;  /* 0x0000002416067981 */ /* 0x000f24000c1e1b00 */
[----:B----4-:R-:W4:Y:S02]  /*80d0*/  I2F.F64.U64 R6, R6 ;  /* 0x0000000600067312 */ /* 0x010f240000301800 */
[----:B----4-:R-:W-:Y:S05]  /*80e0*/  BRA `(.L_x_9883) ;  /* 0x0000000000087947 */ /* 0x010fea0003800000 */
.L_x_9902:
[----:B------:R-:W4:Y:S02]  /*80f0*/  LDG.E R6, desc[UR36][R22.64] ;  /* 0x0000002416067981 */ /* 0x000f24000c1e1900 */
[----:B----4-:R-:W4:Y:S02]  /*8100*/  I2F.F64.U32 R6, R6 ;  /* 0x0000000600067312 */ /* 0x010f240000201800 */
.L_x_9883:
[----:B------:R-:W-:Y:S05]  /*8110*/  BSYNC.RECONVERGENT B7 ;  /* 0x0000000000077941 */ /* 0x000fea0003800200 */
.L_x_9877:
[----:B----45:R-:W4:Y:S01]  /*8120*/  DSETP.GT.AND P0, PT, R6, 1, PT ;  /* 0x3ff000000600742a */ /* 0x030f220003f04000 */
[----:B------:R-:W-:Y:S01]  /*8130*/  BSSY.RECONVERGENT B0, `(.L_x_9905) ;  /* 0x0000047000007945 */ /* 0x000fe20003800200 */
[----:B------:R-:W-:Y:S01]  /*8140*/  IMAD.MOV.U32 R4, RZ, RZ, 0x0 ;  /* 0x00000000ff047424 */ /* 0x000fe200078e00ff */
[----:B------:R-:W-:-:S15]  /*8150*/  MOV R5, 0x7ff80000 ;  /* 0x7ff8000000057802 */ /* 0x000fde0000000f00 */
[----:B------:R-:W-:-:S15]  /*8160*/  NOP ;  /* 0x0000000000007918 */ /* 0x000fde0000000000 */
[----:B------:R-:W-:-:S15]  /*8170*/  NOP ;  /* 0x0000000000007918 */ /* 0x000fde0000000000 */
[----:B------:R-:W-:-:S15]  /*8180*/  NOP ;  /* 0x0000000000007918 */ /* 0x000fde0000000000 */
[----:B------:R-:W-:-:S01]  /*8190*/  NOP ;  /* 0x0000000000007918 */ /* 0x000fc20000000000 */
[----:B----4-:R-:W4:Y:S02]  /*81a0*/  DSETP.LT.OR P0, PT, R6, RZ, P0 ;  /* 0x000000ff0600722a */ /* 0x010f240000701400 */
        /* <DEDUP_REMOVED lines=57> */
[----:B------:R-:W-:Y:S05]  /*8540*/  CALL.REL.NOINC `($__internal_6_$__cuda_sm20_div_rn_f64_full) ;  /* 0x000000a800fc7944 */ /* 0x000fea0003c00000 */
[----:B------:R-:W-:Y:S02]  /*8550*/  IMAD.MOV.U32 R2, RZ, RZ, R4 ;  /* 0x000000ffff027224 */ /* 0x000fe400078e0004 */
[----:B------:R-:W-:-:S07]  /*8560*/  IMAD.MOV.U32 R3, RZ, RZ, R5 ;  /* 0x000000ffff037224 */ /* 0x000fce00078e0005 */
.L_x_9908:
[----:B------:R-:W-:Y:S05]  /*8570*/  BSYNC.RECONVERGENT B1 ;  /* 0x0000000000017941 */ /* 0x000fea0003800200 */
.L_x_9907:
[----:B------:R-:W-:Y:S01]  /*8580*/  MOV R4, R2 ;  /* 0x0000000200047202 */ /* 0x000fe20000000f00 */
[----:B------:R-:W-:-:S07]  /*8590*/  IMAD.MOV.U32 R5, RZ, RZ, R3 ;  /* 0x000000ffff057224 */ /* 0x000fce00078e0003 */
.L_x_9906:
[----:B------:R-:W-:Y:S05]  /*85a0*/  BSYNC.RECONVERGENT B0 ;  /* 0x0000000000007941 */ /* 0x000fea0003800200 */
.L_x_9905:
[----:B------:R-:W0:Y:S01]  /*85b0*/  LDCU.64 UR6, c[0x0][0x5e8] ;  /* 0x0000bd00ff0677ac */ /* 0x000e220008000a00 */
[----:B------:R-:W-:-:S04]  /*85c0*/  UPRMT UR4, UR43, 0x9910, URZ ;  /* 0x000099102b047896 */ /* 0x000fc800080000ff */
        /* <DEDUP_REMOVED lines=15> */
.L_x_9912:
[----:B------:R-:W0:Y:S02]  /*86c0*/  F2I.S64.F64.TRUNC R4, R4 ;  /* 0x0000000400047311 */ /* 0x000e24000030d900 */
[----:B0-----:R-:W-:-:S05]  /*86d0*/  MOV R7, R4 ;  /* 0x0000000400077202 */ /* 0x001fca0000000f00 */
[----:B------:R0:W-:Y:S01]  /*86e0*/  STG.E.U8 desc[UR36][R2.64], R7 ;  /* 0x0000000702007986 */ /* 0x0001e2000c101124 */
[----:B------:R-:W-:Y:S05]  /*86f0*/  BRA `(.L_x_9914) ;  /* 0x0000001000807947 */ /* 0x000fea0003800000 */
.L_x_9911:
        /* <DEDUP_REMOVED lines=9> */
.L_x_9916:
[----:B------:R-:W0:Y:S02]  /*8790*/  F2I.F64.TRUNC R5, R4 ;  /* 0x0000000400057311 */ /* 0x000e24000030d100 */
[----:B0-----:R0:W-:Y:S01]  /*87a0*/  STG.E desc[UR36][R2.64], R5 ;  /* 0x0000000502007986 */ /* 0x0011e2000c101924 */
[----:B------:R-:W-:Y:S05]  /*87b0*/  BRA `(.L_x_9914) ;  /* 0x0000001000507947 */ /* 0x000fea0003800000 */
.L_x_9915:
[----:B------:R-:W0:Y:S02]  /*87c0*/  F2I.F64.TRUNC R5, R4 ;  /* 0x0000000400057311 */ /* 0x000e24000030d100 */
[----:B0-----:R0:W-:Y:S01]  /*87d0*/  STG.E.U16 desc[UR36][R2.64], R5 ;  /* 0x0000000502007986 */ /* 0x0011e2000c101524 */
[----:B------:R-:W-:Y:S05]  /*87e0*/  BRA `(.L_x_9914) ;  /* 0x0000001000447947 */ /* 0x000fea0003800000 */
.L_x_9910:
        /* <DEDUP_REMOVED lines=17> */
.L_x_9918:
        /* <DEDUP_REMOVED lines=12> */
.L_x_9917:
        /* <DEDUP_REMOVED lines=18> */
.L_x_9920:
        /* <DEDUP_REMOVED lines=13> */
.L_x_9919:
[----:B------:R0:W-:Y:S01]  /*8bb0*/  STG.E.64 desc[UR36][R2.64], R4 ;  /* 0x0000000402007986 */ /* 0x0001e2000c101b24 */
[----:B------:R-:W-:Y:S05]  /*8bc0*/  BRA `(.L_x_9914) ;  /* 0x0000000c004c7947 */ /* 0x000fea0003800000 */
.L_x_9909:
        /* <DEDUP_REMOVED lines=13> */
.L_x_9924:
        /* <DEDUP_REMOVED lines=26> */
.L_x_9927:
[----:B------:R-:W-:-:S04]  /*8e40*/  SHF.R.U32.HI R5, RZ, 0x18, R7 ;  /* 0x00000018ff057819 */ /* 0x000fc80000011607 */
[----:B------:R-:W-:-:S07]  /*8e50*/  LOP3.LUT R0, R0, 0x80, R5, 0xf8, !PT ;  /* 0x0000008000007812 */ /* 0x000fce00078ef805 */
.L_x_9926:
[----:B------:R-:W-:Y:S05]  /*8e60*/  BSYNC.RECONVERGENT B0 ;  /* 0x0000000000007941 */ /* 0x000fea0003800200 */
.L_x_9925:
[----:B------:R0:W-:Y:S01]  /*8e70*/  STG.E.U8 desc[UR36][R2.64], R0 ;  /* 0x0000000002007986 */ /* 0x0001e2000c101124 */
[----:B------:R-:W-:Y:S05]  /*8e80*/  BRA `(.L_x_9914) ;  /* 0x00000008009c7947 */ /* 0x000fea0003800000 */
.L_x_9923:
        /* <DEDUP_REMOVED lines=26> */
.L_x_9930:
[----:B------:R-:W-:-:S04]  /*9030*/  SHF.R.U32.HI R5, RZ, 0x18, R7 ;  /* 0x00000018ff057819 */ /* 0x000fc80000011607 */
[----:B------:R-:W-:-:S07]  /*9040*/  LOP3.LUT R0, R0, 0x80, R5, 0xf8, !PT ;  /* 0x0000008000007812 */ /* 0x000fce00078ef805 */
.L_x_9929:
[----:B------:R-:W-:Y:S05]  /*9050*/  BSYNC.RECONVERGENT B0 ;  /* 0x0000000000007941 */ /* 0x000fea0003800200 */
.L_x_9928:
[----:B------:R0:W-:Y:S01]  /*9060*/  STG.E.U8 desc[UR36][R2.64], R0 ;  /* 0x0000000002007986 */ /* 0x0001e2000c101124 */
[----:B------:R-:W-:Y:S05]  /*9070*/  BRA `(.L_x_9914) ;  /* 0x0000000800207947 */ /* 0x000fea0003800000 */
.L_x_9922:
        /* <DEDUP_REMOVED lines=30> */
.L_x_9932:
[----:B------:R-:W0:Y:S02]  /*9260*/  F2I.U64.F64.TRUNC R4, R4 ;  /* 0x0000000400047311 */ /* 0x000e24000030d800 */
[----:B0-----:R0:W-:Y:S01]  /*9270*/  STG.E.64 desc[UR36][R2.64], R4 ;  /* 0x0000000402007986 */ /* 0x0011e2000c101b24 */
[----:B------:R-:W-:Y:S05]  /*9280*/  BRA `(.L_x_9914) ;  /* 0x00000004009c7947 */ /* 0x000fea0003800000 */
.L_x_9931:
[----:B------:R-:W0:Y:S02]  /*9290*/  F2I.U32.F64.TRUNC R5, R4 ;  /* 0x0000000400057311 */ /* 0x000e24000030d000 */
[----:B0-----:R0:W-:Y:S01]  /*92a0*/  STG.E desc[UR36][R2.64], R5 ;  /* 0x0000000502007986 */ /* 0x0011e2000c101924 */
[----:B------:R-:W-:Y:S05]  /*92b0*/  BRA `(.L_x_9914) ;  /* 0x0000000400907947 */ /* 0x000fea0003800000 */
.L_x_9921:
        /* <DEDUP_REMOVED lines=10> */
.L_x_9934:
[----:B------:R-:W-:-:S05]  /*9360*/  CS2R R6, SRZ ;  /* 0x0000000000067805 */ /* 0x000fca000001ff00 */
[----:B------:R0:W-:Y:S01]  /*9370*/  STG.E.128 desc[UR36][R2.64], R4 ;  /* 0x0000000402007986 */ /* 0x0001e2000c101d24 */
[----:B------:R-:W-:Y:S05]  /*9380*/  BRA `(.L_x_9914) ;  /* 0x00000004005c7947 */ /* 0x000fea0003800000 */
.L_x_9933:
[----:B------:R-:W-:-:S09]  /*9390*/  UISETP.NE.AND UP0, UPT, UR4, 0xf, UPT ;  /* 0x0000000f0400788c */ /* 0x000fd2000bf05270 */
[----:B------:R-:W-:Y:S05]  /*93a0*/  BRA.U !UP0, `(.L_x_9935) ;  /* 0x0000000508287547 */ /* 0x000fea000b800000 */
[----:B------:R-:W-:-:S09]  /*93b0*/  UISETP.NE.AND UP0, UPT, UR4, 0x17, UPT ;  /* 0x000000170400788c */ /* 0x000fd2000bf05270 */
[----:B------:R-:W-:Y:S05]  /*93c0*/  BRA.U !UP0, `(.L_x_9936) ;  /* 0x0000000108b07547 */ /* 0x000fea000b800000 */
[----:B------:R-:W-:-:S09]  /*93d0*/  UISETP.NE.AND UP0, UPT, UR4, 0x18, UPT ;  /* 0x000000180400788c */ /* 0x000fd2000bf05270 */
[----:B------:R-:W-:Y:S05]  /*93e0*/  BRA.U !UP0, `(.L_x_9937) ;  /* 0x0000000108447547 */ /* 0x000fea000b800000 */
.L_x_9913:
[----:B------:R-:W-:Y:S01]  /*93f0*/  MOV R0, 0x0 ;  /* 0x0000000000007802 */ /* 0x000fe20000000f00 */
[----:B------:R-:W0:Y:S01]  /*9400*/  LDCU.64 UR4, c[0x4][0x128] ;  /* 0x01002500ff0477ac */ /* 0x000e220008000a00 */
[----:B------:R-:W-:Y:S02]  /*9410*/  HFMA2 R13, -RZ, RZ, 0, 0 ;  /* 0x00000000ff0d7431 */ /* 0x000fe400000001ff */
[----:B------:R-:W-:Y:S01]  /*9420*/  IMAD.MOV.U32 R8, RZ, RZ, 0x65 ;  /* 0x00000065ff087424 */ /* 0x000fe200078e00ff */
[----:B------:R1:W2:Y:S01]  /*9430*/  LDC.64 R2, c[0x4][R0] ;  /* 0x0100000000027b82 */ /* 0x0002a20000000a00 */
        /* <DEDUP_REMOVED lines=8> */
[----:B-1----:R-:W-:-:S07]  /*94c0*/  MOV R11, UR9 ;  /* 0x00000009000b7c02 */ /* 0x002fce0008000f00 */
[----:B------:R-:W-:-:S07]  /*94d0*/  LEPC R20, `(.L_x_9938) ;  /* 0x000000001014794e */ /* 0x000fce0000000000 */
[----:B--23--:R-:W-:Y:S05]  /*94e0*/  CALL.ABS.NOINC R2 ;  /* 0x0000000002007343 */ /* 0x00cfea0003c00000 */
.L_x_9938:
[----:B------:R-:W-:Y:S05]  /*94f0*/  BRA `(.L_x_9914) ;  /* 0x0000000400007947 */ /* 0x000fea0003800000 */
.L_x_9937:
        /* <DEDUP_REMOVED lines=21> */
.L_x_9940:
[----:B------:R-:W-:Y:S05]  /*9650*/  BSYNC.RECONVERGENT B0 ;  /* 0x0000000000007941 */ /* 0x000fea0003800200 */
.L_x_9939:
[----:B------:R-:W-:-:S05]  /*9660*/  LOP3.LUT R7, R0, 0x80, R7, 0xf8, !PT ;  /* 0x0000008000077812 */ /* 0x000fca00078ef807 */
[----:B------:R2:W-:Y:S01]  /*9670*/  STG.E.U8 desc[UR36][R2.64], R7 ;  /* 0x0000000702007986 */ /* 0x0005e2000c101124 */
[----:B------:R-:W-:Y:S05]  /*9680*/  BRA `(.L_x_9914) ;  /* 0x00000000009c7947 */ /* 0x000fea0003800000 */
.L_x_9936:
        /* <DEDUP_REMOVED lines=20> */
.L_x_9942:
[----:B------:R-:W-:Y:S01]  /*97d0*/  IMAD.MOV.U32 R0, RZ, RZ, 0x7f ;  /* 0x0000007fff007424 */ /* 0x000fe200078e00ff */
[----:B------:R-:W-:-:S04]  /*97e0*/  ISETP.GT.U32.AND P0, PT, R6, 0x7f800000, PT ;  /* 0x7f8000000600780c */ /* 0x000fc80003f04070 */
[----:B------:R-:W-:-:S09]  /*97f0*/  SEL R0, R0, 0x7c, P0 ;  /* 0x0000007c00007807 */ /* 0x000fd20000000000 */
.L_x_9943:
[----:B------:R-:W-:Y:S05]  /*9800*/  BSYNC.RECONVERGENT B0 ;  /* 0x0000000000007941 */ /* 0x000fea0003800200 */
.L_x_9941:
[----:B------:R-:W-:-:S04]  /*9810*/  SHF.R.U32.HI R5, RZ, 0x18, R7 ;  /* 0x00000018ff057819 */ /* 0x000fc80000011607 */
[----:B------:R-:W-:-:S05]  /*9820*/  LOP3.LUT R5, R0, 0x80, R5, 0xf8, !PT ;  /* 0x0000008000057812 */ /* 0x000fca00078ef805 */
[----:B------:R1:W-:Y:S01]  /*9830*/  STG.E.U8 desc[UR36][R2.64], R5 ;  /* 0x0000000502007986 */ /* 0x0003e2000c101124 */
[----:B------:R-:W-:Y:S05]  /*9840*/  BRA `(.L_x_9914) ;  /* 0x00000000002c7947 */ /* 0x000fea0003800000 */
.L_x_9935:
        /* <DEDUP_REMOVED lines=11> */
.L_x_9914:
[----:B------:R-:W-:-:S07]  /*9900*/  IADD3 R19, PT, PT, R19, 0x80, RZ ;  /* 0x0000008013137810 */ /* 0x000fce0007ffe0ff */
.L_x_9847:
[----:B------:R-:W-:Y:S05]  /*9910*/  BSYNC.RECONVERGENT B6 ;  /* 0x0000000000067941 */ /* 0x000fea0003800200 */
.L_x_9846:
        /* <DEDUP_REMOVED lines=358> */
.L_x_9946:
        /* <DEDUP_REMOVED lines=18> */
.L_x_9951:
[----:B------:R-:W2:Y:S02]  /*b0a0*/  LDG.E.U8 R2, desc[UR36][R2.64] ;  /* 0x0000002402027981 */ /* 0x000ea4000c1e1100 */
[----:B--2---:R3:W4:Y:S02]  /*b0b0*/  I2F.F64.U16 R16, R2 ;  /* 0x0000000200107312 */ /* 0x0047240000101800 */
[----:B---34-:R-:W-:Y:S05]  /*b0c0*/  BRA `(.L_x_9953) ;  /* 0x0000000c00607947 */ /* 0x018fea0003800000 */
.L_x_9950:
        /* <DEDUP_REMOVED lines=9> */
.L_x_9955:
[----:B------:R-:W2:Y:S02]  /*b160*/  LDG.E R2, desc[UR36][R2.64] ;  /* 0x0000002402027981 */ /* 0x000ea4000c1e1900 */
[----:B--2---:R3:W4:Y:S02]  /*b170*/  I2F.F64 R16, R2 ;  /* 0x0000000200107312 */ /* 0x0047240000201c00 */
[----:B---34-:R-:W-:Y:S05]  /*b180*/  BRA `(.L_x_9953) ;  /* 0x0000000c00307947 */ /* 0x018fea0003800000 */
.L_x_9954:
[----:B------:R-:W2:Y:S02]  /*b190*/  LDG.E.U16 R2, desc[UR36][R2.64] ;  /* 0x0000002402027981 */ /* 0x000ea4000c1e1500 */
[----:B--2---:R3:W4:Y:S02]  /*b1a0*/  I2F.F64.S16 R16, R2 ;  /* 0x0000000200107312 */ /* 0x0047240000101c00 */
[----:B---34-:R-:W-:Y:S05]  /*b1b0*/  BRA `(.L_x_9953) ;  /* 0x0000000c00247947 */ /* 0x018fea0003800000 */
.L_x_9949:
        /* <DEDUP_REMOVED lines=10> */
.L_x_9957:
[----:B------:R-:W2:Y:S02]  /*b260*/  LDG.E.U16 R0, desc[UR36][R2.64] ;  /* 0x0000002402007981 */ /* 0x000ea4000c1e1500 */
[----:B--2---:R-:W-:-:S05]  /*b270*/  HADD2.F32 R0, -RZ, R0.H0_H0 ;  /* 0x20000000ff007230 */ /* 0x004fca0000004100 */
[----:B------:R-:W-:-:S04]  /*b280*/  FMUL.FTZ R0, R0, 1 ;  /* 0x3f80000000007820 */ /* 0x000fc80000410000 */
[----:B------:R3:W4:Y:S02]  /*b290*/  F2F.F64.F32 R16, R0 ;  /* 0x0000000000107310 */ /* 0x0007240000201800 */
[----:B---34-:R-:W-:Y:S05]  /*b2a0*/  BRA `(.L_x_9953) ;  /* 0x0000000800e87947 */ /* 0x018fea0003800000 */
.L_x_9956:
        /* <DEDUP_REMOVED lines=10> */
.L_x_9959:
[----:B------:R-:W2:Y:S02]  /*b350*/  LDG.E.U16 R2, desc[UR36][R2.64] ;  /* 0x0000002402027981 */ /* 0x000ea4000c1e1500 */
[----:B--2---:R-:W-:-:S05]  /*b360*/  HADD2.F32 R0, -RZ, R2.H0_H0 ;  /* 0x20000002ff007230 */ /* 0x004fca0000004100 */
[----:B------:R-:W-:-:S04]  /*b370*/  FMUL.FTZ R0, R0, 1 ;  /* 0x3f80000000007820 */ /* 0x000fc80000410000 */
[----:B------:R3:W4:Y:S02]  /*b380*/  F2F.F64.F32 R16, R0 ;  /* 0x0000000000107310 */ /* 0x0007240000201800 */
[----:B---34-:R-:W-:Y:S05]  /*b390*/  BRA `(.L_x_9953) ;  /* 0x0000000800ac7947 */ /* 0x018fea0003800000 */
.L_x_9958:
[----:B------:R3:W5:Y:S01]  /*b3a0*/  LDG.E.64 R16, desc[UR36][R2.64] ;  /* 0x0000002402107981 */ /* 0x000762000c1e1b00 */
[----:B------:R-:W-:Y:S05]  /*b3b0*/  BRA `(.L_x_9953) ;  /* 0x0000000800a47947 */ /* 0x000fea0003800000 */
.L_x_9948:
        /* <DEDUP_REMOVED lines=13> */
.L_x_9962:
[----:B------:R2:W5:Y:S01]  /*b490*/  LDG.E.64 R16, desc[UR36][R2.64] ;  /* 0x0000002402107981 */ /* 0x000562000c1e1b00 */
[----:B------:R-:W-:Y:S05]  /*b4a0*/  BRA `(.L_x_9953) ;  /* 0x0000000800687947 */ /* 0x000fea0003800000 */
.L_x_9961:
        /* <DEDUP_REMOVED lines=27> */
.L_x_9964:
        /* <DEDUP_REMOVED lines=14> */
.L_x_9963:
[----:B------:R-:W2:Y:S02]  /*b740*/  LDG.E.U16 R0, desc[UR36][R2.64] ;  /* 0x0000002402007981 */ /* 0x000ea4000c1e1500 */
[----:B--2---:R-:W-:-:S04]  /*b750*/  IMAD.U32 R0, R0, 0x10000, RZ ;  /* 0x0001000000007824 */ /* 0x004fc800078e00ff */
[----:B------:R-:W-:-:S04]  /*b760*/  FMUL.FTZ R0, R0, 1 ;  /* 0x3f80000000007820 */ /* 0x000fc80000410000 */
[----:B------:R2:W3:Y:S02]  /*b770*/  F2F.F64.F32 R16, R0 ;  /* 0x0000000000107310 */ /* 0x0004e40000201800 */
[----:B--23--:R-:W-:Y:S05]  /*b780*/  BRA `(.L_x_9953) ;  /* 0x0000000400b07947 */ /* 0x00cfea0003800000 */
.L_x_9960:
        /* <DEDUP_REMOVED lines=11> */
.L_x_9967:
        /* <DEDUP_REMOVED lines=21> */
.L_x_9969:
[----:B------:R-:W-:Y:S05]  /*b990*/  BSYNC.RECONVERGENT B0 ;  /* 0x0000000000007941 */ /* 0x000fea0003800200 */
.L_x_9968:
[----:B------:R-:W-:Y:S02]  /*b9a0*/  SHF.L.U32 R0, R0, 0x14, RZ ;  /* 0x0000001400007819 */ /* 0x000fe400000006ff */
[----:B------:R-:W-:-:S04]  /*b9b0*/  LEA R2, R2, 0x3b800000, 0x17 ;  /* 0x3b80000002027811 */ /* 0x000fc800078eb8ff */
[----:B------:R-:W-:-:S05]  /*b9c0*/  LOP3.LUT R0, R2, R0, R7, 0xfe, !PT ;  /* 0x0000000002007212 */ /* 0x000fca00078efe07 */
[----:B------:R-:W-:-:S04]  /*b9d0*/  FMUL.FTZ R0, R0, 1 ;  /* 0x3f80000000007820 */ /* 0x000fc80000410000 */
[----:B------:R2:W3:Y:S02]  /*b9e0*/  F2F.F64.F32 R16, R0 ;  /* 0x0000000000107310 */ /* 0x0004e40000201800 */
[----:B--23--:R-:W-:Y:S05]  /*b9f0*/  BRA `(.L_x_9953) ;  /* 0x0000000400147947 */ /* 0x00cfea0003800000 */
.L_x_9966:
        /* <DEDUP_REMOVED lines=21> */
.L_x_9971:
[----:B------:R-:W-:Y:S05]  /*bb50*/  BSYNC.RECONVERGENT B0 ;  /* 0x0000000000007941 */ /* 0x000fea0003800200 */
.L_x_9970:
[----:B------:R-:W-:Y:S01]  /*bb60*/  IMAD.SHL.U32 R0, R0, 0x200000, RZ ;  /* 0x0020000000007824 */ /* 0x000fe200078e00ff */
[----:B------:R-:W-:-:S04]  /*bb70*/  LEA R2, R2, 0x37800000, 0x17 ;  /* 0x3780000002027811 */ /* 0x000fc800078eb8ff */
[----:B------:R-:W-:-:S05]  /*bb80*/  LOP3.LUT R0, R2, R0, R7, 0xfe, !PT ;  /* 0x0000000002007212 */ /* 0x000fca00078efe07 */
[----:B------:R-:W-:-:S04]  /*bb90*/  FMUL.FTZ R0, R0, 1 ;  /* 0x3f80000000007820 */ /* 0x000fc80000410000 */
[----:B------:R2:W3:Y:S02]  /*bba0*/  F2F.F64.F32 R16, R0 ;  /* 0x0000000000107310 */ /* 0x0004e40000201800 */
[----:B--23--:R-:W-:Y:S05]  /*bbb0*/  BRA `(.L_x_9953) ;  /* 0x0000000000a47947 */ /* 0x00cfea0003800000 */
.L_x_9965:
        /* <DEDUP_REMOVED lines=16> */
[----:B------:R0:W1:Y:S02]  /*bcc0*/  @P0 F2F.F64.F32 R16, R0 ;  /* 0x0000000000100310 */ /* 0x0000640000201800 */
[----:B01----:R-:W-:Y:S05]  /*bcd0*/  BRA `(.L_x_9953) ;  /* 0x00000000005c7947 */ /* 0x003fea0003800000 */
.L_x_9952:
        /* <DEDUP_REMOVED lines=16> */
.L_x_9974:
[----:B------:R-:W-:Y:S01]  /*bde0*/  CS2R R16, SRZ ;  /* 0x0000000000107805 */ /* 0x000fe2000001ff00 */
[----:B------:R-:W-:Y:S06]  /*bdf0*/  BRA `(.L_x_9953) ;  /* 0x0000000000147947 */ /* 0x000fec0003800000 */
.L_x_9973:
[----:B------:R-:W2:Y:S02]  /*be00*/  LDG.E.64 R16, desc[UR36][R2.64] ;  /* 0x0000002402107981 */ /* 0x000ea4000c1e1b00 */
[----:B--2---:R-:W0:Y:S02]  /*be10*/  I2F.F64.U64 R16, R16 ;  /* 0x0000001000107312 */ /* 0x004e240000301800 */
[----:B0-----:R-:W-:Y:S05]  /*be20*/  BRA `(.L_x_9953) ;  /* 0x0000000000087947 */ /* 0x001fea0003800000 */
.L_x_9972:
[----:B------:R-:W2:Y:S02]  /*be30*/  LDG.E R2, desc[UR36][R2.64] ;  /* 0x0000002402027981 */ /* 0x000ea4000c1e1900 */
[----:B--2---:R0:W1:Y:S02]  /*be40*/  I2F.F64.U32 R16, R2 ;  /* 0x0000000200107312 */ /* 0x0040640000201800 */
.L_x_9953:
[----:B------:R-:W-:Y:S05]  /*be50*/  BSYNC.RECONVERGENT B7 ;  /* 0x0000000000077941 */ /* 0x000fea0003800200 */
.L_x_9947:
        /* <DEDUP_REMOVED lines=18> */
.L_x_9979:
[----:B------:R-:W4:Y:S02]  /*bf80*/  LDG.E.U8 R6, desc[UR36][R22.64] ;  /* 0x0000002416067981 */ /* 0x000f24000c1e1100 */
[----:B----4-:R-:W4:Y:S02]  /*bf90*/  I2F.F64.U16 R6, R6 ;  /* 0x0000000600067312 */ /* 0x010f240000101800 */
[----:B----4-:R-:W-:Y:S05]  /*bfa0*/  BRA `(.L_x_9981) ;  /* 0x0000000c00607947 */ /* 0x010fea0003800000 */
.L_x_9978:
        /* <DEDUP_REMOVED lines=9> */
.L_x_9983:
[----:B------:R-:W4:Y:S02]  /*c040*/  LDG.E R6, desc[UR36][R22.64] ;  /* 0x0000002416067981 */ /* 0x000f24000c1e1900 */
[----:B----4-:R-:W4:Y:S02]  /*c050*/  I2F.F64 R6, R6 ;  /* 0x0000000600067312 */ /* 0x010f240000201c00 */
[----:B----4-:R-:W-:Y:S05]  /*c060*/  BRA `(.L_x_9981) ;  /* 0x0000000c00307947 */ /* 0x010fea0003800000 */
.L_x_9982:
[----:B------:R-:W4:Y:S02]  /*c070*/  LDG.E.U16 R6, desc[UR36][R22.64] ;  /* 0x0000002416067981 */ /* 0x000f24000c1e1500 */
[----:B----4-:R-:W4:Y:S02]  /*c080*/  I2F.F64.S16 R6, R6 ;  /* 0x0000000600067312 */ /* 0x010f240000101c00 */
[----:B----4-:R-:W-:Y:S05]  /*c090*/  BRA `(.L_x_9981) ;  /* 0x0000000c00247947 */ /* 0x010fea0003800000 */
.L_x_9977:
        /* <DEDUP_REMOVED lines=10> */
.L_x_9985:
[----:B------:R-:W4:Y:S02]  /*c140*/  LDG.E.U16 R0, desc[UR36][R22.64] ;  /* 0x0000002416007981 */ /* 0x000f24000c1e1500 */
[----:B----4-:R-:W-:-:S05]  /*c150*/  HADD2.F32 R0, -RZ, R0.H0_H0 ;  /* 0x20000000ff007230 */ /* 0x010fca0000004100 */
[----:B------:R-:W-:-:S04]  /*c160*/  FMUL.FTZ R0, R0, 1 ;  /* 0x3f80000000007820 */ /* 0x000fc80000410000 */
[----:B------:R4:W0:Y:S02]  /*c170*/  F2F.F64.F32 R6, R0 ;  /* 0x0000000000067310 */ /* 0x0008240000201800 */
[----:B0---4-:R-:W-:Y:S05]  /*c180*/  BRA `(.L_x_9981) ;  /* 0x0000000800e87947 */ /* 0x011fea0003800000 */
.L_x_9984:
        /* <DEDUP_REMOVED lines=10> */
.L_x_9987:
[----:B------:R-:W4:Y:S02]  /*c230*/  LDG.E.U16 R22, desc[UR36][R22.64] ;  /* 0x0000002416167981 */ /* 0x000f24000c1e1500 */
[----:B----4-:R-:W-:-:S05]  /*c240*/  HADD2.F32 R0, -RZ, R22.H0_H0 ;  /* 0x20000016ff007230 */ /* 0x010fca0000004100 */
[----:B------:R-:W-:-:S04]  /*c250*/  FMUL.FTZ R0, R0, 1 ;  /* 0x3f80000000007820 */ /* 0x000fc80000410000 */
[----:B------:R4:W0:Y:S02]  /*c260*/  F2F.F64.F32 R6, R0 ;  /* 0x0000000000067310 */ /* 0x0008240000201800 */
[----:B0---4-:R-:W-:Y:S05]  /*c270*/  BRA `(.L_x_9981) ;  /* 0x0000000800ac7947 */ /* 0x011fea0003800000 */
.L_x_9986:
[----:B------:R4:W5:Y:S01]  /*c280*/  LDG.E.64 R6, desc[UR36][R22.64] ;  /* 0x0000002416067981 */ /* 0x000962000c1e1b00 */
[----:B------:R-:W-:Y:S05]  /*c290*/  BRA `(.L_x_9981) ;  /* 0x0000000800a47947 */ /* 0x000fea0003800000 */
.L_x_9976:
        /* <DEDUP_REMOVED lines=13> */
.L_x_9990:
[----:B------:R4:W5:Y:S01]  /*c370*/  LDG.E.64 R6, desc[UR36][R22.64] ;  /* 0x0000002416067981 */ /* 0x000962000c1e1b00 */
[----:B------:R-:W-:Y:S05]  /*c380*/  BRA `(.L_x_9981) ;  /* 0x0000000800687947 */ /* 0x000fea0003800000 */
.L_x_9989:
        /* <DEDUP_REMOVED lines=27> */
.L_x_9992:
        /* <DEDUP_REMOVED lines=14> */
.L_x_9991:
[----:B------:R-:W4:Y:S02]  /*c620*/  LDG.E.U16 R0, desc[UR36][R22.64] ;  /* 0x0000002416007981 */ /* 0x000f24000c1e1500 */
[----:B----4-:R-:W-:-:S04]  /*c630*/  IMAD.U32 R0, R0, 0x10000, RZ ;  /* 0x0001000000007824 */ /* 0x010fc800078e00ff */
[----:B------:R-:W-:-:S04]  /*c640*/  FMUL.FTZ R0, R0, 1 ;  /* 0x3f80000000007820 */ /* 0x000fc80000410000 */
[----:B------:R4:W0:Y:S02]  /*c650*/  F2F.F64.F32 R6, R0 ;  /* 0x0000000000067310 */ /* 0x0008240000201800 */
[----:B0---4-:R-:W-:Y:S05]  /*c660*/  BRA `(.L_x_9981) ;  /* 0x0000000400b07947 */ /* 0x011fea0003800000 */
.L_x_9988:
        /* <DEDUP_REMOVED lines=11> */
.L_x_9995:
        /* <DEDUP_REMOVED lines=21> */
.L_x_9997:
[----:B------:R-:W-:Y:S05]  /*c870*/  BSYNC.RECONVERGENT B0 ;  /* 0x0000000000007941 */ /* 0x000fea0003800200 */
.L_x_9996:
[----:B------:R-:W-:Y:S02]  /*c880*/  SHF.L.U32 R0, R0, 0x14, RZ ;  /* 0x0000001400007819 */ /* 0x000fe400000006ff */
[----:B------:R-:W-:-:S04]  /*c890*/  LEA R2, R2, 0x3b800000, 0x17 ;  /* 0x3b80000002027811 */ /* 0x000fc800078eb8ff */
[----:B------:R-:W-:-:S05]  /*c8a0*/  LOP3.LUT R0, R2, R0, R7, 0xfe, !PT ;  /* 0x0000000002007212 */ /* 0x000fca00078efe07 */
[----:B------:R-:W-:-:S04]  /*c8b0*/  FMUL.FTZ R0, R0, 1 ;  /* 0x3f80000000007820 */ /* 0x000fc80000410000 */
[----:B------:R0:W2:Y:S02]  /*c8c0*/  F2F.F64.F32 R6, R0 ;  /* 0x0000000000067310 */ /* 0x0000a40000201800 */
[----:B0-2---:R-:W-:Y:S05]  /*c8d0*/  BRA `(.L_x_9981) ;  /* 0x0000000400147947 */ /* 0x005fea0003800000 */
.L_x_9994:
        /* <DEDUP_REMOVED lines=21> */
.L_x_9999:
[----:B------:R-:W-:Y:S05]  /*ca30*/  BSYNC.RECONVERGENT B0 ;  /* 0x0000000000007941 */ /* 0x000fea0003800200 */
.L_x_9998:
[----:B------:R-:W-:Y:S01]  /*ca40*/  IMAD.SHL.U32 R0, R0, 0x200000, RZ ;  /* 0x0020000000007824 */ /* 0x000fe200078e00ff */
[----:B------:R-:W-:-:S04]  /*ca50*/  LEA R2, R2, 0x37800000, 0x17 ;  /* 0x3780000002027811 */ /* 0x000fc800078eb8ff */
[----:B------:R-:W-:-:S05]  /*ca60*/  LOP3.LUT R0, R2, R0, R7, 0xfe, !PT ;  /* 0x0000000002007212 */ /* 0x000fca00078efe07 */
[----:B------:R-:W-:-:S04]  /*ca70*/  FMUL.FTZ R0, R0, 1 ;  /* 0x3f80000000007820 */ /* 0x000fc80000410000 */
[----:B------:R0:W2:Y:S02]  /*ca80*/  F2F.F64.F32 R6, R0 ;  /* 0x0000000000067310 */ /* 0x0000a40000201800 */
[----:B0-2---:R-:W-:Y:S05]  /*ca90*/  BRA `(.L_x_9981) ;  /* 0x0000000000a47947 */ /* 0x005fea0003800000 */
.L_x_9993:
        /* <DEDUP_REMOVED lines=18> */
.L_x_9980:
        /* <DEDUP_REMOVED lines=16> */
.L_x_10002:
[----:B------:R-:W-:Y:S01]  /*ccc0*/  CS2R R6, SRZ ;  /* 0x0000000000067805 */ /* 0x000fe2000001ff00 */
[----:B------:R-:W-:Y:S06]  /*ccd0*/  BRA `(.L_x_9981) ;  /* 0x0000000000147947 */ /* 0x000fec0003800000 */
.L_x_10001:
[----:B------:R-:W4:Y:S02]  /*cce0*/  LDG.E.64 R6, desc[UR36][R22.64] ;  /* 0x0000002416067981 */ /* 0x000f24000c1e1b00 */
[----:B----4-:R-:W4:Y:S02]  /*ccf0*/  I2F.F64.U64 R6, R6 ;  /* 0x0000000600067312 */ /* 0x010f240000301800 */
[----:B----4-:R-:W-:Y:S05]  /*cd00*/  BRA `(.L_x_9981) ;  /* 0x0000000000087947 */ /* 0x010fea0003800000 */
.L_x_10000:
[----:B------:R-:W4:Y:S02]  /*cd10*/  LDG.E R6, desc[UR36][R22.64] ;  /* 0x0000002416067981 */ /* 0x000f24000c1e1900 */
[----:B----4-:R-:W4:Y:S02]  /*cd20*/  I2F.F64.U32 R6, R6 ;  /* 0x0000000600067312 */ /* 0x010f240000201800 */
.L_x_9981:
[----:B------:R-:W-:Y:S05]  /*cd30*/  BSYNC.RECONVERGENT B7 ;  /* 0x0000000000077941 */ /* 0x000fea0003800200 */
.L_x_9975:
        /* <DEDUP_REMOVED lines=67> */
[----:B------:R-:W-:Y:S01]  /*d170*/  IMAD.MOV.U32 R2, RZ, RZ, R4 ;  /* 0x000000ffff027224 */ /* 0x000fe200078e0004 */
[----:B------:R-:W-:-:S07]  /*d180*/  MOV R3, R5 ;  /* 0x0000000500037202 */ /* 0x000fce0000000f00 */
.L_x_10006:
[----:B------:R-:W-:Y:S05]  /*d190*/  BSYNC.RECONVERGENT B1 ;  /* 0x0000000000017941 */ /* 0x000fea0003800200 */
.L_x_10005:
[----:B------:R-:W-:Y:S01]  /*d1a0*/  IMAD.MOV.U32 R4, RZ, RZ, R2 ;  /* 0x000000ffff047224 */ /* 0x000fe200078e0002 */
[----:B------:R-:W-:-:S07]  /*d1b0*/  MOV R5, R3 ;  /* 0x0000000300057202 */ /* 0x000fce0000000f00 */
.L_x_10004:
[----:B------:R-:W-:Y:S05]  /*d1c0*/  BSYNC.RECONVERGENT B0 ;  /* 0x0000000000007941 */ /* 0x000fea0003800200 */
.L_x_10003:
[----:B------:R-:W0:Y:S01]  /*d1d0*/  LDCU.64 UR6, c[0x0][0x5e8] ;  /* 0x0000bd00ff0677ac */ /* 0x000e220008000a00 */
[----:B------:R-:W-:-:S04]  /*d1e0*/  UPRMT UR4, UR43, 0x9910, URZ ;  /* 0x000099102b047896 */ /* 0x000fc800080000ff */
        /* <DEDUP_REMOVED lines=15> */
.L_x_10010:
[----:B------:R-:W0:Y:S02]  /*d2e0*/  F2I.S64.F64.TRUNC R4, R4 ;  /* 0x0000000400047311 */ /* 0x000e24000030d900 */
[----:B0-----:R-:W-:-:S05]  /*d2f0*/  MOV R7, R4 ;  /* 0x0000000400077202 */ /* 0x001fca0000000f00 */
[----:B------:R0:W-:Y:S01]  /*d300*/  STG.E.U8 desc[UR36][R2.64], R7 ;  /* 0x0000000702007986 */ /* 0x0001e2000c101124 */
[----:B------:R-:W-:Y:S05]  /*d310*/  BRA `(.L_x_10012) ;  /* 0x0000001000807947 */ /* 0x000fea0003800000 */
.L_x_10009:
        /* <DEDUP_REMOVED lines=9> */
.L_x_10014:
[----:B------:R-:W0:Y:S02]  /*d3b0*/  F2I.F64.TRUNC R5, R4 ;  /* 0x0000000400057311 */ /* 0x000e24000030d100 */
[----:B0-----:R0:W-:Y:S01]  /*d3c0*/  STG.E desc[UR36][R2.64], R5 ;  /* 0x0000000502007986 */ /* 0x0011e2000c101924 */
[----:B------:R-:W-:Y:S05]  /*d3d0*/  BRA `(.L_x_10012) ;  /* 0x0000001000507947 */ /* 0x000fea0003800000 */
.L_x_10013:
[----:B------:R-:W0:Y:S02]  /*d3e0*/  F2I.F64.TRUNC R5, R4 ;  /* 0x0000000400057311 */ /* 0x000e24000030d100 */
[----:B0-----:R0:W-:Y:S01]  /*d3f0*/  STG.E.U16 desc[UR36][R2.64], R5 ;  /* 0x0000000502007986 */ /* 0x0011e2000c101524 */
[----:B------:R-:W-:Y:S05]  /*d400*/  BRA `(.L_x_10012) ;  /* 0x0000001000447947 */ /* 0x000fea0003800000 */
.L_x_10008:
        /* <DEDUP_REMOVED lines=17> */
.L_x_10016:
        /* <DEDUP_REMOVED lines=12> */
.L_x_10015:
        /* <DEDUP_REMOVED lines=18> */
.L_x_10018:
        /* <DEDUP_REMOVED lines=13> */
.L_x_10017:
[----:B------:R0:W-:Y:S01]  /*d7d0*/  STG.E.64 desc[UR36][R2.64], R4 ;  /* 0x0000000402007986 */ /* 0x0001e2000c101b24 */
[----:B------:R-:W-:Y:S05]  /*d7e0*/  BRA `(.L_x_10012) ;  /* 0x0000000c004c7947 */ /* 0x000fea0003800000 */
.L_x_10007:
        /* <DEDUP_REMOVED lines=13> */
.L_x_10022:
        /* <DEDUP_REMOVED lines=26> */
.L_x_10025:
[----:B------:R-:W-:-:S04]  /*da60*/  SHF.R.U32.HI R5, RZ, 0x18, R7 ;  /* 0x00000018ff057819 */ /* 0x000fc80000011607 */
[----:B------:R-:W-:-:S07]  /*da70*/  LOP3.LUT R0, R0, 0x80, R5, 0xf8, !PT ;  /* 0x0000008000007812 */ /* 0x000fce00078ef805 */
.L_x_10024:
[----:B------:R-:W-:Y:S05]  /*da80*/  BSYNC.RECONVERGENT B0 ;  /* 0x0000000000007941 */ /* 0x000fea0003800200 */
.L_x_10023:
[----:B------:R0:W-:Y:S01]  /*da90*/  STG.E.U8 desc[UR36][R2.64], R0 ;  /* 0x0000000002007986 */ /* 0x0001e2000c101124 */
[----:B------:R-:W-:Y:S05]  /*daa0*/  BRA `(.L_x_10012) ;  /* 0x00000008009c7947 */ /* 0x000fea0003800000 */
.L_x_10021:
        /* <DEDUP_REMOVED lines=26> */
.L_x_10028:
[----:B------:R-:W-:-:S04]  /*dc50*/  SHF.R.U32.HI R5, RZ, 0x18, R7 ;  /* 0x00000018ff057819 */ /* 0x000fc80000011607 */
[----:B------:R-:W-:-:S07]  /*dc60*/  LOP3.LUT R0, R0, 0x80, R5, 0xf8, !PT ;  /* 0x0000008000007812 */ /* 0x000fce00078ef805 */
.L_x_10027:
[----:B------:R-:W-:Y:S05]  /*dc70*/  BSYNC.RECONVERGENT B0 ;  /* 0x0000000000007941 */ /* 0x000fea0003800200 */
.L_x_10026:
[----:B------:R0:W-:Y:S01]  /*dc80*/  STG.E.U8 desc[UR36][R2.64], R0 ;  /* 0x0000000002007986 */ /* 0x0001e2000c101124 */
[----:B------:R-:W-:Y:S05]  /*dc90*/  BRA `(.L_x_10012) ;  /* 0x0000000800207947 */ /* 0x000fea0003800000 */
.L_x_10020:
        /* <DEDUP_REMOVED lines=30> */
.L_x_10030:
[----:B------:R-:W0:Y:S02]  /*de80*/  F2I.U64.F64.TRUNC R4, R4 ;  /* 0x0000000400047311 */ /* 0x000e24000030d800 */
[----:B0-----:R0:W-:Y:S01]  /*de90*/  STG.E.64 desc[UR36][R2.64], R4 ;  /* 0x0000000402007986 */ /* 0x0011e2000c101b24 */
[----:B------:R-:W-:Y:S05]  /*dea0*/  BRA `(.L_x_10012) ;  /* 0x00000004009c7947 */ /* 0x000fea0003800000 */
.L_x_10029:
[----:B------:R-:W0:Y:S02]  /*deb0*/  F2I.U32.F64.TRUNC R5, R4 ;  /* 0x0000000400057311 */ /* 0x000e24000030d000 */
[----:B0-----:R0:W-:Y:S01]  /*dec0*/  STG.E desc[UR36][R2.64], R5 ;  /* 0x0000000502007986 */ /* 0x0011e2000c101924 */
[----:B------:R-:W-:Y:S05]  /*ded0*/  BRA `(.L_x_10012) ;  /* 0x0000000400907947 */ /* 0x000fea0003800000 */
.L_x_10019:
        /* <DEDUP_REMOVED lines=10> */
.L_x_10032:
[----:B------:R-:W-:-:S05]  /*df80*/  CS2R R6, SRZ ;  /* 0x0000000000067805 */ /* 0x000fca000001ff00 */
[----:B------:R0:W-:Y:S01]  /*df90*/  STG.E.128 desc[UR36][R2.64], R4 ;  /* 0x0000000402007986 */ /* 0x0001e2000c101d24 */
[----:B------:R-:W-:Y:S05]  /*dfa0*/  BRA `(.L_x_10012) ;  /* 0x00000004005c7947 */ /* 0x000fea0003800000 */
.L_x_10031:
[----:B------:R-:W-:-:S09]  /*dfb0*/  UISETP.NE.AND UP0, UPT, UR4, 0xf, UPT ;  /* 0x0000000f0400788c */ /* 0x000fd2000bf05270 */
[----:B------:R-:W-:Y:S05]  /*dfc0*/  BRA.U !UP0, `(.L_x_10033) ;  /* 0x0000000508287547 */ /* 0x000fea000b800000 */
[----:B------:R-:W-:-:S09]  /*dfd0*/  UISETP.NE.AND UP0, UPT, UR4, 0x17, UPT ;  /* 0x000000170400788c */ /* 0x000fd2000bf05270 */
[----:B------:R-:W-:Y:S05]  /*dfe0*/  BRA.U !UP0, `(.L_x_10034) ;  /* 0x0000000108b07547 */ /* 0x000fea000b800000 */
[----:B------:R-:W-:-:S09]  /*dff0*/  UISETP.NE.AND UP0, UPT, UR4, 0x18, UPT ;  /* 0x000000180400788c */ /* 0x000fd2000bf05270 */
[----:B------:R-:W-:Y:S05]  /*e000*/  BRA.U !UP0, `(.L_x_10035) ;  /* 0x0000000108447547 */ /* 0x000fea000b800000 */
.L_x_10011:
        /* <DEDUP_REMOVED lines=16> */
.L_x_10036:
[----:B------:R-:W-:Y:S05]  /*e110*/  BRA `(.L_x_10012) ;  /* 0x0000000400007947 */ /* 0x000fea0003800000 */
.L_x_10035:
        /* <DEDUP_REMOVED lines=21> */
.L_x_10038:
[----:B------:R-:W-:Y:S05]  /*e270*/  BSYNC.RECONVERGENT B0 ;  /* 0x0000000000007941 */ /* 0x000fea0003800200 */
.L_x_10037:
[----:B------:R-:W-:-:S05]  /*e280*/  LOP3.LUT R7, R0, 0x80, R7, 0xf8, !PT ;  /* 0x0000008000077812 */ /* 0x000fca00078ef807 */
[----:B------:R0:W-:Y:S01]  /*e290*/  STG.E.U8 desc[UR36][R2.64], R7 ;  /* 0x0000000702007986 */ /* 0x0001e2000c101124 */
[----:B------:R-:W-:Y:S05]  /*e2a0*/  BRA `(.L_x_10012) ;  /* 0x00000000009c7947 */ /* 0x000fea0003800000 */
.L_x_10034:
        /* <DEDUP_REMOVED lines=20> */
.L_x_10040:
[----:B------:R-:W-:Y:S02]  /*e3f0*/  ISETP.GT.U32.AND P0, PT, R6, 0x7f800000, PT ;  /* 0x7f8000000600780c */ /* 0x000fe40003f04070 */
[----:B------:R-:W-:-:S04]  /*e400*/  MOV R0, 0x7f ;  /* 0x0000007f00007802 */ /* 0x000fc80000000f00 */
[----:B------:R-:W-:-:S07]  /*e410*/  SEL R0, R0, 0x7c, P0 ;  /* 0x0000007c00007807 */ /* 0x000fce0000000000 */
.L_x_10041:
[----:B------:R-:W-:Y:S05]  /*e420*/  BSYNC.RECONVERGENT B0 ;  /* 0x0000000000007941 */ /* 0x000fea0003800200 */
.L_x_10039:
[----:B------:R-:W-:-:S04]  /*e430*/  SHF.R.U32.HI R5, RZ, 0x18, R7 ;  /* 0x00000018ff057819 */ /* 0x000fc80000011607 */
[----:B------:R-:W-:-:S05]  /*e440*/  LOP3.LUT R5, R0, 0x80, R5, 0xf8, !PT ;  /* 0x0000008000057812 */ /* 0x000fca00078ef805 */
[----:B------:R0:W-:Y:S01]  /*e450*/  STG.E.U8 desc[UR36][R2.64], R5 ;  /* 0x0000000502007986 */ /* 0x0001e2000c101124 */
[----:B------:R-:W-:Y:S05]  /*e460*/  BRA `(.L_x_10012) ;  /* 0x00000000002c7947 */ /* 0x000fea0003800000 */
.L_x_10033:
        /* <DEDUP_REMOVED lines=11> */
.L_x_10012:
[----:B------:R-:W-:-:S07]  /*e520*/  VIADD R19, R19, 0x80 ;  /* 0x0000008013137836 */ /* 0x000fce0000000000 */
.L_x_9945:
[----:B------:R-:W-:Y:S05]  /*e530*/  BSYNC.RECONVERGENT B6 ;  /* 0x0000000000067941 */ /* 0x000fea0003800200 */
.L_x_9944:
        /* <DEDUP_REMOVED lines=357> */
.L_x_10042:
        /* <DEDUP_REMOVED lines=21> */
.L_x_10047:
[----:B------:R-:W2:Y:S02]  /*fce0*/  LDG.E.U8 R2, desc[UR36][R2.64] ;  /* 0x0000002402027981 */ /* 0x000ea4000c1e1100 */
[----:B--2---:R4:W0:Y:S02]  /*fcf0*/  I2F.F64.U16 R18, R2 ;  /* 0x0000000200127312 */ /* 0x0048240000101800 */
[----:B0---4-:R-:W-:Y:S05]  /*fd00*/  BRA `(.L_x_10049) ;  /* 0x0000000c00607947 */ /* 0x011fea0003800000 */
.L_x_10046:
        /* <DEDUP_REMOVED lines=9> */
.L_x_10051:
[----:B------:R-:W2:Y:S02]  /*fda0*/  LDG.E R2, desc[UR36][R2.64] ;  /* 0x0000002402027981 */ /* 0x000ea4000c1e1900 */
[----:B--2---:R4:W0:Y:S02]  /*fdb0*/  I2F.F64 R18, R2 ;  /* 0x0000000200127312 */ /* 0x0048240000201c00 */
[----:B0---4-:R-:W-:Y:S05]  /*fdc0*/  BRA `(.L_x_10049) ;  /* 0x0000000c00307947 */ /* 0x011fea0003800000 */
.L_x_10050:
[----:B------:R-:W2:Y:S02]  /*fdd0*/  LDG.E.U16 R2, desc[UR36][R2.64] ;  /* 0x0000002402027981 */ /* 0x000ea4000c1e1500 */
[----:B--2---:R4:W0:Y:S02]  /*fde0*/  I2F.F64.S16 R18, R2 ;  /* 0x0000000200127312 */ /* 0x0048240000101c00 */
[----:B0---4-:R-:W-:Y:S05]  /*fdf0*/  BRA `(.L_x_10049) ;  /* 0x0000000c00247947 */ /* 0x011fea0003800000 */
.L_x_10045:
        /* <DEDUP_REMOVED lines=10> */
.L_x_10053:
[----:B------:R-:W2:Y:S02]  /*fea0*/  LDG.E.U16 R0, desc[UR36][R2.64] ;  /* 0x0000002402007981 */ /* 0x000ea4000c1e1500 */
[----:B--2---:R-:W-:-:S05]  /*feb0*/  HADD2.F32 R0, -RZ, R0.H0_H0 ;  /* 0x20000000ff007230 */ /* 0x004fca0000004100 */
[----:B------:R-:W-:-:S04]  /*fec0*/  FMUL.FTZ R0, R0, 1 ;  /* 0x3f80000000007820 */ /* 0x000fc80000410000 */
[----:B------:R3:W4:Y:S02]  /*fed0*/  F2F.F64.F32 R18, R0 ;  /* 0x0000000000127310 */ /* 0x0007240000201800 */
[----:B---34-:R-:W-:Y:S05]  /*fee0*/  BRA `(.L_x_10049) ;  /* 0x0000000800e87947 */ /* 0x018fea0003800000 */
.L_x_10052:
        /* <DEDUP_REMOVED lines=10> */
.L_x_10055:
[----:B------:R-:W2:Y:S02]  /*ff90*/  LDG.E.U16 R2, desc[UR36][R2.64] ;  /* 0x0000002402027981 */ /* 0x000ea4000c1e1500 */
[----:B--2---:R-:W-:-:S05]  /*ffa0*/  HADD2.F32 R0, -RZ, R2.H0_H0 ;  /* 0x20000002ff007230 */ /* 0x004fca0000004100 */
[----:B------:R-:W-:-:S04]  /*ffb0*/  FMUL.FTZ R0, R0, 1 ;  /* 0x3f80000000007820 */ /* 0x000fc80000410000 */
[----:B------:R4:W0:Y:S02]  /*ffc0*/  F2F.F64.F32 R18, R0 ;  /* 0x0000000000127310 */ /* 0x0008240000201800 */
[----:B0---4-:R-:W-:Y:S05]  /*ffd0*/  BRA `(.L_x_10049) ;  /* 0x0000000800ac7947 */ /* 0x011fea0003800000 */
.L_x_10054:
[----:B------:R3:W5:Y:S01]  /*ffe0*/  LDG.E.64 R18, desc[UR36][R2.64] ;  /* 0x0000002402127981 */ /* 0x000762000c1e1b00 */
[----:B------:R-:W-:Y:S05]  /*fff0*/  BRA `(.L_x_10049) ;  /* 0x0000000800a47947 */ /* 0x000fea0003800000 */
.L_x_10044:
        /* <DEDUP_REMOVED lines=13> */
.L_x_10058:
[----:B------:R0:W5:Y:S01]  /*100d0*/  LDG.E.64 R18, desc[UR36][R2.64] ;  /* 0x0000002402127981 */ /* 0x000162000c1e1b00 */
[----:B------:R-:W-:Y:S05]  /*100e0*/  BRA `(.L_x_10049) ;  /* 0x0000000800687947 */ /* 0x000fea0003800000 */
.L_x_10057:
        /* <DEDUP_REMOVED lines=27> */
.L_x_10060:
        /* <DEDUP_REMOVED lines=14> */
.L_x_10059:
[----:B------:R-:W2:Y:S02]  /*10380*/  LDG.E.U16 R0, desc[UR36][R2.64] ;  /* 0x0000002402007981 */ /* 0x000ea4000c1e1500 */
[----:B--2---:R-:W-:-:S04]  /*10390*/  IMAD.U32 R0, R0, 0x10000, RZ ;  /* 0x0001000000007824 */ /* 0x004fc800078e00ff */
[----:B------:R-:W-:-:S04]  /*103a0*/  FMUL.FTZ R0, R0, 1 ;  /* 0x3f80000000007820 */ /* 0x000fc80000410000 */
[----:B------:R0:W1:Y:S02]  /*103b0*/  F2F.F64.F32 R18, R0 ;  /* 0x0000000000127310 */ /* 0x0000640000201800 */
[----:B01----:R-:W-:Y:S05]  /*103c0*/  BRA `(.L_x_10049) ;  /* 0x0000000400b07947 */ /* 0x003fea0003800000 */
.L_x_10056:
        /* <DEDUP_REMOVED lines=11> */
.L_x_10063:
        /* <DEDUP_REMOVED lines=21> */
.L_x_10065:
[----:B------:R-:W-:Y:S05]  /*105d0*/  BSYNC.RECONVERGENT B0 ;  /* 0x0000000000007941 */ /* 0x000fea0003800200 */
.L_x_10064:
[----:B------:R-:W-:Y:S02]  /*105e0*/  SHF.L.U32 R0, R0, 0x14, RZ ;  /* 0x0000001400007819 */ /* 0x000fe400000006ff */
[----:B------:R-:W-:-:S04]  /*105f0*/  LEA R2, R2, 0x3b800000, 0x17 ;  /* 0x3b80000002027811 */ /* 0x000fc800078eb8ff */
[----:B------:R-:W-:-:S05]  /*10600*/  LOP3.LUT R0, R2, R0, R7, 0xfe, !PT ;  /* 0x0000000002007212 */ /* 0x000fca00078efe07 */
[----:B------:R-:W-:-:S04]  /*10610*/  FMUL.FTZ R0, R0, 1 ;  /* 0x3f80000000007820 */ /* 0x000fc80000410000 */
[----:B------:R3:W4:Y:S02]  /*10620*/  F2F.F64.F32 R18, R0 ;  /* 0x0000000000127310 */ /* 0x0007240000201800 */
[----:B---34-:R-:W-:Y:S05]  /*10630*/  BRA `(.L_x_10049) ;  /* 0x0000000400147947 */ /* 0x018fea0003800000 */
.L_x_10062:
        /* <DEDUP_REMOVED lines=21> */
.L_x_10067:
[----:B------:R-:W-:Y:S05]  /*10790*/  BSYNC.RECONVERGENT B0 ;  /* 0x0000000000007941 */ /* 0x000fea0003800200 */
.L_x_10066:
[----:B------:R-:W-:Y:S01]  /*107a0*/  IMAD.SHL.U32 R0, R0, 0x200000, RZ ;  /* 0x0020000000007824 */ /* 0x000fe200078e00ff */
[----:B------:R-:W-:-:S04]  /*107b0*/  LEA R2, R2, 0x37800000, 0x17 ;  /* 0x3780000002027811 */ /* 0x000fc800078eb8ff */
[----:B------:R-:W-:-:S05]  /*107c0*/  LOP3.LUT R0, R2, R0, R7, 0xfe, !PT ;  /* 0x0000000002007212 */ /* 0x000fca00078efe07 */
[----:B------:R-:W-:-:S04]  /*107d0*/  FMUL.FTZ R0, R0, 1 ;  /* 0x3f80000000007820 */ /* 0x000fc80000410000 */
[----:B------:R3:W4:Y:S02]  /*107e0*/  F2F.F64.F32 R18, R0 ;  /* 0x0000000000127310 */ /* 0x0007240000201800 */
[----:B---34-:R-:W-:Y:S05]  /*107f0*/  BRA `(.L_x_10049) ;  /* 0x0000000000a47947 */ /* 0x018fea0003800000 */
.L_x_10061:
        /* <DEDUP_REMOVED lines=18> */
.L_x_10048:
        /* <DEDUP_REMOVED lines=16> */
.L_x_10070:
[----:B------:R-:W-:Y:S01]  /*10a20*/  CS2R R18, SRZ ;  /* 0x0000000000127805 */ /* 0x000fe2000001ff00 */
[----:B------:R-:W-:Y:S06]  /*10a30*/  BRA `(.L_x_10049) ;  /* 0x0000000000147947 */ /* 0x000fec0003800000 */
.L_x_10069:
[----:B------:R-:W2:Y:S02]  /*10a40*/  LDG.E.64 R18, desc[UR36][R2.64] ;  /* 0x0000002402127981 */ /* 0x000ea4000c1e1b00 */
[----:B--2---:R-:W1:Y:S02]  /*10a50*/  I2F.F64.U64 R18, R18 ;  /* 0x0000001200127312 */ /* 0x004e640000301800 */
[----:B-1----:R-:W-:Y:S05]  /*10a60*/  BRA `(.L_x_10049) ;  /* 0x0000000000087947 */ /* 0x002fea0003800000 */
.L_x_10068:
[----:B------:R-:W2:Y:S02]  /*10a70*/  LDG.E R2, desc[UR36][R2.64] ;  /* 0x0000002402027981 */ /* 0x000ea4000c1e1900 */
[----:B--2---:R1:W2:Y:S02]  /*10a80*/  I2F.F64.U32 R18, R2 ;  /* 0x0000000200127312 */ /* 0x0042a40000201800 */
.L_x_10049:
[----:B------:R-:W-:Y:S05]  /*10a90*/  BSYNC.RECONVERGENT B6 ;  /* 0x0000000000067941 */ /* 0x000fea0003800200 */
.L_x_10043:
        /* <DEDUP_REMOVED lines=18> */
.L_x_10075:
[----:B------:R-:W4:Y:S02]  /*10bc0*/  LDG.E.U8 R6, desc[UR36][R22.64] ;  /* 0x0000002416067981 */ /* 0x000f24000c1e1100 */
[----:B----4-:R-:W4:Y:S02]  /*10bd0*/  I2F.F64.U16 R6, R6 ;  /* 0x0000000600067312 */ /* 0x010f240000101800 */
[----:B----4-:R-:W-:Y:S05]  /*10be0*/  BRA `(.L_x_10077) ;  /* 0x0000000c00607947 */ /* 0x010fea0003800000 */
.L_x_10074:
        /* <DEDUP_REMOVED lines=9> */
.L_x_10079:
[----:B------:R-:W4:Y:S02]  /*10c80*/  LDG.E R6, desc[UR36][R22.64] ;  /* 0x0000002416067981 */ /* 0x000f24000c1e1900 */
[----:B----4-:R-:W4:Y:S02]  /*10c90*/  I2F.F64 R6, R6 ;  /* 0x0000000600067312 */ /* 0x010f240000201c00 */
[----:B----4-:R-:W-:Y:S05]  /*10ca0*/  BRA `(.L_x_10077) ;  /* 0x0000000c00307947 */ /* 0x010fea0003800000 */
.L_x_10078:
[----:B------:R-:W4:Y:S02]  /*10cb0*/  LDG.E.U16 R6, desc[UR36][R22.64] ;  /* 0x0000002416067981 */ /* 0x000f24000c1e1500 */
[----:B----4-:R-:W4:Y:S02]  /*10cc0*/  I2F.F64.S16 R6, R6 ;  /* 0x0000000600067312 */ /* 0x010f240000101c00 */
[----:B----4-:R-:W-:Y:S05]  /*10cd0*/  BRA `(.L_x_10077) ;  /* 0x0000000c00247947 */ /* 0x010fea0003800000 */
.L_x_10073:
        /* <DEDUP_REMOVED lines=10> */
.L_x_10081:
[----:B------:R-:W4:Y:S02]  /*10d80*/  LDG.E.U16 R0, desc[UR36][R22.64] ;  /* 0x0000002416007981 */ /* 0x000f24000c1e1500 */
[----:B----4-:R-:W-:-:S05]  /*10d90*/  HADD2.F32 R0, -RZ, R0.H0_H0 ;  /* 0x20000000ff007230 */ /* 0x010fca0000004100 */
[----:B------:R-:W-:-:S04]  /*10da0*/  FMUL.FTZ R0, R0, 1 ;  /* 0x3f80000000007820 */ /* 0x000fc80000410000 */
[----:B------:R4:W0:Y:S02]  /*10db0*/  F2F.F64.F32 R6, R0 ;  /* 0x0000000000067310 */ /* 0x0008240000201800 */
[----:B0---4-:R-:W-:Y:S05]  /*10dc0*/  BRA `(.L_x_10077) ;  /* 0x0000000800e87947 */ /* 0x011fea0003800000 */
.L_x_10080:
        /* <DEDUP_REMOVED lines=10> */
.L_x_10083:
[----:B------:R-:W4:Y:S02]  /*10e70*/  LDG.E.U16 R22, desc[UR36][R22.64] ;  /* 0x0000002416167981 */ /* 0x000f24000c1e1500 */
[----:B----4-:R-:W-:-:S05]  /*10e80*/  HADD2.F32 R0, -RZ, R22.H0_H0 ;  /* 0x20000016ff007230 */ /* 0x010fca0000004100 */
[----:B------:R-:W-:-:S04]  /*10e90*/  FMUL.FTZ R0, R0, 1 ;  /* 0x3f80000000007820 */ /* 0x000fc80000410000 */
[----:B------:R4:W0:Y:S02]  /*10ea0*/  F2F.F64.F32 R6, R0 ;  /* 0x0000000000067310 */ /* 0x0008240000201800 */
[----:B0---4-:R-:W-:Y:S05]  /*10eb0*/  BRA `(.L_x_10077) ;  /* 0x0000000800ac7947 */ /* 0x011fea0003800000 */
.L_x_10082:
[----:B------:R4:W5:Y:S01]  /*10ec0*/  LDG.E.64 R6, desc[UR36][R22.64] ;  /* 0x0000002416067981 */ /* 0x000962000c1e1b00 */
[----:B------:R-:W-:Y:S05]  /*10ed0*/  BRA `(.L_x_10077) ;  /* 0x0000000800a47947 */ /* 0x000fea0003800000 */
.L_x_10072:
        /* <DEDUP_REMOVED lines=13> */
.L_x_10086:
[----:B------:R4:W5:Y:S01]  /*10fb0*/  LDG.E.64 R6, desc[UR36][R22.64] ;  /* 0x0000002416067981 */ /* 0x000962000c1e1b00 */
[----:B------:R-:W-:Y:S05]  /*10fc0*/  BRA `(.L_x_10077) ;  /* 0x0000000800687947 */ /* 0x000fea0003800000 */
.L_x_10085:
        /* <DEDUP_REMOVED lines=27> */
.L_x_10088:
        /* <DEDUP_REMOVED lines=14> */
.L_x_10087:
[----:B------:R-:W4:Y:S02]  /*11260*/  LDG.E.U16 R0, desc[UR36][R22.64] ;  /* 0x0000002416007981 */ /* 0x000f24000c1e1500 */
[----:B----4-:R-:W-:-:S04]  /*11270*/  IMAD.U32 R0, R0, 0x10000, RZ ;  /* 0x0001000000007824 */ /* 0x010fc800078e00ff */
[----:B------:R-:W-:-:S04]  /*11280*/  FMUL.FTZ R0, R0, 1 ;  /* 0x3f80000000007820 */ /* 0x000fc80000410000 */
[----:B------:R4:W0:Y:S02]  /*11290*/  F2F.F64.F32 R6, R0 ;  /* 0x0000000000067310 */ /* 0x0008240000201800 */
[----:B0---4-:R-:W-:Y:S05]  /*112a0*/  BRA `(.L_x_10077) ;  /* 0x0000000400b07947 */ /* 0x011fea0003800000 */
.L_x_10084:
        /* <DEDUP_REMOVED lines=11> */
.L_x_10091:
        /* <DEDUP_REMOVED lines=21> */
.L_x_10093:
[----:B------:R-:W-:Y:S05]  /*114b0*/  BSYNC.RECONVERGENT B0 ;  /* 0x0000000000007941 */ /* 0x000fea0003800200 */
.L_x_10092:
[----:B------:R-:W-:Y:S02]  /*114c0*/  SHF.L.U32 R0, R0, 0x14, RZ ;  /* 0x0000001400007819 */ /* 0x000fe400000006ff */
[----:B------:R-:W-:-:S04]  /*114d0*/  LEA R2, R2, 0x3b800000, 0x17 ;  /* 0x3b80000002027811 */ /* 0x000fc800078eb8ff */
[----:B------:R-:W-:-:S05]  /*114e0*/  LOP3.LUT R0, R2, R0, R7, 0xfe, !PT ;  /* 0x0000000002007212 */ /* 0x000fca00078efe07 */
[----:B------:R-:W-:-:S04]  /*114f0*/  FMUL.FTZ R0, R0, 1 ;  /* 0x3f80000000007820 */ /* 0x000fc80000410000 */
[----:B------:R0:W1:Y:S02]  /*11500*/  F2F.F64.F32 R6, R0 ;  /* 0x0000000000067310 */ /* 0x0000640000201800 */
[----:B01----:R-:W-:Y:S05]  /*11510*/  BRA `(.L_x_10077) ;  /* 0x0000000400147947 */ /* 0x003fea0003800000 */
.L_x_10090:
        /* <DEDUP_REMOVED lines=21> */
.L_x_10095:
[----:B------:R-:W-:Y:S05]  /*11670*/  BSYNC.RECONVERGENT B0 ;  /* 0x0000000000007941 */ /* 0x000fea0003800200 */
.L_x_10094:
[----:B------:R-:W-:Y:S01]  /*11680*/  IMAD.SHL.U32 R0, R0, 0x200000, RZ ;  /* 0x0020000000007824 */ /* 0x000fe200078e00ff */
[----:B------:R-:W-:-:S04]  /*11690*/  LEA R2, R2, 0x37800000, 0x17 ;  /* 0x3780000002027811 */ /* 0x000fc800078eb8ff */
[----:B------:R-:W-:-:S05]  /*116a0*/  LOP3.LUT R0, R2, R0, R7, 0xfe, !PT ;  /* 0x0000000002007212 */ /* 0x000fca00078efe07 */
[----:B------:R-:W-:-:S04]  /*116b0*/  FMUL.FTZ R0, R0, 1 ;  /* 0x3f80000000007820 */ /* 0x000fc80000410000 */
[----:B------:R0:W1:Y:S02]  /*116c0*/  F2F.F64.F32 R6, R0 ;  /* 0x0000000000067310 */ /* 0x0000640000201800 */
[----:B01----:R-:W-:Y:S05]  /*116d0*/  BRA `(.L_x_10077) ;  /* 0x0000000000a47947 */ /* 0x003fea0003800000 */
.L_x_10089:
        /* <DEDUP_REMOVED lines=18> */
.L_x_10076:
        /* <DEDUP_REMOVED lines=16> */
.L_x_10098:
[----:B------:R-:W-:Y:S01]  /*11900*/  CS2R R6, SRZ ;  /* 0x0000000000067805 */ /* 0x000fe2000001ff00 */
[----:B------:R-:W-:Y:S06]  /*11910*/  BRA `(.L_x_10077) ;  /* 0x0000000000147947 */ /* 0x000fec0003800000 */
.L_x_10097:
[----:B------:R-:W4:Y:S02]  /*11920*/  LDG.E.64 R6, desc[UR36][R22.64] ;  /* 0x0000002416067981 */ /* 0x000f24000c1e1b00 */
[----:B----4-:R-:W4:Y:S02]  /*11930*/  I2F.F64.U64 R6, R6 ;  /* 0x0000000600067312 */ /* 0x010f240000301800 */
[----:B----4-:R-:W-:Y:S05]  /*11940*/  BRA `(.L_x_10077) ;  /* 0x0000000000087947 */ /* 0x010fea0003800000 */
.L_x_10096:
[----:B------:R-:W4:Y:S02]  /*11950*/  LDG.E R6, desc[UR36][R22.64] ;  /* 0x0000002416067981 */ /* 0x000f24000c1e1900 */
[----:B----4-:R-:W4:Y:S02]  /*11960*/  I2F.F64.U32 R6, R6 ;  /* 0x0000000600067312 */ /* 0x010f240000201800 */
.L_x_10077:
[----:B------:R-:W-:Y:S05]  /*11970*/  BSYNC.RECONVERGENT B6 ;  /* 0x0000000000067941 */ /* 0x000fea0003800200 */
.L_x_10071:
        /* <DEDUP_REMOVED lines=69> */
.L_x_10102:
[----:B------:R-:W-:Y:S05]  /*11dd0*/  BSYNC.RECONVERGENT B1 ;  /* 0x0000000000017941 */ /* 0x000fea0003800200 */
.L_x_10101:
[----:B------:R-:W-:Y:S01]  /*11de0*/  IMAD.MOV.U32 R4, RZ, RZ, R2 ;  /* 0x000000ffff047224 */ /* 0x000fe200078e0002 */
[----:B------:R-:W-:-:S07]  /*11df0*/  MOV R5, R3 ;  /* 0x0000000300057202 */ /* 0x000fce0000000f00 */
.L_x_10100:
[----:B------:R-:W-:Y:S05]  /*11e00*/  BSYNC.RECONVERGENT B0 ;  /* 0x0000000000007941 */ /* 0x000fea0003800200 */
.L_x_10099:
[----:B------:R-:W-:-:S04]  /*11e10*/  UPRMT UR4, UR43, 0x9910, URZ ;  /* 0x000099102b047896 */ /* 0x000fc800080000ff */
        /* <DEDUP_REMOVED lines=13> */
.L_x_10106:
[----:B------:R-:W0:Y:S02]  /*11ef0*/  F2I.S64.F64.TRUNC R4, R4 ;  /* 0x0000000400047311 */ /* 0x000e24000030d900 */
[----:B0--3--:R-:W-:-:S05]  /*11f00*/  IMAD.MOV.U32 R3, RZ, RZ, R4 ;  /* 0x000000ffff037224 */ /* 0x009fca00078e0004 */
[----:B------:R-:W-:Y:S01]  /*11f10*/  STG.E.U8 desc[UR36][R16.64], R3 ;  /* 0x0000000310007986 */ /* 0x000fe2000c101124 */
[----:B------:R-:W-:Y:S05]  /*11f20*/  EXIT ;  /* 0x000000000000794d */ /* 0x000fea0003800000 */
.L_x_10105:
        /* <DEDUP_REMOVED lines=9> */
.L_x_10109:
[----:B------:R-:W4:Y:S02]  /*11fc0*/  F2I.F64.TRUNC R5, R4 ;  /* 0x0000000400057311 */ /* 0x000f24000030d100 */
[----:B----4-:R-:W-:Y:S01]  /*11fd0*/  STG.E desc[UR36][R16.64], R5 ;  /* 0x0000000510007986 */ /* 0x010fe2000c101924 */
[----:B------:R-:W-:Y:S05]  /*11fe0*/  EXIT ;  /* 0x000000000000794d */ /* 0x000fea0003800000 */
.L_x_10108:
[----:B------:R-:W4:Y:S02]  /*11ff0*/  F2I.F64.TRUNC R5, R4 ;  /* 0x0000000400057311 */ /* 0x000f24000030d100 */
[----:B----4-:R-:W-:Y:S01]  /*12000*/  STG.E.U16 desc[UR36][R16.64], R5 ;  /* 0x0000000510007986 */ /* 0x010fe2000c101524 */
[----:B------:R-:W-:Y:S05]  /*12010*/  EXIT ;  /* 0x000000000000794d */ /* 0x000fea0003800000 */
.L_x_10104:
        /* <DEDUP_REMOVED lines=17> */
.L_x_10111:
        /* <DEDUP_REMOVED lines=12> */
.L_x_10110:
        /* <DEDUP_REMOVED lines=18> */
.L_x_10113:
        /* <DEDUP_REMOVED lines=13> */
.L_x_10112:
[----:B------:R-:W-:Y:S01]  /*123e0*/  STG.E.64 desc[UR36][R16.64], R4 ;  /* 0x0000000410007986 */ /* 0x000fe2000c101b24 */
[----:B------:R-:W-:Y:S05]  /*123f0*/  EXIT ;  /* 0x000000000000794d */ /* 0x000fea0003800000 */
.L_x_10103:
        /* <DEDUP_REMOVED lines=13> */
.L_x_10117:
        /* <DEDUP_REMOVED lines=25> */
.L_x_10120:
[----:B------:R-:W-:-:S04]  /*12660*/  SHF.R.U32.HI R3, RZ, 0x18, R3 ;  /* 0x00000018ff037819 */ /* 0x000fc80000011603 */
[----:B------:R-:W-:-:S04]  /*12670*/  LOP3.LUT R0, R0, 0x80, R3, 0xf8, !PT ;  /* 0x0000008000007812 */ /* 0x000fc800078ef803 */
[----:B------:R-:W-:-:S07]  /*12680*/  PRMT R8, R0, 0x7610, R8 ;  /* 0x0000761000087816 */ /* 0x000fce0000000008 */
.L_x_10119:
[----:B------:R-:W-:Y:S05]  /*12690*/  BSYNC.RECONVERGENT B0 ;  /* 0x0000000000007941 */ /* 0x000fea0003800200 */
.L_x_10118:
[----:B------:R-:W-:Y:S01]  /*126a0*/  STG.E.U8 desc[UR36][R16.64], R8 ;  /* 0x0000000810007986 */ /* 0x000fe2000c101124 */
[----:B------:R-:W-:Y:S05]  /*126b0*/  EXIT ;  /* 0x000000000000794d */ /* 0x000fea0003800000 */
.L_x_10116:
        /* <DEDUP_REMOVED lines=25> */
.L_x_10123:
[----:B------:R-:W-:-:S04]  /*12850*/  SHF.R.U32.HI R3, RZ, 0x18, R3 ;  /* 0x00000018ff037819 */ /* 0x000fc80000011603 */
[----:B------:R-:W-:-:S04]  /*12860*/  LOP3.LUT R0, R0, 0x80, R3, 0xf8, !PT ;  /* 0x0000008000007812 */ /* 0x000fc800078ef803 */
[----:B------:R-:W-:-:S07]  /*12870*/  PRMT R8, R0, 0x7610, R8 ;  /* 0x0000761000087816 */ /* 0x000fce0000000008 */
.L_x_10122:
[----:B------:R-:W-:Y:S05]  /*12880*/  BSYNC.RECONVERGENT B0 ;  /* 0x0000000000007941 */ /* 0x000fea0003800200 */
.L_x_10121:
[----:B------:R-:W-:Y:S01]  /*12890*/  STG.E.U8 desc[UR36][R16.64], R8 ;  /* 0x0000000810007986 */ /* 0x000fe2000c101124 */
[----:B------:R-:W-:Y:S05]  /*128a0*/  EXIT ;  /* 0x000000000000794d */ /* 0x000fea0003800000 */
.L_x_10115:
        /* <DEDUP_REMOVED lines=30> */
.L_x_10125:
[----:B------:R-:W4:Y:S02]  /*12a90*/  F2I.U64.F64.TRUNC R4, R4 ;  /* 0x0000000400047311 */ /* 0x000f24000030d800 */
[----:B----4-:R-:W-:Y:S01]  /*12aa0*/  STG.E.64 desc[UR36][R16.64], R4 ;  /* 0x0000000410007986 */ /* 0x010fe2000c101b24 */
[----:B------:R-:W-:Y:S05]  /*12ab0*/  EXIT ;  /* 0x000000000000794d */ /* 0x000fea0003800000 */
.L_x_10124:
[----:B------:R-:W4:Y:S02]  /*12ac0*/  F2I.U32.F64.TRUNC R5, R4 ;  /* 0x0000000400057311 */ /* 0x000f24000030d000 */
[----:B----4-:R-:W-:Y:S01]  /*12ad0*/  STG.E desc[UR36][R16.64], R5 ;  /* 0x0000000510007986 */ /* 0x010fe2000c101924 */
[----:B------:R-:W-:Y:S05]  /*12ae0*/  EXIT ;  /* 0x000000000000794d */ /* 0x000fea0003800000 */
.L_x_10114:
        /* <DEDUP_REMOVED lines=10> */
.L_x_10127:
[----:B------:R-:W-:-:S05]  /*12b90*/  CS2R R6, SRZ ;  /* 0x0000000000067805 */ /* 0x000fca000001ff00 */
[----:B------:R-:W-:Y:S01]  /*12ba0*/  STG.E.128 desc[UR36][R16.64], R4 ;  /* 0x0000000410007986 */ /* 0x000fe2000c101d24 */
[----:B------:R-:W-:Y:S05]  /*12bb0*/  EXIT ;  /* 0x000000000000794d */ /* 0x000fea0003800000 */
.L_x_10126:
[----:B------:R-:W-:-:S09]  /*12bc0*/  UISETP.NE.AND UP0, UPT, UR4, 0xf, UPT ;  /* 0x0000000f0400788c */ /* 0x000fd2000bf05270 */
[----:B------:R-:W-:Y:S05]  /*12bd0*/  BRA.U !UP0, `(.L_x_10128) ;  /* 0x0000000508287547 */ /* 0x000fea000b800000 */
[----:B------:R-:W-:-:S09]  /*12be0*/  UISETP.NE.AND UP0, UPT, UR4, 0x17, UPT ;  /* 0x000000170400788c */ /* 0x000fd2000bf05270 */
[----:B------:R-:W-:Y:S05]  /*12bf0*/  BRA.U !UP0, `(.L_x_10129) ;  /* 0x0000000108b07547 */ /* 0x000fea000b800000 */
[----:B------:R-:W-:-:S09]  /*12c00*/  UISETP.NE.AND UP0, UPT, UR4, 0x18, UPT ;  /* 0x000000180400788c */ /* 0x000fd2000bf05270 */
[----:B------:R-:W-:Y:S05]  /*12c10*/  BRA.U !UP0, `(.L_x_10130) ;  /* 0x0000000108447547 */ /* 0x000fea000b800000 */
.L_x_10107:
        /* <DEDUP_REMOVED lines=16> */
.L_x_10131:
[----:B------:R-:W-:Y:S05]  /*12d20*/  EXIT ;  /* 0x000000000000794d */ /* 0x000fea0003800000 */
.L_x_10130:
        /* <DEDUP_REMOVED lines=21> */
.L_x_10133:
[----:B------:R-:W-:Y:S05]  /*12e80*/  BSYNC.RECONVERGENT B0 ;  /* 0x0000000000007941 */ /* 0x000fea0003800200 */
.L_x_10132:
[----:B------:R-:W-:-:S05]  /*12e90*/  LOP3.LUT R3, R0, 0x80, R3, 0xf8, !PT ;  /* 0x0000008000037812 */ /* 0x000fca00078ef803 */
[----:B------:R-:W-:Y:S01]  /*12ea0*/  STG.E.U8 desc[UR36][R16.64], R3 ;  /* 0x0000000310007986 */ /* 0x000fe2000c101124 */
[----:B------:R-:W-:Y:S05]  /*12eb0*/  EXIT ;  /* 0x000000000000794d */ /* 0x000fea0003800000 */
.L_x_10129:
        /* <DEDUP_REMOVED lines=20> */
.L_x_10135:
[----:B------:R-:W-:Y:S01]  /*13000*/  IMAD.MOV.U32 R0, RZ, RZ, 0x7f ;  /* 0x0000007fff007424 */ /* 0x000fe200078e00ff */
[----:B------:R-:W-:-:S04]  /*13010*/  ISETP.GT.U32.AND P0, PT, R2, 0x7f800000, PT ;  /* 0x7f8000000200780c */ /* 0x000fc80003f04070 */
[----:B------:R-:W-:-:S09]  /*13020*/  SEL R0, R0, 0x7c, P0 ;  /* 0x0000007c00007807 */ /* 0x000fd20000000000 */
.L_x_10136:
[----:B------:R-:W-:Y:S05]  /*13030*/  BSYNC.RECONVERGENT B0 ;  /* 0x0000000000007941 */ /* 0x000fea0003800200 */
.L_x_10134:
[----:B------:R-:W-:-:S04]  /*13040*/  SHF.R.U32.HI R3, RZ, 0x18, R3 ;  /* 0x00000018ff037819 */ /* 0x000fc80000011603 */
[----:B------:R-:W-:-:S05]  /*13050*/  LOP3.LUT R3, R0, 0x80, R3, 0xf8, !PT ;  /* 0x0000008000037812 */ /* 0x000fca00078ef803 */
[----:B------:R-:W-:Y:S01]  /*13060*/  STG.E.U8 desc[UR36][R16.64], R3 ;  /* 0x0000000310007986 */ /* 0x000fe2000c101124 */
[----:B------:R-:W-:Y:S05]  /*13070*/  EXIT ;  /* 0x000000000000794d */ /* 0x000fea0003800000 */
.L_x_10128:
        /* <DEDUP_REMOVED lines=12> */
        .weak           $__internal_6_$__cuda_sm20_div_rn_f64_full
        .type           $__internal_6_$__cuda_sm20_div_rn_f64_full,@function
        .size           $__internal_6_$__cuda_sm20_div_rn_f64_full,(.L_x_14156 - $__internal_6_$__cuda_sm20_div_rn_f64_full)
$__internal_6_$__cuda_sm20_div_rn_f64_full:
        /* <DEDUP_REMOVED lines=104> */
.L_x_10138:
        /* <DEDUP_REMOVED lines=16> */
.L_x_10141:
[----:B------:R-:W-:Y:S01]  /*138c0*/  LOP3.LUT R3, R7, 0x80000, RZ, 0xfc, !PT ;  /* 0x0008000007037812 */ /* 0x000fe200078efcff */
[----:B------:R-:W-:Y:S01]  /*138d0*/  IMAD.MOV.U32 R2, RZ, RZ, R6 ;  /* 0x000000ffff027224 */ /* 0x000fe200078e0006 */
[----:B------:R-:W-:Y:S06]  /*138e0*/  BRA `(.L_x_10139) ;  /* 0x0000000000087947 */ /* 0x000fec0003800000 */
.L_x_10140:
[----:B------:R-:W-:Y:S02]  /*138f0*/  LOP3.LUT R3, R5, 0x80000, RZ, 0xfc, !PT ;  /* 0x0008000005037812 */ /* 0x000fe400078efcff */
[----:B------:R-:W-:-:S07]  /*13900*/  MOV R2, R4 ;  /* 0x0000000400027202 */ /* 0x000fce0000000f00 */
.L_x_10139:
[----:B------:R-:W-:Y:S05]  /*13910*/  BSYNC.RECONVERGENT B2 ;  /* 0x0000000000027941 */ /* 0x000fea0003800200 */
.L_x_10137:
[----:B------:R-:W-:Y:S01]  /*13920*/  IMAD.MOV.U32 R4, RZ, RZ, R2 ;  /* 0x000000ffff047224 */ /* 0x000fe200078e0002 */
[----:B------:R-:W-:Y:S01]  /*13930*/  MOV R5, R3 ;  /* 0x0000000300057202 */ /* 0x000fe20000000f00 */
[----:B------:R-:W-:Y:S02]  /*13940*/  IMAD.MOV.U32 R2, RZ, RZ, R0 ;  /* 0x000000ffff027224 */ /* 0x000fe400078e0000 */
[----:B------:R-:W-:-:S04]  /*13950*/  HFMA2 R3, -RZ, RZ, 0, 0 ;  /* 0x00000000ff037431 */ /* 0x000fc800000001ff */
[----:B------:R-:W-:Y:S05]  /*13960*/  RET.REL.NODEC R2 `(_ZN2at6native18elementwise_kernelILi128ELi4EZNS0_15gpu_kernel_implIZZZNS0_26logit_backward_kernel_cudaERNS_18TensorIteratorBaseERKN3c106ScalarEENKUlvE_clEvENKUlvE_clEvEUlddE_EEvS4_RKT_EUliE_EEviT1_) ;  /* 0xfffffec402a47950 */ /* 0x000fea0003c3ffff */
.L_x_10142:
        /* <DEDUP_REMOVED lines=9> */
.L_x_14156:


//--------------------- .text._ZN2at6native27unrolled_elementwise_kernelIZZZNS0_26logit_backward_kernel_cudaERNS_18TensorIteratorBaseERKN3c106ScalarEENKUlvE_clEvENKUlvE_clEvEUlddE_St5arrayIPcLm3EELi4E23TrivialOffsetCalculatorILi2EjESE_ILi1EjENS0_6memory12LoadWithCastILi2EEENSH_13StoreWithCastILi1EEEEEviT_T0_T2_T3_T4_T5_ --------------------------
	.section	.text._ZN2at6native27unrolled_elementwise_kernelIZZZNS0_26logit_backward_kernel_cudaERNS_18TensorIteratorBaseERKN3c106ScalarEENKUlvE_clEvENKUlvE_clEvEUlddE_St5arrayIPcLm3EELi4E23TrivialOffsetCalculatorILi2EjESE_ILi1EjENS0_6memory12LoadWithCastILi2EEENSH_13StoreWithCastILi1EEEEEviT_T0_T2_T3_T4_T5_,"ax",@progbits
	.align	128
        .global         _ZN2at6native27unrolled_elementwise_kernelIZZZNS0_26logit_backward_kernel_cudaERNS_18TensorIteratorBaseERKN3c106ScalarEENKUlvE_clEvENKUlvE_clEvEUlddE_St5arrayIPcLm3EELi4E23TrivialOffsetCalculatorILi2EjESE_ILi1EjENS0_6memory12LoadWithCastILi2EEENSH_13StoreWithCastILi1EEEEEviT_T0_T2_T3_T4_T5_
        .type           _ZN2at6native27unrolled_elementwise_kernelIZZZNS0_26logit_backward_kernel_cudaERNS_18TensorIteratorBaseERKN3c106ScalarEENKUlvE_clEvENKUlvE_clEvEUlddE_St5arrayIPcLm3EELi4E23TrivialOffsetCalculatorILi2EjESE_ILi1EjENS0_6memory12LoadWithCastILi2EEENSH_13StoreWithCastILi1EEEEEviT_T0_T2_T3_T4_T5_,@function
        .size           _ZN2at6native27unrolled_elementwise_kernelIZZZNS0_26logit_backward_kernel_cudaERNS_18TensorIteratorBaseERKN3c106ScalarEENKUlvE_clEvENKUlvE_clEvEUlddE_St5arrayIPcLm3EELi4E23TrivialOffsetCalculatorILi2EjESE_ILi1EjENS0_6memory12LoadWithCastILi2EEENSH_13StoreWithCastILi1EEEEEviT_T0_T2_T3_T4_T5_,(.L_x_14157 - _ZN2at6native27unrolled_elementwise_kernelIZZZNS0_26logit_backward_kernel_cudaERNS_18TensorIteratorBaseERKN3c106ScalarEENKUlvE_clEvENKUlvE_clEvEUlddE_St5arrayIPcLm3EELi4E23TrivialOffsetCalculatorILi2EjESE_ILi1EjENS0_6memory12LoadWithCastILi2EEENSH_13StoreWithCastILi1EEEEEviT_T0_T2_T3_T4_T5_)
        .other          _ZN2at6native27unrolled_elementwise_kernelIZZZNS0_26logit_backward_kernel_cudaERNS_18TensorIteratorBaseERKN3c106ScalarEENKUlvE_clEvENKUlvE_clEvEUlddE_St5arrayIPcLm3EELi4E23TrivialOffsetCalculatorILi2EjESE_ILi1EjENS0_6memory12LoadWithCastILi2EEENSH_13StoreWithCastILi1EEEEEviT_T0_T2_T3_T4_T5_,@"STO_CUDA_ENTRY STV_DEFAULT"
_ZN2at6native27unrolled_elementwise_kernelIZZZNS0_26logit_backward_kernel_cudaERNS_18TensorIteratorBaseERKN3c106ScalarEENKUlvE_clEvENKUlvE_clEvEUlddE_St5arrayIPcLm3EELi4E23TrivialOffsetCalculatorILi2EjESE_ILi1EjENS0_6memory12LoadWithCastILi2EEENSH_13StoreWithCastILi1EEEEEviT_T0_T2_T3_T4_T5_:
.text._ZN2at6native27unrolled_elementwise_kernelIZZZNS0_26logit_backward_kernel_cudaERNS_18TensorIteratorBaseERKN3c106ScalarEENKUlvE_clEvENKUlvE_clEvEUlddE_St5arrayIPcLm3EELi4E23TrivialOffsetCalculatorILi2EjESE_ILi1EjENS0_6memory12LoadWithCastILi2EEENSH_13StoreWithCastILi1EEEEEviT_T0_T2_T3_T4_T5_:
        /* <DEDUP_REMOVED lines=35> */
.L_x_10149:
[----:B------:R-:W2:Y:S02]  /*0230*/  LDG.E.U8 R4, desc[UR36][R4.64] ;  /* 0x0000002404047981 */ /* 0x000ea4000c1e1100 */
[----:B--2---:R0:W1:Y:S02]  /*0240*/  I2F.F64.U16 R34, R4 ;  /* 0x0000000400227312 */ /* 0x0040640000101800 */
[----:B01----:R-:W-:Y:S05]  /*0250*/  BRA `(.L_x_10151) ;  /* 0x0000000c00647947 */ /* 0x003fea0003800000 */
.L_x_10148:
        /* <DEDUP_REMOVED lines=9> */
.L_x_10153:
[----:B------:R-:W2:Y:S02]  /*02f0*/  LDG.E R4, desc[UR36][R4.64] ;  /* 0x0000002404047981 */ /* 0x000ea4000c1e1900 */
[----:B--2---:R0:W1:Y:S02]  /*0300*/  I2F.F64 R34, R4 ;  /* 0x0000000400227312 */ /* 0x0040640000201c00 */
[----:B01----:R-:W-:Y:S05]  /*0310*/  BRA `(.L_x_10151) ;  /* 0x0000000c00347947 */ /* 0x003fea0003800000 */
.L_x_10152:
[----:B------:R-:W2:Y:S02]  /*0320*/  LDG.E.U16 R4, desc[UR36][R4.64] ;  /* 0x0000002404047981 */ /* 0x000ea4000c1e1500 */
[----:B--2---:R0:W1:Y:S02]  /*0330*/  I2F.F64.S16 R34, R4 ;  /* 0x0000000400227312 */ /* 0x0040640000101c00 */
[----:B01----:R-:W-:Y:S05]  /*0340*/  BRA `(.L_x_10151) ;  /* 0x0000000c00287947 */ /* 0x003fea0003800000 */
.L_x_10147:
        /* <DEDUP_REMOVED lines=10> */
.L_x_10155:
[----:B------:R-:W2:Y:S02]  /*03f0*/  LDG.E.U16 R0, desc[UR36][R4.64] ;  /* 0x0000002404007981 */ /* 0x000ea4000c1e1500 */
[----:B--2---:R-:W-:-:S05]  /*0400*/  HADD2.F32 R0, -RZ, R0.H0_H0 ;  /* 0x20000000ff007230 */ /* 0x004fca0000004100 */
[----:B------:R-:W-:-:S04]  /*0410*/  FMUL.FTZ R0, R0, 1 ;  /* 0x3f80000000007820 */ /* 0x000fc80000410000 */
[----:B------:R1:W2:Y:S02]  /*0420*/  F2F.F64.F32 R34, R0 ;  /* 0x0000000000227310 */ /* 0x0002a40000201800 */
[----:B-12---:R-:W-:Y:S05]  /*0430*/  BRA `(.L_x_10151) ;  /* 0x0000000800ec7947 */ /* 0x006fea0003800000 */
.L_x_10154:
        /* <DEDUP_REMOVED lines=10> */
.L_x_10157:
[----:B------:R-:W2:Y:S02]  /*04e0*/  LDG.E.U16 R4, desc[UR36][R4.64] ;  /* 0x0000002404047981 */ /* 0x000ea4000c1e1500 */
[----:B--2---:R-:W-:-:S05]  /*04f0*/  HADD2.F32 R0, -RZ, R4.H0_H0 ;  /* 0x20000004ff007230 */ /* 0x004fca0000004100 */
[----:B------:R-:W-:-:S04]  /*0500*/  FMUL.FTZ R0, R0, 1 ;  /* 0x3f80000000007820 */ /* 0x000fc80000410000 */
[----:B------:R1:W2:Y:S02]  /*0510*/  F2F.F64.F32 R34, R0 ;  /* 0x0000000000227310 */ /* 0x0002a40000201800 */
[----:B-12---:R-:W-:Y:S05]  /*0520*/  BRA `(.L_x_10151) ;  /* 0x0000000800b07947 */ /* 0x006fea0003800000 */
.L_x_10156:
[----:B------:R0:W5:Y:S01]  /*0530*/  LDG.E.64 R34, desc[UR36][R4.64] ;  /* 0x0000002404227981 */ /* 0x000162000c1e1b00 */
[----:B------:R-:W-:Y:S05]  /*0540*/  BRA `(.L_x_10151) ;  /* 0x0000000800a87947 */ /* 0x000fea0003800000 */
.L_x_10146:
        /* <DEDUP_REMOVED lines=13> */
.L_x_10160:
[----:B------:R1:W5:Y:S01]  /*0620*/  LDG.E.64 R34, desc[UR36][R4.64] ;  /* 0x0000002404227981 */ /* 0x000362000c1e1b00 */
[----:B------:R-:W-:Y:S05]  /*0630*/  BRA `(.L_x_10151) ;  /* 0x00000008006c7947 */ /* 0x000fea0003800000 */
.L_x_10159:
        /* <DEDUP_REMOVED lines=27> */
.L_x_10162:
        /* <DEDUP_REMOVED lines=15> */
.L_x_10161:
[----:B------:R-:W2:Y:S02]  /*08e0*/  LDG.E.U16 R0, desc[UR36][R4.64] ;  /* 0x0000002404007981 */ /* 0x000ea4000c1e1500 */
[----:B--2---:R-:W-:-:S04]  /*08f0*/  IMAD.U32 R0, R0, 0x10000, RZ ;  /* 0x0001000000007824 */ /* 0x004fc800078e00ff */
[----:B------:R-:W-:-:S04]  /*0900*/  FMUL.FTZ R0, R0, 1 ;  /* 0x3f80000000007820 */ /* 0x000fc80000410000 */
[----:B------:R2:W3:Y:S02]  /*0910*/  F2F.F64.F32 R34, R0 ;  /* 0x0000000000227310 */ /* 0x0004e40000201800 */
[----:B--23--:R-:W-:Y:S05]  /*0920*/  BRA `(.L_x_10151) ;  /* 0x0000000400b07947 */ /* 0x00cfea0003800000 */
.L_x_10158:
        /* <DEDUP_REMOVED lines=11> */
.L_x_10165:
        /* <DEDUP_REMOVED lines=21> */
.L_x_10167:
[----:B------:R-:W-:Y:S05]  /*0b30*/  BSYNC.RECONVERGENT B0 ;  /* 0x0000000000007941 */ /* 0x000fea0003800200 */
.L_x_10166:
[----:B------:R-:W-:Y:S01]  /*0b40*/  IMAD.SHL.U32 R0, R0, 0x100000, RZ ;  /* 0x0010000000007824 */ /* 0x000fe200078e00ff */
[----:B------:R-:W-:-:S04]  /*0b50*/  LEA R3, R3, 0x3b800000, 0x17 ;  /* 0x3b80000003037811 */ /* 0x000fc800078eb8ff */
[----:B------:R-:W-:-:S05]  /*0b60*/  LOP3.LUT R0, R3, R0, R7, 0xfe, !PT ;  /* 0x0000000003007212 */ /* 0x000fca00078efe07 */
[----:B------:R-:W-:-:S04]  /*0b70*/  FMUL.FTZ R0, R0, 1 ;  /* 0x3f80000000007820 */ /* 0x000fc80000410000 */
[----:B------:R4:W0:Y:S02]  /*0b80*/  F2F.F64.F32 R34, R0 ;  /* 0x0000000000227310 */ /* 0x0008240000201800 */
[----:B0---4-:R-:W-:Y:S05]  /*0b90*/  BRA `(.L_x_10151) ;  /* 0x0000000400147947 */ /* 0x011fea0003800000 */
.L_x_10164:
        /* <DEDUP_REMOVED lines=21> */
.L_x_10169:
[----:B------:R-:W-:Y:S05]  /*0cf0*/  BSYNC.RECONVERGENT B0 ;  /* 0x0000000000007941 */ /* 0x000fea0003800200 */
.L_x_10168:
[----:B------:R-:W-:Y:S01]  /*0d00*/  IMAD.SHL.U32 R0, R0, 0x200000, RZ ;  /* 0x0020000000007824 */ /* 0x000fe200078e00ff */
[----:B------:R-:W-:-:S04]  /*0d10*/  LEA R3, R3, 0x37800000, 0x17 ;  /* 0x3780000003037811 */ /* 0x000fc800078eb8ff */
[----:B------:R-:W-:-:S05]  /*0d20*/  LOP3.LUT R0, R3, R0, R7, 0xfe, !PT ;  /* 0x0000000003007212 */ /* 0x000fca00078efe07 */
[----:B------:R-:W-:-:S04]  /*0d30*/  FMUL.FTZ R0, R0, 1 ;  /* 0x3f80000000007820 */ /* 0x000fc80000410000 */
[----:B------:R4:W0:Y:S02]  /*0d40*/  F2F.F64.F32 R34, R0 ;  /* 0x0000000000227310 */ /* 0x0008240000201800 */
[----:B0---4-:R-:W-:Y:S05]  /*0d50*/  BRA `(.L_x_10151) ;  /* 0x0000000000a47947 */ /* 0x011fea0003800000 */
.L_x_10163:
[----:B------:R-:W-:-:S09]  /*0d60*/  UISETP.NE.AND UP0, UPT, UR4, 0x1c, UPT ;  /* 0x0000001c0400788c */ /* 0x000fd2000bf05270 */
[----:B------:R-:W-:Y:S05]  /*0d70*/  BRA.U !UP0, `(.L_x_10170) ;  /* 0x0000000108947547 */ /* 0x000fea000b800000 */
[----:B------:R-:W-:-:S09]  /*0d80*/  UISETP.NE.AND UP0, UPT, UR4, 0x1d, UPT ;  /* 0x0000001d0400788c */ /* 0x000fd2000bf05270 */
[----:B------:R-:W-:Y:S05]  /*0d90*/  BRA.U !UP0, `(.L_x_10171) ;  /* 0x0000000108807547 */ /* 0x000fea000b800000 */
[----:B------:R-:W-:-:S09]  /*0da0*/  UISETP.NE.AND UP0, UPT, UR4, 0x2c, UPT ;  /* 0x0000002c0400788c */ /* 0x000fd2000bf05270 */
[----:B------:R-:W-:Y:S05]  /*0db0*/  BRA.U !UP0, `(.L_x_10172) ;  /* 0x0000000108487547 */ /* 0x000fea000b800000 */
.L_x_10150:
        /* <DEDUP_REMOVED lines=16> */
.L_x_10173:
[----:B------:R-:W-:Y:S01]  /*0ec0*/  CS2R R34, SRZ ;  /* 0x0000000000227805 */ /* 0x000fe2000001ff00 */
[----:B------:R-:W-:Y:S06]  /*0ed0*/  BRA `(.L_x_10151) ;  /* 0x0000000000447947 */ /* 0x000fec0003800000 */
.L_x_10172:
        /* <DEDUP_REMOVED lines=12> */
.L_x_10171:
[----:B------:R-:W2:Y:S02]  /*0fa0*/  LDG.E.64 R34, desc[UR36][R4.64] ;  /* 0x0000002404227981 */ /* 0x000ea4000c1e1b00 */
[----:B--2---:R-:W4:Y:S02]  /*0fb0*/  I2F.F64.U64 R34, R34 ;  /* 0x0000002200227312 */ /* 0x004f240000301800 */
[----:B----4-:R-:W-:Y:S05]  /*0fc0*/  BRA `(.L_x_10151) ;  /* 0x0000000000087947 */ /* 0x010fea0003800000 */
.L_x_10170:
[----:B------:R-:W2:Y:S02]  /*0fd0*/  LDG.E R4, desc[UR36][R4.64] ;  /* 0x0000002404047981 */ /* 0x000ea4000c1e1900 */
[----:B--2---:R2:W3:Y:S02]  /*0fe0*/  I2F.F64.U32 R34, R4 ;  /* 0x0000000400227312 */ /* 0x0044e40000201800 */
.L_x_10151:
[----:B------:R-:W-:Y:S05]  /*0ff0*/  BSYNC.RECONVERGENT B7 ;  /* 0x0000000000077941 */ /* 0x000fea0003800200 */
.L_x_10145:
        /* <DEDUP_REMOVED lines=20> */
.L_x_10178:
[----:B------:R-:W2:Y:S02]  /*1140*/  LDG.E.U8 R4, desc[UR36][R4.64] ;  /* 0x0000002404047981 */ /* 0x000ea4000c1e1100 */
[----:B--2---:R0:W1:Y:S02]  /*1150*/  I2F.F64.U16 R28, R4 ;  /* 0x00000004001c7312 */ /* 0x0040640000101800 */
[----:B01----:R-:W-:Y:S05]  /*1160*/  BRA `(.L_x_10180) ;  /* 0x0000000c00647947 */ /* 0x003fea0003800000 */
.L_x_10177:
        /* <DEDUP_REMOVED lines=9> */
.L_x_10182:
[----:B------:R-:W2:Y:S02]  /*1200*/  LDG.E R4, desc[UR36][R4.64] ;  /* 0x0000002404047981 */ /* 0x000ea4000c1e1900 */
[----:B--2---:R0:W1:Y:S02]  /*1210*/  I2F.F64 R28, R4 ;  /* 0x00000004001c7312 */ /* 0x0040640000201c00 */
[----:B01----:R-:W-:Y:S05]  /*1220*/  BRA `(.L_x_10180) ;  /* 0x0000000c00347947 */ /* 0x003fea0003800000 */
.L_x_10181:
[----:B------:R-:W2:Y:S02]  /*1230*/  LDG.E.U16 R4, desc[UR36][R4.64] ;  /* 0x0000002404047981 */ /* 0x000ea4000c1e1500 */
[----:B--2---:R0:W1:Y:S02]  /*1240*/  I2F.F64.S16 R28, R4 ;  /* 0x00000004001c7312 */ /* 0x0040640000101c00 */
[----:B01----:R-:W-:Y:S05]  /*1250*/  BRA `(.L_x_10180) ;  /* 0x0000000c00287947 */ /* 0x003fea0003800000 */
.L_x_10176:
        /* <DEDUP_REMOVED lines=10> */
.L_x_10184:
[----:B------:R-:W2:Y:S02]  /*1300*/  LDG.E.U16 R0, desc[UR36][R4.64] ;  /* 0x0000002404007981 */ /* 0x000ea4000c1e1500 */
[----:B--2---:R-:W-:-:S05]  /*1310*/  HADD2.F32 R0, -RZ, R0.H0_H0 ;  /* 0x20000000ff007230 */ /* 0x004fca0000004100 */
[----:B------:R-:W-:-:S04]  /*1320*/  FMUL.FTZ R0, R0, 1 ;  /* 0x3f80000000007820 */ /* 0x000fc80000410000 */
[----:B------:R4:W0:Y:S02]  /*1330*/  F2F.F64.F32 R28, R0 ;  /* 0x00000000001c7310 */ /* 0x0008240000201800 */
[----:B0---4-:R-:W-:Y:S05]  /*1340*/  BRA `(.L_x_10180) ;  /* 0x0000000800ec7947 */ /* 0x011fea0003800000 */
.L_x_10183:
        /* <DEDUP_REMOVED lines=10> */
.L_x_10186:
[----:B------:R-:W2:Y:S02]  /*13f0*/  LDG.E.U16 R4, desc[UR36][R4.64] ;  /* 0x0000002404047981 */ /* 0x000ea4000c1e1500 */
[----:B--2---:R-:W-:-:S05]  /*1400*/  HADD2.F32 R0, -RZ, R4.H0_H0 ;  /* 0x20000004ff007230 */ /* 0x004fca0000004100 */
[----:B------:R-:W-:-:S04]  /*1410*/  FMUL.FTZ R0, R0, 1 ;  /* 0x3f80000000007820 */ /* 0x000fc80000410000 */
[----:B------:R0:W1:Y:S02]  /*1420*/  F2F.F64.F32 R28, R0 ;  /* 0x00000000001c7310 */ /* 0x0000640000201800 */
[----:B01----:R-:W-:Y:S05]  /*1430*/  BRA `(.L_x_10180) ;  /* 0x0000000800b07947 */ /* 0x003fea0003800000 */
.L_x_10185:
[----:B------:R4:W5:Y:S01]  /*1440*/  LDG.E.64 R28, desc[UR36][R4.64] ;  /* 0x00000024041c7981 */ /* 0x000962000c1e1b00 */
[----:B------:R-:W-:Y:S05]  /*1450*/  BRA `(.L_x_10180) ;  /* 0x0000000800a87947 */ /* 0x000fea0003800000 */
.L_x_10175:
        /* <DEDUP_REMOVED lines=13> */
.L_x_10189:
[----:B------:R0:W5:Y:S01]  /*1530*/  LDG.E.64 R28, desc[UR36][R4.64] ;  /* 0x00000024041c7981 */ /* 0x000162000c1e1b00 */
[----:B------:R-:W-:Y:S05]  /*1540*/  BRA `(.L_x_10180) ;  /* 0x00000008006c7947 */ /* 0x000fea0003800000 */
.L_x_10188:
        /* <DEDUP_REMOVED lines=27> */
.L_x_10191:
        /* <DEDUP_REMOVED lines=15> */
.L_x_10190:
[----:B------:R-:W2:Y:S02]  /*17f0*/  LDG.E.U16 R0, desc[UR36][R4.64] ;  /* 0x0000002404007981 */ /* 0x000ea4000c1e1500 */
[----:B--2---:R-:W-:-:S04]  /*1800*/  IMAD.U32 R0, R0, 0x10000, RZ ;  /* 0x0001000000007824 */ /* 0x004fc800078e00ff */
[----:B------:R-:W-:-:S04]  /*1810*/  FMUL.FTZ R0, R0, 1 ;  /* 0x3f80000000007820 */ /* 0x000fc80000410000 */
[----:B------:R0:W1:Y:S02]  /*1820*/  F2F.F64.F32 R28, R0 ;  /* 0x00000000001c7310 */ /* 0x0000640000201800 */
[----:B01----:R-:W-:Y:S05]  /*1830*/  BRA `(.L_x_10180) ;  /* 0x0000000400b07947 */ /* 0x003fea0003800000 */
.L_x_10187:
        /* <DEDUP_REMOVED lines=11> */
.L_x_10194:
        /* <DEDUP_REMOVED lines=21> */
.L_x_10196:
[----:B------:R-:W-:Y:S05]  /*1a40*/  BSYNC.RECONVERGENT B0 ;  /* 0x0000000000007941 */ /* 0x000fea0003800200 */
.L_x_10195:
[----:B------:R-:W-:Y:S01]  /*1a50*/  IMAD.SHL.U32 R0, R0, 0x100000, RZ ;  /* 0x0010000000007824 */ /* 0x000fe200078e00ff */
[----:B------:R-:W-:-:S04]  /*1a60*/  LEA R3, R3, 0x3b800000, 0x17 ;  /* 0x3b80000003037811 */ /* 0x000fc800078eb8ff */
[----:B------:R-:W-:-:S05]  /*1a70*/  LOP3.LUT R0, R3, R0, R7, 0xfe, !PT ;  /* 0x0000000003007212 */ /* 0x000fca00078efe07 */
[----:B------:R-:W-:-:S04]  /*1a80*/  FMUL.FTZ R0, R0, 1 ;  /* 0x3f80000000007820 */ /* 0x000fc80000410000 */
[----:B------:R4:W0:Y:S02]  /*1a90*/  F2F.F64.F32 R28, R0 ;  /* 0x00000000001c7310 */ /* 0x0008240000201800 */
[----:B0---4-:R-:W-:Y:S05]  /*1aa0*/  BRA `(.L_x_10180) ;  /* 0x0000000400147947 */ /* 0x011fea0003800000 */
.L_x_10193:
        /* <DEDUP_REMOVED lines=21> */
.L_x_10198:
[----:B------:R-:W-:Y:S05]  /*1c00*/  BSYNC.RECONVERGENT B0 ;  /* 0x0000000000007941 */ /* 0x000fea0003800200 */
.L_x_10197:
[----:B------:R-:W-:Y:S01]  /*1c10*/  IMAD.SHL.U32 R0, R0, 0x200000, RZ ;  /* 0x0020000000007824 */ /* 0x000fe200078e00ff */
[----:B------:R-:W-:-:S04]  /*1c20*/  LEA R3, R3, 0x37800000, 0x17 ;  /* 0x3780000003037811 */ /* 0x000fc800078eb8ff */
[----:B------:R-:W-:-:S05]  /*1c30*/  LOP3.LUT R0, R3, R0, R7, 0xfe, !PT ;  /* 0x0000000003007212 */ /* 0x000fca00078efe07 */
[----:B------:R-:W-:-:S04]  /*1c40*/  FMUL.FTZ R0, R0, 1 ;  /* 0x3f80000000007820 */ /* 0x000fc80000410000 */
[----:B------:R4:W0:Y:S02]  /*1c50*/  F2F.F64.F32 R28, R0 ;  /* 0x00000000001c7310 */ /* 0x0008240000201800 */
[----:B0---4-:R-:W-:Y:S05]  /*1c60*/  BRA `(.L_x_10180) ;  /* 0x0000000000a47947 */ /* 0x011fea0003800000 */
.L_x_10192:
[----:B------:R-:W-:-:S09]  /*1c70*/  UISETP.NE.AND UP0, UPT, UR4, 0x1c, UPT ;  /* 0x0000001c0400788c */ /* 0x000fd2000bf05270 */
[----:B------:R-:W-:Y:S05]  /*1c80*/  BRA.U !UP0, `(.L_x_10199) ;  /* 0x0000000108947547 */ /* 0x000fea000b800000 */
[----:B------:R-:W-:-:S09]  /*1c90*/  UISETP.NE.AND UP0, UPT, UR4, 0x1d, UPT ;  /* 0x0000001d0400788c */ /* 0x000fd2000bf05270 */
[----:B------:R-:W-:Y:S05]  /*1ca0*/  BRA.U !UP0, `(.L_x_10200) ;  /* 0x0000000108807547 */ /* 0x000fea000b800000 */
[----:B------:R-:W-:-:S09]  /*1cb0*/  UISETP.NE.AND UP0, UPT, UR4, 0x2c, UPT ;  /* 0x0000002c0400788c */ /* 0x000fd2000bf05270 */
[----:B------:R-:W-:Y:S05]  /*1cc0*/  BRA.U !UP0, `(.L_x_10201) ;  /* 0x0000000108487547 */ /* 0x000fea000b800000 */
.L_x_10179:
        /* <DEDUP_REMOVED lines=16> */
.L_x_10202:
[----:B------:R-:W-:Y:S01]  /*1dd0*/  CS2R R28, SRZ ;  /* 0x00000000001c7805 */ /* 0x000fe2000001ff00 */
[----:B------:R-:W-:Y:S06]  /*1de0*/  BRA `(.L_x_10180) ;  /* 0x0000000000447947 */ /* 0x000fec0003800000 */
.L_x_10201:
        /* <DEDUP_REMOVED lines=12> */
.L_x_10200:
[----:B------:R-:W2:Y:S02]  /*1eb0*/  LDG.E.64 R28, desc[UR36][R4.64] ;  /* 0x00000024041c7981 */ /* 0x000ea4000c1e1b00 */
[----:B--2---:R-:W1:Y:S02]  /*1ec0*/  I2F.F64.U64 R28, R28 ;  /* 0x0000001c001c7312 */ /* 0x004e640000301800 */
[----:B-1----:R-:W-:Y:S05]  /*1ed0*/  BRA `(.L_x_10180) ;  /* 0x0000000000087947 */ /* 0x002fea0003800000 */
.L_x_10199:
[----:B------:R-:W2:Y:S02]  /*1ee0*/  LDG.E R4, desc[UR36][R4.64] ;  /* 0x0000002404047981 */ /* 0x000ea4000c1e1900 */
[----:B--2---:R1:W2:Y:S02]  /*1ef0*/  I2F.F64.U32 R28, R4 ;  /* 0x00000004001c7312 */ /* 0x0042a40000201800 */
.L_x_10180:
[----:B------:R-:W-:Y:S05]  /*1f00*/  BSYNC.RECONVERGENT B7 ;  /* 0x0000000000077941 */ /* 0x000fea0003800200 */
.L_x_10174:
[----:B------:R-:W-:-:S07]  /*1f10*/  VIADD R37, R33, 0x80 ;  /* 0x0000008021257836 */ /* 0x000fce0000000000 */
.L_x_10144:
[----:B------:R-:W-:Y:S05]  /*1f20*/  BSYNC.RECONVERGENT B6 ;  /* 0x0000000000067941 */ /* 0x000fea0003800200 */
.L_x_10143:
        /* <DEDUP_REMOVED lines=26> */
.L_x_10209:
[----:B------:R-:W4:Y:S02]  /*20d0*/  LDG.E.U8 R4, desc[UR36][R4.64] ;  /* 0x0000002404047981 */ /* 0x000f24000c1e1100 */
[----:B----4-:R0:W1:Y:S02]  /*20e0*/  I2F.F64.U16 R30, R4 ;  /* 0x00000004001e7312 */ /* 0x0100640000101800 */
[----:B01----:R-:W-:Y:S05]  /*20f0*/  BRA `(.L_x_10211) ;  /* 0x0000000c00647947 */ /* 0x003fea0003800000 */
.L_x_10208:
        /* <DEDUP_REMOVED lines=9> */
.L_x_10213:
[----:B------:R-:W4:Y:S02]  /*2190*/  LDG.E R4, desc[UR36][R4.64] ;  /* 0x0000002404047981 */ /* 0x000f24000c1e1900 */
[----:B----4-:R0:W1:Y:S02]  /*21a0*/  I2F.F64 R30, R4 ;  /* 0x00000004001e7312 */ /* 0x0100640000201c00 */
[----:B01----:R-:W-:Y:S05]  /*21b0*/  BRA `(.L_x_10211) ;  /* 0x0000000c00347947 */ /* 0x003fea0003800000 */
.L_x_10212:
[----:B------:R-:W4:Y:S02]  /*21c0*/  LDG.E.U16 R4, desc[UR36][R4.64] ;  /* 0x0000002404047981 */ /* 0x000f24000c1e1500 */
[----:B----4-:R0:W1:Y:S02]  /*21d0*/  I2F.F64.S16 R30, R4 ;  /* 0x00000004001e7312 */ /* 0x0100640000101c00 */
[----:B01----:R-:W-:Y:S05]  /*21e0*/  BRA `(.L_x_10211) ;  /* 0x0000000c00287947 */ /* 0x003fea0003800000 */
.L_x_10207:
        /* <DEDUP_REMOVED lines=10> */
.L_x_10215:
[----:B------:R-:W4:Y:S02]  /*2290*/  LDG.E.U16 R0, desc[UR36][R4.64] ;  /* 0x0000002404007981 */ /* 0x000f24000c1e1500 */
[----:B----4-:R-:W-:-:S05]  /*22a0*/  HADD2.F32 R0, -RZ, R0.H0_H0 ;  /* 0x20000000ff007230 */ /* 0x010fca0000004100 */
[----:B------:R-:W-:-:S04]  /*22b0*/  FMUL.FTZ R0, R0, 1 ;  /* 0x3f80000000007820 */ /* 0x000fc80000410000 */
[----:B------:R0:W1:Y:S02]  /*22c0*/  F2F.F64.F32 R30, R0 ;  /* 0x00000000001e7310 */ /* 0x0000640000201800 */
[----:B01----:R-:W-:Y:S05]  /*22d0*/  BRA `(.L_x_10211) ;  /* 0x0000000800ec7947 */ /* 0x003fea0003800000 */
.L_x_10214:
        /* <DEDUP_REMOVED lines=10> */
.L_x_10217:
[----:B------:R-:W4:Y:S02]  /*2380*/  LDG.E.U16 R4, desc[UR36][R4.64] ;  /* 0x0000002404047981 */ /* 0x000f24000c1e1500 */
[----:B----4-:R-:W-:-:S05]  /*2390*/  HADD2.F32 R0, -RZ, R4.H0_H0 ;  /* 0x20000004ff007230 */ /* 0x010fca0000004100 */
[----:B------:R-:W-:-:S04]  /*23a0*/  FMUL.FTZ R0, R0, 1 ;  /* 0x3f80000000007820 */ /* 0x000fc80000410000 */
[----:B------:R0:W1:Y:S02]  /*23b0*/  F2F.F64.F32 R30, R0 ;  /* 0x00000000001e7310 */ /* 0x0000640000201800 */
[----:B01----:R-:W-:Y:S05]  /*23c0*/  BRA `(.L_x_10211) ;  /* 0x0000000800b07947 */ /* 0x003fea0003800000 */
.L_x_10216:
[----:B------:R0:W5:Y:S01]  /*23d0*/  LDG.E.64 R30, desc[UR36][R4.64] ;  /* 0x00000024041e7981 */ /* 0x000162000c1e1b00 */
[----:B------:R-:W-:Y:S05]  /*23e0*/  BRA `(.L_x_10211) ;  /* 0x0000000800a87947 */ /* 0x000fea0003800000 */
.L_x_10206:
        /* <DEDUP_REMOVED lines=13> */
.L_x_10220:
[----:B------:R4:W5:Y:S01]  /*24c0*/  LDG.E.64 R30, desc[UR36][R4.64] ;  /* 0x00000024041e7981 */ /* 0x000962000c1e1b00 */
[----:B------:R-:W-:Y:S05]  /*24d0*/  BRA `(.L_x_10211) ;  /* 0x00000008006c7947 */ /* 0x000fea0003800000 */
.L_x_10219:
        /* <DEDUP_REMOVED lines=27> */
.L_x_10222:
        /* <DEDUP_REMOVED lines=15> */
.L_x_10221:
[----:B------:R-:W4:Y:S02]  /*2780*/  LDG.E.U16 R0, desc[UR36][R4.64] ;  /* 0x0000002404007981 */ /* 0x000f24000c1e1500 */
[----:B----4-:R-:W-:-:S04]  /*2790*/  IMAD.U32 R0, R0, 0x10000, RZ ;  /* 0x0001000000007824 */ /* 0x010fc800078e00ff */
[----:B------:R-:W-:-:S04]  /*27a0*/  FMUL.FTZ R0, R0, 1 ;  /* 0x3f80000000007820 */ /* 0x000fc80000410000 */
[----:B------:R0:W1:Y:S02]  /*27b0*/  F2F.F64.F32 R30, R0 ;  /* 0x00000000001e7310 */ /* 0x0000640000201800 */
[----:B01----:R-:W-:Y:S05]  /*27c0*/  BRA `(.L_x_10211) ;  /* 0x0000000400b07947 */ /* 0x003fea0003800000 */
.L_x_10218:
        /* <DEDUP_REMOVED lines=11> */
.L_x_10225:
        /* <DEDUP_REMOVED lines=21> */
.L_x_10227:
[----:B------:R-:W-:Y:S05]  /*29d0*/  BSYNC.RECONVERGENT B0 ;  /* 0x0000000000007941 */ /* 0x000fea0003800200 */
.L_x_10226:
[----:B------:R-:W-:Y:S01]  /*29e0*/  IMAD.SHL.U32 R0, R0, 0x100000, RZ ;  /* 0x0010000000007824 */ /* 0x000fe200078e00ff */
[----:B------:R-:W-:-:S04]  /*29f0*/  LEA R3, R3, 0x3b800000, 0x17 ;  /* 0x3b80000003037811 */ /* 0x000fc800078eb8ff */
[----:B------:R-:W-:-:S05]  /*2a00*/  LOP3.LUT R0, R3, R0, R7, 0xfe, !PT ;  /* 0x0000000003007212 */ /* 0x000fca00078efe07 */
[----:B------:R-:W-:-:S04]  /*2a10*/  FMUL.FTZ R0, R0, 1 ;  /* 0x3f80000000007820 */ /* 0x000fc80000410000 */
[----:B------:R4:W0:Y:S02]  /*2a20*/  F2F.F64.F32 R30, R0 ;  /* 0x00000000001e7310 */ /* 0x0008240000201800 */
[----:B0---4-:R-:W-:Y:S05]  /*2a30*/  BRA `(.L_x_10211) ;  /* 0x0000000400147947 */ /* 0x011fea0003800000 */
.L_x_10224:
        /* <DEDUP_REMOVED lines=21> */
.L_x_10229:
[----:B------:R-:W-:Y:S05]  /*2b90*/  BSYNC.RECONVERGENT B0 ;  /* 0x0000000000007941 */ /* 0x000fea0003800200 */
.L_x_10228:
[----:B------:R-:W-:Y:S01]  /*2ba0*/  IMAD.SHL.U32 R0, R0, 0x200000, RZ ;  /* 0x0020000000007824 */ /* 0x000fe200078e00ff */
[----:B------:R-:W-:-:S04]  /*2bb0*/  LEA R3, R3, 0x37800000, 0x17 ;  /* 0x3780000003037811 */ /* 0x000fc800078eb8ff */
[----:B------:R-:W-:-:S05]  /*2bc0*/  LOP3.LUT R0, R3, R0, R7, 0xfe, !PT ;  /* 0x0000000003007212 */ /* 0x000fca00078efe07 */
[----:B------:R-:W-:-:S04]  /*2bd0*/  FMUL.FTZ R0, R0, 1 ;  /* 0x3f80000000007820 */ /* 0x000fc80000410000 */
[----:B------:R4:W0:Y:S02]  /*2be0*/  F2F.F64.F32 R30, R0 ;  /* 0x00000000001e7310 */ /* 0x0008240000201800 */
[----:B0---4-:R-:W-:Y:S05]  /*2bf0*/  BRA `(.L_x_10211) ;  /* 0x0000000000a47947 */ /* 0x011fea0003800000 */
.L_x_10223:
        /* <DEDUP_REMOVED lines=18> */
.L_x_10210:
        /* <DEDUP_REMOVED lines=16> */
.L_x_10232:
[----:B------:R-:W-:Y:S01]  /*2e20*/  CS2R R30, SRZ ;  /* 0x00000000001e7805 */ /* 0x000fe2000001ff00 */
[----:B------:R-:W-:Y:S06]  /*2e30*/  BRA `(.L_x_10211) ;  /* 0x0000000000147947 */ /* 0x000fec0003800000 */
.L_x_10231:
[----:B------:R-:W4:Y:S02]  /*2e40*/  LDG.E.64 R30, desc[UR36][R4.64] ;  /* 0x00000024041e7981 */ /* 0x000f24000c1e1b00 */
[----:B----4-:R-:W0:Y:S02]  /*2e50*/  I2F.F64.U64 R30, R30 ;  /* 0x0000001e001e7312 */ /* 0x010e240000301800 */
[----:B0-----:R-:W-:Y:S05]  /*2e60*/  BRA `(.L_x_10211) ;  /* 0x0000000000087947 */ /* 0x001fea0003800000 */
.L_x_10230:
[----:B------:R-:W4:Y:S02]  /*2e70*/  LDG.E R4, desc[UR36][R4.64] ;  /* 0x0000002404047981 */ /* 0x000f24000c1e1900 */
[----:B----4-:R0:W1:Y:S02]  /*2e80*/  I2F.F64.U32 R30, R4 ;  /* 0x00000004001e7312 */ /* 0x0100640000201800 */
.L_x_10211:
[----:B------:R-:W-:Y:S05]  /*2e90*/  BSYNC.RECONVERGENT B7 ;  /* 0x0000000000077941 */ /* 0x000fea0003800200 */
.L_x_10205:
        /* <DEDUP_REMOVED lines=20> */
.L_x_10237:
[----:B------:R-:W4:Y:S02]  /*2fe0*/  LDG.E.U8 R4, desc[UR36][R4.64] ;  /* 0x0000002404047981 */ /* 0x000f24000c1e1100 */
[----:B----4-:R0:W4:Y:S02]  /*2ff0*/  I2F.F64.U16 R24, R4 ;  /* 0x0000000400187312 */ /* 0x0101240000101800 */
[----:B0---4-:R-:W-:Y:S05]  /*3000*/  BRA `(.L_x_10239) ;  /* 0x0000000c00647947 */ /* 0x011fea0003800000 */
.L_x_10236:
        /* <DEDUP_REMOVED lines=9> */
.L_x_10241:
[----:B------:R-:W4:Y:S02]  /*30a0*/  LDG.E R4, desc[UR36][R4.64] ;  /* 0x0000002404047981 */ /* 0x000f24000c1e1900 */
[----:B----4-:R0:W4:Y:S02]  /*30b0*/  I2F.F64 R24, R4 ;  /* 0x0000000400187312 */ /* 0x0101240000201c00 */
[----:B0---4-:R-:W-:Y:S05]  /*30c0*/  BRA `(.L_x_10239) ;  /* 0x0000000c00347947 */ /* 0x011fea0003800000 */
.L_x_10240:
[----:B------:R-:W4:Y:S02]  /*30d0*/  LDG.E.U16 R4, desc[UR36][R4.64] ;  /* 0x0000002404047981 */ /* 0x000f24000c1e1500 */
[----:B----4-:R0:W4:Y:S02]  /*30e0*/  I2F.F64.S16 R24, R4 ;  /* 0x0000000400187312 */ /* 0x0101240000101c00 */
[----:B0---4-:R-:W-:Y:S05]  /*30f0*/  BRA `(.L_x_10239) ;  /* 0x0000000c00287947 */ /* 0x011fea0003800000 */
.L_x_10235:
        /* <DEDUP_REMOVED lines=10> */
.L_x_10243:
[----:B------:R-:W4:Y:S02]  /*31a0*/  LDG.E.U16 R0, desc[UR36][R4.64] ;  /* 0x0000002404007981 */ /* 0x000f24000c1e1500 */
[----:B----4-:R-:W-:-:S05]  /*31b0*/  HADD2.F32 R0, -RZ, R0.H0_H0 ;  /* 0x20000000ff007230 */ /* 0x010fca0000004100 */
[----:B------:R-:W-:-:S04]  /*31c0*/  FMUL.FTZ R0, R0, 1 ;  /* 0x3f80000000007820 */ /* 0x000fc80000410000 */
[----:B------:R4:W0:Y:S02]  /*31d0*/  F2F.F64.F32 R24, R0 ;  /* 0x0000000000187310 */ /* 0x0008240000201800 */
[----:B0---4-:R-:W-:Y:S05]  /*31e0*/  BRA `(.L_x_10239) ;  /* 0x0000000800ec7947 */ /* 0x011fea0003800000 */
.L_x_10242:
        /* <DEDUP_REMOVED lines=10> */
.L_x_10245:
[----:B------:R-:W4:Y:S02]  /*3290*/  LDG.E.U16 R4, desc[UR36][R4.64] ;  /* 0x0000002404047981 */ /* 0x000f24000c1e1500 */
[----:B----4-:R-:W-:-:S05]  /*32a0*/  HADD2.F32 R0, -RZ, R4.H0_H0 ;  /* 0x20000004ff007230 */ /* 0x010fca0000004100 */
[----:B------:R-:W-:-:S04]  /*32b0*/  FMUL.FTZ R0, R0, 1 ;  /* 0x3f80000000007820 */ /* 0x000fc80000410000 */
[----:B------:R0:W4:Y:S02]  /*32c0*/  F2F.F64.F32 R24, R0 ;  /* 0x0000000000187310 */ /* 0x0001240000201800 */
[----:B0---4-:R-:W-:Y:S05]  /*32d0*/  BRA `(.L_x_10239) ;  /* 0x0000000800b07947 */ /* 0x011fea0003800000 */
.L_x_10244:
[----:B------:R0:W5:Y:S01]  /*32e0*/  LDG.E.64 R24, desc[UR36][R4.64] ;  /* 0x0000002404187981 */ /* 0x000162000c1e1b00 */
[----:B------:R-:W-:Y:S05]  /*32f0*/  BRA `(.L_x_10239) ;  /* 0x0000000800a87947 */ /* 0x000fea0003800000 */
.L_x_10234:
        /* <DEDUP_REMOVED lines=13> */
.L_x_10248:
[----:B------:R0:W5:Y:S01]  /*33d0*/  LDG.E.64 R24, desc[UR36][R4.64] ;  /* 0x0000002404187981 */ /* 0x000162000c1e1b00 */
[----:B------:R-:W-:Y:S05]  /*33e0*/  BRA `(.L_x_10239) ;  /* 0x00000008006c7947 */ /* 0x000fea0003800000 */
.L_x_10247:
        /* <DEDUP_REMOVED lines=27> */
.L_x_10250:
        /* <DEDUP_REMOVED lines=15> */
.L_x_10249:
[----:B------:R-:W4:Y:S02]  /*3690*/  LDG.E.U16 R0, desc[UR36][R4.64] ;  /* 0x0000002404007981 */ /* 0x000f24000c1e1500 */
[----:B----4-:R-:W-:-:S04]  /*36a0*/  IMAD.U32 R0, R0, 0x10000, RZ ;  /* 0x0001000000007824 */ /* 0x010fc800078e00ff */
[----:B------:R-:W-:-:S04]  /*36b0*/  FMUL.FTZ R0, R0, 1 ;  /* 0x3f80000000007820 */ /* 0x000fc80000410000 */
[----:B------:R0:W4:Y:S02]  /*36c0*/  F2F.F64.F32 R24, R0 ;  /* 0x0000000000187310 */ /* 0x0001240000201800 */
[----:B0---4-:R-:W-:Y:S05]  /*36d0*/  BRA `(.L_x_10239) ;  /* 0x0000000400b07947 */ /* 0x011fea0003800000 */
.L_x_10246:
        /* <DEDUP_REMOVED lines=11> */
.L_x_10253:
        /* <DEDUP_REMOVED lines=21> */
.L_x_10255:
[----:B------:R-:W-:Y:S05]  /*38e0*/  BSYNC.RECONVERGENT B0 ;  /* 0x0000000000007941 */ /* 0x000fea0003800200 */
.L_x_10254:
[----:B------:R-:W-:Y:S01]  /*38f0*/  IMAD.SHL.U32 R0, R0, 0x100000, RZ ;  /* 0x0010000000007824 */ /* 0x000fe200078e00ff */
[----:B------:R-:W-:-:S04]  /*3900*/  LEA R3, R3, 0x3b800000, 0x17 ;  /* 0x3b80000003037811 */ /* 0x000fc800078eb8ff */
[----:B------:R-:W-:-:S05]  /*3910*/  LOP3.LUT R0, R3, R0, R7, 0xfe, !PT ;  /* 0x0000000003007212 */ /* 0x000fca00078efe07 */
[----:B------:R-:W-:-:S04]  /*3920*/  FMUL.FTZ R0, R0, 1 ;  /* 0x3f80000000007820 */ /* 0x000fc80000410000 */
[----:B------:R0:W4:Y:S02]  /*3930*/  F2F.F64.F32 R24, R0 ;  /* 0x0000000000187310 */ /* 0x0001240000201800 */
[----:B0---4-:R-:W-:Y:S05]  /*3940*/  BRA `(.L_x_10239) ;  /* 0x0000000400147947 */ /* 0x011fea0003800000 */
.L_x_10252:
        /* <DEDUP_REMOVED lines=21> */
.L_x_10257:
[----:B------:R-:W-:Y:S05]  /*3aa0*/  BSYNC.RECONVERGENT B0 ;  /* 0x0000000000007941 */ /* 0x000fea0003800200 */
.L_x_10256:
[----:B------:R-:W-:Y:S01]  /*3ab0*/  IMAD.SHL.U32 R0, R0, 0x200000, RZ ;  /* 0x0020000000007824 */ /* 0x000fe200078e00ff */
[----:B------:R-:W-:-:S04]  /*3ac0*/  LEA R3, R3, 0x37800000, 0x17 ;  /* 0x3780000003037811 */ /* 0x000fc800078eb8ff */
[----:B------:R-:W-:-:S05]  /*3ad0*/  LOP3.LUT R0, R3, R0, R7, 0xfe, !PT ;  /* 0x0000000003007212 */ /* 0x000fca00078efe07 */
[----:B------:R-:W-:-:S04]  /*3ae0*/  FMUL.FTZ R0, R0, 1 ;  /* 0x3f80000000007820 */ /* 0x000fc80000410000 */
[----:B------:R0:W4:Y:S02]  /*3af0*/  F2F.F64.F32 R24, R0 ;  /* 0x0000000000187310 */ /* 0x0001240000201800 */
[----:B0---4-:R-:W-:Y:S05]  /*3b00*/  BRA `(.L_x_10239) ;  /* 0x0000000000a47947 */ /* 0x011fea0003800000 */
.L_x_10251:
        /* <DEDUP_REMOVED lines=18> */
.L_x_10238:
        /* <DEDUP_REMOVED lines=16> */
.L_x_10260:
[----:B------:R-:W-:Y:S01]  /*3d30*/  CS2R R24, SRZ ;  /* 0x0000000000187805 */ /* 0x000fe2000001ff00 */
[----:B------:R-:W-:Y:S06]  /*3d40*/  BRA `(.L_x_10239) ;  /* 0x0000000000147947 */ /* 0x000fec0003800000 */
.L_x_10259:
[----:B------:R-:W4:Y:S02]  /*3d50*/  LDG.E.64 R24, desc[UR36][R4.64] ;  /* 0x0000002404187981 */ /* 0x000f24000c1e1b00 */
[----:B----4-:R-:W0:Y:S02]  /*3d60*/  I2F.F64.U64 R24, R24 ;  /* 0x0000001800187312 */ /* 0x010e240000301800 */
[----:B0-----:R-:W-:Y:S05]  /*3d70*/  BRA `(.L_x_10239) ;  /* 0x0000000000087947 */ /* 0x001fea0003800000 */
.L_x_10258:
[----:B------:R-:W4:Y:S02]  /*3d80*/  LDG.E R4, desc[UR36][R4.64] ;  /* 0x0000002404047981 */ /* 0x000f24000c1e1900 */
[----:B----4-:R4:W0:Y:S02]  /*3d90*/  I2F.F64.U32 R24, R4 ;  /* 0x0000000400187312 */ /* 0x0108240000201800 */
.L_x_10239:
[----:B------:R-:W-:Y:S05]  /*3da0*/  BSYNC.RECONVERGENT B7 ;  /* 0x0000000000077941 */ /* 0x000fea0003800200 */
.L_x_10233:
[----:B------:R-:W-:-:S07]  /*3db0*/  VIADD R37, R37, 0x80 ;  /* 0x0000008025257836 */ /* 0x000fce0000000000 */
.L_x_10204:
[----:B------:R-:W-:Y:S05]  /*3dc0*/  BSYNC.RECONVERGENT B6 ;  /* 0x0000000000067941 */ /* 0x000fea0003800200 */
.L_x_10203:
        /* <DEDUP_REMOVED lines=26> */
.L_x_10267:
[----:B------:R-:W4:Y:S02]  /*3f70*/  LDG.E.U8 R4, desc[UR36][R4.64] ;  /* 0x0000002404047981 */ /* 0x000f24000c1e1100 */
[----:B----4-:R0:W1:Y:S02]  /*3f80*/  I2F.F64.U16 R26, R4 ;  /* 0x00000004001a7312 */ /* 0x0100640000101800 */
[----:B01----:R-:W-:Y:S05]  /*3f90*/  BRA `(.L_x_10269) ;  /* 0x0000000c00647947 */ /* 0x003fea0003800000 */
.L_x_10266:
        /* <DEDUP_REMOVED lines=9> */
.L_x_10271:
[----:B------:R-:W4:Y:S02]  /*4030*/  LDG.E R4, desc[UR36][R4.64] ;  /* 0x0000002404047981 */ /* 0x000f24000c1e1900 */
[----:B----4-:R0:W1:Y:S02]  /*4040*/  I2F.F64 R26, R4 ;  /* 0x00000004001a7312 */ /* 0x0100640000201c00 */
[----:B01----:R-:W-:Y:S05]  /*4050*/  BRA `(.L_x_10269) ;  /* 0x0000000c00347947 */ /* 0x003fea0003800000 */
.L_x_10270:
[----:B------:R-:W4:Y:S02]  /*4060*/  LDG.E.U16 R4, desc[UR36][R4.64] ;  /* 0x0000002404047981 */ /* 0x000f24000c1e1500 */
[----:B----4-:R0:W1:Y:S02]  /*4070*/  I2F.F64.S16 R26, R4 ;  /* 0x00000004001a7312 */ /* 0x0100640000101c00 */
[----:B01----:R-:W-:Y:S05]  /*4080*/  BRA `(.L_x_10269) ;  /* 0x0000000c00287947 */ /* 0x003fea0003800000 */
.L_x_10265:
        /* <DEDUP_REMOVED lines=10> */
.L_x_10273:
[----:B------:R-:W4:Y:S02]  /*4130*/  LDG.E.U16 R0, desc[UR36][R4.64] ;  /* 0x0000002404007981 */ /* 0x000f24000c1e1500 */
[----:B----4-:R-:W-:-:S05]  /*4140*/  HADD2.F32 R0, -RZ, R0.H0_H0 ;  /* 0x20000000ff007230 */ /* 0x010fca0000004100 */
[----:B------:R-:W-:-:S04]  /*4150*/  FMUL.FTZ R0, R0, 1 ;  /* 0x3f80000000007820 */ /* 0x000fc80000410000 */
[----:B------:R0:W1:Y:S02]  /*4160*/  F2F.F64.F32 R26, R0 ;  /* 0x00000000001a7310 */ /* 0x0000640000201800 */
[----:B01----:R-:W-:Y:S05]  /*4170*/  BRA `(.L_x_10269) ;  /* 0x0000000800ec7947 */ /* 0x003fea0003800000 */
.L_x_10272:
        /* <DEDUP_REMOVED lines=10> */
.L_x_10275:
[----:B------:R-:W4:Y:S02]  /*4220*/  LDG.E.U16 R4, desc[UR36][R4.64] ;  /* 0x0000002404047981 */ /* 0x000f24000c1e1500 */
[----:B----4-:R-:W-:-:S05]  /*4230*/  HADD2.F32 R0, -RZ, R4.H0_H0 ;  /* 0x20000004ff007230 */ /* 0x010fca0000004100 */
[----:B------:R-:W-:-:S04]  /*4240*/  FMUL.FTZ R0, R0, 1 ;  /* 0x3f80000000007820 */ /* 0x000fc80000410000 */
[----:B------:R1:W4:Y:S02]  /*4250*/  F2F.F64.F32 R26, R0 ;  /* 0x00000000001a7310 */ /* 0x0003240000201800 */
[----:B-1--4-:R-:W-:Y:S05]  /*4260*/  BRA `(.L_x_10269) ;  /* 0x0000000800b07947 */ /* 0x012fea0003800000 */
.L_x_10274:
[----:B------:R0:W5:Y:S01]  /*4270*/  LDG.E.64 R26, desc[UR36][R4.64] ;  /* 0x00000024041a7981 */ /* 0x000162000c1e1b00 */
[----:B------:R-:W-:Y:S05]  /*4280*/  BRA `(.L_x_10269) ;  /* 0x0000000800a87947 */ /* 0x000fea0003800000 */
.L_x_10264:
        /* <DEDUP_REMOVED lines=13> */
.L_x_10278:
[----:B------:R1:W5:Y:S01]  /*4360*/  LDG.E.64 R26, desc[UR36][R4.64] ;  /* 0x00000024041a7981 */ /* 0x000362000c1e1b00 */
[----:B------:R-:W-:Y:S05]  /*4370*/  BRA `(.L_x_10269) ;  /* 0x00000008006c7947 */ /* 0x000fea0003800000 */
.L_x_10277:
        /* <DEDUP_REMOVED lines=27> */
.L_x_10280:
        /* <DEDUP_REMOVED lines=15> */
.L_x_10279:
[----:B------:R-:W4:Y:S02]  /*4620*/  LDG.E.U16 R0, desc[UR36][R4.64] ;  /* 0x0000002404007981 */ /* 0x000f24000c1e1500 */
[----:B----4-:R-:W-:-:S04]  /*4630*/  IMAD.U32 R0, R0, 0x10000, RZ ;  /* 0x0001000000007824 */ /* 0x010fc800078e00ff */
[----:B------:R-:W-:-:S04]  /*4640*/  FMUL.FTZ R0, R0, 1 ;  /* 0x3f80000000007820 */ /* 0x000fc80000410000 */
[----:B------:R1:W4:Y:S02]  /*4650*/  F2F.F64.F32 R26, R0 ;  /* 0x00000000001a7310 */ /* 0x0003240000201800 */
[----:B-1--4-:R-:W-:Y:S05]  /*4660*/  BRA `(.L_x_10269) ;  /* 0x0000000400b07947 */ /* 0x012fea0003800000 */
.L_x_10276:
        /* <DEDUP_REMOVED lines=11> */
.L_x_10283:
        /* <DEDUP_REMOVED lines=21> */
.L_x_10285:
[----:B------:R-:W-:Y:S05]  /*4870*/  BSYNC.RECONVERGENT B0 ;  /* 0x0000000000007941 */ /* 0x000fea0003800200 */
.L_x_10284:
[----:B------:R-:W-:Y:S01]  /*4880*/  IMAD.SHL.U32 R0, R0, 0x100000, RZ ;  /* 0x0010000000007824 */ /* 0x000fe200078e00ff */
[----:B------:R-:W-:-:S04]  /*4890*/  LEA R3, R3, 0x3b800000, 0x17 ;  /* 0x3b80000003037811 */ /* 0x000fc800078eb8ff */
[----:B------:R-:W-:-:S05]  /*48a0*/  LOP3.LUT R0, R3, R0, R7, 0xfe, !PT ;  /* 0x0000000003007212 */ /* 0x000fca00078efe07 */
[----:B------:R-:W-:-:S04]  /*48b0*/  FMUL.FTZ R0, R0, 1 ;  /* 0x3f80000000007820 */ /* 0x000fc80000410000 */
[----:B------:R0:W1:Y:S02]  /*48c0*/  F2F.F64.F32 R26, R0 ;  /* 0x00000000001a7310 */ /* 0x0000640000201800 */
[----:B01----:R-:W-:Y:S05]  /*48d0*/  BRA `(.L_x_10269) ;  /* 0x0000000400147947 */ /* 0x003fea0003800000 */
.L_x_10282:
        /* <DEDUP_REMOVED lines=21> */
.L_x_10287:
[----:B------:R-:W-:Y:S05]  /*4a30*/  BSYNC.RECONVERGENT B0 ;  /* 0x0000000000007941 */ /* 0x000fea0003800200 */
.L_x_10286:
[----:B------:R-:W-:Y:S01]  /*4a40*/  IMAD.SHL.U32 R0, R0, 0x200000, RZ ;  /* 0x0020000000007824 */ /* 0x000fe200078e00ff */
[----:B------:R-:W-:-:S04]  /*4a50*/  LEA R3, R3, 0x37800000, 0x17 ;  /* 0x3780000003037811 */ /* 0x000fc800078eb8ff */
[----:B------:R-:W-:-:S05]  /*4a60*/  LOP3.LUT R0, R3, R0, R7, 0xfe, !PT ;  /* 0x0000000003007212 */ /* 0x000fca00078efe07 */
[----:B------:R-:W-:-:S04]  /*4a70*/  FMUL.FTZ R0, R0, 1 ;  /* 0x3f80000000007820 */ /* 0x000fc80000410000 */
[----:B------:R0:W1:Y:S02]  /*4a80*/  F2F.F64.F32 R26, R0 ;  /* 0x00000000001a7310 */ /* 0x0000640000201800 */
[----:B01----:R-:W-:Y:S05]  /*4a90*/  BRA `(.L_x_10269) ;  /* 0x0000000000a47947 */ /* 0x003fea0003800000 */
.L_x_10281:
        /* <DEDUP_REMOVED lines=18> */
.L_x_10268:
        /* <DEDUP_REMOVED lines=16> */
.L_x_10290:
[----:B------:R-:W-:Y:S01]  /*4cc0*/  CS2R R26, SRZ ;  /* 0x00000000001a7805 */ /* 0x000fe2000001ff00 */
[----:B------:R-:W-:Y:S06]  /*4cd0*/  BRA `(.L_x_10269) ;  /* 0x0000000000147947 */ /* 0x000fec0003800000 */
.L_x_10289:
[----:B------:R-:W4:Y:S02]  /*4ce0*/  LDG.E.64 R26, desc[UR36][R4.64] ;  /* 0x00000024041a7981 */ /* 0x000f24000c1e1b00 */
[----:B----4-:R-:W4:Y:S02]  /*4cf0*/  I2F.F64.U64 R26, R26 ;  /* 0x0000001a001a7312 */ /* 0x010f240000301800 */
[----:B----4-:R-:W-:Y:S05]  /*4d00*/  BRA `(.L_x_10269) ;  /* 0x0000000000087947 */ /* 0x010fea0003800000 */
.L_x_10288:
[----:B------:R-:W4:Y:S02]  /*4d10*/  LDG.E R4, desc[UR36][R4.64] ;  /* 0x0000002404047981 */ /* 0x000f24000c1e1900 */
[----:B----4-:R4:W0:Y:S02]  /*4d20*/  I2F.F64.U32 R26, R4 ;  /* 0x00000004001a7312 */ /* 0x0108240000201800 */
.L_x_10269:
[----:B------:R-:W-:Y:S05]  /*4d30*/  BSYNC.RECONVERGENT B7 ;  /* 0x0000000000077941 */ /* 0x000fea0003800200 */
.L_x_10263:
        /* <DEDUP_REMOVED lines=20> */
.L_x_10295:
[----:B------:R-:W4:Y:S02]  /*4e80*/  LDG.E.U8 R4, desc[UR36][R4.64] ;  /* 0x0000002404047981 */ /* 0x000f24000c1e1100 */
[----:B----4-:R0:W1:Y:S02]  /*4e90*/  I2F.F64.U16 R16, R4 ;  /* 0x0000000400107312 */ /* 0x0100640000101800 */
[----:B01----:R-:W-:Y:S05]  /*4ea0*/  BRA `(.L_x_10297) ;  /* 0x0000000c00647947 */ /* 0x003fea0003800000 */
.L_x_10294:
        /* <DEDUP_REMOVED lines=9> */
.L_x_10299:
[----:B------:R-:W4:Y:S02]  /*4f40*/  LDG.E R4, desc[UR36][R4.64] ;  /* 0x0000002404047981 */ /* 0x000f24000c1e1900 */
[----:B----4-:R0:W1:Y:S02]  /*4f50*/  I2F.F64 R16, R4 ;  /* 0x0000000400107312 */ /* 0x0100640000201c00 */
[----:B01----:R-:W-:Y:S05]  /*4f60*/  BRA `(.L_x_10297) ;  /* 0x0000000c00347947 */ /* 0x003fea0003800000 */
.L_x_10298:
[----:B------:R-:W4:Y:S02]  /*4f70*/  LDG.E.U16 R4, desc[UR36][R4.64] ;  /* 0x0000002404047981 */ /* 0x000f24000c1e1500 */
[----:B----4-:R0:W1:Y:S02]  /*4f80*/  I2F.F64.S16 R16, R4 ;  /* 0x0000000400107312 */ /* 0x0100640000101c00 */
[----:B01----:R-:W-:Y:S05]  /*4f90*/  BRA `(.L_x_10297) ;  /* 0x0000000c00287947 */ /* 0x003fea0003800000 */
.L_x_10293:
        /* <DEDUP_REMOVED lines=10> */
.L_x_10301:
[----:B------:R-:W4:Y:S02]  /*5040*/  LDG.E.U16 R0, desc[UR36][R4.64] ;  /* 0x0000002404007981 */ /* 0x000f24000c1e1500 */
[----:B----4-:R-:W-:-:S05]  /*5050*/  HADD2.F32 R0, -RZ, R0.H0_H0 ;  /* 0x20000000ff007230 */ /* 0x010fca0000004100 */
[----:B------:R-:W-:-:S04]  /*5060*/  FMUL.FTZ R0, R0, 1 ;  /* 0x3f80000000007820 */ /* 0x000fc80000410000 */
[----:B------:R0:W1:Y:S02]  /*5070*/  F2F.F64.F32 R16, R0 ;  /* 0x0000000000107310 */ /* 0x0000640000201800 */
[----:B01----:R-:W-:Y:S05]  /*5080*/  BRA `(.L_x_10297) ;  /* 0x0000000800ec7947 */ /* 0x003fea0003800000 */
.L_x_10300:
        /* <DEDUP_REMOVED lines=10> */
.L_x_10303:
[----:B------:R-:W4:Y:S02]  /*5130*/  LDG.E.U16 R4, desc[UR36][R4.64] ;  /* 0x0000002404047981 */ /* 0x000f24000c1e1500 */
[----:B----4-:R-:W-:-:S05]  /*5140*/  HADD2.F32 R0, -RZ, R4.H0_H0 ;  /* 0x20000004ff007230 */ /* 0x010fca0000004100 */
[----:B------:R-:W-:-:S04]  /*5150*/  FMUL.FTZ R0, R0, 1 ;  /* 0x3f80000000007820 */ /* 0x000fc80000410000 */
[----:B------:R0:W1:Y:S02]  /*5160*/  F2F.F64.F32 R16, R0 ;  /* 0x0000000000107310 */ /* 0x0000640000201800 */
[----:B01----:R-:W-:Y:S05]  /*5170*/  BRA `(.L_x_10297) ;  /* 0x0000000800b07947 */ /* 0x003fea0003800000 */
.L_x_10302:
[----:B------:R0:W5:Y:S01]  /*5180*/  LDG.E.64 R16, desc[UR36][R4.64] ;  /* 0x0000002404107981 */ /* 0x000162000c1e1b00 */
[----:B------:R-:W-:Y:S05]  /*5190*/  BRA `(.L_x_10297) ;  /* 0x0000000800a87947 */ /* 0x000fea0003800000 */
.L_x_10292:
        /* <DEDUP_REMOVED lines=13> */
.L_x_10306:
[----:B------:R0:W5:Y:S01]  /*5270*/  LDG.E.64 R16, desc[UR36][R4.64] ;  /* 0x0000002404107981 */ /* 0x000162000c1e1b00 */
[----:B------:R-:W-:Y:S05]  /*5280*/  BRA `(.L_x_10297) ;  /* 0x00000008006c7947 */ /* 0x000fea0003800000 */
.L_x_10305:
        /* <DEDUP_REMOVED lines=27> */
.L_x_10308:
        /* <DEDUP_REMOVED lines=15> */
.L_x_10307:
[----:B------:R-:W4:Y:S02]  /*5530*/  LDG.E.U16 R0, desc[UR36][R4.64] ;  /* 0x0000002404007981 */ /* 0x000f24000c1e1500 */
[----:B----4-:R-:W-:-:S04]  /*5540*/  IMAD.U32 R0, R0, 0x10000, RZ ;  /* 0x0001000000007824 */ /* 0x010fc800078e00ff */
[----:B------:R-:W-:-:S04]  /*5550*/  FMUL.FTZ R0, R0, 1 ;  /* 0x3f80000000007820 */ /* 0x000fc80000410000 */
[----:B------:R0:W1:Y:S02]  /*5560*/  F2F.F64.F32 R16, R0 ;  /* 0x0000000000107310 */ /* 0x0000640000201800 */
[----:B01----:R-:W-:Y:S05]  /*5570*/  BRA `(.L_x_10297) ;  /* 0x0000000400b07947 */ /* 0x003fea0003800000 */
.L_x_10304:
        /* <DEDUP_REMOVED lines=11> */
.L_x_10311:
        /* <DEDUP_REMOVED lines=21> */
.L_x_10313:
[----:B------:R-:W-:Y:S05]  /*5780*/  BSYNC.RECONVERGENT B0 ;  /* 0x0000000000007941 */ /* 0x000fea0003800200 */
.L_x_10312:
[----:B------:R-:W-:Y:S01]  /*5790*/  IMAD.SHL.U32 R0, R0, 0x100000, RZ ;  /* 0x0010000000007824 */ /* 0x000fe200078e00ff */
[----:B------:R-:W-:-:S04]  /*57a0*/  LEA R3, R3, 0x3b800000, 0x17 ;  /* 0x3b80000003037811 */ /* 0x000fc800078eb8ff */
[----:B------:R-:W-:-:S05]  /*57b0*/  LOP3.LUT R0, R3, R0, R7, 0xfe, !PT ;  /* 0x0000000003007212 */ /* 0x000fca00078efe07 */
[----:B------:R-:W-:-:S04]  /*57c0*/  FMUL.FTZ R0, R0, 1 ;  /* 0x3f80000000007820 */ /* 0x000fc80000410000 */
[----:B------:R0:W1:Y:S02]  /*57d0*/  F2F.F64.F32 R16, R0 ;  /* 0x0000000000107310 */ /* 0x0000640000201800 */
[----:B01----:R-:W-:Y:S05]  /*57e0*/  BRA `(.L_x_10297) ;  /* 0x0000000400147947 */ /* 0x003fea0003800000 */
.L_x_10310:
        /* <DEDUP_REMOVED lines=21> */
.L_x_10315:
[----:B------:R-:W-:Y:S05]  /*5940*/  BSYNC.RECONVERGENT B0 ;  /* 0x0000000000007941 */ /* 0x000fea0003800200 */
.L_x_10314:
[----:B------:R-:W-:Y:S01]  /*5950*/  IMAD.SHL.U32 R0, R0, 0x200000, RZ ;  /* 0x0020000000007824 */ /* 0x000fe200078e00ff */
[----:B------:R-:W-:-:S04]  /*5960*/  LEA R3, R3, 0x37800000, 0x17 ;  /* 0x3780000003037811 */ /* 0x000fc800078eb8ff */
[----:B------:R-:W-:-:S05]  /*5970*/  LOP3.LUT R0, R3, R0, R7, 0xfe, !PT ;  /* 0x0000000003007212 */ /* 0x000fca00078efe07 */
[----:B------:R-:W-:-:S04]  /*5980*/  FMUL.FTZ R0, R0, 1 ;  /* 0x3f80000000007820 */ /* 0x000fc80000410000 */
[----:B------:R0:W1:Y:S02]  /*5990*/  F2F.F64.F32 R16, R0 ;  /* 0x0000000000107310 */ /* 0x0000640000201800 */
[----:B01----:R-:W-:Y:S05]  /*59a0*/  BRA `(.L_x_10297) ;  /* 0x0000000000a47947 */ /* 0x003fea0003800000 */
.L_x_10309:
        /* <DEDUP_REMOVED lines=18> */
.L_x_10296:
        /* <DEDUP_REMOVED lines=16> */
.L_x_10318:
[----:B------:R-:W-:Y:S01]  /*5bd0*/  CS2R R16, SRZ ;  /* 0x0000000000107805 */ /* 0x000fe2000001ff00 */
[----:B------:R-:W-:Y:S06]  /*5be0*/  BRA `(.L_x_10297) ;  /* 0x0000000000147947 */ /* 0x000fec0003800000 */
.L_x_10317:
[----:B------:R-:W4:Y:S02]  /*5bf0*/  LDG.E.64 R16, desc[UR36][R4.64] ;  /* 0x0000002404107981 */ /* 0x000f24000c1e1b00 */
[----:B----4-:R-:W1:Y:S02]  /*5c00*/  I2F.F64.U64 R16, R16 ;  /* 0x0000001000107312 */ /* 0x010e640000301800 */
[----:B-1----:R-:W-:Y:S05]  /*5c10*/  BRA `(.L_x_10297) ;  /* 0x0000000000087947 */ /* 0x002fea0003800000 */
.L_x_10316:
[----:B------:R-:W4:Y:S02]  /*5c20*/  LDG.E R4, desc[UR36][R4.64] ;  /* 0x0000002404047981 */ /* 0x000f24000c1e1900 */
[----:B----4-:R1:W4:Y:S02]  /*5c30*/  I2F.F64.U32 R16, R4 ;  /* 0x0000000400107312 */ /* 0x0103240000201800 */
.L_x_10297:
[----:B------:R-:W-:Y:S05]  /*5c40*/  BSYNC.RECONVERGENT B7 ;  /* 0x0000000000077941 */ /* 0x000fea0003800200 */
.L_x_10291:
[----:B------:R-:W-:-:S07]  /*5c50*/  VIADD R37, R37, 0x80 ;  /* 0x0000008025257836 */ /* 0x000fce0000000000 */
.L_x_10262:
[----:B------:R-:W-:Y:S05]  /*5c60*/  BSYNC.RECONVERGENT B6 ;  /* 0x0000000000067941 */ /* 0x000fea0003800200 */
.L_x_10261:
        /* <DEDUP_REMOVED lines=26> */
.L_x_10325:
[----:B------:R-:W4:Y:S02]  /*5e10*/  LDG.E.U8 R4, desc[UR36][R4.64] ;  /* 0x0000002404047981 */ /* 0x000f24000c1e1100 */
[----:B----4-:R0:W1:Y:S02]  /*5e20*/  I2F.F64.U16 R22, R4 ;  /* 0x0000000400167312 */ /* 0x0100640000101800 */
[----:B01----:R-:W-:Y:S05]  /*5e30*/  BRA `(.L_x_10327) ;  /* 0x0000000c00647947 */ /* 0x003fea0003800000 */
.L_x_10324:
        /* <DEDUP_REMOVED lines=9> */
.L_x_10329:
[----:B------:R-:W4:Y:S02]  /*5ed0*/  LDG.E R4, desc[UR36][R4.64] ;  /* 0x0000002404047981 */ /* 0x000f24000c1e1900 */
[----:B----4-:R0:W1:Y:S02]  /*5ee0*/  I2F.F64 R22, R4 ;  /* 0x0000000400167312 */ /* 0x0100640000201c00 */
[----:B01----:R-:W-:Y:S05]  /*5ef0*/  BRA `(.L_x_10327) ;  /* 0x0000000c00347947 */ /* 0x003fea0003800000 */
.L_x_10328:
[----:B------:R-:W4:Y:S02]  /*5f00*/  LDG.E.U16 R4, desc[UR36][R4.64] ;  /* 0x0000002404047981 */ /* 0x000f24000c1e1500 */
[----:B----4-:R0:W1:Y:S02]  /*5f10*/  I2F.F64.S16 R22, R4 ;  /* 0x0000000400167312 */ /* 0x0100640000101c00 */
[----:B01----:R-:W-:Y:S05]  /*5f20*/  BRA `(.L_x_10327) ;  /* 0x0000000c00287947 */ /* 0x003fea0003800000 */
.L_x_10323:
        /* <DEDUP_REMOVED lines=10> */
.L_x_10331:
[----:B------:R-:W4:Y:S02]  /*5fd0*/  LDG.E.U16 R0, desc[UR36][R4.64] ;  /* 0x0000002404007981 */ /* 0x000f24000c1e1500 */
[----:B----4-:R-:W-:-:S05]  /*5fe0*/  HADD2.F32 R0, -RZ, R0.H0_H0 ;  /* 0x20000000ff007230 */ /* 0x010fca0000004100 */
[----:B------:R-:W-:-:S04]  /*5ff0*/  FMUL.FTZ R0, R0, 1 ;  /* 0x3f80000000007820 */ /* 0x000fc80000410000 */
[----:B------:R1:W4:Y:S02]  /*6000*/  F2F.F64.F32 R22, R0 ;  /* 0x0000000000167310 */ /* 0x0003240000201800 */
[----:B-1--4-:R-:W-:Y:S05]  /*6010*/  BRA `(.L_x_10327) ;  /* 0x0000000800ec7947 */ /* 0x012fea0003800000 */
.L_x_10330:
        /* <DEDUP_REMOVED lines=10> */
.L_x_10333:
[----:B------:R-:W4:Y:S02]  /*60c0*/  LDG.E.U16 R4, desc[UR36][R4.64] ;  /* 0x0000002404047981 */ /* 0x000f24000c1e1500 */
[----:B----4-:R-:W-:-:S05]  /*60d0*/  HADD2.F32 R0, -RZ, R4.H0_H0 ;  /* 0x20000004ff007230 */ /* 0x010fca0000004100 */
[----:B------:R-:W-:-:S04]  /*60e0*/  FMUL.FTZ R0, R0, 1 ;  /* 0x3f80000000007820 */ /* 0x000fc80000410000 */
[----:B------:R1:W4:Y:S02]  /*60f0*/  F2F.F64.F32 R22, R0 ;  /* 0x0000000000167310 */ /* 0x0003240000201800 */
[----:B-1--4-:R-:W-:Y:S05]  /*6100*/  BRA `(.L_x_10327) ;  /* 0x0000000800b07947 */ /* 0x012fea0003800000 */
.L_x_10332:
[----:B------:R0:W5:Y:S01]  /*6110*/  LDG.E.64 R22, desc[UR36][R4.64] ;  /* 0x0000002404167981 */ /* 0x000162000c1e1b00 */
[----:B------:R-:W-:Y:S05]  /*6120*/  BRA `(.L_x_10327) ;  /* 0x0000000800a87947 */ /* 0x000fea0003800000 */
.L_x_10322:
        /* <DEDUP_REMOVED lines=13> */
.L_x_10336:
[----:B------:R1:W5:Y:S01]  /*6200*/  LDG.E.64 R22, desc[UR36][R4.64] ;  /* 0x0000002404167981 */ /* 0x000362000c1e1b00 */
[----:B------:R-:W-:Y:S05]  /*6210*/  BRA `(.L_x_10327) ;  /* 0x00000008006c7947 */ /* 0x000fea0003800000 */
.L_x_10335:
        /* <DEDUP_REMOVED lines=27> */
.L_x_10338:
        /* <DEDUP_REMOVED lines=15> */
.L_x_10337:
[----:B------:R-:W4:Y:S02]  /*64c0*/  LDG.E.U16 R0, desc[UR36][R4.64] ;  /* 0x0000002404007981 */ /* 0x000f24000c1e1500 */
[----:B----4-:R-:W-:-:S04]  /*64d0*/  IMAD.U32 R0, R0, 0x10000, RZ ;  /* 0x0001000000007824 */ /* 0x010fc800078e00ff */
[----:B------:R-:W-:-:S04]  /*64e0*/  FMUL.FTZ R0, R0, 1 ;  /* 0x3f80000000007820 */ /* 0x000fc80000410000 */
[----:B------:R4:W0:Y:S02]  /*64f0*/  F2F.F64.F32 R22, R0 ;  /* 0x0000000000167310 */ /* 0x0008240000201800 */
[----:B0---4-:R-:W-:Y:S05]  /*6500*/  BRA `(.L_x_10327) ;  /* 0x0000000400b07947 */ /* 0x011fea0003800000 */
.L_x_10334:
        /* <DEDUP_REMOVED lines=11> */
.L_x_10341:
        /* <DEDUP_REMOVED lines=21> */
.L_x_10343:
[----:B------:R-:W-:Y:S05]  /*6710*/  BSYNC.RECONVERGENT B0 ;  /* 0x0000000000007941 */ /* 0x000fea0003800200 */
.L_x_10342:
[----:B------:R-:W-:Y:S01]  /*6720*/  IMAD.SHL.U32 R0, R0, 0x100000, RZ ;  /* 0x0010000000007824 */ /* 0x000fe200078e00ff */
[----:B------:R-:W-:-:S04]  /*6730*/  LEA R3, R3, 0x3b800000, 0x17 ;  /* 0x3b80000003037811 */ /* 0x000fc800078eb8ff */
[----:B------:R-:W-:-:S05]  /*6740*/  LOP3.LUT R0, R3, R0, R7, 0xfe, !PT ;  /* 0x0000000003007212 */ /* 0x000fca00078efe07 */
[----:B------:R-:W-:-:S04]  /*6750*/  FMUL.FTZ R0, R0, 1 ;  /* 0x3f80000000007820 */ /* 0x000fc80000410000 */
[----:B------:R0:W1:Y:S02]  /*6760*/  F2F.F64.F32 R22, R0 ;  /* 0x0000000000167310 */ /* 0x0000640000201800 */
[----:B01----:R-:W-:Y:S05]  /*6770*/  BRA `(.L_x_10327) ;  /* 0x0000000400147947 */ /* 0x003fea0003800000 */
.L_x_10340:
        /* <DEDUP_REMOVED lines=21> */
.L_x_10345:
[----:B------:R-:W-:Y:S05]  /*68d0*/  BSYNC.RECONVERGENT B0 ;  /* 0x0000000000007941 */ /* 0x000fea0003800200 */
.L_x_10344:
[----:B------:R-:W-:Y:S01]  /*68e0*/  IMAD.SHL.U32 R0, R0, 0x200000, RZ ;  /* 0x0020000000007824 */ /* 0x000fe200078e00ff */
[----:B------:R-:W-:-:S04]  /*68f0*/  LEA R3, R3, 0x37800000, 0x17 ;  /* 0x3780000003037811 */ /* 0x000fc800078eb8ff */
[----:B------:R-:W-:-:S05]  /*6900*/  LOP3.LUT R0, R3, R0, R7, 0xfe, !PT ;  /* 0x0000000003007212 */ /* 0x000fca00078efe07 */
[----:B------:R-:W-:-:S04]  /*6910*/  FMUL.FTZ R0, R0, 1 ;  /* 0x3f80000000007820 */ /* 0x000fc80000410000 */
[----:B------:R0:W1:Y:S02]  /*6920*/  F2F.F64.F32 R22, R0 ;  /* 0x0000000000167310 */ /* 0x0000640000201800 */
[----:B01----:R-:W-:Y:S05]  /*6930*/  BRA `(.L_x_10327) ;  /* 0x0000000000a47947 */ /* 0x003fea0003800000 */
.L_x_10339:
        /* <DEDUP_REMOVED lines=18> */
.L_x_10326:
        /* <DEDUP_REMOVED lines=16> */
.L_x_10348:
[----:B------:R-:W-:Y:S01]  /*6b60*/  CS2R R22, SRZ ;  /* 0x0000000000167805 */ /* 0x000fe2000001ff00 */
[----:B------:R-:W-:Y:S06]  /*6b70*/  BRA `(.L_x_10327) ;  /* 0x0000000000147947 */ /* 0x000fec0003800000 */
.L_x_10347:
[----:B------:R-:W4:Y:S02]  /*6b80*/  LDG.E.64 R22, desc[UR36][R4.64] ;  /* 0x0000002404167981 */ /* 0x000f24000c1e1b00 */
[----:B----4-:R-:W0:Y:S02]  /*6b90*/  I2F.F64.U64 R22, R22 ;  /* 0x0000001600167312 */ /* 0x010e240000301800 */
[----:B0-----:R-:W-:Y:S05]  /*6ba0*/  BRA `(.L_x_10327) ;  /* 0x0000000000087947 */ /* 0x001fea0003800000 */
.L_x_10346:
[----:B------:R-:W4:Y:S02]  /*6bb0*/  LDG.E R4, desc[UR36][R4.64] ;  /* 0x0000002404047981 */ /* 0x000f24000c1e1900 */
[----:B----4-:R4:W0:Y:S02]  /*6bc0*/  I2F.F64.U32 R22, R4 ;  /* 0x0000000400167312 */ /* 0x0108240000201800 */
.L_x_10327:
[----:B------:R-:W-:Y:S05]  /*6bd0*/  BSYNC.RECONVERGENT B6 ;  /* 0x0000000000067941 */ /* 0x000fea0003800200 */
.L_x_10321:
        /* <DEDUP_REMOVED lines=19> */
.L_x_10352:
[----:B------:R-:W4:Y:S02]  /*6d10*/  LDG.E.U8 R4, desc[UR36][R4.64] ;  /* 0x0000002404047981 */ /* 0x000f24000c1e1100 */
[----:B----4-:R0:W1:Y:S02]  /*6d20*/  I2F.F64.U16 R18, R4 ;  /* 0x0000000400127312 */ /* 0x0100640000101800 */
[----:B01----:R-:W-:Y:S05]  /*6d30*/  BRA `(.L_x_10320) ;  /* 0x0000000c00587947 */ /* 0x003fea0003800000 */
.L_x_10351:
        /* <DEDUP_REMOVED lines=9> */
.L_x_10355:
[----:B------:R-:W4:Y:S02]  /*6dd0*/  LDG.E R4, desc[UR36][R4.64] ;  /* 0x0000002404047981 */ /* 0x000f24000c1e1900 */
[----:B----4-:R0:W1:Y:S02]  /*6de0*/  I2F.F64 R18, R4 ;  /* 0x0000000400127312 */ /* 0x0100640000201c00 */
[----:B01----:R-:W-:Y:S05]  /*6df0*/  BRA `(.L_x_10320) ;  /* 0x0000000c00287947 */ /* 0x003fea0003800000 */
.L_x_10354:
[----:B------:R-:W4:Y:S02]  /*6e00*/  LDG.E.U16 R4, desc[UR36][R4.64] ;  /* 0x0000002404047981 */ /* 0x000f24000c1e1500 */
[----:B----4-:R0:W1:Y:S02]  /*6e10*/  I2F.F64.S16 R18, R4 ;  /* 0x0000000400127312 */ /* 0x0100640000101c00 */
[----:B01----:R-:W-:Y:S05]  /*6e20*/  BRA `(.L_x_10320) ;  /* 0x0000000c001c7947 */ /* 0x003fea0003800000 */
.L_x_10350:
        /* <DEDUP_REMOVED lines=10> */
.L_x_10357:
[----:B------:R-:W4:Y:S02]  /*6ed0*/  LDG.E.U16 R0, desc[UR36][R4.64] ;  /* 0x0000002404007981 */ /* 0x000f24000c1e1500 */
[----:B----4-:R-:W-:-:S05]  /*6ee0*/  HADD2.F32 R0, -RZ, R0.H0_H0 ;  /* 0x20000000ff007230 */ /* 0x010fca0000004100 */
[----:B------:R-:W-:-:S04]  /*6ef0*/  FMUL.FTZ R0, R0, 1 ;  /* 0x3f80000000007820 */ /* 0x000fc80000410000 */
[----:B------:R0:W1:Y:S02]  /*6f00*/  F2F.F64.F32 R18, R0 ;  /* 0x0000000000127310 */ /* 0x0000640000201800 */
[----:B01----:R-:W-:Y:S05]  /*6f10*/  BRA `(.L_x_10320) ;  /* 0x0000000800e07947 */ /* 0x003fea0003800000 */
.L_x_10356:
        /* <DEDUP_REMOVED lines=10> */
.L_x_10359:
[----:B------:R-:W4:Y:S02]  /*6fc0*/  LDG.E.U16 R4, desc[UR36][R4.64] ;  /* 0x0000002404047981 */ /* 0x000f24000c1e1500 */
[----:B----4-:R-:W-:-:S05]  /*6fd0*/  HADD2.F32 R0, -RZ, R4.H0_H0 ;  /* 0x20000004ff007230 */ /* 0x010fca0000004100 */
[----:B------:R-:W-:-:S04]  /*6fe0*/  FMUL.FTZ R0, R0, 1 ;  /* 0x3f80000000007820 */ /* 0x000fc80000410000 */
[----:B------:R0:W1:Y:S02]  /*6ff0*/  F2F.F64.F32 R18, R0 ;  /* 0x0000000000127310 */ /* 0x0000640000201800 */
[----:B01----:R-:W-:Y:S05]  /*7000*/  BRA `(.L_x_10320) ;  /* 0x0000000800a47947 */ /* 0x003fea0003800000 */
.L_x_10358:
[----:B------:R0:W5:Y:S01]  /*7010*/  LDG.E.64 R18, desc[UR36][R4.64] ;  /* 0x0000002404127981 */ /* 0x000162000c1e1b00 */
[----:B------:R-:W-:Y:S05]  /*7020*/  BRA `(.L_x_10320) ;  /* 0x00000008009c7947 */ /* 0x000fea0003800000 */
.L_x_10349:
        /* <DEDUP_REMOVED lines=13> */
.L_x_10362:
[----:B------:R0:W5:Y:S01]  /*7100*/  LDG.E.64 R18, desc[UR36][R4.64] ;  /* 0x0000002404127981 */ /* 0x000162000c1e1b00 */
[----:B------:R-:W-:Y:S05]  /*7110*/  BRA `(.L_x_10320) ;  /* 0x0000000800607947 */ /* 0x000fea0003800000 */
.L_x_10361:
        /* <DEDUP_REMOVED lines=27> */
.L_x_10364:
        /* <DEDUP_REMOVED lines=15> */
.L_x_10363:
[----:B------:R-:W4:Y:S02]  /*73c0*/  LDG.E.U16 R0, desc[UR36][R4.64] ;  /* 0x0000002404007981 */ /* 0x000f24000c1e1500 */
[----:B----4-:R-:W-:-:S04]  /*73d0*/  IMAD.U32 R0, R0, 0x10000, RZ ;  /* 0x0001000000007824 */ /* 0x010fc800078e00ff */
[----:B------:R-:W-:-:S04]  /*73e0*/  FMUL.FTZ R0, R0, 1 ;  /* 0x3f80000000007820 */ /* 0x000fc80000410000 */
[----:B------:R0:W1:Y:S02]  /*73f0*/  F2F.F64.F32 R18, R0 ;  /* 0x0000000000127310 */ /* 0x0000640000201800 */
[----:B01----:R-:W-:Y:S05]  /*7400*/  BRA `(.L_x_10320) ;  /* 0x0000000400a47947 */ /* 0x003fea0003800000 */
.L_x_10360:
        /* <DEDUP_REMOVED lines=11> */
.L_x_10367:
        /* <DEDUP_REMOVED lines=20> */
.L_x_10369:
[----:B------:R-:W-:Y:S05]  /*7600*/  BSYNC.RECONVERGENT B0 ;  /* 0x0000000000007941 */ /* 0x000fea0003800200 */
.L_x_10368:
[----:B------:R-:W-:Y:S01]  /*7610*/  IMAD.SHL.U32 R0, R0, 0x100000, RZ ;  /* 0x0010000000007824 */ /* 0x000fe200078e00ff */
[----:B------:R-:W-:-:S04]  /*7620*/  LEA R3, R3, 0x3b800000, 0x17 ;  /* 0x3b80000003037811 */ /* 0x000fc800078eb8ff */
[----:B------:R-:W-:-:S05]  /*7630*/  LOP3.LUT R0, R3, R0, R7, 0xfe, !PT ;  /* 0x0000000003007212 */ /* 0x000fca00078efe07 */
[----:B------:R-:W-:-:S04]  /*7640*/  FMUL.FTZ R0, R0, 1 ;  /* 0x3f80000000007820 */ /* 0x000fc80000410000 */
[----:B------:R0:W1:Y:S02]  /*7650*/  F2F.F64.F32 R18, R0 ;  /* 0x0000000000127310 */ /* 0x0000640000201800 */
[----:B01----:R-:W-:Y:S05]  /*7660*/  BRA `(.L_x_10320) ;  /* 0x00000004000c7947 */ /* 0x003fea0003800000 */
.L_x_10366:
        /* <DEDUP_REMOVED lines=20> */
.L_x_10371:
[----:B------:R-:W-:Y:S05]  /*77b0*/  BSYNC.RECONVERGENT B0 ;  /* 0x0000000000007941 */ /* 0x000fea0003800200 */
.L_x_10370:
[----:B------:R-:W-:Y:S01]  /*77c0*/  IMAD.SHL.U32 R0, R0, 0x200000, RZ ;  /* 0x0020000000007824 */ /* 0x000fe200078e00ff */
[----:B------:R-:W-:-:S04]  /*77d0*/  LEA R3, R3, 0x37800000, 0x17 ;  /* 0x3780000003037811 */ /* 0x000fc800078eb8ff */
[----:B------:R-:W-:-:S05]  /*77e0*/  LOP3.LUT R0, R3, R0, R7, 0xfe, !PT ;  /* 0x0000000003007212 */ /* 0x000fca00078efe07 */
[----:B------:R-:W-:-:S04]  /*77f0*/  FMUL.FTZ R0, R0, 1 ;  /* 0x3f80000000007820 */ /* 0x000fc80000410000 */
[----:B------:R0:W1:Y:S02]  /*7800*/  F2F.F64.F32 R18, R0 ;  /* 0x0000000000127310 */ /* 0x0000640000201800 */
[----:B01----:R-:W-:Y:S05]  /*7810*/  BRA `(.L_x_10320) ;  /* 0x0000000000a07947 */ /* 0x003fea0003800000 */
.L_x_10365:
        /* <DEDUP_REMOVED lines=18> */
.L_x_10353:
        /* <DEDUP_REMOVED lines=16> */
.L_x_10374:
[----:B------:R-:W-:Y:S05]  /*7a40*/  BRA `(.L_x_10320) ;  /* 0x0000000000147947 */ /* 0x000fea0003800000 */
.L_x_10373:
[----:B------:R-:W4:Y:S02]  /*7a50*/  LDG.E.64 R18, desc[UR36][R4.64] ;  /* 0x0000002404127981 */ /* 0x000f24000c1e1b00 */
[----:B----4-:R-:W0:Y:S02]  /*7a60*/  I2F.F64.U64 R18, R18 ;  /* 0x0000001200127312 */ /* 0x010e240000301800 */
[----:B0-----:R-:W-:Y:S05]  /*7a70*/  BRA `(.L_x_10320) ;  /* 0x0000000000087947 */ /* 0x001fea0003800000 */
.L_x_10372:
[----:B------:R-:W4:Y:S02]  /*7a80*/  LDG.E R4, desc[UR36][R4.64] ;  /* 0x0000002404047981 */ /* 0x000f24000c1e1900 */
[----:B----4-:R0:W1:Y:S02]  /*7a90*/  I2F.F64.U32 R18, R4 ;  /* 0x0000000400127312 */ /* 0x0100640000201800 */
.L_x_10320:
[----:B------:R-:W-:Y:S05]  /*7aa0*/  BSYNC.RECONVERGENT B7 ;  /* 0x0000000000077941 */ /* 0x000fea0003800200 */
.L_x_10319:
[----:B------:R-:W-:Y:S01]  /*7ab0*/  ISETP.GE.AND P0, PT, R33, R2, PT ;  /* 0x000000022100720c */ /* 0x000fe20003f06270 */
[----:B------:R-:W-:-:S12]  /*7ac0*/  BSSY.RECONVERGENT B0, `(.L_x_10375) ;  /* 0x0000049000007945 */ /* 0x000fd80003800200 */
[----:B------:R-:W-:Y:S05]  /*7ad0*/  @P0 BRA `(.L_x_10376) ;  /* 0x00000004001c0947 */ /* 0x000fea0003800000 */
[----:B--2--5:R-:W2:Y:S01]  /*7ae0*/  DSETP.GT.AND P0, PT, R28, 1, PT ;  /* 0x3ff000001c00742a */ /* 0x024ea20003f04000 */
[----:B01--4-:R-:W-:Y:S02]  /*7af0*/  IMAD.MOV.U32 R4, RZ, RZ, 0x0 ;  /* 0x00000000ff047424 */ /* 0x013fe400078e00ff */
[----:B------:R-:W-:-:S15]  /*7b00*/  IMAD.MOV.U32 R5, RZ, RZ, 0x7ff80000 ;  /* 0x7ff80000ff057424 */ /* 0x000fde00078e00ff */
[----:B------:R-:W-:-:S15]  /*7b10*/  NOP ;  /* 0x0000000000007918 */ /* 0x000fde0000000000 */
[----:B------:R-:W-:-:S15]  /*7b20*/  NOP ;  /* 0x0000000000007918 */ /* 0x000fde0000000000 */
[----:B------:R-:W-:-:S15]  /*7b30*/  NOP ;  /* 0x0000000000007918 */ /* 0x000fde0000000000 */
[----:B------:R-:W-:-:S01]  /*7b40*/  NOP ;  /* 0x0000000000007918 */ /* 0x000fc20000000000 */
[----:B--2---:R-:W0:Y:S02]  /*7b50*/  DSETP.LT.OR P0, PT, R28, RZ, P0 ;  /* 0x000000ff1c00722a */ /* 0x004e240000701400 */
        /* <DEDUP_REMOVED lines=59> */
[----:B------:R-:W-:Y:S05]  /*7f10*/  CALL.REL.NOINC `($__internal_7_$__cuda_sm20_div_rn_f64_full) ;  /* 0x0000005c00c87944 */ /* 0x000fea0003c00000 */
[----:B------:R-:W-:Y:S02]  /*7f20*/  IMAD.MOV.U32 R4, RZ, RZ, R14 ;  /* 0x000000ffff047224 */ /* 0x000fe400078e000e */
[----:B------:R-:W-:-:S07]  /*7f30*/  IMAD.MOV.U32 R5, RZ, RZ, R15 ;  /* 0x000000ffff057224 */ /* 0x000fce00078e000f */
.L_x_10377:
[----:B------:R-:W-:Y:S05]  /*7f40*/  BSYNC.RECONVERGENT B1 ;  /* 0x0000000000017941 */ /* 0x000fea0003800200 */
.L_x_10376:
[----:B------:R-:W-:Y:S05]  /*7f50*/  BSYNC.RECONVERGENT B0 ;  /* 0x0000000000007941 */ /* 0x000fea0003800200 */
.L_x_10375:
[----:B---3-5:R-:W-:Y:S01]  /*7f60*/  VIADD R35, R33, 0x80 ;  /* 0x0000008021237836 */ /* 0x028fe20000000000 */
[----:B------:R-:W-:Y:S04]  /*7f70*/  BSSY.RECONVERGENT B0, `(.L_x_10378) ;  /* 0x000004a000007945 */ /* 0x000fe80003800200 */
[----:B------:R-:W-:-:S13]  /*7f80*/  ISETP.GE.AND P0, PT, R35, R2, PT ;  /* 0x000000022300720c */ /* 0x000fda0003f06270 */
[----:B------:R-:W-:Y:S05]  /*7f90*/  @P0 BRA `(.L_x_10379) ;  /* 0x00000004001c0947 */ /* 0x000fea0003800000 */
[----:B0-----:R-:W0:Y:S01]  /*7fa0*/  DSETP.GT.AND P0, PT, R24, 1, PT ;  /* 0x3ff000001800742a */ /* 0x001e220003f04000 */
[----:B--2---:R-:W-:Y:S02]  /*7fb0*/  IMAD.MOV.U32 R28, RZ, RZ, 0x0 ;  /* 0x00000000ff1c7424 */ /* 0x004fe400078e00ff */
[----:B------:R-:W-:-:S15]  /*7fc0*/  IMAD.MOV.U32 R29, RZ, RZ, 0x7ff80000 ;  /* 0x7ff80000ff1d7424 */ /* 0x000fde00078e00ff */
[----:B------:R-:W-:-:S15]  /*7fd0*/  NOP ;  /* 0x0000000000007918 */ /* 0x000fde0000000000 */
[----:B------:R-:W-:-:S15]  /*7fe0*/  NOP ;  /* 0x0000000000007918 */ /* 0x000fde0000000000 */
[----:B------:R-:W-:-:S15]  /*7ff0*/  NOP ;  /* 0x0000000000007918 */ /* 0x000fde0000000000 */
[----:B------:R-:W-:-:S01]  /*8000*/  NOP ;  /* 0x0000000000007918 */ /* 0x000fc20000000000 */
[----:B0-----:R-:W0:Y:S02]  /*8010*/  DSETP.LT.OR P0, PT, R24, RZ, P0 ;  /* 0x000000ff1800722a */ /* 0x001e240000701400 */
        /* <DEDUP_REMOVED lines=59> */
[----:B----4-:R-:W-:Y:S05]  /*83d0*/  CALL.REL.NOINC `($__internal_7_$__cuda_sm20_div_rn_f64_full) ;  /* 0x0000005800987944 */ /* 0x010fea0003c00000 */
[----:B------:R-:W-:Y:S02]  /*83e0*/  IMAD.MOV.U32 R28, RZ, RZ, R14 ;  /* 0x000000ffff1c7224 */ /* 0x000fe400078e000e */
[----:B------:R-:W-:-:S07]  /*83f0*/  IMAD.MOV.U32 R29, RZ, RZ, R15 ;  /* 0x000000ffff1d7224 */ /* 0x000fce00078e000f */
.L_x_10380:
[----:B------:R-:W-:Y:S05]  /*8400*/  BSYNC.RECONVERGENT B1 ;  /* 0x0000000000017941 */ /* 0x000fea0003800200 */
.L_x_10379:
[----:B------:R-:W-:Y:S05]  /*8410*/  BSYNC.RECONVERGENT B0 ;  /* 0x0000000000007941 */ /* 0x000fea0003800200 */
.L_x_10378:
[----:B------:R-:W-:Y:S01]  /*8420*/  VIADD R3, R33, 0x100 ;  /* 0x0000010021037836 */ /* 0x000fe20000000000 */
[----:B------:R-:W-:Y:S04]  /*8430*/  BSSY.RECONVERGENT B0, `(.L_x_10381) ;  /* 0x000004a000007945 */ /* 0x000fe80003800200 */
[----:B------:R-:W-:-:S13]  /*8440*/  ISETP.GE.AND P0, PT, R3, R2, PT ;  /* 0x000000020300720c */ /* 0x000fda0003f06270 */
[----:B------:R-:W-:Y:S05]  /*8450*/  @P0 BRA `(.L_x_10382) ;  /* 0x00000004001c0947 */ /* 0x000fea0003800000 */
[----:B----4-:R-:W3:Y:S01]  /*8460*/  DSETP.GT.AND P0, PT, R16, 1, PT ;  /* 0x3ff000001000742a */ /* 0x010ee20003f04000 */
[----:B0-----:R-:W-:Y:S02]  /*8470*/  IMAD.MOV.U32 R24, RZ, RZ, 0x0 ;  /* 0x00000000ff187424 */ /* 0x001fe400078e00ff */
[----:B------:R-:W-:-:S15]  /*8480*/  IMAD.MOV.U32 R25, RZ, RZ, 0x7ff80000 ;  /* 0x7ff80000ff197424 */ /* 0x000fde00078e00ff */
[----:B------:R-:W-:-:S15]  /*8490*/  NOP ;  /* 0x0000000000007918 */ /* 0x000fde0000000000 */
[----:B------:R-:W-:-:S15]  /*84a0*/  NOP ;  /* 0x0000000000007918 */ /* 0x000fde0000000000 */
[----:B------:R-:W-:-:S15]  /*84b0*/  NOP ;  /* 0x0000000000007918 */ /* 0x000fde0000000000 */
[----:B------:R-:W-:-:S01]  /*84c0*/  NOP ;  /* 0x0000000000007918 */ /* 0x000fc20000000000 */
[----:B---3--:R-:W0:Y:S02]  /*84d0*/  DSETP.LT.OR P0, PT, R16, RZ, P0 ;  /* 0x000000ff1000722a */ /* 0x008e240000701400 */
        /* <DEDUP_REMOVED lines=59> */
[----:B-12---:R-:W-:Y:S05]  /*8890*/  CALL.REL.NOINC `($__internal_7_$__cuda_sm20_div_rn_f64_full) ;  /* 0x0000005400687944 */ /* 0x006fea0003c00000 */
[----:B------:R-:W-:Y:S02]  /*88a0*/  IMAD.MOV.U32 R24, RZ, RZ, R14 ;  /* 0x000000ffff187224 */ /* 0x000fe400078e000e */
[----:B------:R-:W-:-:S07]  /*88b0*/  IMAD.MOV.U32 R25, RZ, RZ, R15 ;  /* 0x000000ffff197224 */ /* 0x000fce00078e000f */
.L_x_10383:
[----:B------:R-:W-:Y:S05]  /*88c0*/  BSYNC.RECONVERGENT B1 ;  /* 0x0000000000017941 */ /* 0x000fea0003800200 */
.L_x_10382:
[----:B------:R-:W-:Y:S05]  /*88d0*/  BSYNC.RECONVERGENT B0 ;  /* 0x0000000000007941 */ /* 0x000fea0003800200 */
.L_x_10381:
[----:B------:R-:W-:Y:S01]  /*88e0*/  VIADD R3, R33, 0x180 ;  /* 0x0000018021037836 */ /* 0x000fe20000000000 */
[----:B------:R-:W-:Y:S04]  /*88f0*/  BSSY.RECONVERGENT B0, `(.L_x_10384) ;  /* 0x000004a000007945 */ /* 0x000fe80003800200 */
[----:B------:R-:W-:-:S13]  /*8900*/  ISETP.GE.AND P0, PT, R3, R2, PT ;  /* 0x000000020300720c */ /* 0x000fda0003f06270 */
[----:B------:R-:W-:Y:S05]  /*8910*/  @P0 BRA `(.L_x_10385) ;  /* 0x00000004001c0947 */ /* 0x000fea0003800000 */
[----:B-1----:R-:W1:Y:S01]  /*8920*/  DSETP.GT.AND P0, PT, R18, 1, PT ;  /* 0x3ff000001200742a */ /* 0x002e620003f04000 */
[----:B----4-:R-:W-:Y:S02]  /*8930*/  IMAD.MOV.U32 R16, RZ, RZ, 0x0 ;  /* 0x00000000ff107424 */ /* 0x010fe400078e00ff */
[----:B------:R-:W-:-:S15]  /*8940*/  IMAD.MOV.U32 R17, RZ, RZ, 0x7ff80000 ;  /* 0x7ff80000ff117424 */ /* 0x000fde00078e00ff */
[----:B------:R-:W-:-:S15]  /*8950*/  NOP ;  /* 0x0000000000007918 */ /* 0x000fde0000000000 */
[----:B------:R-:W-:-:S15]  /*8960*/  NOP ;  /* 0x0000000000007918 */ /* 0x000fde0000000000 */
[----:B------:R-:W-:-:S15]  /*8970*/  NOP ;  /* 0x0000000000007918 */ /* 0x000fde0000000000 */
[----:B------:R-:W-:-:S01]  /*8980*/  NOP ;  /* 0x0000000000007918 */ /* 0x000fc20000000000 */
[----:B-1----:R-:W1:Y:S02]  /*8990*/  DSETP.LT.OR P0, PT, R18, RZ, P0 ;  /* 0x000000ff1200722a */ /* 0x002e640000701400 */
        /* <DEDUP_REMOVED lines=59> */
[----:B0-2---:R-:W-:Y:S05]  /*8d50*/  CALL.REL.NOINC `($__internal_7_$__cuda_sm20_div_rn_f64_full) ;  /* 0x0000005000387944 */ /* 0x005fea0003c00000 */
[----:B------:R-:W-:Y:S02]  /*8d60*/  IMAD.MOV.U32 R16, RZ, RZ, R14 ;  /* 0x000000ffff107224 */ /* 0x000fe400078e000e */
[----:B------:R-:W-:-:S07]  /*8d70*/  IMAD.MOV.U32 R17, RZ, RZ, R15 ;  /* 0x000000ffff117224 */ /* 0x000fce00078e000f */
.L_x_10386:
[----:B------:R-:W-:Y:S05]  /*8d80*/  BSYNC.RECONVERGENT B1 ;  /* 0x0000000000017941 */ /* 0x000fea0003800200 */
.L_x_10385:
[----:B------:R-:W-:Y:S05]  /*8d90*/  BSYNC.RECONVERGENT B0 ;  /* 0x0000000000007941 */ /* 0x000fea0003800200 */
.L_x_10384:
        /* <DEDUP_REMOVED lines=27> */
.L_x_10393:
[----:B0---4-:R-:W0:Y:S01]  /*8f50*/  F2I.S64.F64.TRUNC R4, R4 ;  /* 0x0000000400047311 */ /* 0x011e22000030d900 */
[----:B------:R-:W-:Y:S02]  /*8f60*/  IMAD.MOV.U32 R33, RZ, RZ, R35 ;  /* 0x000000ffff217224 */ /* 0x000fe400078e0023 */
[----:B0-----:R-:W-:-:S05]  /*8f70*/  IMAD.MOV.U32 R3, RZ, RZ, R4 ;  /* 0x000000ffff037224 */ /* 0x001fca00078e0004 */
[----:B------:R0:W-:Y:S01]  /*8f80*/  STG.E.U8 desc[UR36][R8.64], R3 ;  /* 0x0000000308007986 */ /* 0x0001e2000c101124 */
[----:B------:R-:W-:Y:S05]  /*8f90*/  BRA `(.L_x_10395) ;  /* 0x0000001000cc7947 */ /* 0x000fea0003800000 */
.L_x_10392:
        /* <DEDUP_REMOVED lines=10> */
.L_x_10397:
[----:B0---4-:R-:W0:Y:S01]  /*9040*/  F2I.F64.TRUNC R5, R4 ;  /* 0x0000000400057311 */ /* 0x011e22000030d100 */
[----:B------:R-:W-:Y:S01]  /*9050*/  IMAD.MOV.U32 R33, RZ, RZ, R35 ;  /* 0x000000ffff217224 */ /* 0x000fe200078e0023 */
[----:B0-----:R0:W-:Y:S01]  /*9060*/  STG.E desc[UR36][R8.64], R5 ;  /* 0x0000000508007986 */ /* 0x0011e2000c101924 */
[----:B------:R-:W-:Y:S05]  /*9070*/  BRA `(.L_x_10395) ;  /* 0x0000001000947947 */ /* 0x000fea0003800000 */
.L_x_10396:
[----:B0---4-:R-:W0:Y:S01]  /*9080*/  F2I.F64.TRUNC R5, R4 ;  /* 0x0000000400057311 */ /* 0x011e22000030d100 */
[----:B------:R-:W-:Y:S01]  /*9090*/  IMAD.MOV.U32 R33, RZ, RZ, R35 ;  /* 0x000000ffff217224 */ /* 0x000fe200078e0023 */
[----:B0-----:R0:W-:Y:S01]  /*90a0*/  STG.E.U16 desc[UR36][R8.64], R5 ;  /* 0x0000000508007986 */ /* 0x0011e2000c101524 */
[----:B------:R-:W-:Y:S05]  /*90b0*/  BRA `(.L_x_10395) ;  /* 0x0000001000847947 */ /* 0x000fea0003800000 */
.L_x_10391:
        /* <DEDUP_REMOVED lines=18> */
.L_x_10399:
        /* <DEDUP_REMOVED lines=13> */
.L_x_10398:
        /* <DEDUP_REMOVED lines=19> */
.L_x_10401:
        /* <DEDUP_REMOVED lines=14> */
.L_x_10400:
[----:B------:R1:W-:Y:S01]  /*94c0*/  STG.E.64 desc[UR36][R8.64], R4 ;  /* 0x0000000408007986 */ /* 0x0003e2000c101b24 */
[----:B------:R-:W-:Y:S01]  /*94d0*/  IMAD.MOV.U32 R33, RZ, RZ, R35 ;  /* 0x000000ffff217224 */ /* 0x000fe200078e0023 */
[----:B------:R-:W-:Y:S06]  /*94e0*/  BRA `(.L_x_10395) ;  /* 0x0000000c00787947 */ /* 0x000fec0003800000 */
.L_x_10390:
        /* <DEDUP_REMOVED lines=13> */
.L_x_10404:
[----:B------:R-:W-:Y:S01]  /*95c0*/  CS2R R6, SRZ ;  /* 0x0000000000067805 */ /* 0x000fe2000001ff00 */
[----:B------:R-:W-:-:S04]  /*95d0*/  IMAD.MOV.U32 R33, RZ, RZ, R35 ;  /* 0x000000ffff217224 */ /* 0x000fc800078e0023 */
[----:B------:R1:W-:Y:S01]  /*95e0*/  STG.E.128 desc[UR36][R8.64], R4 ;  /* 0x0000000408007986 */ /* 0x0003e2000c101d24 */
[----:B------:R-:W-:Y:S05]  /*95f0*/  BRA `(.L_x_10395) ;  /* 0x0000000c00347947 */ /* 0x000fea0003800000 */
.L_x_10403:
        /* <DEDUP_REMOVED lines=27> */
.L_x_10408:
[----:B------:R-:W-:Y:S05]  /*97b0*/  BSYNC.RECONVERGENT B0 ;  /* 0x0000000000007941 */ /* 0x000fea0003800200 */
.L_x_10407:
[----:B------:R-:W-:Y:S01]  /*97c0*/  LOP3.LUT R7, R0, 0x80, R7, 0xf8, !PT ;  /* 0x0000008000077812 */ /* 0x000fe200078ef807 */
[----:B------:R-:W-:-:S04]  /*97d0*/  IMAD.MOV.U32 R33, RZ, RZ, R35 ;  /* 0x000000ffff217224 */ /* 0x000fc800078e0023 */
[----:B------:R1:W-:Y:S01]  /*97e0*/  STG.E.U8 desc[UR36][R8.64], R7 ;  /* 0x0000000708007986 */ /* 0x0003e2000c101124 */
[----:B------:R-:W-:Y:S05]  /*97f0*/  BRA `(.L_x_10395) ;  /* 0x0000000800b47947 */ /* 0x000fea0003800000 */
.L_x_10406:
        /* <DEDUP_REMOVED lines=23> */
.L_x_10410:
[----:B------:R-:W-:Y:S05]  /*9970*/  BSYNC.RECONVERGENT B0 ;  /* 0x0000000000007941 */ /* 0x000fea0003800200 */
.L_x_10409:
[----:B------:R-:W-:Y:S01]  /*9980*/  LOP3.LUT R7, R0, 0x80, R7, 0xf8, !PT ;  /* 0x0000008000077812 */ /* 0x000fe200078ef807 */
[----:B------:R-:W-:-:S04]  /*9990*/  IMAD.MOV.U32 R33, RZ, RZ, R35 ;  /* 0x000000ffff217224 */ /* 0x000fc800078e0023 */
[----:B------:R1:W-:Y:S01]  /*99a0*/  STG.E.U8 desc[UR36][R8.64], R7 ;  /* 0x0000000708007986 */ /* 0x0003e2000c101124 */
[----:B------:R-:W-:Y:S05]  /*99b0*/  BRA `(.L_x_10395) ;  /* 0x0000000800447947 */ /* 0x000fea0003800000 */
.L_x_10405:
        /* <DEDUP_REMOVED lines=13> */
.L_x_10402:
        /* <DEDUP_REMOVED lines=12> */
.L_x_10413:
        /* <DEDUP_REMOVED lines=21> */
.L_x_10416:
[----:B------:R-:W-:-:S04]  /*9ca0*/  SHF.R.U32.HI R0, RZ, 0x14, R7 ;  /* 0x00000014ff007819 */ /* 0x000fc80000011607 */
[----:B------:R-:W-:-:S04]  /*9cb0*/  LOP3.LUT R0, R0, 0x1, RZ, 0xc0, !PT ;  /* 0x0000000100007812 */ /* 0x000fc800078ec0ff */
[----:B------:R-:W-:-:S04]  /*9cc0*/  IADD3 R0, PT, PT, R7, 0x487ffff, R0 ;  /* 0x0487ffff07007810 */ /* 0x000fc80007ffe000 */
[----:B------:R-:W-:-:S04]  /*9cd0*/  SHF.R.U32.HI R0, RZ, 0x14, R0 ;  /* 0x00000014ff007819 */ /* 0x000fc80000011600 */
[----:B------:R-:W-:-:S07]  /*9ce0*/  LOP3.LUT R3, R0, 0xff, RZ, 0xc0, !PT ;  /* 0x000000ff00037812 */ /* 0x000fce00078ec0ff */
.L_x_10417:
[----:B------:R-:W-:-:S04]  /*9cf0*/  SHF.R.U32.HI R0, RZ, 0x18, R7 ;  /* 0x00000018ff007819 */ /* 0x000fc80000011607 */
[----:B------:R-:W-:-:S07]  /*9d00*/  LOP3.LUT R0, R3, 0x80, R0, 0xf8, !PT ;  /* 0x0000008003007812 */ /* 0x000fce00078ef800 */
.L_x_10415:
[----:B------:R-:W-:Y:S05]  /*9d10*/  BSYNC.RECONVERGENT B0 ;  /* 0x0000000000007941 */ /* 0x000fea0003800200 */
.L_x_10414:
[----:B------:R1:W-:Y:S01]  /*9d20*/  STG.E.U8 desc[UR36][R8.64], R0 ;  /* 0x0000000008007986 */ /* 0x0003e2000c101124 */
[----:B------:R-:W-:Y:S01]  /*9d30*/  IMAD.MOV.U32 R33, RZ, RZ, R35 ;  /* 0x000000ffff217224 */ /* 0x000fe200078e0023 */
[----:B------:R-:W-:Y:S06]  /*9d40*/  BRA `(.L_x_10395) ;  /* 0x0000000400607947 */ /* 0x000fec0003800000 */
.L_x_10412:
        /* <DEDUP_REMOVED lines=21> */
.L_x_10420:
[----:B------:R-:W-:-:S04]  /*9ea0*/  SHF.R.U32.HI R0, RZ, 0x15, R7 ;  /* 0x00000015ff007819 */ /* 0x000fc80000011607 */
[----:B------:R-:W-:-:S04]  /*9eb0*/  LOP3.LUT R0, R0, 0x1, RZ, 0xc0, !PT ;  /* 0x0000000100007812 */ /* 0x000fc800078ec0ff */
[----:B------:R-:W-:-:S04]  /*9ec0*/  IADD3 R0, PT, PT, R7, 0x88fffff, R0 ;  /* 0x088fffff07007810 */ /* 0x000fc80007ffe000 */
[----:B------:R-:W-:-:S04]  /*9ed0*/  SHF.R.U32.HI R0, RZ, 0x15, R0 ;  /* 0x00000015ff007819 */ /* 0x000fc80000011600 */
[----:B------:R-:W-:-:S07]  /*9ee0*/  LOP3.LUT R3, R0, 0xff, RZ, 0xc0, !PT ;  /* 0x000000ff00037812 */ /* 0x000fce00078ec0ff */
.L_x_10421:
[----:B------:R-:W-:-:S04]  /*9ef0*/  SHF.R.U32.HI R0, RZ, 0x18, R7 ;  /* 0x00000018ff007819 */ /* 0x000fc80000011607 */
[----:B------:R-:W-:-:S07]  /*9f00*/  LOP3.LUT R0, R3, 0x80, R0, 0xf8, !PT ;  /* 0x0000008003007812 */ /* 0x000fce00078ef800 */
.L_x_10419:
[----:B------:R-:W-:Y:S05]  /*9f10*/  BSYNC.RECONVERGENT B0 ;  /* 0x0000000000007941 */ /* 0x000fea0003800200 */
.L_x_10418:
[----:B------:R1:W-:Y:S01]  /*9f20*/  STG.E.U8 desc[UR36][R8.64], R0 ;  /* 0x0000000008007986 */ /* 0x0003e2000c101124 */
[----:B------:R-:W-:Y:S01]  /*9f30*/  IMAD.MOV.U32 R33, RZ, RZ, R35 ;  /* 0x000000ffff217224 */ /* 0x000fe200078e0023 */
[----:B------:R-:W-:Y:S06]  /*9f40*/  BRA `(.L_x_10395) ;  /* 0x0000000000e07947 */ /* 0x000fec0003800000 */
.L_x_10411:
[----:B------:R-:W-:-:S13]  /*9f50*/  ISETP.NE.AND P0, PT, R0, 0x1c, PT ;  /* 0x0000001c0000780c */ /* 0x000fda0003f05270 */
[----:B------:R-:W-:Y:S05]  /*9f60*/  @!P0 BRA `(.L_x_10422) ;  /* 0x0000000000cc8947 */ /* 0x000fea0003800000 */
[----:B------:R-:W-:-:S13]  /*9f70*/  ISETP.NE.AND P0, PT, R0, 0x1d, PT ;  /* 0x0000001d0000780c */ /* 0x000fda0003f05270 */
[----:B------:R-:W-:Y:S05]  /*9f80*/  @!P0 BRA `(.L_x_10423) ;  /* 0x0000000000b48947 */ /* 0x000fea0003800000 */
[----:B------:R-:W-:-:S13]  /*9f90*/  ISETP.NE.AND P0, PT, R0, 0x2c, PT ;  /* 0x0000002c0000780c */ /* 0x000fda0003f05270 */
[----:B------:R-:W-:Y:S05]  /*9fa0*/  @!P0 BRA `(.L_x_10424) ;  /* 0x0000000000488947 */ /* 0x000fea0003800000 */
.L_x_10394:
        /* <DEDUP_REMOVED lines=16> */
.L_x_10425:
[----:B------:R-:W-:Y:S01]  /*a0b0*/  IMAD.MOV.U32 R33, RZ, RZ, R35 ;  /* 0x000000ffff217224 */ /* 0x000fe200078e0023 */
[----:B------:R-:W-:Y:S06]  /*a0c0*/  BRA `(.L_x_10395) ;  /* 0x0000000000807947 */ /* 0x000fec0003800000 */
.L_x_10424:
        /* <DEDUP_REMOVED lines=25> */
.L_x_10423:
[----:B0---4-:R-:W0:Y:S01]  /*a260*/  F2I.U64.F64.TRUNC R4, R4 ;  /* 0x0000000400047311 */ /* 0x011e22000030d800 */
[----:B------:R-:W-:Y:S01]  /*a270*/  IMAD.MOV.U32 R33, RZ, RZ, R35 ;  /* 0x000000ffff217224 */ /* 0x000fe200078e0023 */
[----:B0-----:R0:W-:Y:S01]  /*a280*/  STG.E.64 desc[UR36][R8.64], R4 ;  /* 0x0000000408007986 */ /* 0x0011e2000c101b24 */
[----:B------:R-:W-:Y:S05]  /*a290*/  BRA `(.L_x_10395) ;  /* 0x00000000000c7947 */ /* 0x000fea0003800000 */
.L_x_10422:
[----:B0---4-:R-:W0:Y:S01]  /*a2a0*/  F2I.U32.F64.TRUNC R5, R4 ;  /* 0x0000000400057311 */ /* 0x011e22000030d000 */
[----:B------:R-:W-:Y:S01]  /*a2b0*/  IMAD.MOV.U32 R33, RZ, RZ, R35 ;  /* 0x000000ffff217224 */ /* 0x000fe200078e0023 */
[----:B0-----:R0:W-:Y:S06]  /*a2c0*/  STG.E desc[UR36][R8.64], R5 ;  /* 0x0000000508007986 */ /* 0x0011ec000c101924 */
.L_x_10395:
        /* <DEDUP_REMOVED lines=24> */
.L_x_10430:
[----:B--2---:R-:W0:Y:S02]  /*a450*/  F2I.S64.F64.TRUNC R28, R28 ;  /* 0x0000001c001c7311 */ /* 0x004e24000030d900 */
[----:B0-----:R-:W-:-:S05]  /*a460*/  IMAD.MOV.U32 R3, RZ, RZ, R28 ;  /* 0x000000ffff037224 */ /* 0x001fca00078e001c */
[----:B------:R0:W-:Y:S01]  /*a470*/  STG.E.U8 desc[UR36][R4.64], R3 ;  /* 0x0000000304007986 */ /* 0x0001e2000c101124 */
[----:B------:R-:W-:Y:S05]  /*a480*/  BRA `(.L_x_10432) ;  /* 0x0000001000807947 */ /* 0x000fea0003800000 */
.L_x_10429:
        /* <DEDUP_REMOVED lines=9> */
.L_x_10434:
[----:B--2---:R-:W0:Y:S02]  /*a520*/  F2I.F64.TRUNC R29, R28 ;  /* 0x0000001c001d7311 */ /* 0x004e24000030d100 */
[----:B0-----:R0:W-:Y:S01]  /*a530*/  STG.E desc[UR36][R4.64], R29 ;  /* 0x0000001d04007986 */ /* 0x0011e2000c101924 */
[----:B------:R-:W-:Y:S05]  /*a540*/  BRA `(.L_x_10432) ;  /* 0x0000001000507947 */ /* 0x000fea0003800000 */
.L_x_10433:
[----:B--2---:R-:W0:Y:S02]  /*a550*/  F2I.F64.TRUNC R29, R28 ;  /* 0x0000001c001d7311 */ /* 0x004e24000030d100 */
[----:B0-----:R0:W-:Y:S01]  /*a560*/  STG.E.U16 desc[UR36][R4.64], R29 ;  /* 0x0000001d04007986 */ /* 0x0011e2000c101524 */
[----:B------:R-:W-:Y:S05]  /*a570*/  BRA `(.L_x_10432) ;  /* 0x0000001000447947 */ /* 0x000fea0003800000 */
.L_x_10428:
        /* <DEDUP_REMOVED lines=17> */
.L_x_10436:
        /* <DEDUP_REMOVED lines=12> */
.L_x_10435:
        /* <DEDUP_REMOVED lines=18> */
.L_x_10438:
        /* <DEDUP_REMOVED lines=13> */
.L_x_10437:
[----:B--2---:R0:W-:Y:S01]  /*a940*/  STG.E.64 desc[UR36][R4.64], R28 ;  /* 0x0000001c04007986 */ /* 0x0041e2000c101b24 */
[----:B------:R-:W-:Y:S05]  /*a950*/  BRA `(.L_x_10432) ;  /* 0x0000000c004c7947 */ /* 0x000fea0003800000 */
.L_x_10427:
        /* <DEDUP_REMOVED lines=13> */
.L_x_10442:
        /* <DEDUP_REMOVED lines=26> */
.L_x_10445:
[----:B------:R-:W-:-:S04]  /*abd0*/  SHF.R.U32.HI R3, RZ, 0x18, R7 ;  /* 0x00000018ff037819 */ /* 0x000fc80000011607 */
[----:B------:R-:W-:-:S07]  /*abe0*/  LOP3.LUT R0, R0, 0x80, R3, 0xf8, !PT ;  /* 0x0000008000007812 */ /* 0x000fce00078ef803 */
.L_x_10444:
[----:B------:R-:W-:Y:S05]  /*abf0*/  BSYNC.RECONVERGENT B0 ;  /* 0x0000000000007941 */ /* 0x000fea0003800200 */
.L_x_10443:
[----:B------:R0:W-:Y:S01]  /*ac00*/  STG.E.U8 desc[UR36][R4.64], R0 ;  /* 0x0000000004007986 */ /* 0x0001e2000c101124 */
[----:B------:R-:W-:Y:S05]  /*ac10*/  BRA `(.L_x_10432) ;  /* 0x00000008009c7947 */ /* 0x000fea0003800000 */
.L_x_10441:
        /* <DEDUP_REMOVED lines=26> */
.L_x_10448:
[----:B------:R-:W-:-:S04]  /*adc0*/  SHF.R.U32.HI R3, RZ, 0x18, R7 ;  /* 0x00000018ff037819 */ /* 0x000fc80000011607 */
[----:B------:R-:W-:-:S07]  /*add0*/  LOP3.LUT R0, R0, 0x80, R3, 0xf8, !PT ;  /* 0x0000008000007812 */ /* 0x000fce00078ef803 */
.L_x_10447:
[----:B------:R-:W-:Y:S05]  /*ade0*/  BSYNC.RECONVERGENT B0 ;  /* 0x0000000000007941 */ /* 0x000fea0003800200 */
.L_x_10446:
[----:B------:R0:W-:Y:S01]  /*adf0*/  STG.E.U8 desc[UR36][R4.64], R0 ;  /* 0x0000000004007986 */ /* 0x0001e2000c101124 */
[----:B------:R-:W-:Y:S05]  /*ae00*/  BRA `(.L_x_10432) ;  /* 0x0000000800207947 */ /* 0x000fea0003800000 */
.L_x_10440:
        /* <DEDUP_REMOVED lines=30> */
.L_x_10450:
[----:B--2---:R-:W0:Y:S02]  /*aff0*/  F2I.U64.F64.TRUNC R28, R28 ;  /* 0x0000001c001c7311 */ /* 0x004e24000030d800 */
[----:B0-----:R0:W-:Y:S01]  /*b000*/  STG.E.64 desc[UR36][R4.64], R28 ;  /* 0x0000001c04007986 */ /* 0x0011e2000c101b24 */
[----:B------:R-:W-:Y:S05]  /*b010*/  BRA `(.L_x_10432) ;  /* 0x00000004009c7947 */ /* 0x000fea0003800000 */
.L_x_10449:
[----:B--2---:R-:W0:Y:S02]  /*b020*/  F2I.U32.F64.TRUNC R29, R28 ;  /* 0x0000001c001d7311 */ /* 0x004e24000030d000 */
[----:B0-----:R0:W-:Y:S01]  /*b030*/  STG.E desc[UR36][R4.64], R29 ;  /* 0x0000001d04007986 */ /* 0x0011e2000c101924 */
[----:B------:R-:W-:Y:S05]  /*b040*/  BRA `(.L_x_10432) ;  /* 0x0000000400907947 */ /* 0x000fea0003800000 */
.L_x_10439:
        /* <DEDUP_REMOVED lines=10> */
.L_x_10452:
[----:B------:R-:W-:-:S05]  /*b0f0*/  CS2R R30, SRZ ;  /* 0x00000000001e7805 */ /* 0x000fca000001ff00 */
[----:B--2---:R1:W-:Y:S01]  /*b100*/  STG.E.128 desc[UR36][R4.64], R28 ;  /* 0x0000001c04007986 */ /* 0x0043e2000c101d24 */
[----:B------:R-:W-:Y:S05]  /*b110*/  BRA `(.L_x_10432) ;  /* 0x00000004005c7947 */ /* 0x000fea0003800000 */
.L_x_10451:
[----:B------:R-:W-:-:S13]  /*b120*/  ISETP.NE.AND P0, PT, R0, 0xf, PT ;  /* 0x0000000f0000780c */ /* 0x000fda0003f05270 */
[----:B------:R-:W-:Y:S05]  /*b130*/  @!P0 BRA `(.L_x_10453) ;  /* 0x0000000400288947 */ /* 0x000fea0003800000 */
[----:B------:R-:W-:-:S13]  /*b140*/  ISETP.NE.AND P0, PT, R0, 0x17, PT ;  /* 0x000000170000780c */ /* 0x000fda0003f05270 */
[----:B------:R-:W-:Y:S05]  /*b150*/  @!P0 BRA `(.L_x_10454) ;  /* 0x0000000000b08947 */ /* 0x000fea0003800000 */
[----:B------:R-:W-:-:S13]  /*b160*/  ISETP.NE.AND P0, PT, R0, 0x18, PT ;  /* 0x000000180000780c */ /* 0x000fda0003f05270 */
[----:B------:R-:W-:Y:S05]  /*b170*/  @!P0 BRA `(.L_x_10455) ;  /* 0x0000000000448947 */ /* 0x000fea0003800000 */
.L_x_10431:
        /* <DEDUP_REMOVED lines=16> */
.L_x_10456:
[----:B------:R-:W-:Y:S05]  /*b280*/  BRA `(.L_x_10432) ;  /* 0x0000000400007947 */ /* 0x000fea0003800000 */
.L_x_10455:
        /* <DEDUP_REMOVED lines=21> */
.L_x_10458:
[----:B------:R-:W-:Y:S05]  /*b3e0*/  BSYNC.RECONVERGENT B0 ;  /* 0x0000000000007941 */ /* 0x000fea0003800200 */
.L_x_10457:
[----:B------:R-:W-:-:S05]  /*b3f0*/  LOP3.LUT R3, R0, 0x80, R3, 0xf8, !PT ;  /* 0x0000008000037812 */ /* 0x000fca00078ef803 */
[----:B------:R3:W-:Y:S01]  /*b400*/  STG.E.U8 desc[UR36][R4.64], R3 ;  /* 0x0000000304007986 */ /* 0x0007e2000c101124 */
[----:B------:R-:W-:Y:S05]  /*b410*/  BRA `(.L_x_10432) ;  /* 0x00000000009c7947 */ /* 0x000fea0003800000 */
.L_x_10454:
        /* <DEDUP_REMOVED lines=20> */
.L_x_10460:
[----:B------:R-:W-:Y:S01]  /*b560*/  IMAD.MOV.U32 R0, RZ, RZ, 0x7f ;  /* 0x0000007fff007424 */ /* 0x000fe200078e00ff */
[----:B------:R-:W-:-:S04]  /*b570*/  ISETP.GT.U32.AND P0, PT, R3, 0x7f800000, PT ;  /* 0x7f8000000300780c */ /* 0x000fc80003f04070 */
[----:B------:R-:W-:-:S09]  /*b580*/  SEL R0, R0, 0x7c, P0 ;  /* 0x0000007c00007807 */ /* 0x000fd20000000000 */
.L_x_10461:
[----:B------:R-:W-:Y:S05]  /*b590*/  BSYNC.RECONVERGENT B0 ;  /* 0x0000000000007941 */ /* 0x000fea0003800200 */
.L_x_10459:
[----:B------:R-:W-:-:S04]  /*b5a0*/  SHF.R.U32.HI R3, RZ, 0x18, R7 ;  /* 0x00000018ff037819 */ /* 0x000fc80000011607 */
[----:B------:R-:W-:-:S05]  /*b5b0*/  LOP3.LUT R3, R0, 0x80, R3, 0xf8, !PT ;  /* 0x0000008000037812 */ /* 0x000fca00078ef803 */
[----:B------:R2:W-:Y:S01]  /*b5c0*/  STG.E.U8 desc[UR36][R4.64], R3 ;  /* 0x0000000304007986 */ /* 0x0005e2000c101124 */
[----:B------:R-:W-:Y:S05]  /*b5d0*/  BRA `(.L_x_10432) ;  /* 0x00000000002c7947 */ /* 0x000fea0003800000 */
.L_x_10453:
        /* <DEDUP_REMOVED lines=11> */
.L_x_10432:
[----:B------:R-:W-:-:S07]  /*b690*/  VIADD R33, R33, 0x80 ;  /* 0x0000008021217836 */ /* 0x000fce0000000000 */
.L_x_10389:
[----:B------:R-:W-:-:S13]  /*b6a0*/  ISETP.GE.AND P0, PT, R33, R2, PT ;  /* 0x000000022100720c */ /* 0x000fda0003f06270 */
[----:B------:R-:W-:Y:S05]  /*b6b0*/  @P0 BREAK.RELIABLE B6 ;  /* 0x0000000000060942 */ /* 0x000fea0003800100 */
[----:B------:R-:W-:Y:S05]  /*b6c0*/  @P0 BRA `(.L_x_10426) ;  /* 0x0000001000ec0947 */ /* 0x000fea0003800000 */
[----:B------:R-:W-:Y:S05]  /*b6d0*/  BSYNC.RELIABLE B6 ;  /* 0x0000000000067941 */ /* 0x000fea0003800100 */
.L_x_10388:
        /* <DEDUP_REMOVED lines=21> */
.L_x_10465:
[----:B------:R-:W0:Y:S02]  /*b830*/  F2I.S64.F64.TRUNC R24, R24 ;  /* 0x0000001800187311 */ /* 0x000e24000030d900 */
[----:B0-----:R-:W-:-:S05]  /*b840*/  IMAD.MOV.U32 R3, RZ, RZ, R24 ;  /* 0x000000ffff037224 */ /* 0x001fca00078e0018 */
[----:B------:R0:W-:Y:S01]  /*b850*/  STG.E.U8 desc[UR36][R4.64], R3 ;  /* 0x0000000304007986 */ /* 0x0001e2000c101124 */
[----:B------:R-:W-:Y:S05]  /*b860*/  BRA `(.L_x_10467) ;  /* 0x0000001000807947 */ /* 0x000fea0003800000 */
.L_x_10464:
        /* <DEDUP_REMOVED lines=9> */
.L_x_10469:
[----:B------:R-:W0:Y:S02]  /*b900*/  F2I.F64.TRUNC R25, R24 ;  /* 0x0000001800197311 */ /* 0x000e24000030d100 */
[----:B0-----:R0:W-:Y:S01]  /*b910*/  STG.E desc[UR36][R4.64], R25 ;  /* 0x0000001904007986 */ /* 0x0011e2000c101924 */
[----:B------:R-:W-:Y:S05]  /*b920*/  BRA `(.L_x_10467) ;  /* 0x0000001000507947 */ /* 0x000fea0003800000 */
.L_x_10468:
[----:B------:R-:W0:Y:S02]  /*b930*/  F2I.F64.TRUNC R25, R24 ;  /* 0x0000001800197311 */ /* 0x000e24000030d100 */
[----:B0-----:R0:W-:Y:S01]  /*b940*/  STG.E.U16 desc[UR36][R4.64], R25 ;  /* 0x0000001904007986 */ /* 0x0011e2000c101524 */
[----:B------:R-:W-:Y:S05]  /*b950*/  BRA `(.L_x_10467) ;  /* 0x0000001000447947 */ /* 0x000fea0003800000 */
.L_x_10463:
        /* <DEDUP_REMOVED lines=17> */
.L_x_10471:
        /* <DEDUP_REMOVED lines=12> */
.L_x_10470:
        /* <DEDUP_REMOVED lines=18> */
.L_x_10473:
        /* <DEDUP_REMOVED lines=13> */
.L_x_10472:
[----:B------:R0:W-:Y:S01]  /*bd20*/  STG.E.64 desc[UR36][R4.64], R24 ;  /* 0x0000001804007986 */ /* 0x0001e2000c101b24 */
[----:B------:R-:W-:Y:S05]  /*bd30*/  BRA `(.L_x_10467) ;  /* 0x0000000c004c7947 */ /* 0x000fea0003800000 */
.L_x_10462:
        /* <DEDUP_REMOVED lines=13> */
.L_x_10477:
        /* <DEDUP_REMOVED lines=26> */
.L_x_10480:
[----:B------:R-:W-:-:S04]  /*bfb0*/  SHF.R.U32.HI R3, RZ, 0x18, R7 ;  /* 0x00000018ff037819 */ /* 0x000fc80000011607 */
[----:B------:R-:W-:-:S07]  /*bfc0*/  LOP3.LUT R0, R0, 0x80, R3, 0xf8, !PT ;  /* 0x0000008000007812 */ /* 0x000fce00078ef803 */
.L_x_10479:
[----:B------:R-:W-:Y:S05]  /*bfd0*/  BSYNC.RECONVERGENT B0 ;  /* 0x0000000000007941 */ /* 0x000fea0003800200 */
.L_x_10478:
[----:B------:R0:W-:Y:S01]  /*bfe0*/  STG.E.U8 desc[UR36][R4.64], R0 ;  /* 0x0000000004007986 */ /* 0x0001e2000c101124 */
[----:B------:R-:W-:Y:S05]  /*bff0*/  BRA `(.L_x_10467) ;  /* 0x00000008009c7947 */ /* 0x000fea0003800000 */
.L_x_10476:
        /* <DEDUP_REMOVED lines=26> */
.L_x_10483:
[----:B------:R-:W-:-:S04]  /*c1a0*/  SHF.R.U32.HI R3, RZ, 0x18, R7 ;  /* 0x00000018ff037819 */ /* 0x000fc80000011607 */
[----:B------:R-:W-:-:S07]  /*c1b0*/  LOP3.LUT R0, R0, 0x80, R3, 0xf8, !PT ;  /* 0x0000008000007812 */ /* 0x000fce00078ef803 */
.L_x_10482:
[----:B------:R-:W-:Y:S05]  /*c1c0*/  BSYNC.RECONVERGENT B0 ;  /* 0x0000000000007941 */ /* 0x000fea0003800200 */
.L_x_10481:
[----:B------:R0:W-:Y:S01]  /*c1d0*/  STG.E.U8 desc[UR36][R4.64], R0 ;  /* 0x0000000004007986 */ /* 0x0001e2000c101124 */
[----:B------:R-:W-:Y:S05]  /*c1e0*/  BRA `(.L_x_10467) ;  /* 0x0000000800207947 */ /* 0x000fea0003800000 */
.L_x_10475:
        /* <DEDUP_REMOVED lines=30> */
.L_x_10485:
[----:B------:R-:W0:Y:S02]  /*c3d0*/  F2I.U64.F64.TRUNC R24, R24 ;  /* 0x0000001800187311 */ /* 0x000e24000030d800 */
[----:B0-----:R0:W-:Y:S01]  /*c3e0*/  STG.E.64 desc[UR36][R4.64], R24 ;  /* 0x0000001804007986 */ /* 0x0011e2000c101b24 */
[----:B------:R-:W-:Y:S05]  /*c3f0*/  BRA `(.L_x_10467) ;  /* 0x00000004009c7947 */ /* 0x000fea0003800000 */
.L_x_10484:
[----:B------:R-:W0:Y:S02]  /*c400*/  F2I.U32.F64.TRUNC R25, R24 ;  /* 0x0000001800197311 */ /* 0x000e24000030d000 */
[----:B0-----:R0:W-:Y:S01]  /*c410*/  STG.E desc[UR36][R4.64], R25 ;  /* 0x0000001904007986 */ /* 0x0011e2000c101924 */
[----:B------:R-:W-:Y:S05]  /*c420*/  BRA `(.L_x_10467) ;  /* 0x0000000400907947 */ /* 0x000fea0003800000 */
.L_x_10474:
        /* <DEDUP_REMOVED lines=10> */
.L_x_10487:
[----:B------:R-:W-:-:S05]  /*c4d0*/  CS2R R26, SRZ ;  /* 0x00000000001a7805 */ /* 0x000fca000001ff00 */
[----:B------:R4:W-:Y:S01]  /*c4e0*/  STG.E.128 desc[UR36][R4.64], R24 ;  /* 0x0000001804007986 */ /* 0x0009e2000c101d24 */
[----:B------:R-:W-:Y:S05]  /*c4f0*/  BRA `(.L_x_10467) ;  /* 0x00000004005c7947 */ /* 0x000fea0003800000 */
.L_x_10486:
[----:B------:R-:W-:-:S13]  /*c500*/  ISETP.NE.AND P0, PT, R0, 0xf, PT ;  /* 0x0000000f0000780c */ /* 0x000fda0003f05270 */
[----:B------:R-:W-:Y:S05]  /*c510*/  @!P0 BRA `(.L_x_10488) ;  /* 0x0000000400288947 */ /* 0x000fea0003800000 */
[----:B------:R-:W-:-:S13]  /*c520*/  ISETP.NE.AND P0, PT, R0, 0x17, PT ;  /* 0x000000170000780c */ /* 0x000fda0003f05270 */
[----:B------:R-:W-:Y:S05]  /*c530*/  @!P0 BRA `(.L_x_10489) ;  /* 0x0000000000b08947 */ /* 0x000fea0003800000 */
[----:B------:R-:W-:-:S13]  /*c540*/  ISETP.NE.AND P0, PT, R0, 0x18, PT ;  /* 0x000000180000780c */ /* 0x000fda0003f05270 */
[----:B------:R-:W-:Y:S05]  /*c550*/  @!P0 BRA `(.L_x_10490) ;  /* 0x0000000000448947 */ /* 0x000fea0003800000 */
.L_x_10466:
        /* <DEDUP_REMOVED lines=16> */
.L_x_10491:
[----:B------:R-:W-:Y:S05]  /*c660*/  BRA `(.L_x_10467) ;  /* 0x0000000400007947 */ /* 0x000fea0003800000 */
.L_x_10490:
        /* <DEDUP_REMOVED lines=21> */
.L_x_10493:
[----:B------:R-:W-:Y:S05]  /*c7c0*/  BSYNC.RECONVERGENT B0 ;  /* 0x0000000000007941 */ /* 0x000fea0003800200 */
.L_x_10492:
[----:B------:R-:W-:-:S05]  /*c7d0*/  LOP3.LUT R3, R0, 0x80, R3, 0xf8, !PT ;  /* 0x0000008000037812 */ /* 0x000fca00078ef803 */
[----:B------:R1:W-:Y:S01]  /*c7e0*/  STG.E.U8 desc[UR36][R4.64], R3 ;  /* 0x0000000304007986 */ /* 0x0003e2000c101124 */
[----:B------:R-:W-:Y:S05]  /*c7f0*/  BRA `(.L_x_10467) ;  /* 0x00000000009c7947 */ /* 0x000fea0003800000 */
.L_x_10489:
        /* <DEDUP_REMOVED lines=20> */
.L_x_10495:
[----:B------:R-:W-:Y:S01]  /*c940*/  IMAD.MOV.U32 R0, RZ, RZ, 0x7f ;  /* 0x0000007fff007424 */ /* 0x000fe200078e00ff */
[----:B------:R-:W-:-:S04]  /*c950*/  ISETP.GT.U32.AND P0, PT, R3, 0x7f800000, PT ;  /* 0x7f8000000300780c */ /* 0x000fc80003f04070 */
[----:B------:R-:W-:-:S09]  /*c960*/  SEL R0, R0, 0x7c, P0 ;  /* 0x0000007c00007807 */ /* 0x000fd20000000000 */
.L_x_10496:
[----:B------:R-:W-:Y:S05]  /*c970*/  BSYNC.RECONVERGENT B0 ;  /* 0x0000000000007941 */ /* 0x000fea0003800200 */
.L_x_10494:
[----:B------:R-:W-:-:S04]  /*c980*/  SHF.R.U32.HI R3, RZ, 0x18, R7 ;  /* 0x00000018ff037819 */ /* 0x000fc80000011607 */
[----:B------:R-:W-:-:S05]  /*c990*/  LOP3.LUT R3, R0, 0x80, R3, 0xf8, !PT ;  /* 0x0000008000037812 */ /* 0x000fca00078ef803 */
[----:B------:R2:W-:Y:S01]  /*c9a0*/  STG.E.U8 desc[UR36][R4.64], R3 ;  /* 0x0000000304007986 */ /* 0x0005e2000c101124 */
[----:B------:R-:W-:Y:S05]  /*c9b0*/  BRA `(.L_x_10467) ;  /* 0x00000000002c7947 */ /* 0x000fea0003800000 */
.L_x_10488:
        /* <DEDUP_REMOVED lines=11> */
.L_x_10467:
[----:B------:R-:W-:-:S07]  /*ca70*/  VIADD R33, R33, 0x80 ;  /* 0x0000008021217836 */ /* 0x000fce0000000000 */
.L_x_10426:
[----:B------:R-:W-:Y:S05]  /*ca80*/  BSYNC.RECONVERGENT B7 ;  /* 0x0000000000077941 */ /* 0x000fea0003800200 */
.L_x_10387:
        /* <DEDUP_REMOVED lines=22> */
.L_x_10500:
[----:B------:R-:W0:Y:S02]  /*cbf0*/  F2I.S64.F64.TRUNC R16, R16 ;  /* 0x0000001000107311 */ /* 0x000e24000030d900 */
[----:B0-----:R-:W-:-:S05]  /*cc00*/  IMAD.MOV.U32 R5, RZ, RZ, R16 ;  /* 0x000000ffff057224 */ /* 0x001fca00078e0010 */
[----:B------:R-:W-:Y:S01]  /*cc10*/  STG.E.U8 desc[UR36][R2.64], R5 ;  /* 0x0000000502007986 */ /* 0x000fe2000c101124 */
[----:B------:R-:W-:Y:S05]  /*cc20*/  EXIT ;  /* 0x000000000000794d */ /* 0x000fea0003800000 */
.L_x_10499:
        /* <DEDUP_REMOVED lines=9> */
.L_x_10503:
[----:B------:R-:W0:Y:S02]  /*ccc0*/  F2I.F64.TRUNC R17, R16 ;  /* 0x0000001000117311 */ /* 0x000e24000030d100 */
[----:B0-----:R-:W-:Y:S01]  /*ccd0*/  STG.E desc[UR36][R2.64], R17 ;  /* 0x0000001102007986 */ /* 0x001fe2000c101924 */
[----:B------:R-:W-:Y:S05]  /*cce0*/  EXIT ;  /* 0x000000000000794d */ /* 0x000fea0003800000 */
.L_x_10502:
[----:B------:R-:W0:Y:S02]  /*ccf0*/  F2I.F64.TRUNC R17, R16 ;  /* 0x0000001000117311 */ /* 0x000e24000030d100 */
[----:B0-----:R-:W-:Y:S01]  /*cd00*/  STG.E.U16 desc[UR36][R2.64], R17 ;  /* 0x0000001102007986 */ /* 0x001fe2000c101524 */
[----:B------:R-:W-:Y:S05]  /*cd10*/  EXIT ;  /* 0x000000000000794d */ /* 0x000fea0003800000 */
.L_x_10498:
        /* <DEDUP_REMOVED lines=17> */
.L_x_10505:
        /* <DEDUP_REMOVED lines=12> */
.L_x_10504:
        /* <DEDUP_REMOVED lines=18> */
.L_x_10507:
        /* <DEDUP_REMOVED lines=13> */
.L_x_10506:
[----:B------:R-:W-:Y:S01]  /*d0e0*/  STG.E.64 desc[UR36][R2.64], R16 ;  /* 0x0000001002007986 */ /* 0x000fe2000c101b24 */
[----:B------:R-:W-:Y:S05]  /*d0f0*/  EXIT ;  /* 0x000000000000794d */ /* 0x000fea0003800000 */
.L_x_10497:
        /* <DEDUP_REMOVED lines=13> */
.L_x_10511:
        /* <DEDUP_REMOVED lines=26> */
.L_x_10514:
[----:B------:R-:W-:-:S04]  /*d370*/  SHF.R.U32.HI R5, RZ, 0x18, R5 ;  /* 0x00000018ff057819 */ /* 0x000fc80000011605 */
[----:B------:R-:W-:-:S07]  /*d380*/  LOP3.LUT R0, R0, 0x80, R5, 0xf8, !PT ;  /* 0x0000008000007812 */ /* 0x000fce00078ef805 */
.L_x_10513:
[----:B------:R-:W-:Y:S05]  /*d390*/  BSYNC.RECONVERGENT B0 ;  /* 0x0000000000007941 */ /* 0x000fea0003800200 */
.L_x_10512:
[----:B------:R-:W-:Y:S01]  /*d3a0*/  STG.E.U8 desc[UR36][R2.64], R0 ;  /* 0x0000000002007986 */ /* 0x000fe2000c101124 */
[----:B------:R-:W-:Y:S05]  /*d3b0*/  EXIT ;  /* 0x000000000000794d */ /* 0x000fea0003800000 */
.L_x_10510:
        /* <DEDUP_REMOVED lines=26> */
.L_x_10517:
[----:B------:R-:W-:-:S04]  /*d560*/  SHF.R.U32.HI R5, RZ, 0x18, R5 ;  /* 0x00000018ff057819 */ /* 0x000fc80000011605 */
[----:B------:R-:W-:-:S07]  /*d570*/  LOP3.LUT R0, R0, 0x80, R5, 0xf8, !PT ;  /* 0x0000008000007812 */ /* 0x000fce00078ef805 */
.L_x_10516:
[----:B------:R-:W-:Y:S05]  /*d580*/  BSYNC.RECONVERGENT B0 ;  /* 0x0000000000007941 */ /* 0x000fea0003800200 */
.L_x_10515:
[----:B------:R-:W-:Y:S01]  /*d590*/  STG.E.U8 desc[UR36][R2.64], R0 ;  /* 0x0000000002007986 */ /* 0x000fe2000c101124 */
[----:B------:R-:W-:Y:S05]  /*d5a0*/  EXIT ;  /* 0x000000000000794d */ /* 0x000fea0003800000 */
.L_x_10509:
        /* <DEDUP_REMOVED lines=30> */
.L_x_10519:
[----:B------:R-:W0:Y:S02]  /*d790*/  F2I.U64.F64.TRUNC R16, R16 ;  /* 0x0000001000107311 */ /* 0x000e24000030d800 */
[----:B0-----:R-:W-:Y:S01]  /*d7a0*/  STG.E.64 desc[UR36][R2.64], R16 ;  /* 0x0000001002007986 */ /* 0x001fe2000c101b24 */
[----:B------:R-:W-:Y:S05]  /*d7b0*/  EXIT ;  /* 0x000000000000794d */ /* 0x000fea0003800000 */
.L_x_10518:
[----:B------:R-:W0:Y:S02]  /*d7c0*/  F2I.U32.F64.TRUNC R17, R16 ;  /* 0x0000001000117311 */ /* 0x000e24000030d000 */
[----:B0-----:R-:W-:Y:S01]  /*d7d0*/  STG.E desc[UR36][R2.64], R17 ;  /* 0x0000001102007986 */ /* 0x001fe2000c101924 */
[----:B------:R-:W-:Y:S05]  /*d7e0*/  EXIT ;  /* 0x000000000000794d */ /* 0x000fea0003800000 */
.L_x_10508:
        /* <DEDUP_REMOVED lines=10> */
.L_x_10521:
[----:B------:R-:W-:-:S05]  /*d890*/  CS2R R18, SRZ ;  /* 0x0000000000127805 */ /* 0x000fca000001ff00 */
[----:B------:R-:W-:Y:S01]  /*d8a0*/  STG.E.128 desc[UR36][R2.64], R16 ;  /* 0x0000001002007986 */ /* 0x000fe2000c101d24 */
[----:B------:R-:W-:Y:S05]  /*d8b0*/  EXIT ;  /* 0x000000000000794d */ /* 0x000fea0003800000 */
.L_x_10520:
[----:B------:R-:W-:-:S13]  /*d8c0*/  ISETP.NE.AND P0, PT, R0, 0xf, PT ;  /* 0x0000000f0000780c */ /* 0x000fda0003f05270 */
[----:B------:R-:W-:Y:S05]  /*d8d0*/  @!P0 BRA `(.L_x_10522) ;  /* 0x0000000400288947 */ /* 0x000fea0003800000 */
[----:B------:R-:W-:-:S13]  /*d8e0*/  ISETP.NE.AND P0, PT, R0, 0x17, PT ;  /* 0x000000170000780c */ /* 0x000fda0003f05270 */
[----:B------:R-:W-:Y:S05]  /*d8f0*/  @!P0 BRA `(.L_x_10523) ;  /* 0x0000000000b08947 */ /* 0x000fea0003800000 */
[----:B------:R-:W-:-:S13]  /*d900*/  ISETP.NE.AND P0, PT, R0, 0x18, PT ;  /* 0x000000180000780c */ /* 0x000fda0003f05270 */
[----:B------:R-:W-:Y:S05]  /*d910*/  @!P0 BRA `(.L_x_10524) ;  /* 0x0000000000448947 */ /* 0x000fea0003800000 */
.L_x_10501:
        /* <DEDUP_REMOVED lines=16> */
.L_x_10525:
[----:B------:R-:W-:Y:S05]  /*da20*/  EXIT ;  /* 0x000000000000794d */ /* 0x000fea0003800000 */
.L_x_10524:
        /* <DEDUP_REMOVED lines=21> */
.L_x_10527:
[----:B------:R-:W-:Y:S05]  /*db80*/  BSYNC.RECONVERGENT B0 ;  /* 0x0000000000007941 */ /* 0x000fea0003800200 */
.L_x_10526:
[----:B------:R-:W-:-:S05]  /*db90*/  LOP3.LUT R5, R0, 0x80, R5, 0xf8, !PT ;  /* 0x0000008000057812 */ /* 0x000fca00078ef805 */
[----:B------:R-:W-:Y:S01]  /*dba0*/  STG.E.U8 desc[UR36][R2.64], R5 ;  /* 0x0000000502007986 */ /* 0x000fe2000c101124 */
[----:B------:R-:W-:Y:S05]  /*dbb0*/  EXIT ;  /* 0x000000000000794d */ /* 0x000fea0003800000 */
.L_x_10523:
        /* <DEDUP_REMOVED lines=20> */
.L_x_10529:
[----:B------:R-:W-:Y:S01]  /*dd00*/  IMAD.MOV.U32 R0, RZ, RZ, 0x7f ;  /* 0x0000007fff007424 */ /* 0x000fe200078e00ff */
[----:B------:R-:W-:-:S04]  /*dd10*/  ISETP.GT.U32.AND P0, PT, R4, 0x7f800000, PT ;  /* 0x7f8000000400780c */ /* 0x000fc80003f04070 */
[----:B------:R-:W-:-:S09]  /*dd20*/  SEL R0, R0, 0x7c, P0 ;  /* 0x0000007c00007807 */ /* 0x000fd20000000000 */
.L_x_10530:
[----:B------:R-:W-:Y:S05]  /*dd30*/  BSYNC.RECONVERGENT B0 ;  /* 0x0000000000007941 */ /* 0x000fea0003800200 */
.L_x_10528:
[----:B------:R-:W-:-:S04]  /*dd40*/  SHF.R.U32.HI R5, RZ, 0x18, R5 ;  /* 0x00000018ff057819 */ /* 0x000fc80000011605 */
[----:B------:R-:W-:-:S05]  /*dd50*/  LOP3.LUT R5, R0, 0x80, R5, 0xf8, !PT ;  /* 0x0000008000057812 */ /* 0x000fca00078ef805 */
[----:B------:R-:W-:Y:S01]  /*dd60*/  STG.E.U8 desc[UR36][R2.64], R5 ;  /* 0x0000000502007986 */ /* 0x000fe2000c101124 */
[----:B------:R-:W-:Y:S05]  /*dd70*/  EXIT ;  /* 0x000000000000794d */ /* 0x000fea0003800000 */
.L_x_10522:
        /* <DEDUP_REMOVED lines=12> */
        .weak           $__internal_7_$__cuda_sm20_div_rn_f64_full
        .type           $__internal_7_$__cuda_sm20_div_rn_f64_full,@function
        .size           $__internal_7_$__cuda_sm20_div_rn_f64_full,(.L_x_14157 - $__internal_7_$__cuda_sm20_div_rn_f64_full)
$__internal_7_$__cuda_sm20_div_rn_f64_full:
        /* <DEDUP_REMOVED lines=104> */
.L_x_10532:
        /* <DEDUP_REMOVED lines=16> */
.L_x_10535:
[----:B------:R-:W-:Y:S01]  /*e5c0*/  LOP3.LUT R15, R9, 0x80000, RZ, 0xfc, !PT ;  /* 0x00080000090f7812 */ /* 0x000fe200078efcff */
[----:B------:R-:W-:Y:S01]  /*e5d0*/  IMAD.MOV.U32 R14, RZ, RZ, R8 ;  /* 0x000000ffff0e7224 */ /* 0x000fe200078e0008 */
[----:B------:R-:W-:Y:S06]  /*e5e0*/  BRA `(.L_x_10533) ;  /* 0x0000000000087947 */ /* 0x000fec0003800000 */
.L_x_10534:
[----:B------:R-:W-:Y:S01]  /*e5f0*/  LOP3.LUT R15, R7, 0x80000, RZ, 0xfc, !PT ;  /* 0x00080000070f7812 */ /* 0x000fe200078efcff */
[----:B------:R-:W-:-:S07]  /*e600*/  IMAD.MOV.U32 R14, RZ, RZ, R6 ;  /* 0x000000ffff0e7224 */ /* 0x000fce00078e0006 */
.L_x_10533:
[----:B------:R-:W-:Y:S05]  /*e610*/  BSYNC.RECONVERGENT B2 ;  /* 0x0000000000027941 */ /* 0x000fea0003800200 */
.L_x_10531:
[----:B------:R-:W-:Y:S02]  /*e620*/  IMAD.MOV.U32 R6, RZ, RZ, R34 ;  /* 0x000000ffff067224 */ /* 0x000fe400078e0022 */
[----:B------:R-:W-:-:S04]  /*e630*/  IMAD.MOV.U32 R7, RZ, RZ, 0x0 ;  /* 0x00000000ff077424 */ /* 0x000fc800078e00ff */
[----:B------:R-:W-:Y:S05]  /*e640*/  RET.REL.NODEC R6 `(_ZN2at6native27unrolled_elementwise_kernelIZZZNS0_26logit_backward_kernel_cudaERNS_18TensorIteratorBaseERKN3c106ScalarEENKUlvE_clEvENKUlvE_clEvEUlddE_St5arrayIPcLm3EELi4E23TrivialOffsetCalculatorILi2EjESE_ILi1EjENS0_6memory12LoadWithCastILi2EEENSH_13StoreWithCastILi1EEEEEviT_T0_T2_T3_T4_T5_) ;  /* 0xffffff18066c7950 */ /* 0x000fea0003c3ffff */
.L_x_10536:
        /* <DEDUP_REMOVED lines=11> */
.L_x_14157:


//--------------------- .text._ZN2at6native18elementwise_kernelILi128ELi2EZNS0_22gpu_kernel_impl_nocastIZZZNS0_26logit_backward_kernel_cudaERNS_18TensorIteratorBaseERKN3c106ScalarEENKUlvE_clEvENKUlvE_clEvEUlddE_EEvS4_RKT_EUliE_EEviT1_ --------------------------
	.section	.text._ZN2at6native18elementwise_kernelILi128ELi2EZNS0_22gpu_kernel_impl_nocastIZZZNS0_26logit_backward_kernel_cudaERNS_18TensorIteratorBaseERKN3c106ScalarEENKUlvE_clEvENKUlvE_clEvEUlddE_EEvS4_RKT_EUliE_EEviT1_,"ax",@progbits
	.align	128
        .global         _ZN2at6native18elementwise_kernelILi128ELi2EZNS0_22gpu_kernel_impl_nocastIZZZNS0_26logit_backward_kernel_cudaERNS_18TensorIteratorBaseERKN3c106ScalarEENKUlvE_clEvENKUlvE_clEvEUlddE_EEvS4_RKT_EUliE_EEviT1_
        .type           _ZN2at6native18elementwise_kernelILi128ELi2EZNS0_22gpu_kernel_impl_nocastIZZZNS0_26logit_backward_kernel_cudaERNS_18TensorIteratorBaseERKN3c106ScalarEENKUlvE_clEvENKUlvE_clEvEUlddE_EEvS4_RKT_EUliE_EEviT1_,@function
        .size           _ZN2at6native18elementwise_kernelILi128ELi2EZNS0_22gpu_kernel_impl_nocastIZZZNS0_26logit_backward_kernel_cudaERNS_18TensorIteratorBaseERKN3c106ScalarEENKUlvE_clEvENKUlvE_clEvEUlddE_EEvS4_RKT_EUliE_EEviT1_,(.L_x_14158 - _ZN2at6native18elementwise_kernelILi128ELi2EZNS0_22gpu_kernel_impl_nocastIZZZNS0_26logit_backward_kernel_cudaERNS_18TensorIteratorBaseERKN3c106ScalarEENKUlvE_clEvENKUlvE_clEvEUlddE_EEvS4_RKT_EUliE_EEviT1_)
        .other          _ZN2at6native18elementwise_kernelILi128ELi2EZNS0_22gpu_kernel_impl_nocastIZZZNS0_26logit_backward_kernel_cudaERNS_18TensorIteratorBaseERKN3c106ScalarEENKUlvE_clEvENKUlvE_clEvEUlddE_EEvS4_RKT_EUliE_EEviT1_,@"STO_CUDA_ENTRY STV_DEFAULT"
_ZN2at6native18elementwise_kernelILi128ELi2EZNS0_22gpu_kernel_impl_nocastIZZZNS0_26logit_backward_kernel_cudaERNS_18TensorIteratorBaseERKN3c106ScalarEENKUlvE_clEvENKUlvE_clEvEUlddE_EEvS4_RKT_EUliE_EEviT1_:
.text._ZN2at6native18elementwise_kernelILi128ELi2EZNS0_22gpu_kernel_impl_nocastIZZZNS0_26logit_backward_kernel_cudaERNS_18TensorIteratorBaseERKN3c106ScalarEENKUlvE_clEvENKUlvE_clEvEUlddE_EEvS4_RKT_EUliE_EEviT1_:
        /* <DEDUP_REMOVED lines=14> */
[----:B0-----:R-:W2:Y:S01]  /*00e0*/  LDG.E.64 R2, desc[UR6][R2.64] ;  /* 0x0000000602027981 */ /* 0x001ea2000c1e1b00 */
[----:B------:R-:W-:Y:S02]  /*00f0*/  MOV R6, 0x0 ;  /* 0x0000000000067802 */ /* 0x000fe40000000f00 */
[----:B------:R-:W-:Y:S01]  /*0100*/  MOV R7, 0x7ff80000 ;  /* 0x7ff8000000077802 */ /* 0x000fe20000000f00 */
[----:B--2---:R-:W0:-:S15]  /*0110*/  DSETP.GT.AND P0, PT, R2, 1, PT ;  /* 0x3ff000000200742a */ /* 0x004e1e0003f04000 */
[----:B------:R-:W-:-:S15]  /*0120*/  NOP ;  /* 0x0000000000007918 */ /* 0x000fde0000000000 */
[----:B------:R-:W-:-:S15]  /*0130*/  NOP ;  /* 0x0000000000007918 */ /* 0x000fde0000000000 */
[----:B------:R-:W-:-:S15]  /*0140*/  NOP ;  /* 0x0000000000007918 */ /* 0x000fde0000000000 */
[----:B------:R-:W-:-:S04]  /*0150*/  NOP ;  /* 0x0000000000007918 */ /* 0x000fc80000000000 */
[----:B0-----:R-:W0:Y:S02]  /*0160*/  DSETP.LT.OR P0, PT, R2, RZ, P0 ;  /* 0x000000ff0200722a */ /* 0x001e240000701400 */
        /* <DEDUP_REMOVED lines=58> */
[----:B------:R-:W-:Y:S05]  /*0510*/  CALL.REL.NOINC `($__internal_8_$__cuda_sm20_div_rn_f64_full) ;  /* 0x0000003800fc7944 */ /* 0x000fea0003c00000 */
[----:B------:R-:W-:Y:S02]  /*0520*/  MOV R2, R12 ;  /* 0x0000000c00027202 */ /* 0x000fe40000000f00 */
[----:B------:R-:W-:-:S07]  /*0530*/  MOV R3, R13 ;  /* 0x0000000d00037202 */ /* 0x000fce0000000f00 */
.L_x_10541:
[----:B------:R-:W-:Y:S01]  /*0540*/  IMAD.MOV.U32 R6, RZ, RZ, R2 ;  /* 0x000000ffff067224 */ /* 0x000fe200078e0002 */
[----:B------:R-:W-:-:S07]  /*0550*/  MOV R7, R3 ;  /* 0x0000000300077202 */ /* 0x000fce0000000f00 */
.L_x_10540:
[----:B------:R-:W0:Y:S01]  /*0560*/  LDC.64 R2, c[0x0][0x5e8] ;  /* 0x00017a00ff027b82 */ /* 0x000e220000000a00 */
[----:B------:R-:W-:Y:S01]  /*0570*/  IADD3 R5, PT, PT, R5, 0x80, RZ ;  /* 0x0000008005057810 */ /* 0x000fe20007ffe0ff */
[----:B0-----:R0:W-:Y:S06]  /*0580*/  STG.E.64 desc[UR6][R2.64], R6 ;  /* 0x0000000602007986 */ /* 0x0011ec000c101b06 */
.L_x_10539:
[----:B------:R-:W-:Y:S05]  /*0590*/  BSYNC.RECONVERGENT B0 ;  /* 0x0000000000007941 */ /* 0x000fea0003800200 */
.L_x_10538:
[----:B------:R-:W1:Y:S02]  /*05a0*/  LDCU UR4, c[0x0][0x380] ;  /* 0x00007000ff0477ac */ /* 0x000e640008000800 */
[----:B-1----:R-:W-:-:S13]  /*05b0*/  ISETP.GE.AND P0, PT, R5, UR4, PT ;  /* 0x0000000405007c0c */ /* 0x002fda000bf06270 */
[----:B------:R-:W-:Y:S05]  /*05c0*/  @P0 EXIT ;  /* 0x000000000000094d */ /* 0x000fea0003800000 */
[----:B------:R-:W1:Y:S02]  /*05d0*/  LDC.64 R4, c[0x0][0x5f8] ;  /* 0x00017e00ff047b82 */ /* 0x000e640000000a00 */
[----:B-1----:R-:W2:Y:S01]  /*05e0*/  LDG.E.64 R4, desc[UR6][R4.64] ;  /* 0x0000000604047981 */ /* 0x002ea2000c1e1b00 */
[----:B0-----:R-:W-:Y:S01]  /*05f0*/  MOV R2, 0x0 ;  /* 0x0000000000027802 */ /* 0x001fe20000000f00 */
[----:B------:R-:W-:Y:S01]  /*0600*/  IMAD.MOV.U32 R3, RZ, RZ, 0x7ff80000 ;  /* 0x7ff80000ff037424 */ /* 0x000fe200078e00ff */
        /* <DEDUP_REMOVED lines=64> */
[----:B------:R-:W-:Y:S05]  /*0a10*/  CALL.REL.NOINC `($__internal_8_$__cuda_sm20_div_rn_f64_full) ;  /* 0x0000003400bc7944 */ /* 0x000fea0003c00000 */
[----:B------:R-:W-:Y:S01]  /*0a20*/  IMAD.MOV.U32 R2, RZ, RZ, R12 ;  /* 0x000000ffff027224 */ /* 0x000fe200078e000c */
[----:B------:R-:W-:-:S07]  /*0a30*/  MOV R3, R13 ;  /* 0x0000000d00037202 */ /* 0x000fce0000000f00 */
.L_x_10542:
[----:B------:R-:W0:Y:S02]  /*0a40*/  LDC.64 R4, c[0x0][0x5e8] ;  /* 0x00017a00ff047b82 */ /* 0x000e240000000a00 */
[----:B0-----:R-:W-:Y:S01]  /*0a50*/  STG.E.64 desc[UR6][R4.64], R2 ;  /* 0x0000000204007986 */ /* 0x001fe2000c101b06 */
[----:B------:R-:W-:Y:S05]  /*0a60*/  EXIT ;  /* 0x000000000000794d */ /* 0x000fea0003800000 */
.L_x_10537:
        /* <DEDUP_REMOVED lines=355> */
.L_x_10545:
[----:B------:R-:W0:Y:S02]  /*20a0*/  LDCU.64 UR4, c[0x0][0x5f8] ;  /* 0x0000bf00ff0477ac */ /* 0x000e240008000a00 */
[----:B0-----:R-:W-:-:S04]  /*20b0*/  IADD3 R6, P0, PT, R2, UR4, RZ ;  /* 0x0000000402067c10 */ /* 0x001fc8000ff1e0ff */
[----:B------:R-:W-:-:S05]  /*20c0*/  IADD3.X R7, PT, PT, RZ, UR5, RZ, P0, !PT ;  /* 0x00000005ff077c10 */ /* 0x000fca00087fe4ff */
[----:B------:R-:W2:Y:S01]  /*20d0*/  LDG.E.64 R8, desc[UR6][R6.64] ;  /* 0x0000000606087981 */ /* 0x000ea2000c1e1b00 */
[----:B------:R-:W-:Y:S01]  /*20e0*/  BSSY.RECONVERGENT B1, `(.L_x_10546) ;  /* 0x000004a000017945 */ /* 0x000fe20003800200 */
[----:B------:R-:W-:Y:S01]  /*20f0*/  IMAD.MOV.U32 R2, RZ, RZ, 0x0 ;  /* 0x00000000ff027424 */ /* 0x000fe200078e00ff */
        /* <DEDUP_REMOVED lines=8> */
[----:B------:R-:W0:Y:S02]  /*2180*/  LDCU.64 UR4, c[0x0][0x5f0] ;  /* 0x0000be00ff0477ac */ /* 0x000e240008000a00 */
[----:B0-----:R-:W-:-:S04]  /*2190*/  IADD3 R10, P0, PT, R0, UR4, RZ ;  /* 0x00000004000a7c10 */ /* 0x001fc8000ff1e0ff */
[----:B------:R-:W-:-:S06]  /*21a0*/  IADD3.X R11, PT, PT, RZ, UR5, RZ, P0, !PT ;  /* 0x00000005ff0b7c10 */ /* 0x000fcc00087fe4ff */
        /* <DEDUP_REMOVED lines=60> */
.L_x_10548:
[----:B------:R-:W-:Y:S05]  /*2570*/  BSYNC.RECONVERGENT B2 ;  /* 0x0000000000027941 */ /* 0x000fea0003800200 */
.L_x_10547:
[----:B------:R-:W-:Y:S05]  /*2580*/  BSYNC.RECONVERGENT B1 ;  /* 0x0000000000017941 */ /* 0x000fea0003800200 */
.L_x_10546:
[----:B------:R-:W0:Y:S01]  /*2590*/  LDCU.64 UR4, c[0x0][0x5e8] ;  /* 0x0000bd00ff0477ac */ /* 0x000e220008000a00 */
[----:B------:R-:W-:Y:S01]  /*25a0*/  VIADD R5, R5, 0x80 ;  /* 0x0000008005057836 */ /* 0x000fe20000000000 */
[----:B0-----:R-:W-:-:S04]  /*25b0*/  IADD3 R6, P0, PT, R23, UR4, RZ ;  /* 0x0000000417067c10 */ /* 0x001fc8000ff1e0ff */
[----:B------:R-:W-:-:S05]  /*25c0*/  IADD3.X R7, PT, PT, RZ, UR5, RZ, P0, !PT ;  /* 0x00000005ff077c10 */ /* 0x000fca00087fe4ff */
[----:B------:R0:W-:Y:S04]  /*25d0*/  STG.E.64 desc[UR6][R6.64], R2 ;  /* 0x0000000206007986 */ /* 0x0001e8000c101b06 */
.L_x_10544:
[----:B------:R-:W-:Y:S05]  /*25e0*/  BSYNC.RECONVERGENT B0 ;  /* 0x0000000000007941 */ /* 0x000fea0003800200 */
.L_x_10543:
        /* <DEDUP_REMOVED lines=336> */
[----:B------:R-:W-:-:S05]  /*3af0*/  @P0 MOV R10, RZ ;  /* 0x000000ff000a0202 */ /* 0x000fca0000000f00 */
[----:B------:R-:W1:Y:S01]  /*3b00*/  @P0 LDC.64 R8, c[0x0][0x5d8] ;  /* 0x00017600ff080b82 */ /* 0x000e620000000a00 */
[----:B------:R-:W-:-:S04]  /*3b10*/  IMAD.MOV R3, RZ, RZ, -R11 ;  /* 0x000000ffff037224 */ /* 0x000fc800078e0a0b */
[----:B------:R-:W-:-:S03]  /*3b20*/  IMAD R7, R3, UR8, R7 ;  /* 0x0000000803077c24 */ /* 0x000fc6000f8e0207 */
        /* <DEDUP_REMOVED lines=11> */
.L_x_10549:
[----:B------:R-:W0:Y:S01]  /*3be0*/  LDCU.128 UR8, c[0x0][0x5f0] ;  /* 0x0000be00ff0877ac */ /* 0x000e220008000c00 */
[----:B------:R-:W1:Y:S01]  /*3bf0*/  LDCU.64 UR4, c[0x0][0x5e8] ;  /* 0x0000bd00ff0477ac */ /* 0x000e620008000a00 */
[----:B0-----:R-:W-:-:S04]  /*3c00*/  IADD3 R6, P0, PT, R2, UR10, RZ ;  /* 0x0000000a02067c10 */ /* 0x001fc8000ff1e0ff */
[----:B------:R-:W-:-:S05]  /*3c10*/  IADD3.X R7, PT, PT, RZ, UR11, RZ, P0, !PT ;  /* 0x0000000bff077c10 */ /* 0x000fca00087fe4ff */
[----:B------:R-:W2:Y:S01]  /*3c20*/  LDG.E.64 R8, desc[UR6][R6.64] ;  /* 0x0000000606087981 */ /* 0x000ea2000c1e1b00 */
[----:B------:R-:W-:Y:S01]  /*3c30*/  IADD3 R10, P2, PT, R0, UR8, RZ ;  /* 0x00000008000a7c10 */ /* 0x000fe2000ff5e0ff */
[----:B------:R-:W-:Y:S01]  /*3c40*/  BSSY.RECONVERGENT B0, `(.L_x_10550) ;  /* 0x000004a000007945 */ /* 0x000fe20003800200 */
[----:B-1----:R-:W-:Y:S01]  /*3c50*/  IADD3 R4, P1, PT, R5, UR4, RZ ;  /* 0x0000000405047c10 */ /* 0x002fe2000ff3e0ff */
[----:B------:R-:W-:Y:S01]  /*3c60*/  IMAD.MOV.U32 R2, RZ, RZ, 0x0 ;  /* 0x00000000ff027424 */ /* 0x000fe200078e00ff */
[----:B------:R-:W-:Y:S02]  /*3c70*/  IADD3.X R11, PT, PT, RZ, UR9, RZ, P2, !PT ;  /* 0x00000009ff0b7c10 */ /* 0x000fe400097fe4ff */
[----:B------:R-:W-:Y:S02]  /*3c80*/  IADD3.X R5, PT, PT, RZ, UR5, RZ, P1, !PT ;  /* 0x00000005ff057c10 */ /* 0x000fe40008ffe4ff */
        /* <DEDUP_REMOVED lines=68> */
.L_x_10552:
[----:B------:R-:W-:Y:S05]  /*40d0*/  BSYNC.RECONVERGENT B1 ;  /* 0x0000000000017941 */ /* 0x000fea0003800200 */
.L_x_10551:
[----:B------:R-:W-:Y:S05]  /*40e0*/  BSYNC.RECONVERGENT B0 ;  /* 0x0000000000007941 */ /* 0x000fea0003800200 */
.L_x_10550:
[----:B------:R-:W-:Y:S01]  /*40f0*/  STG.E.64 desc[UR6][R4.64], R2 ;  /* 0x0000000204007986 */ /* 0x000fe2000c101b06 */
[----:B------:R-:W-:Y:S05]  /*4100*/  EXIT ;  /* 0x000000000000794d */ /* 0x000fea0003800000 */
        .weak           $__internal_8_$__cuda_sm20_div_rn_f64_full
        .type           $__internal_8_$__cuda_sm20_div_rn_f64_full,@function
        .size           $__internal_8_$__cuda_sm20_div_rn_f64_full,(.L_x_14158 - $__internal_8_$__cuda_sm20_div_rn_f64_full)
$__internal_8_$__cuda_sm20_div_rn_f64_full:
        /* <DEDUP_REMOVED lines=104> */
.L_x_10554:
        /* <DEDUP_REMOVED lines=16> */
.L_x_10557:
[----:B------:R-:W-:Y:S02]  /*4890*/  LOP3.LUT R13, R9, 0x80000, RZ, 0xfc, !PT ;  /* 0x00080000090d7812 */ /* 0x000fe400078efcff */
[----:B------:R-:W-:Y:S01]  /*48a0*/  MOV R12, R8 ;  /* 0x00000008000c7202 */ /* 0x000fe20000000f00 */
[----:B------:R-:W-:Y:S06]  /*48b0*/  BRA `(.L_x_10555) ;  /* 0x0000000000087947 */ /* 0x000fec0003800000 */
.L_x_10556:
[----:B------:R-:W-:Y:S02]  /*48c0*/  LOP3.LUT R13, R11, 0x80000, RZ, 0xfc, !PT ;  /* 0x000800000b0d7812 */ /* 0x000fe400078efcff */
[----:B------:R-:W-:-:S07]  /*48d0*/  MOV R12, R10 ;  /* 0x0000000a000c7202 */ /* 0x000fce0000000f00 */
.L_x_10555:
[----:B------:R-:W-:Y:S05]  /*48e0*/  BSYNC.RECONVERGENT B3 ;  /* 0x0000000000037941 */ /* 0x000fea0003800200 */
.L_x_10553:
[----:B------:R-:W-:Y:S01]  /*48f0*/  MOV R2, R0 ;  /* 0x0000000000027202 */ /* 0x000fe20000000f00 */
[----:B------:R-:W-:-:S04]  /*4900*/  HFMA2 R3, -RZ, RZ, 0, 0 ;  /* 0x00000000ff037431 */ /* 0x000fc800000001ff */
[----:B------:R-:W-:Y:S05]  /*4910*/  RET.REL.NODEC R2 `(_ZN2at6native18elementwise_kernelILi128ELi2EZNS0_22gpu_kernel_impl_nocastIZZZNS0_26logit_backward_kernel_cudaERNS_18TensorIteratorBaseERKN3c106ScalarEENKUlvE_clEvENKUlvE_clEvEUlddE_EEvS4_RKT_EUliE_EEviT1_) ;  /* 0xffffffb402b87950 */ /* 0x000fea0003c3ffff */
.L_x_10558:
        /* <DEDUP_REMOVED lines=14> */
.L_x_14158:


//--------------------- .text._ZN2at6native27unrolled_elementwise_kernelIZZZNS0_26logit_backward_kernel_cudaERNS_18TensorIteratorBaseERKN3c106ScalarEENKUlvE_clEvENKUlvE_clEvEUlddE_St5arrayIPcLm3EELi4E23TrivialOffsetCalculatorILi2EjESE_ILi1EjENS0_6memory15LoadWithoutCastENSH_16StoreWithoutCastEEEviT_T0_T2_T3_T4_T5_ --------------------------
	.section	.text._ZN2at6native27unrolled_elementwise_kernelIZZZNS0_26logit_backward_kernel_cudaERNS_18TensorIteratorBaseERKN3c106ScalarEENKUlvE_clEvENKUlvE_clEvEUlddE_St5arrayIPcLm3EELi4E23TrivialOffsetCalculatorILi2EjESE_ILi1EjENS0_6memory15LoadWithoutCastENSH_16StoreWithoutCastEEEviT_T0_T2_T3_T4_T5_,"ax",@progbits
	.align	128
        .global         _ZN2at6native27unrolled_elementwise_kernelIZZZNS0_26logit_backward_kernel_cudaERNS_18TensorIteratorBaseERKN3c106ScalarEENKUlvE_clEvENKUlvE_clEvEUlddE_St5arrayIPcLm3EELi4E23TrivialOffsetCalculatorILi2EjESE_ILi1EjENS0_6memory15LoadWithoutCastENSH_16StoreWithoutCastEEEviT_T0_T2_T3_T4_T5_
        .type           _ZN2at6native27unrolled_elementwise_kernelIZZZNS0_26logit_backward_kernel_cudaERNS_18TensorIteratorBaseERKN3c106ScalarEENKUlvE_clEvENKUlvE_clEvEUlddE_St5arrayIPcLm3EELi4E23TrivialOffsetCalculatorILi2EjESE_ILi1EjENS0_6memory15LoadWithoutCastENSH_16StoreWithoutCastEEEviT_T0_T2_T3_T4_T5_,@function
        .size           _ZN2at6native27unrolled_elementwise_kernelIZZZNS0_26logit_backward_kernel_cudaERNS_18TensorIteratorBaseERKN3c106ScalarEENKUlvE_clEvENKUlvE_clEvEUlddE_St5arrayIPcLm3EELi4E23TrivialOffsetCalculatorILi2EjESE_ILi1EjENS0_6memory15LoadWithoutCastENSH_16StoreWithoutCastEEEviT_T0_T2_T3_T4_T5_,(.L_x_14159 - _ZN2at6native27unrolled_elementwise_kernelIZZZNS0_26logit_backward_kernel_cudaERNS_18TensorIteratorBaseERKN3c106ScalarEENKUlvE_clEvENKUlvE_clEvEUlddE_St5arrayIPcLm3EELi4E23TrivialOffsetCalculatorILi2EjESE_ILi1EjENS0_6memory15LoadWithoutCastENSH_16StoreWithoutCastEEEviT_T0_T2_T3_T4_T5_)
        .other          _ZN2at6native27unrolled_elementwise_kernelIZZZNS0_26logit_backward_kernel_cudaERNS_18TensorIteratorBaseERKN3c106ScalarEENKUlvE_clEvENKUlvE_clEvEUlddE_St5arrayIPcLm3EELi4E23TrivialOffsetCalculatorILi2EjESE_ILi1EjENS0_6memory15LoadWithoutCastENSH_16StoreWithoutCastEEEviT_T0_T2_T3_T4_T5_,@"STO_CUDA_ENTRY STV_DEFAULT"
_ZN2at6native27unrolled_elementwise_kernelIZZZNS0_26logit_backward_kernel_cudaERNS_18TensorIteratorBaseERKN3c106ScalarEENKUlvE_clEvENKUlvE_clEvEUlddE_St5arrayIPcLm3EELi4E23TrivialOffsetCalculatorILi2EjESE_ILi1EjENS0_6memory15LoadWithoutCastENSH_16StoreWithoutCastEEEviT_T0_T2_T3_T4_T5_:
.text._ZN2at6native27unrolled_elementwise_kernelIZZZNS0_26logit_backward_kernel_cudaERNS_18TensorIteratorBaseERKN3c106ScalarEENKUlvE_clEvENKUlvE_clEvEUlddE_St5arrayIPcLm3EELi4E23TrivialOffsetCalculatorILi2EjESE_ILi1EjENS0_6memory15LoadWithoutCastENSH_16StoreWithoutCastEEEviT_T0_T2_T3_T4_T5_:
[----:B------:R-:W-:Y:S01]  /*0000*/  LDC R1, c[0x0][0x37c] ;  /* 0x0000df00ff017b82 */ /* 0x000fe20000000800 */
[----:B------:R-:W0:Y:S07]  /*0010*/  S2R R2, SR_CTAID.X ;  /* 0x0000000000027919 */ /* 0x000e2e0000002500 */
[----:B------:R-:W0:Y:S01]  /*0020*/  LDC R3, c[0x0][0x380] ;  /* 0x0000e000ff037b82 */ /* 0x000e220000000800 */
[----:B------:R-:W1:Y:S01]  /*0030*/  LDCU.64 UR4, c[0x0][0x358] ;  /* 0x00006b00ff0477ac */ /* 0x000e620008000a00 */
[----:B------:R-:W-:Y:S01]  /*0040*/  CS2R R34, SRZ ;  /* 0x0000000000227805 */ /* 0x000fe2000001ff00 */
[----:B------:R-:W2:Y:S01]  /*0050*/  S2R R0, SR_TID.X ;  /* 0x0000000000007919 */ /* 0x000ea20000002100 */
[----:B------:R-:W-:-:S02]  /*0060*/  CS2R R6, SRZ ;  /* 0x0000000000067805 */ /* 0x000fc4000001ff00 */
[----:B------:R-:W-:Y:S02]  /*0070*/  CS2R R8, SRZ ;  /* 0x0000000000087805 */ /* 0x000fe4000001ff00 */
[----:B------:R-:W3:Y:S08]  /*0080*/  LDC.64 R20, c[0x0][0x390] ;  /* 0x0000e400ff147b82 */ /* 0x000ef00000000a00 */
[----:B------:R-:W4:Y:S08]  /*0090*/  LDC.64 R22, c[0x0][0x398] ;  /* 0x0000e600ff167b82 */ /* 0x000f300000000a00 */
[----:B------:R-:W1:Y:S01]  /*00a0*/  LDC.64 R16, c[0x0][0x390] ;  /* 0x0000e400ff107b82 */ /* 0x000e620000000a00 */
[----:B0-----:R-:W-:-:S07]  /*00b0*/  IMAD R3, R2, -0x200, R3 ;  /* 0xfffffe0002037824 */ /* 0x001fce00078e0203 */
[----:B------:R-:W0:Y:S01]  /*00c0*/  LDC.64 R24, c[0x0][0x390] ;  /* 0x0000e400ff187b82 */ /* 0x000e220000000a00 */
[----:B--2---:R-:W-:Y:S01]  /*00d0*/  IMAD.MOV.U32 R4, RZ, RZ, R0 ;  /* 0x000000ffff047224 */ /* 0x004fe200078e0000 */
[----:B------:R-:W-:-:S06]  /*00e0*/  ISETP.GE.AND P0, PT, R0, R3, PT ;  /* 0x000000030000720c */ /* 0x000fcc0003f06270 */
[----:B------:R-:W2:Y:S08]  /*00f0*/  LDC.64 R26, c[0x0][0x398] ;  /* 0x0000e600ff1a7b82 */ /* 0x000eb00000000a00 */
[----:B------:R-:W2:Y:S01]  /*0100*/  LDC.64 R14, c[0x0][0x398] ;  /* 0x0000e600ff0e7b82 */ /* 0x000ea20000000a00 */
[----:B------:R-:W-:Y:S02]  /*0110*/  @!P0 VIADD R0, R4, 0x80 ;  /* 0x0000008004008836 */ /* 0x000fe40000000000 */
[----:B------:R-:W-:-:S03]  /*0120*/  @!P0 IMAD R5, R2, 0x200, R4 ;  /* 0x0000020002058824 */ /* 0x000fc600078e0204 */
[----:B------:R-:W-:Y:S01]  /*0130*/  ISETP.GE.AND P1, PT, R0, R3, PT ;  /* 0x000000030000720c */ /* 0x000fe20003f26270 */
[C---:B---3--:R-:W-:Y:S01]  /*0140*/  @!P0 IMAD.WIDE.U32 R20, R5.reuse, 0x8, R20 ;  /* 0x0000000805148825 */ /* 0x048fe200078e0014 */
[----:B------:R-:W3:Y:S03]  /*0150*/  LDC.64 R12, c[0x0][0x390] ;  /* 0x0000e400ff0c7b82 */ /* 0x000ee60000000a00 */
[----:B----4-:R-:W-:-:S05]  /*0160*/  @!P0 IMAD.WIDE.U32 R22, R5, 0x8, R22 ;  /* 0x0000000805168825 */ /* 0x010fca00078e0016 */
[----:B------:R-:W4:Y:S01]  /*0170*/  LDC.64 R10, c[0x0][0x398] ;  /* 0x0000e600ff0a7b82 */ /* 0x000f220000000a00 */
[----:B------:R-:W-:Y:S01]  /*0180*/  CS2R R36, SRZ ;  /* 0x0000000000247805 */ /* 0x000fe2000001ff00 */
[----:B-1----:R1:W5:Y:S01]  /*0190*/  @!P0 LDG.E.64 R6, desc[UR4][R20.64] ;  /* 0x0000000414068981 */ /* 0x002362000c1e1b00 */
[----:B------:R-:W-:Y:S02]  /*01a0*/  @!P1 IMAD R19, R2, 0x200, R0 ;  /* 0x0000020002139824 */ /* 0x000fe400078e0200 */
[----:B------:R-:W-:Y:S01]  /*01b0*/  @!P1 VIADD R0, R0, 0x80 ;  /* 0x0000008000009836 */ /* 0x000fe20000000000 */
[----:B------:R1:W5:Y:S01]  /*01c0*/  @!P0 LDG.E.64 R8, desc[UR4][R22.64] ;  /* 0x0000000416088981 */ /* 0x000362000c1e1b00 */
[----:B0-----:R-:W-:-:S03]  /*01d0*/  @!P1 IMAD.WIDE.U32 R24, R19, 0x8, R24 ;  /* 0x0000000813189825 */ /* 0x001fc600078e0018 */
[----:B------:R-:W-:Y:S01]  /*01e0*/  ISETP.GE.AND P3, PT, R0, R3, PT ;  /* 0x000000030000720c */ /* 0x000fe20003f66270 */
[----:B--2---:R-:W-:Y:S01]  /*01f0*/  @!P1 IMAD.WIDE.U32 R26, R19, 0x8, R26 ;  /* 0x00000008131a9825 */ /* 0x004fe200078e001a */
[----:B------:R1:W5:Y:S11]  /*0200*/  @!P1 LDG.E.64 R34, desc[UR4][R24.64] ;  /* 0x0000000418229981 */ /* 0x000376000c1e1b00 */
[----:B------:R-:W-:Y:S01]  /*0210*/  @!P3 IMAD R33, R2, 0x200, R0 ;  /* 0x000002000221b824 */ /* 0x000fe200078e0200 */
[----:B------:R-:W-:-:S02]  /*0220*/  @!P3 IADD3 R0, PT, PT, R0, 0x80, RZ ;  /* 0x000000800000b810 */ /* 0x000fc40007ffe0ff */
[----:B------:R-:W-:Y:S01]  /*0230*/  CS2R R18, SRZ ;  /* 0x0000000000127805 */ /* 0x000fe2000001ff00 */
[----:B------:R1:W5:Y:S01]  /*0240*/  @!P1 LDG.E.64 R36, desc[UR4][R26.64] ;  /* 0x000000041a249981 */ /* 0x000362000c1e1b00 */
[----:B------:R-:W-:Y:S01]  /*0250*/  ISETP.GE.AND P2, PT, R0, R3, PT ;  /* 0x000000030000720c */ /* 0x000fe20003f46270 */
[----:B------:R-:W-:Y:S01]  /*0260*/  @!P3 IMAD.WIDE.U32 R30, R33, 0x8, R16 ;  /* 0x00000008211eb825 */ /* 0x000fe200078e0010 */
[----:B------:R-:W-:-:S03]  /*0270*/  CS2R R16, SRZ ;  /* 0x0000000000107805 */ /* 0x000fc6000001ff00 */
[----:B------:R-:W-:Y:S01]  /*0280*/  @!P3 IMAD.WIDE.U32 R32, R33, 0x8, R14 ;  /* 0x000000082120b825 */ /* 0x000fe200078e000e */
[----:B------:R-:W-:Y:S01]  /*0290*/  CS2R R14, SRZ ;  /* 0x00000000000e7805 */ /* 0x000fe2000001ff00 */
[----:B------:R1:W5:Y:S04]  /*02a0*/  @!P3 LDG.E.64 R18, desc[UR4][R30.64] ;  /* 0x000000041e12b981 */ /* 0x000368000c1e1b00 */
[----:B------:R1:W5:Y:S02]  /*02b0*/  @!P3 LDG.E.64 R16, desc[UR4][R32.64] ;  /* 0x000000042010b981 */ /* 0x000364000c1e1b00 */
[----:B------:R-:W-:-:S04]  /*02c0*/  @!P2 IMAD R5, R2, 0x200, R0 ;  /* 0x000002000205a824 */ /* 0x000fc800078e0200 */
[----:B---3--:R-:W-:Y:S01]  /*02d0*/  @!P2 IMAD.WIDE.U32 R28, R5, 0x8, R12 ;  /* 0x00000008051ca825 */ /* 0x008fe200078e000c */
[----:B------:R-:W-:-:S03]  /*02e0*/  CS2R R12, SRZ ;  /* 0x00000000000c7805 */ /* 0x000fc6000001ff00 */
[----:B----4-:R-:W-:Y:S01]  /*02f0*/  @!P2 IMAD.WIDE.U32 R10, R5, 0x8, R10 ;  /* 0x00000008050aa825 */ /* 0x010fe200078e000a */
[----:B------:R1:W5:Y:S04]  /*0300*/  @!P2 LDG.E.64 R14, desc[UR4][R28.64] ;  /* 0x000000041c0ea981 */ /* 0x000368000c1e1b00 */
[----:B------:R1:W5:Y:S01]  /*0310*/  @!P2 LDG.E.64 R12, desc[UR4][R10.64] ;  /* 0x000000040a0ca981 */ /* 0x000362000c1e1b00 */
[----:B------:R-:W-:Y:S01]  /*0320*/  ISETP.GE.AND P0, PT, R4, R3, PT ;  /* 0x000000030400720c */ /* 0x000fe20003f06270 */
[----:B------:R-:W-:-:S12]  /*0330*/  BSSY.RECONVERGENT B0, `(.L_x_10559) ;  /* 0x0000049000007945 */ /* 0x000fd80003800200 */
[----:B-1----:R-:W-:Y:S05]  /*0340*/  @P0 BRA `(.L_x_10560) ;  /* 0x00000004001c0947 */ /* 0x002fea0003800000 */
[----:B-----5:R-:W0:Y:S01]  /*0350*/  DSETP.GT.AND P0, PT, R8, 1, PT ;  /* 0x3ff000000800742a */ /* 0x020e220003f04000 */
[----:B------:R-:W-:Y:S02]  /*0360*/  IMAD.MOV.U32 R10, RZ, RZ, 0x0 ;  /* 0x00000000ff0a7424 */ /* 0x000fe400078e00ff */
        /* <DEDUP_REMOVED lines=65> */
[----:B------:R-:W-:Y:S05]  /*0780*/  CALL.REL.NOINC `($__internal_9_$__cuda_sm20_div_rn_f64_full) ;  /* 0x0000001000247944 */ /* 0x000fea0003c00000 */
[----:B------:R-:W-:Y:S02]  /*0790*/  IMAD.MOV.U32 R10, RZ, RZ, R28 ;  /* 0x000000ffff0a7224 */ /* 0x000fe400078e001c */
[----:B------:R-:W-:-:S07]  /*07a0*/  IMAD.MOV.U32 R11, RZ, RZ, R29 ;  /* 0x000000ffff0b7224 */ /* 0x000fce00078e001d */
.L_x_10561:
[----:B------:R-:W-:Y:S05]  /*07b0*/  BSYNC.RECONVERGENT B1 ;  /* 0x0000000000017941 */ /* 0x000fea0003800200 */
.L_x_10560:
[----:B------:R-:W-:Y:S05]  /*07c0*/  BSYNC.RECONVERGENT B0 ;  /* 0x0000000000007941 */ /* 0x000fea0003800200 */
.L_x_10559:
[----:B-----5:R-:W-:Y:S01]  /*07d0*/  IADD3 R6, PT, PT, R4, 0x80, RZ ;  /* 0x0000008004067810 */ /* 0x020fe20007ffe0ff */
[----:B------:R-:W-:Y:S03]  /*07e0*/  BSSY.RECONVERGENT B0, `(.L_x_10562) ;  /* 0x000004a000007945 */ /* 0x000fe60003800200 */
[----:B------:R-:W-:-:S13]  /*07f0*/  ISETP.GE.AND P0, PT, R6, R3, PT ;  /* 0x000000030600720c */ /* 0x000fda0003f06270 */
[----:B------:R-:W-:Y:S05]  /*0800*/  @P0 BRA `(.L_x_10563) ;  /* 0x00000004001c0947 */ /* 0x000fea0003800000 */
[----:B------:R-:W0:Y:S01]  /*0810*/  DSETP.GT.AND P0, PT, R36, 1, PT ;  /* 0x3ff000002400742a */ /* 0x000e220003f04000 */
        /* <DEDUP_REMOVED lines=66> */
[----:B------:R-:W-:Y:S05]  /*0c40*/  CALL.REL.NOINC `($__internal_9_$__cuda_sm20_div_rn_f64_full) ;  /* 0x0000000800f47944 */ /* 0x000fea0003c00000 */
[----:B------:R-:W-:Y:S02]  /*0c50*/  IMAD.MOV.U32 R8, RZ, RZ, R28 ;  /* 0x000000ffff087224 */ /* 0x000fe400078e001c */
[----:B------:R-:W-:-:S07]  /*0c60*/  IMAD.MOV.U32 R9, RZ, RZ, R29 ;  /* 0x000000ffff097224 */ /* 0x000fce00078e001d */
.L_x_10564:
[----:B------:R-:W-:Y:S05]  /*0c70*/  BSYNC.RECONVERGENT B1 ;  /* 0x0000000000017941 */ /* 0x000fea0003800200 */
.L_x_10563:
[----:B------:R-:W-:Y:S05]  /*0c80*/  BSYNC.RECONVERGENT B0 ;  /* 0x0000000000007941 */ /* 0x000fea0003800200 */
.L_x_10562:
[----:B------:R-:W-:Y:S01]  /*0c90*/  VIADD R0, R4, 0x100 ;  /* 0x0000010004007836 */ /* 0x000fe20000000000 */
[----:B------:R-:W-:Y:S04]  /*0ca0*/  BSSY.RECONVERGENT B0, `(.L_x_10565) ;  /* 0x000004a000007945 */ /* 0x000fe80003800200 */
[----:B------:R-:W-:-:S13]  /*0cb0*/  ISETP.GE.AND P0, PT, R0, R3, PT ;  /* 0x000000030000720c */ /* 0x000fda0003f06270 */
[----:B------:R-:W-:Y:S05]  /*0cc0*/  @P0 BRA `(.L_x_10566) ;  /* 0x00000004001c0947 */ /* 0x000fea0003800000 */
[----:B------:R-:W0:Y:S01]  /*0cd0*/  DSETP.GT.AND P0, PT, R16, 1, PT ;  /* 0x3ff000001000742a */ /* 0x000e220003f04000 */
[----:B------:R-:W-:Y:S01]  /*0ce0*/  IMAD.MOV.U32 R34, RZ, RZ, 0x0 ;  /* 0x00000000ff227424 */ /* 0x000fe200078e00ff */
[----:B------:R-:W-:-:S15]  /*0cf0*/  MOV R35, 0x7ff80000 ;  /* 0x7ff8000000237802 */ /* 0x000fde0000000f00 */
[----:B------:R-:W-:-:S15]  /*0d00*/  NOP ;  /* 0x0000000000007918 */ /* 0x000fde0000000000 */
[----:B------:R-:W-:-:S15]  /*0d10*/  NOP ;  /* 0x0000000000007918 */ /* 0x000fde0000000000 */
[----:B------:R-:W-:-:S15]  /*0d20*/  NOP ;  /* 0x0000000000007918 */ /* 0x000fde0000000000 */
[----:B------:R-:W-:-:S02]  /*0d30*/  NOP ;  /* 0x0000000000007918 */ /* 0x000fc40000000000 */
        /* <DEDUP_REMOVED lines=60> */
[----:B------:R-:W-:Y:S05]  /*1100*/  CALL.REL.NOINC `($__internal_9_$__cuda_sm20_div_rn_f64_full) ;  /* 0x0000000400c47944 */ /* 0x000fea0003c00000 */
[----:B------:R-:W-:Y:S01]  /*1110*/  MOV R34, R28 ;  /* 0x0000001c00227202 */ /* 0x000fe20000000f00 */
[----:B------:R-:W-:-:S07]  /*1120*/  IMAD.MOV.U32 R35, RZ, RZ, R29 ;  /* 0x000000ffff237224 */ /* 0x000fce00078e001d */
.L_x_10567:
[----:B------:R-:W-:Y:S05]  /*1130*/  BSYNC.RECONVERGENT B1 ;  /* 0x0000000000017941 */ /* 0x000fea0003800200 */
.L_x_10566:
[----:B------:R-:W-:Y:S05]  /*1140*/  BSYNC.RECONVERGENT B0 ;  /* 0x0000000000007941 */ /* 0x000fea0003800200 */
.L_x_10565:
[----:B------:R-:W-:Y:S01]  /*1150*/  VIADD R0, R4, 0x180 ;  /* 0x0000018004007836 */ /* 0x000fe20000000000 */
[----:B------:R-:W-:Y:S04]  /*1160*/  BSSY.RECONVERGENT B0, `(.L_x_10568) ;  /* 0x000004a000007945 */ /* 0x000fe80003800200 */
        /* <DEDUP_REMOVED lines=72> */
.L_x_10570:
[----:B------:R-:W-:Y:S05]  /*15f0*/  BSYNC.RECONVERGENT B1 ;  /* 0x0000000000017941 */ /* 0x000fea0003800200 */
.L_x_10569:
[----:B------:R-:W-:Y:S05]  /*1600*/  BSYNC.RECONVERGENT B0 ;  /* 0x0000000000007941 */ /* 0x000fea0003800200 */
.L_x_10568:
[----:B------:R-:W-:Y:S01]  /*1610*/  ISETP.GE.AND P0, PT, R4, R3, PT ;  /* 0x000000030400720c */ /* 0x000fe20003f06270 */
[----:B------:R-:W-:Y:S04]  /*1620*/  BSSY.RECONVERGENT B0, `(.L_x_10571) ;  /* 0x0000017000007945 */ /* 0x000fe80003800200 */
[----:B------:R-:W-:Y:S08]  /*1630*/  BSSY.RELIABLE B1, `(.L_x_10572) ;  /* 0x000000f000017945 */ /* 0x000ff00003800100 */
[----:B------:R-:W-:Y:S05]  /*1640*/  @P0 BRA `(.L_x_10573) ;  /* 0x0000000000340947 */ /* 0x000fea0003800000 */
[----:B------:R-:W0:Y:S01]  /*1650*/  LDC.64 R12, c[0x0][0x388] ;  /* 0x0000e200ff0c7b82 */ /* 0x000e220000000a00 */
[----:B------:R-:W-:Y:S01]  /*1660*/  LEA R5, R2, R4, 0x9 ;  /* 0x0000000402057211 */ /* 0x000fe200078e48ff */
        /* <DEDUP_REMOVED lines=11> */
.L_x_10573:
[----:B------:R-:W-:Y:S05]  /*1720*/  BSYNC.RELIABLE B1 ;  /* 0x0000000000017941 */ /* 0x000fea0003800100 */
.L_x_10572:
[----:B------:R-:W-:-:S13]  /*1730*/  ISETP.GE.AND P0, PT, R4, R3, PT ;  /* 0x000000030400720c */ /* 0x000fda0003f06270 */
[----:B-1----:R-:W1:Y:S01]  /*1740*/  @!P0 LDC.64 R6, c[0x0][0x388] ;  /* 0x0000e200ff068b82 */ /* 0x002e620000000a00 */
[----:B------:R-:W-:Y:S02]  /*1750*/  @!P0 IMAD R5, R2, 0x200, R4 ;  /* 0x0000020002058824 */ /* 0x000fe400078e0204 */
[----:B------:R-:W-:Y:S02]  /*1760*/  @!P0 VIADD R4, R4, 0x80 ;  /* 0x0000008004048836 */ /* 0x000fe40000000000 */
[----:B-1----:R-:W-:-:S05]  /*1770*/  @!P0 IMAD.WIDE.U32 R6, R5, 0x8, R6 ;  /* 0x0000000805068825 */ /* 0x002fca00078e0006 */
[----:B------:R1:W-:Y:S02]  /*1780*/  @!P0 STG.E.64 desc[UR4][R6.64], R34 ;  /* 0x0000002206008986 */ /* 0x0003e4000c101b04 */
.L_x_10574:
[----:B------:R-:W-:Y:S05]  /*1790*/  BSYNC.RECONVERGENT B0 ;  /* 0x0000000000007941 */ /* 0x000fea0003800200 */
.L_x_10571:
        /* <DEDUP_REMOVED lines=8> */
        .weak           $__internal_9_$__cuda_sm20_div_rn_f64_full
        .type           $__internal_9_$__cuda_sm20_div_rn_f64_full,@function
        .size           $__internal_9_$__cuda_sm20_div_rn_f64_full,(.L_x_14159 - $__internal_9_$__cuda_sm20_div_rn_f64_full)
$__internal_9_$__cuda_sm20_div_rn_f64_full:
        /* <DEDUP_REMOVED lines=10> */
[----:B------:R-:W-:Y:S02]  /*18c0*/  SEL R27, R7, 0x63400000, !P1 ;  /* 0x63400000071b7807 */ /* 0x000fe40004800000 */
[----:B------:R-:W-:Y:S02]  /*18d0*/  @!P2 LOP3.LUT R26, R23, 0x7ff00000, RZ, 0xc0, !PT ;  /* 0x7ff00000171aa812 */ /* 0x000fe400078ec0ff */
[----:B------:R-:W-:Y:S02]  /*18e0*/  LOP3.LUT R27, R27, 0x800fffff, R25, 0xf8, !PT ;  /* 0x800fffff1b1b7812 */ /* 0x000fe400078ef819 */
[----:B------:R-:W-:Y:S01]  /*18f0*/  @!P2 ISETP.GE.U32.AND P3, PT, R5, R26, PT ;  /* 0x0000001a0500a20c */ /* 0x000fe20003f66070 */
[----:B------:R-:W-:Y:S01]  /*1900*/  IMAD.MOV.U32 R26, RZ, RZ, R24 ;  /* 0x000000ffff1a7224 */ /* 0x000fe200078e0018 */
[----:B------:R-:W-:Y:S02]  /*1910*/  @!P2 MOV R32, RZ ;  /* 0x000000ff0020a202 */ /* 0x000fe40000000f00 */
[----:B------:R-:W-:-:S02]  /*1920*/  @!P2 SEL R33, R7, 0x63400000, !P3 ;  /* 0x634000000721a807 */ /* 0x000fc40005800000 */
[----:B------:R-:W-:Y:S01]  /*1930*/  LOP3.LUT R21, R20, 0x3ff00000, RZ, 0xfc, !PT ;  /* 0x3ff0000014157812 */ /* 0x000fe200078efcff */
[----:B------:R-:W-:Y:S01]  /*1940*/  IMAD.MOV.U32 R20, RZ, RZ, R22 ;  /* 0x000000ffff147224 */ /* 0x000fe200078e0016 */
[----:B------:R-:W-:-:S04]  /*1950*/  @!P2 LOP3.LUT R33, R33, 0x80000000, R25, 0xf8, !PT ;  /* 0x800000002121a812 */ /* 0x000fc800078ef819 */
[----:B------:R-:W-:Y:S01]  /*1960*/  @!P2 LOP3.LUT R33, R33, 0x100000, RZ, 0xfc, !PT ;  /* 0x001000002121a812 */ /* 0x000fe200078efcff */
[----:B------:R-:W0:Y:S02]  /*1970*/  @!P0 DMUL R20, R22, 8.98846567431157953865e+307 ;  /* 0x7fe0000016148828 */ /* 0x000e240000000000 */
[----:B0-----:R-:W0:Y:S01]  /*1980*/  MUFU.RCP64H R29, R21 ;  /* 0x00000015001d7308 */ /* 0x001e220000001800 */
[----:B------:R-:W-:-:S15]  /*1990*/  @!P0 LOP3.LUT R38, R21, 0x7ff00000, RZ, 0xc0, !PT ;  /* 0x7ff0000015268812 */ /* 0x000fde00078ec0ff */
[----:B------:R-:W-:-:S15]  /*19a0*/  NOP ;  /* 0x0000000000007918 */ /* 0x000fde0000000000 */
[----:B------:R-:W-:-:S15]  /*19b0*/  NOP ;  /* 0x0000000000007918 */ /* 0x000fde0000000000 */
[----:B------:R-:W-:-:S15]  /*19c0*/  NOP ;  /* 0x0000000000007918 */ /* 0x000fde0000000000 */
[----:B------:R-:W-:-:S01]  /*19d0*/  NOP ;  /* 0x0000000000007918 */ /* 0x000fc20000000000 */
        /* <DEDUP_REMOVED lines=51> */
[----:B------:R-:W-:Y:S02]  /*1d10*/  IMAD.IADD R5, R5, 0x1, -R24 ;  /* 0x0000000105057824 */ /* 0x000fe400078e0a18 */
[----:B------:R-:W-:-:S03]  /*1d20*/  IMAD.MOV.U32 R24, RZ, RZ, RZ ;  /* 0x000000ffff187224 */ /* 0x000fc600078e00ff */
        /* <DEDUP_REMOVED lines=24> */
.L_x_10576:
        /* <DEDUP_REMOVED lines=16> */
.L_x_10579:
[----:B------:R-:W-:Y:S02]  /*1fb0*/  LOP3.LUT R29, R23, 0x80000, RZ, 0xfc, !PT ;  /* 0x00080000171d7812 */ /* 0x000fe400078efcff */
[----:B------:R-:W-:Y:S01]  /*1fc0*/  MOV R28, R22 ;  /* 0x00000016001c7202 */ /* 0x000fe20000000f00 */
[----:B------:R-:W-:Y:S06]  /*1fd0*/  BRA `(.L_x_10577) ;  /* 0x0000000000087947 */ /* 0x000fec0003800000 */
.L_x_10578:
[----:B------:R-:W-:Y:S01]  /*1fe0*/  LOP3.LUT R29, R25, 0x80000, RZ, 0xfc, !PT ;  /* 0x00080000191d7812 */ /* 0x000fe200078efcff */
[----:B------:R-:W-:-:S07]  /*1ff0*/  IMAD.MOV.U32 R28, RZ, RZ, R24 ;  /* 0x000000ffff1c7224 */ /* 0x000fce00078e0018 */
.L_x_10577:
[----:B------:R-:W-:Y:S05]  /*2000*/  BSYNC.RECONVERGENT B2 ;  /* 0x0000000000027941 */ /* 0x000fea0003800200 */
.L_x_10575:
[----:B------:R-:W-:Y:S02]  /*2010*/  IMAD.MOV.U32 R20, RZ, RZ, R0 ;  /* 0x000000ffff147224 */ /* 0x000fe400078e0000 */
[----:B------:R-:W-:-:S04]  /*2020*/  IMAD.MOV.U32 R21, RZ, RZ, 0x0 ;  /* 0x00000000ff157424 */ /* 0x000fc800078e00ff */
[----:B------:R-:W-:Y:S05]  /*2030*/  RET.REL.NODEC R20 `(_ZN2at6native27unrolled_elementwise_kernelIZZZNS0_26logit_backward_kernel_cudaERNS_18TensorIteratorBaseERKN3c106ScalarEENKUlvE_clEvENKUlvE_clEvEUlddE_St5arrayIPcLm3EELi4E23TrivialOffsetCalculatorILi2EjESE_ILi1EjENS0_6memory15LoadWithoutCastENSH_16StoreWithoutCastEEEviT_T0_T2_T3_T4_T5_) ;  /* 0xffffffdc14f07950 */ /* 0x000fea0003c3ffff */
.L_x_10580:
        /* <DEDUP_REMOVED lines=12> */
.L_x_14159:


//--------------------- .text._ZN2at6native29vectorized_elementwise_kernelILi2EZZZNS0_26logit_backward_kernel_cudaERNS_18TensorIteratorBaseERKN3c106ScalarEENKUlvE_clEvENKUlvE_clEvEUlddE_St5arrayIPcLm3EEEEviT0_T1_ --------------------------
	.section	.text._ZN2at6native29vectorized_elementwise_kernelILi2EZZZNS0_26logit_backward_kernel_cudaERNS_18TensorIteratorBaseERKN3c106ScalarEENKUlvE_clEvENKUlvE_clEvEUlddE_St5arrayIPcLm3EEEEviT0_T1_,"ax",@progbits
	.align	128
        .global         _ZN2at6native29vectorized_elementwise_kernelILi2EZZZNS0_26logit_backward_kernel_cudaERNS_18TensorIteratorBaseERKN3c106ScalarEENKUlvE_clEvENKUlvE_clEvEUlddE_St5arrayIPcLm3EEEEviT0_T1_
        .type           _ZN2at6native29vectorized_elementwise_kernelILi2EZZZNS0_26logit_backward_kernel_cudaERNS_18TensorIteratorBaseERKN3c106ScalarEENKUlvE_clEvENKUlvE_clEvEUlddE_St5arrayIPcLm3EEEEviT0_T1_,@function
        .size           _ZN2at6native29vectorized_elementwise_kernelILi2EZZZNS0_26logit_backward_kernel_cudaERNS_18TensorIteratorBaseERKN3c106ScalarEENKUlvE_clEvENKUlvE_clEvEUlddE_St5arrayIPcLm3EEEEviT0_T1_,(.L_x_14160 - _ZN2at6native29vectorized_elementwise_kernelILi2EZZZNS0_26logit_backward_kernel_cudaERNS_18TensorIteratorBaseERKN3c106ScalarEENKUlvE_clEvENKUlvE_clEvEUlddE_St5arrayIPcLm3EEEEviT0_T1_)
        .other          _ZN2at6native29vectorized_elementwise_kernelILi2EZZZNS0_26logit_backward_kernel_cudaERNS_18TensorIteratorBaseERKN3c106ScalarEENKUlvE_clEvENKUlvE_clEvEUlddE_St5arrayIPcLm3EEEEviT0_T1_,@"STO_CUDA_ENTRY STV_DEFAULT"
_ZN2at6native29vectorized_elementwise_kernelILi2EZZZNS0_26logit_backward_kernel_cudaERNS_18TensorIteratorBaseERKN3c106ScalarEENKUlvE_clEvENKUlvE_clEvEUlddE_St5arrayIPcLm3EEEEviT0_T1_:
.text._ZN2at6native29vectorized_elementwise_kernelILi2EZZZNS0_26logit_backward_kernel_cudaERNS_18TensorIteratorBaseERKN3c106ScalarEENKUlvE_clEvENKUlvE_clEvEUlddE_St5arrayIPcLm3EEEEviT0_T1_:
        /* <DEDUP_REMOVED lines=10> */
[----:B------:R-:W-:Y:S02]  /*00a0*/  CS2R R4, SRZ ;  /* 0x0000000000047805 */ /* 0x000fe4000001ff00 */
[----:B------:R-:W-:-:S05]  /*00b0*/  CS2R R6, SRZ ;  /* 0x0000000000067805 */ /* 0x000fca000001ff00 */
[----:B------:R-:W2:Y:S08]  /*00c0*/  LDC.64 R10, c[0x0][0x398] ;  /* 0x0000e600ff0a7b82 */ /* 0x000eb00000000a00 */
[----:B------:R-:W3:Y:S08]  /*00d0*/  LDC.64 R12, c[0x0][0x390] ;  /* 0x0000e400ff0c7b82 */ /* 0x000ef00000000a00 */
[----:B------:R-:W4:Y:S01]  /*00e0*/  LDC.64 R38, c[0x0][0x398] ;  /* 0x0000e600ff267b82 */ /* 0x000f220000000a00 */
[----:B0-----:R-:W-:Y:S01]  /*00f0*/  ISETP.GE.U32.AND P5, PT, R0, R35, PT ;  /* 0x000000230000720c */ /* 0x001fe20003fa6070 */
[----:B------:R-:W-:-:S06]  /*0100*/  IMAD.MOV.U32 R34, RZ, RZ, R0 ;  /* 0x000000ffff227224 */ /* 0x000fcc00078e0000 */
[----:B------:R-:W0:Y:S08]  /*0110*/  LDC.64 R46, c[0x0][0x390] ;  /* 0x0000e400ff2e7b82 */ /* 0x000e300000000a00 */
[----:B------:R-:W0:Y:S01]  /*0120*/  LDC.64 R14, c[0x0][0x398] ;  /* 0x0000e600ff0e7b82 */ /* 0x000e220000000a00 */
[----:B------:R-:W-:Y:S02]  /*0130*/  @!P5 VIADD R0, R34, 0x80 ;  /* 0x000000802200d836 */ /* 0x000fe40000000000 */
[----:B------:R-:W-:-:S03]  /*0140*/  @!P5 IMAD.IADD R3, R54, 0x1, R34 ;  /* 0x000000013603d824 */ /* 0x000fc600078e0222 */
[----:B------:R-:W-:Y:S01]  /*0150*/  ISETP.GE.U32.AND P0, PT, R0, R35, PT ;  /* 0x000000230000720c */ /* 0x000fe20003f06070 */
[C---:B-1----:R-:W-:Y:S01]  /*0160*/  @!P5 IMAD.WIDE.U32 R8, R3.reuse, 0x8, R8 ;  /* 0x000000080308d825 */ /* 0x042fe200078e0008 */
[----:B------:R-:W1:Y:S03]  /*0170*/  LDC.64 R24, c[0x0][0x390] ;  /* 0x0000e400ff187b82 */ /* 0x000e660000000a00 */
[----:B--2---:R-:W-:Y:S01]  /*0180*/  @!P5 IMAD.WIDE.U32 R10, R3, 0x8, R10 ;  /* 0x00000008030ad825 */ /* 0x004fe200078e000a */
[----:B------:R-:W-:Y:S01]  /*0190*/  CS2R R2, SRZ ;  /* 0x0000000000027805 */ /* 0x000fe2000001ff00 */
[----:B------:R2:W5:Y:S03]  /*01a0*/  @!P5 LDG.E.64 R4, desc[UR4][R8.64] ;  /* 0x000000040804d981 */ /* 0x000566000c1e1b00 */
[----:B------:R-:W1:Y:S02]  /*01b0*/  LDC.64 R18, c[0x0][0x390] ;  /* 0x0000e400ff127b82 */ /* 0x000e640000000a00 */
[----:B------:R0:W5:Y:S01]  /*01c0*/  @!P5 LDG.E.64 R2, desc[UR4][R10.64] ;  /* 0x000000040a02d981 */ /* 0x000162000c1e1b00 */
[----:B------:R-:W-:Y:S01]  /*01d0*/  @!P0 IADD3 R21, PT, PT, R54, R0, RZ ;  /* 0x0000000036158210 */ /* 0x000fe20007ffe0ff */
[----:B------:R-:W-:Y:S01]  /*01e0*/  @!P0 VIADD R0, R0, 0x80 ;  /* 0x0000008000008836 */ /* 0x000fe20000000000 */
[----:B--2---:R-:W-:-:S03]  /*01f0*/  CS2R R8, SRZ ;  /* 0x0000000000087805 */ /* 0x004fc6000001ff00 */
[C---:B---3--:R-:W-:Y:S01]  /*0200*/  @!P0 IMAD.WIDE.U32 R12, R21.reuse, 0x8, R12 ;  /* 0x00000008150c8825 */ /* 0x048fe200078e000c */
[----:B------:R-:W-:Y:S01]  /*0210*/  ISETP.GE.U32.AND P1, PT, R0, R35, PT ;  /* 0x000000230000720c */ /* 0x000fe20003f26070 */
[----:B------:R-:W2:Y:S02]  /*0220*/  LDC.64 R42, c[0x0][0x398] ;  /* 0x0000e600ff2a7b82 */ /* 0x000ea40000000a00 */
[----:B----4-:R-:W-:Y:S01]  /*0230*/  @!P0 IMAD.WIDE.U32 R38, R21, 0x8, R38 ;  /* 0x0000000815268825 */ /* 0x010fe200078e0026 */
[----:B------:R3:W5:Y:S04]  /*0240*/  @!P0 LDG.E.64 R6, desc[UR4][R12.64] ;  /* 0x000000040c068981 */ /* 0x000768000c1e1b00 */
[----:B------:R-:W5:Y:S01]  /*0250*/  @!P0 LDG.E.64 R8, desc[UR4][R38.64] ;  /* 0x0000000426088981 */ /* 0x000f62000c1e1b00 */
[----:B------:R-:W4:Y:S04]  /*0260*/  LDC.64 R22, c[0x0][0x390] ;  /* 0x0000e400ff167b82 */ /* 0x000f280000000a00 */
[----:B------:R-:W-:-:S02]  /*0270*/  @!P1 IMAD.IADD R49, R54, 0x1, R0 ;  /* 0x0000000136319824 */ /* 0x000fc400078e0200 */
[----:B------:R-:W-:Y:S02]  /*0280*/  @!P1 VIADD R0, R0, 0x80 ;  /* 0x0000008000009836 */ /* 0x000fe40000000000 */
[----:B------:R-:W4:Y:S03]  /*0290*/  LDC.64 R20, c[0x0][0x398] ;  /* 0x0000e600ff147b82 */ /* 0x000f260000000a00 */
[----:B------:R-:W-:-:S05]  /*02a0*/  ISETP.GE.U32.AND P2, PT, R0, R35, PT ;  /* 0x000000230000720c */ /* 0x000fca0003f46070 */
[----:B------:R-:W4:Y:S08]  /*02b0*/  LDC.64 R26, c[0x0][0x398] ;  /* 0x0000e600ff1a7b82 */ /* 0x000f300000000a00 */
[----:B------:R-:W-:Y:S01]  /*02c0*/  @!P2 IADD3 R16, PT, PT, R54, R0, RZ ;  /* 0x000000003610a210 */ /* 0x000fe20007ffe0ff */
[----:B------:R-:W-:Y:S01]  /*02d0*/  @!P2 VIADD R0, R0, 0x80 ;  /* 0x000000800000a836 */ /* 0x000fe20000000000 */
[----:B------:R-:W4:Y:S04]  /*02e0*/  LDC.64 R28, c[0x0][0x390] ;  /* 0x0000e400ff1c7b82 */ /* 0x000f280000000a00 */
[----:B------:R-:W-:-:S04]  /*02f0*/  ISETP.GE.U32.AND P3, PT, R0, R35, PT ;  /* 0x000000230000720c */ /* 0x000fc80003f66070 */
[----:B------:R-:W4:Y:S08]  /*0300*/  LDC.64 R32, c[0x0][0x390] ;  /* 0x0000e400ff207b82 */ /* 0x000f300000000a00 */
[----:B------:R-:W4:Y:S01]  /*0310*/  LDC.64 R36, c[0x0][0x398] ;  /* 0x0000e600ff247b82 */ /* 0x000f220000000a00 */
[----:B------:R-:W-:Y:S01]  /*0320*/  @!P3 IMAD.IADD R17, R54, 0x1, R0 ;  /* 0x000000013611b824 */ /* 0x000fe200078e0200 */
[----:B------:R-:W-:-:S04]  /*0330*/  @!P3 IADD3 R0, PT, PT, R0, 0x80, RZ ;  /* 0x000000800000b810 */ /* 0x000fc80007ffe0ff */
[----:B------:R-:W-:Y:S02]  /*0340*/  ISETP.GE.U32.AND P4, PT, R0, R35, PT ;  /* 0x000000230000720c */ /* 0x000fe40003f86070 */
[----:B------:R-:W4:Y:S11]  /*0350*/  LDC.64 R30, c[0x0][0x398] ;  /* 0x0000e600ff1e7b82 */ /* 0x000f360000000a00 */
[----:B------:R-:W-:-:S02]  /*0360*/  @!P4 IMAD.IADD R41, R54, 0x1, R0 ;  /* 0x000000013629c824 */ /* 0x000fc400078e0200 */
[----:B------:R-:W-:-:S05]  /*0370*/  @!P4 VIADD R0, R0, 0x80 ;  /* 0x000000800000c836 */ /* 0x000fca0000000000 */
[----:B------:R-:W-:Y:S02]  /*0380*/  ISETP.GE.U32.AND P5, PT, R0, R35, PT ;  /* 0x000000230000720c */ /* 0x000fe40003fa6070 */
[----:B0-----:R-:W-:Y:S01]  /*0390*/  CS2R R10, SRZ ;  /* 0x00000000000a7805 */ /* 0x001fe2000001ff00 */
[----:B------:R-:W-:-:S10]  /*03a0*/  @!P1 IMAD.WIDE.U32 R46, R49, 0x8, R46 ;  /* 0x00000008312e9825 */ /* 0x000fd400078e002e */
[----:B------:R-:W-:Y:S01]  /*03b0*/  @!P5 IMAD.IADD R45, R54, 0x1, R0 ;  /* 0x00000001362dd824 */ /* 0x000fe200078e0200 */
[----:B------:R-:W-:Y:S02]  /*03c0*/  @!P5 IADD3 R0, PT, PT, R0, 0x80, RZ ;  /* 0x000000800000d810 */ /* 0x000fe40007ffe0ff */
[----:B---3--:R-:W-:Y:S01]  /*03d0*/  CS2R R12, SRZ ;  /* 0x00000000000c7805 */ /* 0x008fe2000001ff00 */
[----:B------:R-:W-:Y:S01]  /*03e0*/  @!P1 IMAD.WIDE.U32 R48, R49, 0x8, R14 ;  /* 0x0000000831309825 */ /* 0x000fe200078e000e */
[----:B------:R0:W5:Y:S01]  /*03f0*/  @!P1 LDG.E.64 R10, desc[UR4][R46.64] ;  /* 0x000000042e0a9981 */ /* 0x000162000c1e1b00 */
[----:B------:R-:W-:Y:S02]  /*0400*/  ISETP.GE.U32.AND P0, PT, R0, R35, PT ;  /* 0x000000230000720c */ /* 0x000fe40003f06070 */
[----:B------:R-:W-:Y:S01]  /*0410*/  CS2R R14, SRZ ;  /* 0x00000000000e7805 */ /* 0x000fe2000001ff00 */
[----:B-1----:R-:W-:Y:S01]  /*0420*/  @!P2 IMAD.WIDE.U32 R50, R16, 0x8, R18 ;  /* 0x000000081032a825 */ /* 0x002fe200078e0012 */
[----:B------:R1:W5:Y:S03]  /*0430*/  @!P1 LDG.E.64 R12, desc[UR4][R48.64] ;  /* 0x00000004300c9981 */ /* 0x000366000c1e1b00 */
[----:B0-----:R-:W-:Y:S01]  /*0440*/  @!P4 IMAD.WIDE.U32 R46, R41, 0x8, R24 ;  /* 0x00000008292ec825 */ /* 0x001fe200078e0018 */
[----:B------:R-:W-:Y:S01]  /*0450*/  CS2R R18, SRZ ;  /* 0x0000000000127805 */ /* 0x000fe2000001ff00 */
[----:B------:R0:W5:Y:S04]  /*0460*/  @!P2 LDG.E.64 R14, desc[UR4][R50.64] ;  /* 0x00000004320ea981 */ /* 0x000168000c1e1b00 */
[----:B------:R-:W-:-:S02]  /*0470*/  @!P0 IMAD.IADD R25, R54, 0x1, R0 ;  /* 0x0000000136198824 */ /* 0x000fc400078e0200 */
[----:B--2---:R-:W-:-:S04]  /*0480*/  @!P2 IMAD.WIDE.U32 R42, R16, 0x8, R42 ;  /* 0x00000008102aa825 */ /* 0x004fc800078e002a */
[----:B----4-:R-:W-:Y:S01]  /*0490*/  @!P3 IMAD.WIDE.U32 R52, R17, 0x8, R22 ;  /* 0x000000081134b825 */ /* 0x010fe200078e0016 */
[----:B------:R-:W-:-:S03]  /*04a0*/  CS2R R22, SRZ ;  /* 0x0000000000167805 */ /* 0x000fc6000001ff00 */
[----:B------:R-:W-:Y:S01]  /*04b0*/  @!P3 IMAD.WIDE.U32 R56, R17, 0x8, R20 ;  /* 0x000000081138b825 */ /* 0x000fe200078e0014 */
[----:B------:R-:W-:Y:S02]  /*04c0*/  CS2R R16, SRZ ;  /* 0x0000000000107805 */ /* 0x000fe4000001ff00 */
[----:B------:R-:W-:Y:S01]  /*04d0*/  CS2R R20, SRZ ;  /* 0x0000000000147805 */ /* 0x000fe2000001ff00 */
[----:B------:R0:W5:Y:S01]  /*04e0*/  @!P3 LDG.E.64 R18, desc[UR4][R52.64] ;  /* 0x000000043412b981 */ /* 0x000162000c1e1b00 */
[----:B------:R-:W-:Y:S01]  /*04f0*/  @!P4 IMAD.WIDE.U32 R40, R41, 0x8, R26 ;  /* 0x000000082928c825 */ /* 0x000fe200078e001a */
[----:B------:R-:W-:Y:S02]  /*0500*/  CS2R R26, SRZ ;  /* 0x00000000001a7805 */ /* 0x000fe4000001ff00 */
[----:B------:R0:W5:Y:S01]  /*0510*/  @!P2 LDG.E.64 R16, desc[UR4][R42.64] ;  /* 0x000000042a10a981 */ /* 0x000162000c1e1b00 */
[----:B-1----:R-:W-:Y:S01]  /*0520*/  @!P5 IMAD.WIDE.U32 R48, R45, 0x8, R28 ;  /* 0x000000082d30d825 */ /* 0x002fe200078e001c */
[----:B------:R-:W-:-:S02]  /*0530*/  CS2R R28, SRZ ;  /* 0x00000000001c7805 */ /* 0x000fc4000001ff00 */
[----:B------:R0:W5:Y:S01]  /*0540*/  @!P3 LDG.E.64 R20, desc[UR4][R56.64] ;  /* 0x000000043814b981 */ /* 0x000162000c1e1b00 */
[----:B------:R-:W-:-:S03]  /*0550*/  @!P0 IMAD.WIDE.U32 R38, R25, 0x8, R32 ;  /* 0x0000000819268825 */ /* 0x000fc600078e0020 */
[----:B------:R0:W5:Y:S01]  /*0560*/  @!P4 LDG.E.64 R22, desc[UR4][R46.64] ;  /* 0x000000042e16c981 */ /* 0x000162000c1e1b00 */
[----:B------:R-:W-:Y:S01]  /*0570*/  @!P0 IMAD.WIDE.U32 R36, R25, 0x8, R36 ;  /* 0x0000000819248825 */ /* 0x000fe200078e0024 */
[----:B------:R-:W-:Y:S02]  /*0580*/  CS2R R24, SRZ ;  /* 0x0000000000187805 */ /* 0x000fe4000001ff00 */
[----:B------:R0:W5:Y:S01]  /*0590*/  @!P5 LDG.E.64 R26, desc[UR4][R48.64] ;  /* 0x00000004301ad981 */ /* 0x000162000c1e1b00 */
[----:B------:R-:W-:-:S03]  /*05a0*/  @!P5 IMAD.WIDE.U32 R44, R45, 0x8, R30 ;  /* 0x000000082d2cd825 */ /* 0x000fc600078e001e */
[----:B------:R0:W5:Y:S04]  /*05b0*/  @!P4 LDG.E.64 R24, desc[UR4][R40.64] ;  /* 0x000000042818c981 */ /* 0x000168000c1e1b00 */
[----:B------:R0:W5:Y:S01]  /*05c0*/  @!P5 LDG.E.64 R28, desc[UR4][R44.64] ;  /* 0x000000042c1cd981 */ /* 0x000162000c1e1b00 */
[----:B------:R-:W-:Y:S02]  /*05d0*/  CS2R R30, SRZ ;  /* 0x00000000001e7805 */ /* 0x000fe4000001ff00 */
[----:B------:R-:W-:-:S04]  /*05e0*/  CS2R R32, SRZ ;  /* 0x0000000000207805 */ /* 0x000fc8000001ff00 */
[----:B------:R0:W5:Y:S04]  /*05f0*/  @!P0 LDG.E.64 R30, desc[UR4][R38.64] ;  /* 0x00000004261e8981 */ /* 0x000168000c1e1b00 */
[----:B------:R0:W5:Y:S01]  /*0600*/  @!P0 LDG.E.64 R32, desc[UR4][R36.64] ;  /* 0x0000000424208981 */ /* 0x000162000c1e1b00 */
[----:B------:R-:W-:Y:S01]  /*0610*/  ISETP.GE.U32.AND P0, PT, R34, R35, PT ;  /* 0x000000232200720c */ /* 0x000fe20003f06070 */
[----:B------:R-:W-:-:S12]  /*0620*/  BSSY.RECONVERGENT B1, `(.L_x_10582) ;  /* 0x0000049000017945 */ /* 0x000fd80003800200 */
[----:B0-----:R-:W-:Y:S05]  /*0630*/  @P0 BRA `(.L_x_10583) ;  /* 0x00000004001c0947 */ /* 0x001fea0003800000 */
        /* <DEDUP_REMOVED lines=67> */
[----:B------:R-:W-:Y:S05]  /*0a70*/  CALL.REL.NOINC `($__internal_10_$__cuda_sm20_div_rn_f64_full) ;  /* 0x0000004800d07944 */ /* 0x000fea0003c00000 */
.L_x_10585:
[----:B------:R-:W-:Y:S05]  /*0a80*/  BSYNC.RECONVERGENT B2 ;  /* 0x0000000000027941 */ /* 0x000fea0003800200 */
.L_x_10584:
[----:B------:R-:W-:Y:S02]  /*0a90*/  IMAD.MOV.U32 R48, RZ, RZ, R2 ;  /* 0x000000ffff307224 */ /* 0x000fe400078e0002 */
[----:B------:R-:W-:-:S07]  /*0aa0*/  IMAD.MOV.U32 R49, RZ, RZ, R3 ;  /* 0x000000ffff317224 */ /* 0x000fce00078e0003 */
.L_x_10583:
[----:B------:R-:W-:Y:S05]  /*0ab0*/  BSYNC.RECONVERGENT B1 ;  /* 0x0000000000017941 */ /* 0x000fea0003800200 */
.L_x_10582:
[----:B------:R-:W-:Y:S01]  /*0ac0*/  VIADD R55, R34, 0x80 ;  /* 0x0000008022377836 */ /* 0x000fe20000000000 */
[----:B------:R-:W-:Y:S04]  /*0ad0*/  BSSY.RECONVERGENT B1, `(.L_x_10586) ;  /* 0x000004a000017945 */ /* 0x000fe80003800200 */
[----:B------:R-:W-:-:S13]  /*0ae0*/  ISETP.GE.U32.AND P0, PT, R55, R35, PT ;  /* 0x000000233700720c */ /* 0x000fda0003f06070 */
[----:B------:R-:W-:Y:S05]  /*0af0*/  @P0 BRA `(.L_x_10587) ;  /* 0x00000004001c0947 */ /* 0x000fea0003800000 */
[----:B-----5:R-:W0:Y:S01]  /*0b00*/  DSETP.GT.AND P0, PT, R8, 1, PT ;  /* 0x3ff000000800742a */ /* 0x020e220003f04000 */
[----:B------:R-:W-:Y:S01]  /*0b10*/  MOV R38, 0x0 ;  /* 0x0000000000267802 */ /* 0x000fe20000000f00 */
[----:B------:R-:W-:-:S15]  /*0b20*/  IMAD.MOV.U32 R39, RZ, RZ, 0x7ff80000 ;  /* 0x7ff80000ff277424 */ /* 0x000fde00078e00ff */
        /* <DEDUP_REMOVED lines=65> */
.L_x_10589:
[----:B------:R-:W-:Y:S05]  /*0f40*/  BSYNC.RECONVERGENT B2 ;  /* 0x0000000000027941 */ /* 0x000fea0003800200 */
.L_x_10588:
[----:B------:R-:W-:Y:S01]  /*0f50*/  IMAD.MOV.U32 R38, RZ, RZ, R2 ;  /* 0x000000ffff267224 */ /* 0x000fe200078e0002 */
[----:B------:R-:W-:-:S07]  /*0f60*/  MOV R39, R3 ;  /* 0x0000000300277202 */ /* 0x000fce0000000f00 */
.L_x_10587:
[----:B------:R-:W-:Y:S05]  /*0f70*/  BSYNC.RECONVERGENT B1 ;  /* 0x0000000000017941 */ /* 0x000fea0003800200 */
.L_x_10586:
[----:B------:R-:W-:Y:S01]  /*0f80*/  VIADD R0, R34, 0x100 ;  /* 0x0000010022007836 */ /* 0x000fe20000000000 */
[----:B------:R-:W-:Y:S04]  /*0f90*/  BSSY.RECONVERGENT B1, `(.L_x_10590) ;  /* 0x000004a000017945 */ /* 0x000fe80003800200 */
[----:B------:R-:W-:-:S13]  /*0fa0*/  ISETP.GE.U32.AND P0, PT, R0, R35, PT ;  /* 0x000000230000720c */ /* 0x000fda0003f06070 */
[----:B------:R-:W-:Y:S05]  /*0fb0*/  @P0 BRA `(.L_x_10591) ;  /* 0x00000004001c0947 */ /* 0x000fea0003800000 */
        /* <DEDUP_REMOVED lines=68> */
.L_x_10593:
[----:B------:R-:W-:Y:S05]  /*1400*/  BSYNC.RECONVERGENT B2 ;  /* 0x0000000000027941 */ /* 0x000fea0003800200 */
.L_x_10592:
[----:B------:R-:W-:Y:S02]  /*1410*/  IMAD.MOV.U32 R36, RZ, RZ, R2 ;  /* 0x000000ffff247224 */ /* 0x000fe400078e0002 */
[----:B------:R-:W-:-:S07]  /*1420*/  IMAD.MOV.U32 R37, RZ, RZ, R3 ;  /* 0x000000ffff257224 */ /* 0x000fce00078e0003 */
.L_x_10591:
[----:B------:R-:W-:Y:S05]  /*1430*/  BSYNC.RECONVERGENT B1 ;  /* 0x0000000000017941 */ /* 0x000fea0003800200 */
.L_x_10590:
        /* <DEDUP_REMOVED lines=72> */
.L_x_10597:
[----:B------:R-:W-:Y:S05]  /*18c0*/  BSYNC.RECONVERGENT B2 ;  /* 0x0000000000027941 */ /* 0x000fea0003800200 */
.L_x_10596:
[----:B------:R-:W-:Y:S01]  /*18d0*/  MOV R6, R2 ;  /* 0x0000000200067202 */ /* 0x000fe20000000f00 */
[----:B------:R-:W-:-:S07]  /*18e0*/  IMAD.MOV.U32 R7, RZ, RZ, R3 ;  /* 0x000000ffff077224 */ /* 0x000fce00078e0003 */
.L_x_10595:
[----:B------:R-:W-:Y:S05]  /*18f0*/  BSYNC.RECONVERGENT B1 ;  /* 0x0000000000017941 */ /* 0x000fea0003800200 */
.L_x_10594:
        /* <DEDUP_REMOVED lines=68> */
[----:B------:R-:W-:Y:S01]  /*1d40*/  MOV R3, R21 ;  /* 0x0000001500037202 */ /* 0x000fe20000000f00 */
[----:B------:R-:W-:Y:S01]  /*1d50*/  IMAD.MOV.U32 R5, RZ, RZ, R20 ;  /* 0x000000ffff057224 */ /* 0x000fe200078e0014 */
[----:B------:R-:W-:-:S07]  /*1d60*/  MOV R0, 0x1d80 ;  /* 0x00001d8000007802 */ /* 0x000fce0000000f00 */
[----:B------:R-:W-:Y:S05]  /*1d70*/  CALL.REL.NOINC `($__internal_10_$__cuda_sm20_div_rn_f64_full) ;  /* 0x0000003800107944 */ /* 0x000fea0003c00000 */
.L_x_10601:
[----:B------:R-:W-:Y:S05]  /*1d80*/  BSYNC.RECONVERGENT B2 ;  /* 0x0000000000027941 */ /* 0x000fea0003800200 */
.L_x_10600:
[----:B------:R-:W-:Y:S02]  /*1d90*/  IMAD.MOV.U32 R8, RZ, RZ, R2 ;  /* 0x000000ffff087224 */ /* 0x000fe400078e0002 */
[----:B------:R-:W-:-:S07]  /*1da0*/  IMAD.MOV.U32 R9, RZ, RZ, R3 ;  /* 0x000000ffff097224 */ /* 0x000fce00078e0003 */
.L_x_10599:
[----:B------:R-:W-:Y:S05]  /*1db0*/  BSYNC.RECONVERGENT B1 ;  /* 0x0000000000017941 */ /* 0x000fea0003800200 */
.L_x_10598:
[----:B------:R-:W-:Y:S01]  /*1dc0*/  IADD3 R0, PT, PT, R34, 0x280, RZ ;  /* 0x0000028022007810 */ /* 0x000fe20007ffe0ff */
[----:B------:R-:W-:Y:S03]  /*1dd0*/  BSSY.RECONVERGENT B1, `(.L_x_10602) ;  /* 0x000004a000017945 */ /* 0x000fe60003800200 */
        /* <DEDUP_REMOVED lines=70> */
.L_x_10605:
[----:B------:R-:W-:Y:S05]  /*2240*/  BSYNC.RECONVERGENT B2 ;  /* 0x0000000000027941 */ /* 0x000fea0003800200 */
.L_x_10604:
[----:B------:R-:W-:Y:S01]  /*2250*/  IMAD.MOV.U32 R10, RZ, RZ, R2 ;  /* 0x000000ffff0a7224 */ /* 0x000fe200078e0002 */
[----:B------:R-:W-:-:S07]  /*2260*/  MOV R11, R3 ;  /* 0x00000003000b7202 */ /* 0x000fce0000000f00 */
.L_x_10603:
[----:B------:R-:W-:Y:S05]  /*2270*/  BSYNC.RECONVERGENT B1 ;  /* 0x0000000000017941 */ /* 0x000fea0003800200 */
.L_x_10602:
[----:B------:R-:W-:Y:S01]  /*2280*/  VIADD R0, R34, 0x300 ;  /* 0x0000030022007836 */ /* 0x000fe20000000000 */
[----:B------:R-:W-:Y:S04]  /*2290*/  BSSY.RECONVERGENT B1, `(.L_x_10606) ;  /* 0x000004a000017945 */ /* 0x000fe80003800200 */
[----:B------:R-:W-:-:S13]  /*22a0*/  ISETP.GE.U32.AND P0, PT, R0, R35, PT ;  /* 0x000000230000720c */ /* 0x000fda0003f06070 */
[----:B------:R-:W-:Y:S05]  /*22b0*/  @P0 BRA `(.L_x_10607) ;  /* 0x00000004001c0947 */ /* 0x000fea0003800000 */
[----:B-----5:R-:W0:Y:S01]  /*22c0*/  DSETP.GT.AND P0, PT, R28, 1, PT ;  /* 0x3ff000001c00742a */ /* 0x020e220003f04000 */
        /* <DEDUP_REMOVED lines=67> */
.L_x_10609:
[----:B------:R-:W-:Y:S05]  /*2700*/  BSYNC.RECONVERGENT B2 ;  /* 0x0000000000027941 */ /* 0x000fea0003800200 */
.L_x_10608:
[----:B------:R-:W-:Y:S01]  /*2710*/  MOV R12, R2 ;  /* 0x00000002000c7202 */ /* 0x000fe20000000f00 */
[----:B------:R-:W-:-:S07]  /*2720*/  IMAD.MOV.U32 R13, RZ, RZ, R3 ;  /* 0x000000ffff0d7224 */ /* 0x000fce00078e0003 */
.L_x_10607:
[----:B------:R-:W-:Y:S05]  /*2730*/  BSYNC.RECONVERGENT B1 ;  /* 0x0000000000017941 */ /* 0x000fea0003800200 */
.L_x_10606:
        /* <DEDUP_REMOVED lines=72> */
.L_x_10613:
[----:B------:R-:W-:Y:S05]  /*2bc0*/  BSYNC.RECONVERGENT B2 ;  /* 0x0000000000027941 */ /* 0x000fea0003800200 */
.L_x_10612:
[----:B------:R-:W-:Y:S02]  /*2bd0*/  IMAD.MOV.U32 R14, RZ, RZ, R2 ;  /* 0x000000ffff0e7224 */ /* 0x000fe400078e0002 */
[----:B------:R-:W-:-:S07]  /*2be0*/  IMAD.MOV.U32 R15, RZ, RZ, R3 ;  /* 0x000000ffff0f7224 */ /* 0x000fce00078e0003 */
.L_x_10611:
[----:B------:R-:W-:Y:S05]  /*2bf0*/  BSYNC.RECONVERGENT B1 ;  /* 0x0000000000017941 */ /* 0x000fea0003800200 */
.L_x_10610:
[----:B------:R-:W-:Y:S01]  /*2c00*/  ISETP.GE.U32.AND P0, PT, R34, R35, PT ;  /* 0x000000232200720c */ /* 0x000fe20003f06070 */
[----:B------:R-:W-:Y:S04]  /*2c10*/  BSSY.RECONVERGENT B0, `(.L_x_10614) ;  /* 0x0000033000007945 */ /* 0x000fe80003800200 */
[----:B------:R-:W-:Y:S08]  /*2c20*/  BSSY.RELIABLE B1, `(.L_x_10615) ;  /* 0x000002b000017945 */ /* 0x000ff00003800100 */
[----:B------:R-:W-:Y:S05]  /*2c30*/  @P0 BRA `(.L_x_10616) ;  /* 0x0000000000300947 */ /* 0x000fea0003800000 */
[----:B-----5:R-:W0:Y:S01]  /*2c40*/  LDC.64 R2, c[0x0][0x388] ;  /* 0x0000e200ff027b82 */ /* 0x020e220000000a00 */
[----:B------:R-:W-:Y:S01]  /*2c50*/  IADD3 R5, PT, PT, R54, R34, RZ ;  /* 0x0000002236057210 */ /* 0x000fe20007ffe0ff */
[----:B------:R-:W-:-:S05]  /*2c60*/  IMAD.MOV.U32 R34, RZ, RZ, R55 ;  /* 0x000000ffff227224 */ /* 0x000fca00078e0037 */
[----:B------:R-:W-:Y:S01]  /*2c70*/  ISETP.GE.U32.AND P0, PT, R34, R35, PT ;  /* 0x000000232200720c */ /* 0x000fe20003f06070 */
[----:B0-----:R-:W-:-:S05]  /*2c80*/  IMAD.WIDE.U32 R2, R5, 0x8, R2 ;  /* 0x0000000805027825 */ /* 0x001fca00078e0002 */
[----:B------:R0:W-:Y:S07]  /*2c90*/  STG.E.64 desc[UR4][R2.64], R48 ;  /* 0x0000003002007986 */ /* 0x0001ee000c101b04 */
[----:B------:R-:W-:Y:S05]  /*2ca0*/  @P0 BRA `(.L_x_10617) ;  /* 0x0000000000300947 */ /* 0x000fea0003800000 */
[----:B0-----:R-:W0:Y:S01]  /*2cb0*/  LDC.64 R2, c[0x0][0x388] ;  /* 0x0000e200ff027b82 */ /* 0x001e220000000a00 */
[----:B------:R-:W-:Y:S01]  /*2cc0*/  IMAD.IADD R5, R54, 0x1, R34 ;  /* 0x0000000136057824 */ /* 0x000fe200078e0222 */
[----:B------:R-:W-:-:S03]  /*2cd0*/  IADD3 R34, PT, PT, R34, 0x80, RZ ;  /* 0x0000008022227810 */ /* 0x000fc60007ffe0ff */
[----:B0-----:R-:W-:-:S05]  /*2ce0*/  IMAD.WIDE.U32 R2, R5, 0x8, R2 ;  /* 0x0000000805027825 */ /* 0x001fca00078e0002 */
[----:B------:R0:W-:Y:S02]  /*2cf0*/  STG.E.64 desc[UR4][R2.64], R38 ;  /* 0x0000002602007986 */ /* 0x0001e4000c101b04 */
.L_x_10616:
[----:B------:R-:W-:-:S13]  /*2d00*/  ISETP.GE.U32.AND P0, PT, R34, R35, PT ;  /* 0x000000232200720c */ /* 0x000fda0003f06070 */
[----:B------:R-:W-:Y:S05]  /*2d10*/  @P0 BRA `(.L_x_10618) ;  /* 0x0000000000300947 */ /* 0x000fea0003800000 */
[----:B0----5:R-:W0:Y:S01]  /*2d20*/  LDC.64 R2, c[0x0][0x388] ;  /* 0x0000e200ff027b82 */ /* 0x021e220000000a00 */
[----:B------:R-:W-:Y:S02]  /*2d30*/  IMAD.IADD R5, R54, 0x1, R34 ;  /* 0x0000000136057824 */ /* 0x000fe400078e0222 */
[----:B------:R-:W-:Y:S02]  /*2d40*/  VIADD R34, R34, 0x80 ;  /* 0x0000008022227836 */ /* 0x000fe40000000000 */
[----:B0-----:R-:W-:-:S05]  /*2d50*/  IMAD.WIDE.U32 R2, R5, 0x8, R2 ;  /* 0x0000000805027825 */ /* 0x001fca00078e0002 */
[----:B------:R1:W-:Y:S02]  /*2d60*/  STG.E.64 desc[UR4][R2.64], R36 ;  /* 0x0000002402007986 */ /* 0x0003e4000c101b04 */
.L_x_10617:
[----:B------:R-:W-:-:S13]  /*2d70*/  ISETP.GE.U32.AND P0, PT, R34, R35, PT ;  /* 0x000000232200720c */ /* 0x000fda0003f06070 */
[----:B------:R-:W-:Y:S05]  /*2d80*/  @P0 BRA `(.L_x_10619) ;  /* 0x0000000000300947 */ /* 0x000fea0003800000 */
[----:B01----:R-:W0:Y:S01]  /*2d90*/  LDC.64 R2, c[0x0][0x388] ;  /* 0x0000e200ff027b82 */ /* 0x003e220000000a00 */
[----:B------:R-:W-:Y:S01]  /*2da0*/  IADD3 R5, PT, PT, R54, R34, RZ ;  /* 0x0000002236057210 */ /* 0x000fe20007ffe0ff */
[----:B------:R-:W-:-:S04]  /*2db0*/  VIADD R34, R34, 0x80 ;  /* 0x0000008022227836 */ /* 0x000fc80000000000 */
[----:B0-----:R-:W-:-:S05]  /*2dc0*/  IMAD.WIDE.U32 R2, R5, 0x8, R2 ;  /* 0x0000000805027825 */ /* 0x001fca00078e0002 */
[----:B------:R1:W-:Y:S02]  /*2dd0*/  STG.E.64 desc[UR4][R2.64], R6 ;  /* 0x0000000602007986 */ /* 0x0003e4000c101b04 */
.L_x_10618:
[----:B------:R-:W-:-:S13]  /*2de0*/  ISETP.GE.U32.AND P0, PT, R34, R35, PT ;  /* 0x000000232200720c */ /* 0x000fda0003f06070 */
[----:B------:R-:W-:Y:S05]  /*2df0*/  @P0 BRA `(.L_x_10620) ;  /* 0x0000000000340947 */ /* 0x000fea0003800000 */
[----:B01---5:R-:W0:Y:S01]  /*2e00*/  LDC.64 R2, c[0x0][0x388] ;  /* 0x0000e200ff027b82 */ /* 0x023e220000000a00 */
[----:B------:R-:W-:Y:S01]  /*2e10*/  IMAD.IADD R5, R54, 0x1, R34 ;  /* 0x0000000136057824 */ /* 0x000fe200078e0222 */
[----:B------:R-:W-:-:S03]  /*2e20*/  IADD3 R34, PT, PT, R34, 0x80, RZ ;  /* 0x0000008022227810 */ /* 0x000fc60007ffe0ff */
[----:B0-----:R-:W-:-:S05]  /*2e30*/  IMAD.WIDE.U32 R2, R5, 0x8, R2 ;  /* 0x0000000805027825 */ /* 0x001fca00078e0002 */
[----:B------:R2:W-:Y:S02]  /*2e40*/  STG.E.64 desc[UR4][R2.64], R8 ;  /* 0x0000000802007986 */ /* 0x0005e4000c101b04 */
.L_x_10619:
        /* <DEDUP_REMOVED lines=8> */
.L_x_10620:
[----:B------:R-:W-:Y:S05]  /*2ed0*/  BSYNC.RELIABLE B1 ;  /* 0x0000000000017941 */ /* 0x000fea0003800100 */
.L_x_10615:
[----:B------:R-:W-:-:S13]  /*2ee0*/  ISETP.GE.U32.AND P0, PT, R34, R35, PT ;  /* 0x000000232200720c */ /* 0x000fda0003f06070 */
[----:B012--5:R-:W0:Y:S01]  /*2ef0*/  @!P0 LDC.64 R2, c[0x0][0x388] ;  /* 0x0000e200ff028b82 */ /* 0x027e220000000a00 */
[----:B------:R-:W-:Y:S01]  /*2f00*/  @!P0 IADD3 R5, PT, PT, R54, R34, RZ ;  /* 0x0000002236058210 */ /* 0x000fe20007ffe0ff */
[----:B------:R-:W-:-:S04]  /*2f10*/  @!P0 VIADD R34, R34, 0x80 ;  /* 0x0000008022228836 */ /* 0x000fc80000000000 */
[----:B0-----:R-:W-:-:S05]  /*2f20*/  @!P0 IMAD.WIDE.U32 R2, R5, 0x8, R2 ;  /* 0x0000000805028825 */ /* 0x001fca00078e0002 */
[----:B------:R3:W-:Y:S02]  /*2f30*/  @!P0 STG.E.64 desc[UR4][R2.64], R12 ;  /* 0x0000000c02008986 */ /* 0x0007e4000c101b04 */
.L_x_10621:
[----:B------:R-:W-:Y:S05]  /*2f40*/  BSYNC.RECONVERGENT B0 ;  /* 0x0000000000007941 */ /* 0x000fea0003800200 */
.L_x_10614:
        /* <DEDUP_REMOVED lines=8> */
.L_x_10581:
[----:B------:R-:W0:Y:S01]  /*2fd0*/  S2R R48, SR_TID.X ;  /* 0x0000000000307919 */ /* 0x000e220000002100 */
[----:B------:R-:W1:Y:S08]  /*2fe0*/  LDC.64 R4, c[0x0][0x398] ;  /* 0x0000e600ff047b82 */ /* 0x000e700000000a00 */
[----:B------:R-:W2:Y:S01]  /*2ff0*/  LDC.64 R2, c[0x0][0x390] ;  /* 0x0000e400ff027b82 */ /* 0x000ea20000000a00 */
[----:B-1----:R-:W-:-:S04]  /*3000*/  IMAD.WIDE.U32 R4, R54, 0x8, R4 ;  /* 0x0000000836047825 */ /* 0x002fc800078e0004 */
[----:B0-----:R-:W-:-:S04]  /*3010*/  IMAD.WIDE.U32 R38, R48, 0x10, R4 ;  /* 0x0000001030267825 */ /* 0x001fc800078e0004 */
[----:B--2---:R-:W-:Y:S01]  /*3020*/  IMAD.WIDE.U32 R2, R54, 0x8, R2 ;  /* 0x0000000836027825 */ /* 0x004fe200078e0002 */
[----:B------:R-:W2:Y:S04]  /*3030*/  LDG.E.128 R4, desc[UR4][R38.64] ;  /* 0x0000000426047981 */ /* 0x000ea8000c1e1d00 */
        /* <DEDUP_REMOVED lines=9> */
[----:B------:R-:W-:Y:S01]  /*30d0*/  MOV R36, 0x0 ;  /* 0x0000000000247802 */ /* 0x000fe20000000f00 */
[----:B------:R-:W-:Y:S01]  /*30e0*/  IMAD.MOV.U32 R37, RZ, RZ, 0x7ff80000 ;  /* 0x7ff80000ff257424 */ /* 0x000fe200078e00ff */
[----:B--2---:R-:W1:-:S15]  /*30f0*/  DSETP.GT.AND P0, PT, R4, 1, PT ;  /* 0x3ff000000400742a */ /* 0x004e5e0003f04000 */
[----:B------:R-:W-:-:S15]  /*3100*/  NOP ;  /* 0x0000000000007918 */ /* 0x000fde0000000000 */
[----:B------:R-:W-:-:S15]  /*3110*/  NOP ;  /* 0x0000000000007918 */ /* 0x000fde0000000000 */
[----:B------:R-:W-:-:S15]  /*3120*/  NOP ;  /* 0x0000000000007918 */ /* 0x000fde0000000000 */
[----:B------:R-:W-:-:S04]  /*3130*/  NOP ;  /* 0x0000000000007918 */ /* 0x000fc80000000000 */
[----:B-1----:R-:W1:Y:S02]  /*3140*/  DSETP.LT.OR P0, PT, R4, RZ, P0 ;  /* 0x000000ff0400722a */ /* 0x002e640000701400 */
        /* <DEDUP_REMOVED lines=60> */
.L_x_10625:
[----:B------:R-:W-:Y:S05]  /*3510*/  BSYNC.RECONVERGENT B2 ;  /* 0x0000000000027941 */ /* 0x000fea0003800200 */
.L_x_10624:
[----:B------:R-:W-:Y:S02]  /*3520*/  IMAD.MOV.U32 R36, RZ, RZ, R2 ;  /* 0x000000ffff247224 */ /* 0x000fe400078e0002 */
[----:B------:R-:W-:-:S07]  /*3530*/  IMAD.MOV.U32 R37, RZ, RZ, R3 ;  /* 0x000000ffff257224 */ /* 0x000fce00078e0003 */
.L_x_10623:
[----:B------:R-:W-:Y:S05]  /*3540*/  BSYNC.RECONVERGENT B1 ;  /* 0x0000000000017941 */ /* 0x000fea0003800200 */
.L_x_10622:
[----:B------:R-:W0:Y:S01]  /*3550*/  DSETP.GT.AND P0, PT, R6, 1, PT ;  /* 0x3ff000000600742a */ /* 0x000e220003f04000 */
[----:B------:R-:W-:Y:S01]  /*3560*/  BSSY.RECONVERGENT B1, `(.L_x_10626) ;  /* 0x0000047000017945 */ /* 0x000fe20003800200 */
[----:B------:R-:W-:Y:S01]  /*3570*/  MOV R38, 0x0 ;  /* 0x0000000000267802 */ /* 0x000fe20000000f00 */
        /* <DEDUP_REMOVED lines=66> */
.L_x_10629:
[----:B------:R-:W-:Y:S05]  /*39a0*/  BSYNC.RECONVERGENT B2 ;  /* 0x0000000000027941 */ /* 0x000fea0003800200 */
.L_x_10628:
[----:B------:R-:W-:Y:S02]  /*39b0*/  IMAD.MOV.U32 R38, RZ, RZ, R2 ;  /* 0x000000ffff267224 */ /* 0x000fe400078e0002 */
[----:B------:R-:W-:-:S07]  /*39c0*/  IMAD.MOV.U32 R39, RZ, RZ, R3 ;  /* 0x000000ffff277224 */ /* 0x000fce00078e0003 */
.L_x_10627:
[----:B------:R-:W-:Y:S05]  /*39d0*/  BSYNC.RECONVERGENT B1 ;  /* 0x0000000000017941 */ /* 0x000fea0003800200 */
.L_x_10626:
[----:B-----5:R-:W0:Y:S01]  /*39e0*/  DSETP.GT.AND P0, PT, R24, 1, PT ;  /* 0x3ff000001800742a */ /* 0x020e220003f04000 */
        /* <DEDUP_REMOVED lines=68> */
.L_x_10633:
[----:B------:R-:W-:Y:S05]  /*3e30*/  BSYNC.RECONVERGENT B2 ;  /* 0x0000000000027941 */ /* 0x000fea0003800200 */
.L_x_10632:
[----:B------:R-:W-:Y:S02]  /*3e40*/  IMAD.MOV.U32 R8, RZ, RZ, R2 ;  /* 0x000000ffff087224 */ /* 0x000fe400078e0002 */
[----:B------:R-:W-:-:S07]  /*3e50*/  IMAD.MOV.U32 R9, RZ, RZ, R3 ;  /* 0x000000ffff097224 */ /* 0x000fce00078e0003 */
.L_x_10631:
[----:B------:R-:W-:Y:S05]  /*3e60*/  BSYNC.RECONVERGENT B1 ;  /* 0x0000000000017941 */ /* 0x000fea0003800200 */
.L_x_10630:
        /* <DEDUP_REMOVED lines=69> */
.L_x_10637:
[----:B------:R-:W-:Y:S05]  /*42c0*/  BSYNC.RECONVERGENT B2 ;  /* 0x0000000000027941 */ /* 0x000fea0003800200 */
.L_x_10636:
[----:B------:R-:W-:Y:S02]  /*42d0*/  IMAD.MOV.U32 R10, RZ, RZ, R2 ;  /* 0x000000ffff0a7224 */ /* 0x000fe400078e0002 */
[----:B------:R-:W-:-:S07]  /*42e0*/  IMAD.MOV.U32 R11, RZ, RZ, R3 ;  /* 0x000000ffff0b7224 */ /* 0x000fce00078e0003 */
.L_x_10635:
[----:B------:R-:W-:Y:S05]  /*42f0*/  BSYNC.RECONVERGENT B1 ;  /* 0x0000000000017941 */ /* 0x000fea0003800200 */
.L_x_10634:
        /* <DEDUP_REMOVED lines=69> */
.L_x_10641:
[----:B------:R-:W-:Y:S05]  /*4750*/  BSYNC.RECONVERGENT B2 ;  /* 0x0000000000027941 */ /* 0x000fea0003800200 */
.L_x_10640:
[----:B------:R-:W-:Y:S02]  /*4760*/  IMAD.MOV.U32 R12, RZ, RZ, R2 ;  /* 0x000000ffff0c7224 */ /* 0x000fe400078e0002 */
[----:B------:R-:W-:-:S07]  /*4770*/  IMAD.MOV.U32 R13, RZ, RZ, R3 ;  /* 0x000000ffff0d7224 */ /* 0x000fce00078e0003 */
.L_x_10639:
[----:B------:R-:W-:Y:S05]  /*4780*/  BSYNC.RECONVERGENT B1 ;  /* 0x0000000000017941 */ /* 0x000fea0003800200 */
.L_x_10638:
        /* <DEDUP_REMOVED lines=69> */
.L_x_10645:
[----:B------:R-:W-:Y:S05]  /*4be0*/  BSYNC.RECONVERGENT B2 ;  /* 0x0000000000027941 */ /* 0x000fea0003800200 */
.L_x_10644:
[----:B------:R-:W-:Y:S02]  /*4bf0*/  IMAD.MOV.U32 R14, RZ, RZ, R2 ;  /* 0x000000ffff0e7224 */ /* 0x000fe400078e0002 */
[----:B------:R-:W-:-:S07]  /*4c00*/  IMAD.MOV.U32 R15, RZ, RZ, R3 ;  /* 0x000000ffff0f7224 */ /* 0x000fce00078e0003 */
.L_x_10643:
[----:B------:R-:W-:Y:S05]  /*4c10*/  BSYNC.RECONVERGENT B1 ;  /* 0x0000000000017941 */ /* 0x000fea0003800200 */
.L_x_10642:
        /* <DEDUP_REMOVED lines=69> */
.L_x_10649:
[----:B------:R-:W-:Y:S05]  /*5070*/  BSYNC.RECONVERGENT B2 ;  /* 0x0000000000027941 */ /* 0x000fea0003800200 */
.L_x_10648:
[----:B------:R-:W-:Y:S02]  /*5080*/  IMAD.MOV.U32 R16, RZ, RZ, R2 ;  /* 0x000000ffff107224 */ /* 0x000fe400078e0002 */
[----:B------:R-:W-:-:S07]  /*5090*/  IMAD.MOV.U32 R17, RZ, RZ, R3 ;  /* 0x000000ffff117224 */ /* 0x000fce00078e0003 */
.L_x_10647:
[----:B------:R-:W-:Y:S05]  /*50a0*/  BSYNC.RECONVERGENT B1 ;  /* 0x0000000000017941 */ /* 0x000fea0003800200 */
.L_x_10646:
        /* <DEDUP_REMOVED lines=69> */
.L_x_10653:
[----:B------:R-:W-:Y:S05]  /*5500*/  BSYNC.RECONVERGENT B2 ;  /* 0x0000000000027941 */ /* 0x000fea0003800200 */
.L_x_10652:
[----:B------:R-:W-:Y:S02]  /*5510*/  IMAD.MOV.U32 R18, RZ, RZ, R2 ;  /* 0x000000ffff127224 */ /* 0x000fe400078e0002 */
[----:B------:R-:W-:-:S07]  /*5520*/  IMAD.MOV.U32 R19, RZ, RZ, R3 ;  /* 0x000000ffff137224 */ /* 0x000fce00078e0003 */
.L_x_10651:
[----:B------:R-:W-:Y:S05]  /*5530*/  BSYNC.RECONVERGENT B1 ;  /* 0x0000000000017941 */ /* 0x000fea0003800200 */
.L_x_10650:
        /* <DEDUP_REMOVED lines=8> */
        .weak           $__internal_10_$__cuda_sm20_div_rn_f64_full
        .type           $__internal_10_$__cuda_sm20_div_rn_f64_full,@function
        .size           $__internal_10_$__cuda_sm20_div_rn_f64_full,(.L_x_14160 - $__internal_10_$__cuda_sm20_div_rn_f64_full)
$__internal_10_$__cuda_sm20_div_rn_f64_full:
[C---:B------:R-:W-:Y:S01]  /*55c0*/  LOP3.LUT R42, R3.reuse, 0x800fffff, RZ, 0xc0, !PT ;  /* 0x800fffff032a7812 */ /* 0x040fe200078ec0ff */
[----:B------:R-:W-:Y:S01]  /*55d0*/  IMAD.MOV.U32 R41, RZ, RZ, R3 ;  /* 0x000000ffff297224 */ /* 0x000fe200078e0003 */
[----:B------:R-:W-:Y:S01]  /*55e0*/  MOV R40, R5 ;  /* 0x0000000500287202 */ /* 0x000fe20000000f00 */
[----:B------:R-:W-:Y:S01]  /*55f0*/  IMAD.MOV.U32 R58, RZ, RZ, 0x1ca00000 ;  /* 0x1ca00000ff3a7424 */ /* 0x000fe200078e00ff */
[----:B------:R-:W-:Y:S01]  /*5600*/  LOP3.LUT R43, R42, 0x3ff00000, RZ, 0xfc, !PT ;  /* 0x3ff000002a2b7812 */ /* 0x000fe200078efcff */
[----:B------:R-:W-:Y:S01]  /*5610*/  IMAD.MOV.U32 R42, RZ, RZ, R5 ;  /* 0x000000ffff2a7224 */ /* 0x000fe200078e0005 */
[----:B------:R-:W-:Y:S01]  /*5620*/  MOV R5, R4 ;  /* 0x0000000400057202 */ /* 0x000fe20000000f00 */
[----:B------:R-:W-:Y:S01]  /*5630*/  IMAD.MOV.U32 R4, RZ, RZ, R2 ;  /* 0x000000ffff047224 */ /* 0x000fe200078e0002 */
[----:B------:R-:W-:Y:S01]  /*5640*/  LOP3.LUT R51, R3, 0x7ff00000, RZ, 0xc0, !PT ;  /* 0x7ff0000003337812 */ /* 0x000fe200078ec0ff */
[----:B------:R-:W-:Y:S01]  /*5650*/  BSSY.RECONVERGENT B0, `(.L_x_10654) ;  /* 0x000007d000007945 */ /* 0x000fe20003800200 */
[----:B------:R-:W-:-:S02]  /*5660*/  FSETP.GEU.AND P2, PT, |R5|, 1.469367938527859385e-39, PT ;  /* 0x001000000500780b */ /* 0x000fc40003f4e200 */
[----:B------:R-:W-:Y:S02]  /*5670*/  LOP3.LUT R57, R5, 0x7ff00000, RZ, 0xc0, !PT ;  /* 0x7ff0000005397812 */ /* 0x000fe400078ec0ff */
[----:B------:R-:W-:Y:S02]  /*5680*/  FSETP.GEU.AND P0, PT, |R3|, 1.469367938527859385e-39, PT ;  /* 0x001000000300780b */ /* 0x000fe40003f0e200 */
[----:B------:R-:W-:Y:S02]  /*5690*/  ISETP.GE.U32.AND P1, PT, R57, R51, PT ;  /* 0x000000333900720c */ /* 0x000fe40003f26070 */
[----:B------:R-:W-:Y:S02]  /*56a0*/  MOV R50, R57 ;  /* 0x0000003900327202 */ /* 0x000fe40000000f00 */
[----:B------:R-:W-:-:S03]  /*56b0*/  SEL R44, R58, 0x63400000, !P1 ;  /* 0x634000003a2c7807 */ /* 0x000fc60004800000 */
[----:B------:R-:W-:Y:S02]  /*56c0*/  @!P2 LOP3.LUT R2, R41, 0x7ff00000, RZ, 0xc0, !PT ;  /* 0x7ff000002902a812 */ /* 0x000fe400078ec0ff */
[----:B------:R-:W-:Y:S02]  /*56d0*/  LOP3.LUT R45, R44, 0x800fffff, R5, 0xf8, !PT ;  /* 0x800fffff2c2d7812 */ /* 0x000fe400078ef805 */
[----:B------:R-:W-:Y:S01]  /*56e0*/  @!P2 ISETP.GE.U32.AND P3, PT, R57, R2, PT ;  /* 0x000000023900a20c */ /* 0x000fe20003f66070 */
[----:B------:R-:W0:Y:S01]  /*56f0*/  @!P0 DMUL R42, R40, 8.98846567431157953865e+307 ;  /* 0x7fe00000282a8828 */ /* 0x000e220000000000 */
[----:B------:R-:W-:Y:S02]  /*5700*/  MOV R44, R4 ;  /* 0x00000004002c7202 */ /* 0x000fe40000000f00 */
[----:B------:R-:W-:Y:S02]  /*5710*/  @!P2 SEL R2, R58, 0x63400000, !P3 ;  /* 0x634000003a02a807 */ /* 0x000fe40005800000 */
[----:B0-----:R-:W-:-:S02]  /*5720*/  @!P0 LOP3.LUT R51, R43, 0x7ff00000, RZ, 0xc0, !PT ;  /* 0x7ff000002b338812 */ /* 0x001fc400078ec0ff */
[----:B------:R-:W-:-:S04]  /*5730*/  @!P2 LOP3.LUT R2, R2, 0x80000000, R5, 0xf8, !PT ;  /* 0x800000000202a812 */ /* 0x000fc800078ef805 */
[----:B------:R-:W-:Y:S01]  /*5740*/  @!P2 LOP3.LUT R3, R2, 0x100000, RZ, 0xfc, !PT ;  /* 0x001000000203a812 */ /* 0x000fe200078efcff */
[----:B------:R-:W-:-:S15]  /*5750*/  @!P2 IMAD.MOV.U32 R2, RZ, RZ, RZ ;  /* 0x000000ffff02a224 */ /* 0x000fde00078e00ff */
[----:B------:R-:W-:-:S15]  /*5760*/  NOP ;  /* 0x0000000000007918 */ /* 0x000fde0000000000 */
[----:B------:R-:W-:-:S15]  /*5770*/  NOP ;  /* 0x0000000000007918 */ /* 0x000fde0000000000 */
[----:B------:R-:W-:-:S07]  /*5780*/  NOP ;  /* 0x0000000000007918 */ /* 0x000fce0000000000 */
        /* <DEDUP_REMOVED lines=53> */
[----:B------:R-:W-:-:S04]  /*5ae0*/  SEL R50, R58, 0x63400000, !P0 ;  /* 0x634000003a327807 */ /* 0x000fc80004000000 */
[----:B------:R-:W-:-:S05]  /*5af0*/  IADD3 R50, PT, PT, -R50, R2, RZ ;  /* 0x0000000232327210 */ /* 0x000fca0007ffe1ff */
[----:B------:R-:W-:-:S06]  /*5b00*/  VIADD R5, R50, 0x7fe00000 ;  /* 0x7fe0000032057836 */ /* 0x000fcc0000000000 */
        /* <DEDUP_REMOVED lines=21> */
[----:B------:R-:W-:-:S04]  /*5c60*/  FSEL R2, R42, R3, !P0 ;  /* 0x000000032a027208 */ /* 0x000fc80004000000 */
[----:B------:R-:W-:Y:S01]  /*5c70*/  MOV R3, R2 ;  /* 0x0000000200037202 */ /* 0x000fe20000000f00 */
[----:B------:R-:W-:Y:S01]  /*5c80*/  IMAD.MOV.U32 R2, RZ, RZ, R40 ;  /* 0x000000ffff027224 */ /* 0x000fe200078e0028 */
[----:B------:R-:W-:Y:S06]  /*5c90*/  BRA `(.L_x_10656) ;  /* 0x0000000000607947 */ /* 0x000fec0003800000 */
.L_x_10655:
        /* <DEDUP_REMOVED lines=14> */
[----:B------:R-:W-:Y:S01]  /*5d80*/  @P0 MOV R2, RZ ;  /* 0x000000ff00020202 */ /* 0x000fe20000000f00 */
[----:B------:R-:W-:Y:S01]  /*5d90*/  @P0 IMAD.MOV.U32 R3, RZ, RZ, R4 ;  /* 0x000000ffff030224 */ /* 0x000fe200078e0004 */
[----:B------:R-:W-:Y:S06]  /*5da0*/  BRA `(.L_x_10656) ;  /* 0x00000000001c7947 */ /* 0x000fec0003800000 */
.L_x_10658:
[----:B------:R-:W-:-:S05]  /*5db0*/  LOP3.LUT R2, R41, 0x80000, RZ, 0xfc, !PT ;  /* 0x0008000029027812 */ /* 0x000fca00078efcff */
[----:B------:R-:W-:Y:S01]  /*5dc0*/  IMAD.MOV.U32 R3, RZ, RZ, R2 ;  /* 0x000000ffff037224 */ /* 0x000fe200078e0002 */
[----:B------:R-:W-:Y:S01]  /*5dd0*/  MOV R2, R40 ;  /* 0x0000002800027202 */ /* 0x000fe20000000f00 */
[----:B------:R-:W-:Y:S06]  /*5de0*/  BRA `(.L_x_10656) ;  /* 0x00000000000c7947 */ /* 0x000fec0003800000 */
.L_x_10657:
[----:B------:R-:W-:-:S05]  /*5df0*/  LOP3.LUT R2, R5, 0x80000, RZ, 0xfc, !PT ;  /* 0x0008000005027812 */ /* 0x000fca00078efcff */
[----:B------:R-:W-:Y:S02]  /*5e00*/  IMAD.MOV.U32 R3, RZ, RZ, R2 ;  /* 0x000000ffff037224 */ /* 0x000fe400078e0002 */
[----:B------:R-:W-:-:S07]  /*5e10*/  IMAD.MOV.U32 R2, RZ, RZ, R4 ;  /* 0x000000ffff027224 */ /* 0x000fce00078e0004 */
.L_x_10656:
[----:B------:R-:W-:Y:S05]  /*5e20*/  BSYNC.RECONVERGENT B0 ;  /* 0x0000000000007941 */ /* 0x000fea0003800200 */
.L_x_10654:
[----:B------:R-:W-:Y:S01]  /*5e30*/  MOV R4, R0 ;  /* 0x0000000000047202 */ /* 0x000fe20000000f00 */
[----:B------:R-:W-:-:S04]  /*5e40*/  IMAD.MOV.U32 R5, RZ, RZ, 0x0 ;  /* 0x00000000ff057424 */ /* 0x000fc800078e00ff */
[----:B------:R-:W-:Y:S05]  /*5e50*/  RET.REL.NODEC R4 `(_ZN2at6native29vectorized_elementwise_kernelILi2EZZZNS0_26logit_backward_kernel_cudaERNS_18TensorIteratorBaseERKN3c106ScalarEENKUlvE_clEvENKUlvE_clEvEUlddE_St5arrayIPcLm3EEEEviT0_T1_) ;  /* 0xffffffa004687950 */ /* 0x000fea0003c3ffff */
.L_x_10659:
        /* <DEDUP_REMOVED lines=10> */
.L_x_14160:


//--------------------- .text._ZN2at6native29vectorized_elementwise_kernelILi4EZZZNS0_26logit_backward_kernel_cudaERNS_18TensorIteratorBaseERKN3c106ScalarEENKUlvE_clEvENKUlvE_clEvEUlddE_St5arrayIPcLm3EEEEviT0_T1_ --------------------------
	.section	.text._ZN2at6native29vectorized_elementwise_kernelILi4EZZZNS0_26logit_backward_kernel_cudaERNS_18TensorIteratorBaseERKN3c106ScalarEENKUlvE_clEvENKUlvE_clEvEUlddE_St5arrayIPcLm3EEEEviT0_T1_,"ax",@progbits
	.align	128
        .global         _ZN2at6native29vectorized_elementwise_kernelILi4EZZZNS0_26logit_backward_kernel_cudaERNS_18TensorIteratorBaseERKN3c106ScalarEENKUlvE_clEvENKUlvE_clEvEUlddE_St5arrayIPcLm3EEEEviT0_T1_
        .type           _ZN2at6native29vectorized_elementwise_kernelILi4EZZZNS0_26logit_backward_kernel_cudaERNS_18TensorIteratorBaseERKN3c106ScalarEENKUlvE_clEvENKUlvE_clEvEUlddE_St5arrayIPcLm3EEEEviT0_T1_,@function
        .size           _ZN2at6native29vectorized_elementwise_kernelILi4EZZZNS0_26logit_backward_kernel_cudaERNS_18TensorIteratorBaseERKN3c106ScalarEENKUlvE_clEvENKUlvE_clEvEUlddE_St5arrayIPcLm3EEEEviT0_T1_,(.L_x_14161 - _ZN2at6native29vectorized_elementwise_kernelILi4EZZZNS0_26logit_backward_kernel_cudaERNS_18TensorIteratorBaseERKN3c106ScalarEENKUlvE_clEvENKUlvE_clEvEUlddE_St5arrayIPcLm3EEEEviT0_T1_)
        .other          _ZN2at6native29vectorized_elementwise_kernelILi4EZZZNS0_26logit_backward_kernel_cudaERNS_18TensorIteratorBaseERKN3c106ScalarEENKUlvE_clEvENKUlvE_clEvEUlddE_St5arrayIPcLm3EEEEviT0_T1_,@"STO_CUDA_ENTRY STV_DEFAULT"
_ZN2at6native29vectorized_elementwise_kernelILi4EZZZNS0_26logit_backward_kernel_cudaERNS_18TensorIteratorBaseERKN3c106ScalarEENKUlvE_clEvENKUlvE_clEvEUlddE_St5arrayIPcLm3EEEEviT0_T1_:
.text._ZN2at6native29vectorized_elementwise_kernelILi4EZZZNS0_26logit_backward_kernel_cudaERNS_18TensorIteratorBaseERKN3c106ScalarEENKUlvE_clEvENKUlvE_clEvEUlddE_St5arrayIPcLm3EEEEviT0_T1_:
        /* <DEDUP_REMOVED lines=167> */
[----:B------:R-:W-:Y:S05]  /*0a70*/  CALL.REL.NOINC `($__internal_11_$__cuda_sm20_div_rn_f64_full) ;  /* 0x0000004800bc7944 */ /* 0x000fea0003c00000 */
.L_x_10664:
[----:B------:R-:W-:Y:S05]  /*0a80*/  BSYNC.RECONVERGENT B2 ;  /* 0x0000000000027941 */ /* 0x000fea0003800200 */
.L_x_10663:
[----:B------:R-:W-:Y:S02]  /*0a90*/  IMAD.MOV.U32 R48, RZ, RZ, R2 ;  /* 0x000000ffff307224 */ /* 0x000fe400078e0002 */
[----:B------:R-:W-:-:S07]  /*0aa0*/  IMAD.MOV.U32 R49, RZ, RZ, R3 ;  /* 0x000000ffff317224 */ /* 0x000fce00078e0003 */
.L_x_10662:
[----:B------:R-:W-:Y:S05]  /*0ab0*/  BSYNC.RECONVERGENT B1 ;  /* 0x0000000000017941 */ /* 0x000fea0003800200 */
.L_x_10661:
        /* <DEDUP_REMOVED lines=72> */
.L_x_10668:
[----:B------:R-:W-:Y:S05]  /*0f40*/  BSYNC.RECONVERGENT B2 ;  /* 0x0000000000027941 */ /* 0x000fea0003800200 */
.L_x_10667:
[----:B------:R-:W-:Y:S01]  /*0f50*/  IMAD.MOV.U32 R38, RZ, RZ, R2 ;  /* 0x000000ffff267224 */ /* 0x000fe200078e0002 */
[----:B------:R-:W-:-:S07]  /*0f60*/  MOV R39, R3 ;  /* 0x0000000300277202 */ /* 0x000fce0000000f00 */
.L_x_10666:
[----:B------:R-:W-:Y:S05]  /*0f70*/  BSYNC.RECONVERGENT B1 ;  /* 0x0000000000017941 */ /* 0x000fea0003800200 */
.L_x_10665:
        /* <DEDUP_REMOVED lines=72> */
.L_x_10672:
[----:B------:R-:W-:Y:S05]  /*1400*/  BSYNC.RECONVERGENT B2 ;  /* 0x0000000000027941 */ /* 0x000fea0003800200 */
.L_x_10671:
[----:B------:R-:W-:Y:S02]  /*1410*/  IMAD.MOV.U32 R36, RZ, RZ, R2 ;  /* 0x000000ffff247224 */ /* 0x000fe400078e0002 */
[----:B------:R-:W-:-:S07]  /*1420*/  IMAD.MOV.U32 R37, RZ, RZ, R3 ;  /* 0x000000ffff257224 */ /* 0x000fce00078e0003 */
.L_x_10670:
[----:B------:R-:W-:Y:S05]  /*1430*/  BSYNC.RECONVERGENT B1 ;  /* 0x0000000000017941 */ /* 0x000fea0003800200 */
.L_x_10669:
        /* <DEDUP_REMOVED lines=72> */
.L_x_10676:
[----:B------:R-:W-:Y:S05]  /*18c0*/  BSYNC.RECONVERGENT B2 ;  /* 0x0000000000027941 */ /* 0x000fea0003800200 */
.L_x_10675:
[----:B------:R-:W-:Y:S01]  /*18d0*/  MOV R6, R2 ;  /* 0x0000000200067202 */ /* 0x000fe20000000f00 */
[----:B------:R-:W-:-:S07]  /*18e0*/  IMAD.MOV.U32 R7, RZ, RZ, R3 ;  /* 0x000000ffff077224 */ /* 0x000fce00078e0003 */
.L_x_10674:
[----:B------:R-:W-:Y:S05]  /*18f0*/  BSYNC.RECONVERGENT B1 ;  /* 0x0000000000017941 */ /* 0x000fea0003800200 */
.L_x_10673:
        /* <DEDUP_REMOVED lines=71> */
[----:B------:R-:W-:Y:S05]  /*1d70*/  CALL.REL.NOINC `($__internal_11_$__cuda_sm20_div_rn_f64_full) ;  /* 0x0000003400fc7944 */ /* 0x000fea0003c00000 */
.L_x_10680:
[----:B------:R-:W-:Y:S05]  /*1d80*/  BSYNC.RECONVERGENT B2 ;  /* 0x0000000000027941 */ /* 0x000fea0003800200 */
.L_x_10679:
[----:B------:R-:W-:Y:S02]  /*1d90*/  IMAD.MOV.U32 R8, RZ, RZ, R2 ;  /* 0x000000ffff087224 */ /* 0x000fe400078e0002 */
[----:B------:R-:W-:-:S07]  /*1da0*/  IMAD.MOV.U32 R9, RZ, RZ, R3 ;  /* 0x000000ffff097224 */ /* 0x000fce00078e0003 */
.L_x_10678:
[----:B------:R-:W-:Y:S05]  /*1db0*/  BSYNC.RECONVERGENT B1 ;  /* 0x0000000000017941 */ /* 0x000fea0003800200 */
.L_x_10677:
        /* <DEDUP_REMOVED lines=72> */
.L_x_10684:
[----:B------:R-:W-:Y:S05]  /*2240*/  BSYNC.RECONVERGENT B2 ;  /* 0x0000000000027941 */ /* 0x000fea0003800200 */
.L_x_10683:
[----:B------:R-:W-:Y:S01]  /*2250*/  IMAD.MOV.U32 R10, RZ, RZ, R2 ;  /* 0x000000ffff0a7224 */ /* 0x000fe200078e0002 */
[----:B------:R-:W-:-:S07]  /*2260*/  MOV R11, R3 ;  /* 0x00000003000b7202 */ /* 0x000fce0000000f00 */
.L_x_10682:
[----:B------:R-:W-:Y:S05]  /*2270*/  BSYNC.RECONVERGENT B1 ;  /* 0x0000000000017941 */ /* 0x000fea0003800200 */
.L_x_10681:
        /* <DEDUP_REMOVED lines=72> */
.L_x_10688:
[----:B------:R-:W-:Y:S05]  /*2700*/  BSYNC.RECONVERGENT B2 ;  /* 0x0000000000027941 */ /* 0x000fea0003800200 */
.L_x_10687:
[----:B------:R-:W-:Y:S01]  /*2710*/  MOV R12, R2 ;  /* 0x00000002000c7202 */ /* 0x000fe20000000f00 */
[----:B------:R-:W-:-:S07]  /*2720*/  IMAD.MOV.U32 R13, RZ, RZ, R3 ;  /* 0x000000ffff0d7224 */ /* 0x000fce00078e0003 */
.L_x_10686:
[----:B------:R-:W-:Y:S05]  /*2730*/  BSYNC.RECONVERGENT B1 ;  /* 0x0000000000017941 */ /* 0x000fea0003800200 */
.L_x_10685:
        /* <DEDUP_REMOVED lines=72> */
.L_x_10692:
[----:B------:R-:W-:Y:S05]  /*2bc0*/  BSYNC.RECONVERGENT B2 ;  /* 0x0000000000027941 */ /* 0x000fea0003800200 */
.L_x_10691:
[----:B------:R-:W-:Y:S02]  /*2bd0*/  IMAD.MOV.U32 R14, RZ, RZ, R2 ;  /* 0x000000ffff0e7224 */ /* 0x000fe400078e0002 */
[----:B------:R-:W-:-:S07]  /*2be0*/  IMAD.MOV.U32 R15, RZ, RZ, R3 ;  /* 0x000000ffff0f7224 */ /* 0x000fce00078e0003 */
.L_x_10690:
[----:B------:R-:W-:Y:S05]  /*2bf0*/  BSYNC.RECONVERGENT B1 ;  /* 0x0000000000017941 */ /* 0x000fea0003800200 */
.L_x_10689:
        /* <DEDUP_REMOVED lines=16> */
.L_x_10695:
[----:B------:R-:W-:-:S13]  /*2d00*/  ISETP.GE.U32.AND P0, PT, R34, R35, PT ;  /* 0x000000232200720c */ /* 0x000fda0003f06070 */
[----:B------:R-:W-:Y:S05]  /*2d10*/  @P0 BRA `(.L_x_10697) ;  /* 0x0000000000300947 */ /* 0x000fea0003800000 */
[----:B0----5:R-:W0:Y:S01]  /*2d20*/  LDC.64 R2, c[0x0][0x388] ;  /* 0x0000e200ff027b82 */ /* 0x021e220000000a00 */
[----:B------:R-:W-:Y:S02]  /*2d30*/  IMAD.IADD R5, R54, 0x1, R34 ;  /* 0x0000000136057824 */ /* 0x000fe400078e0222 */
[----:B------:R-:W-:Y:S02]  /*2d40*/  VIADD R34, R34, 0x80 ;  /* 0x0000008022227836 */ /* 0x000fe40000000000 */
[----:B0-----:R-:W-:-:S05]  /*2d50*/  IMAD.WIDE.U32 R2, R5, 0x8, R2 ;  /* 0x0000000805027825 */ /* 0x001fca00078e0002 */
[----:B------:R1:W-:Y:S02]  /*2d60*/  STG.E.64 desc[UR4][R2.64], R36 ;  /* 0x0000002402007986 */ /* 0x0003e4000c101b04 */
.L_x_10696:
[----:B------:R-:W-:-:S13]  /*2d70*/  ISETP.GE.U32.AND P0, PT, R34, R35, PT ;  /* 0x000000232200720c */ /* 0x000fda0003f06070 */
[----:B------:R-:W-:Y:S05]  /*2d80*/  @P0 BRA `(.L_x_10698) ;  /* 0x0000000000300947 */ /* 0x000fea0003800000 */
[----:B01----:R-:W0:Y:S01]  /*2d90*/  LDC.64 R2, c[0x0][0x388] ;  /* 0x0000e200ff027b82 */ /* 0x003e220000000a00 */
[----:B------:R-:W-:Y:S01]  /*2da0*/  IADD3 R5, PT, PT, R54, R34, RZ ;  /* 0x0000002236057210 */ /* 0x000fe20007ffe0ff */
[----:B------:R-:W-:-:S04]  /*2db0*/  VIADD R34, R34, 0x80 ;  /* 0x0000008022227836 */ /* 0x000fc80000000000 */
[----:B0-----:R-:W-:-:S05]  /*2dc0*/  IMAD.WIDE.U32 R2, R5, 0x8, R2 ;  /* 0x0000000805027825 */ /* 0x001fca00078e0002 */
[----:B------:R1:W-:Y:S02]  /*2dd0*/  STG.E.64 desc[UR4][R2.64], R6 ;  /* 0x0000000602007986 */ /* 0x0003e4000c101b04 */
.L_x_10697:
[----:B------:R-:W-:-:S13]  /*2de0*/  ISETP.GE.U32.AND P0, PT, R34, R35, PT ;  /* 0x000000232200720c */ /* 0x000fda0003f06070 */
[----:B------:R-:W-:Y:S05]  /*2df0*/  @P0 BRA `(.L_x_10699) ;  /* 0x0000000000340947 */ /* 0x000fea0003800000 */
[----:B01---5:R-:W0:Y:S01]  /*2e00*/  LDC.64 R2, c[0x0][0x388] ;  /* 0x0000e200ff027b82 */ /* 0x023e220000000a00 */
[----:B------:R-:W-:Y:S01]  /*2e10*/  IMAD.IADD R5, R54, 0x1, R34 ;  /* 0x0000000136057824 */ /* 0x000fe200078e0222 */
[----:B------:R-:W-:-:S03]  /*2e20*/  IADD3 R34, PT, PT, R34, 0x80, RZ ;  /* 0x0000008022227810 */ /* 0x000fc60007ffe0ff */
[----:B0-----:R-:W-:-:S05]  /*2e30*/  IMAD.WIDE.U32 R2, R5, 0x8, R2 ;  /* 0x0000000805027825 */ /* 0x001fca00078e0002 */
[----:B------:R2:W-:Y:S02]  /*2e40*/  STG.E.64 desc[UR4][R2.64], R8 ;  /* 0x0000000802007986 */ /* 0x0005e4000c101b04 */
.L_x_10698:
        /* <DEDUP_REMOVED lines=8> */
.L_x_10699:
[----:B------:R-:W-:Y:S05]  /*2ed0*/  BSYNC.RELIABLE B1 ;  /* 0x0000000000017941 */ /* 0x000fea0003800100 */
.L_x_10694:
[----:B------:R-:W-:-:S13]  /*2ee0*/  ISETP.GE.U32.AND P0, PT, R34, R35, PT ;  /* 0x000000232200720c */ /* 0x000fda0003f06070 */
[----:B012--5:R-:W0:Y:S01]  /*2ef0*/  @!P0 LDC.64 R2, c[0x0][0x388] ;  /* 0x0000e200ff028b82 */ /* 0x027e220000000a00 */
[----:B------:R-:W-:Y:S01]  /*2f00*/  @!P0 IADD3 R5, PT, PT, R54, R34, RZ ;  /* 0x0000002236058210 */ /* 0x000fe20007ffe0ff */
[----:B------:R-:W-:-:S04]  /*2f10*/  @!P0 VIADD R34, R34, 0x80 ;  /* 0x0000008022228836 */ /* 0x000fc80000000000 */
[----:B0-----:R-:W-:-:S05]  /*2f20*/  @!P0 IMAD.WIDE.U32 R2, R5, 0x8, R2 ;  /* 0x0000000805028825 */ /* 0x001fca00078e0002 */
[----:B------:R3:W-:Y:S02]  /*2f30*/  @!P0 STG.E.64 desc[UR4][R2.64], R12 ;  /* 0x0000000c02008986 */ /* 0x0007e4000c101b04 */
.L_x_10700:
[----:B------:R-:W-:Y:S05]  /*2f40*/  BSYNC.RECONVERGENT B0 ;  /* 0x0000000000007941 */ /* 0x000fea0003800200 */
.L_x_10693:
        /* <DEDUP_REMOVED lines=8> */
.L_x_10660:
[----:B------:R-:W0:Y:S01]  /*2fd0*/  S2R R48, SR_TID.X ;  /* 0x0000000000307919 */ /* 0x000e220000002100 */
[----:B------:R-:W1:Y:S08]  /*2fe0*/  LDC.64 R4, c[0x0][0x398] ;  /* 0x0000e600ff047b82 */ /* 0x000e700000000a00 */
[----:B------:R-:W2:Y:S01]  /*2ff0*/  LDC.64 R2, c[0x0][0x390] ;  /* 0x0000e400ff027b82 */ /* 0x000ea20000000a00 */
[----:B-1----:R-:W-:-:S04]  /*3000*/  IMAD.WIDE.U32 R4, R54, 0x8, R4 ;  /* 0x0000000836047825 */ /* 0x002fc800078e0004 */
[----:B0-----:R-:W-:-:S04]  /*3010*/  IMAD.WIDE.U32 R38, R48, 0x20, R4 ;  /* 0x0000002030267825 */ /* 0x001fc800078e0004 */
[----:B--2---:R-:W-:Y:S01]  /*3020*/  IMAD.WIDE.U32 R2, R54, 0x8, R2 ;  /* 0x0000000836027825 */ /* 0x004fe200078e0002 */
[----:B------:R-:W2:Y:S04]  /*3030*/  LDG.E.ENL2.256 R8, R4, desc[UR4][R38.64] ;  /* 0xfe0000042604797e */ /* 0x000ea80008121908 */
[----:B------:R0:W5:Y:S01]  /*3040*/  LDG.E.ENL2.256 R32, R28, desc[UR4][R38.64+0x1000] ;  /* 0xfe008004261c797e */ /* 0x0001620008121920 */
[----:B------:R-:W-:-:S05]  /*3050*/  IMAD.WIDE.U32 R2, R48, 0x20, R2 ;  /* 0x0000002030027825 */ /* 0x000fca00078e0002 */
[----:B------:R0:W5:Y:S04]  /*3060*/  LDG.E.128 R12, desc[UR4][R2.64] ;  /* 0x00000004020c7981 */ /* 0x000168000c1e1d00 */
[----:B------:R0:W5:Y:S04]  /*3070*/  LDG.E.128 R16, desc[UR4][R2.64+0x10] ;  /* 0x0000100402107981 */ /* 0x000168000c1e1d00 */
[----:B------:R0:W5:Y:S01]  /*3080*/  LDG.E.ENL2.256 R24, R20, desc[UR4][R2.64+0x1000] ;  /* 0xfe0080040214797e */ /* 0x0001620008121918 */
        /* <DEDUP_REMOVED lines=69> */
.L_x_10704:
[----:B------:R-:W-:Y:S05]  /*34e0*/  BSYNC.RECONVERGENT B2 ;  /* 0x0000000000027941 */ /* 0x000fea0003800200 */
.L_x_10703:
[----:B------:R-:W-:Y:S02]  /*34f0*/  IMAD.MOV.U32 R36, RZ, RZ, R2 ;  /* 0x000000ffff247224 */ /* 0x000fe400078e0002 */
[----:B------:R-:W-:-:S07]  /*3500*/  IMAD.MOV.U32 R37, RZ, RZ, R3 ;  /* 0x000000ffff257224 */ /* 0x000fce00078e0003 */
.L_x_10702:
[----:B------:R-:W-:Y:S05]  /*3510*/  BSYNC.RECONVERGENT B1 ;  /* 0x0000000000017941 */ /* 0x000fea0003800200 */
.L_x_10701:
        /* <DEDUP_REMOVED lines=69> */
.L_x_10708:
[----:B------:R-:W-:Y:S05]  /*3970*/  BSYNC.RECONVERGENT B2 ;  /* 0x0000000000027941 */ /* 0x000fea0003800200 */
.L_x_10707:
[----:B------:R-:W-:Y:S02]  /*3980*/  IMAD.MOV.U32 R38, RZ, RZ, R2 ;  /* 0x000000ffff267224 */ /* 0x000fe400078e0002 */
[----:B------:R-:W-:-:S07]  /*3990*/  IMAD.MOV.U32 R39, RZ, RZ, R3 ;  /* 0x000000ffff277224 */ /* 0x000fce00078e0003 */
.L_x_10706:
[----:B------:R-:W-:Y:S05]  /*39a0*/  BSYNC.RECONVERGENT B1 ;  /* 0x0000000000017941 */ /* 0x000fea0003800200 */
.L_x_10705:
[----:B------:R-:W0:Y:S01]  /*39b0*/  DSETP.GT.AND P0, PT, R8, 1, PT ;  /* 0x3ff000000800742a */ /* 0x000e220003f04000 */
[----:B------:R-:W-:Y:S01]  /*39c0*/  BSSY.RECONVERGENT B1, `(.L_x_10709) ;  /* 0x0000047000017945 */ /* 0x000fe20003800200 */
[----:B-----5:R-:W-:Y:S01]  /*39d0*/  MOV R12, 0x0 ;  /* 0x00000000000c7802 */ /* 0x020fe20000000f00 */
        /* <DEDUP_REMOVED lines=66> */
.L_x_10712:
[----:B------:R-:W-:Y:S05]  /*3e00*/  BSYNC.RECONVERGENT B2 ;  /* 0x0000000000027941 */ /* 0x000fea0003800200 */
.L_x_10711:
[----:B------:R-:W-:Y:S02]  /*3e10*/  IMAD.MOV.U32 R12, RZ, RZ, R2 ;  /* 0x000000ffff0c7224 */ /* 0x000fe400078e0002 */
[----:B------:R-:W-:-:S07]  /*3e20*/  IMAD.MOV.U32 R13, RZ, RZ, R3 ;  /* 0x000000ffff0d7224 */ /* 0x000fce00078e0003 */
.L_x_10710:
[----:B------:R-:W-:Y:S05]  /*3e30*/  BSYNC.RECONVERGENT B1 ;  /* 0x0000000000017941 */ /* 0x000fea0003800200 */
.L_x_10709:
        /* <DEDUP_REMOVED lines=69> */
.L_x_10716:
[----:B------:R-:W-:Y:S05]  /*4290*/  BSYNC.RECONVERGENT B2 ;  /* 0x0000000000027941 */ /* 0x000fea0003800200 */
.L_x_10715:
[----:B------:R-:W-:Y:S02]  /*42a0*/  IMAD.MOV.U32 R14, RZ, RZ, R2 ;  /* 0x000000ffff0e7224 */ /* 0x000fe400078e0002 */
[----:B------:R-:W-:-:S07]  /*42b0*/  IMAD.MOV.U32 R15, RZ, RZ, R3 ;  /* 0x000000ffff0f7224 */ /* 0x000fce00078e0003 */
.L_x_10714:
[----:B------:R-:W-:Y:S05]  /*42c0*/  BSYNC.RECONVERGENT B1 ;  /* 0x0000000000017941 */ /* 0x000fea0003800200 */
.L_x_10713:
        /* <DEDUP_REMOVED lines=69> */
.L_x_10720:
[----:B------:R-:W-:Y:S05]  /*4720*/  BSYNC.RECONVERGENT B2 ;  /* 0x0000000000027941 */ /* 0x000fea0003800200 */
.L_x_10719:
[----:B------:R-:W-:Y:S02]  /*4730*/  IMAD.MOV.U32 R8, RZ, RZ, R2 ;  /* 0x000000ffff087224 */ /* 0x000fe400078e0002 */
[----:B------:R-:W-:-:S07]  /*4740*/  IMAD.MOV.U32 R9, RZ, RZ, R3 ;  /* 0x000000ffff097224 */ /* 0x000fce00078e0003 */
.L_x_10718:
[----:B------:R-:W-:Y:S05]  /*4750*/  BSYNC.RECONVERGENT B1 ;  /* 0x0000000000017941 */ /* 0x000fea0003800200 */
.L_x_10717:
        /* <DEDUP_REMOVED lines=69> */
.L_x_10724:
[----:B------:R-:W-:Y:S05]  /*4bb0*/  BSYNC.RECONVERGENT B2 ;  /* 0x0000000000027941 */ /* 0x000fea0003800200 */
.L_x_10723:
[----:B------:R-:W-:Y:S02]  /*4bc0*/  IMAD.MOV.U32 R10, RZ, RZ, R2 ;  /* 0x000000ffff0a7224 */ /* 0x000fe400078e0002 */
[----:B------:R-:W-:-:S07]  /*4bd0*/  IMAD.MOV.U32 R11, RZ, RZ, R3 ;  /* 0x000000ffff0b7224 */ /* 0x000fce00078e0003 */
.L_x_10722:
[----:B------:R-:W-:Y:S05]  /*4be0*/  BSYNC.RECONVERGENT B1 ;  /* 0x0000000000017941 */ /* 0x000fea0003800200 */
.L_x_10721:
        /* <DEDUP_REMOVED lines=69> */
.L_x_10728:
[----:B------:R-:W-:Y:S05]  /*5040*/  BSYNC.RECONVERGENT B2 ;  /* 0x0000000000027941 */ /* 0x000fea0003800200 */
.L_x_10727:
[----:B------:R-:W-:Y:S02]  /*5050*/  IMAD.MOV.U32 R16, RZ, RZ, R2 ;  /* 0x000000ffff107224 */ /* 0x000fe400078e0002 */
[----:B------:R-:W-:-:S07]  /*5060*/  IMAD.MOV.U32 R17, RZ, RZ, R3 ;  /* 0x000000ffff117224 */ /* 0x000fce00078e0003 */
.L_x_10726:
[----:B------:R-:W-:Y:S05]  /*5070*/  BSYNC.RECONVERGENT B1 ;  /* 0x0000000000017941 */ /* 0x000fea0003800200 */
.L_x_10725:
        /* <DEDUP_REMOVED lines=69> */
.L_x_10732:
[----:B------:R-:W-:Y:S05]  /*54d0*/  BSYNC.RECONVERGENT B2 ;  /* 0x0000000000027941 */ /* 0x000fea0003800200 */
.L_x_10731:
[----:B------:R-:W-:Y:S02]  /*54e0*/  IMAD.MOV.U32 R18, RZ, RZ, R2 ;  /* 0x000000ffff127224 */ /* 0x000fe400078e0002 */
[----:B------:R-:W-:-:S07]  /*54f0*/  IMAD.MOV.U32 R19, RZ, RZ, R3 ;  /* 0x000000ffff137224 */ /* 0x000fce00078e0003 */
.L_x_10730:
[----:B------:R-:W-:Y:S05]  /*5500*/  BSYNC.RECONVERGENT B1 ;  /* 0x0000000000017941 */ /* 0x000fea0003800200 */
.L_x_10729:
[----:B------:R-:W0:Y:S02]  /*5510*/  LDC.64 R2, c[0x0][0x388] ;  /* 0x0000e200ff027b82 */ /* 0x000e240000000a00 */
[----:B0-----:R-:W-:-:S04]  /*5520*/  IMAD.WIDE.U32 R54, R54, 0x8, R2 ;  /* 0x0000000836367825 */ /* 0x001fc800078e0002 */
[----:B------:R-:W-:-:S05]  /*5530*/  IMAD.WIDE.U32 R54, R48, 0x20, R54 ;  /* 0x0000002030367825 */ /* 0x000fca00078e0036 */
[----:B------:R-:W-:Y:S04]  /*5540*/  STG.E.ENL2.256 desc[UR4][R54.64], R36, R12 ;  /* 0xf8000024360c797f */ /* 0x000fe8000f121804 */
[----:B------:R-:W-:Y:S01]  /*5550*/  STG.E.ENL2.256 desc[UR4][R54.64+0x1000], R8, R16 ;  /* 0xf80080083610797f */ /* 0x000fe2000f121804 */
[----:B------:R-:W-:Y:S05]  /*5560*/  EXIT ;  /* 0x000000000000794d */ /* 0x000fea0003800000 */
        .weak           $__internal_11_$__cuda_sm20_div_rn_f64_full
        .type           $__internal_11_$__cuda_sm20_div_rn_f64_full,@function
        .size           $__internal_11_$__cuda_sm20_div_rn_f64_full,(.L_x_14161 - $__internal_11_$__cuda_sm20_div_rn_f64_full)
$__internal_11_$__cuda_sm20_div_rn_f64_full:
        /* <DEDUP_REMOVED lines=110> */
.L_x_10734:
        /* <DEDUP_REMOVED lines=17> */
.L_x_10737:
[----:B------:R-:W-:-:S05]  /*5d60*/  LOP3.LUT R2, R41, 0x80000, RZ, 0xfc, !PT ;  /* 0x0008000029027812 */ /* 0x000fca00078efcff */
[----:B------:R-:W-:Y:S01]  /*5d70*/  IMAD.MOV.U32 R3, RZ, RZ, R2 ;  /* 0x000000ffff037224 */ /* 0x000fe200078e0002 */
[----:B------:R-:W-:Y:S01]  /*5d80*/  MOV R2, R40 ;  /* 0x0000002800027202 */ /* 0x000fe20000000f00 */
[----:B------:R-:W-:Y:S06]  /*5d90*/  BRA `(.L_x_10735) ;  /* 0x00000000000c7947 */ /* 0x000fec0003800000 */
.L_x_10736:
[----:B------:R-:W-:-:S05]  /*5da0*/  LOP3.LUT R2, R5, 0x80000, RZ, 0xfc, !PT ;  /* 0x0008000005027812 */ /* 0x000fca00078efcff */
[----:B------:R-:W-:Y:S02]  /*5db0*/  IMAD.MOV.U32 R3, RZ, RZ, R2 ;  /* 0x000000ffff037224 */ /* 0x000fe400078e0002 */
[----:B------:R-:W-:-:S07]  /*5dc0*/  IMAD.MOV.U32 R2, RZ, RZ, R4 ;  /* 0x000000ffff027224 */ /* 0x000fce00078e0004 */
.L_x_10735:
[----:B------:R-:W-:Y:S05]  /*5dd0*/  BSYNC.RECONVERGENT B0 ;  /* 0x0000000000007941 */ /* 0x000fea0003800200 */
.L_x_10733:
[----:B------:R-:W-:Y:S01]  /*5de0*/  MOV R4, R0 ;  /* 0x0000000000047202 */ /* 0x000fe20000000f00 */
[----:B------:R-:W-:-:S04]  /*5df0*/  IMAD.MOV.U32 R5, RZ, RZ, 0x0 ;  /* 0x00000000ff057424 */ /* 0x000fc800078e00ff */
[----:B------:R-:W-:Y:S05]  /*5e00*/  RET.REL.NODEC R4 `(_ZN2at6native29vectorized_elementwise_kernelILi4EZZZNS0_26logit_backward_kernel_cudaERNS_18TensorIteratorBaseERKN3c106ScalarEENKUlvE_clEvENKUlvE_clEvEUlddE_St5arrayIPcLm3EEEEviT0_T1_) ;  /* 0xffffffa0047c7950 */ /* 0x000fea0003c3ffff */
.L_x_10738:
        /* <DEDUP_REMOVED lines=15> */
.L_x_14161:


//--------------------- .text._ZN2at6native29vectorized_elementwise_kernelILi8EZZZNS0_26logit_backward_kernel_cudaERNS_18TensorIteratorBaseERKN3c106ScalarEENKUlvE_clEvENKUlvE_clEvEUlddE_St5arrayIPcLm3EEEEviT0_T1_ --------------------------
	.section	.text._ZN2at6native29vectorized_elementwise_kernelILi8EZZZNS0_26logit_backward_kernel_cudaERNS_18TensorIteratorBaseERKN3c106ScalarEENKUlvE_clEvENKUlvE_clEvEUlddE_St5arrayIPcLm3EEEEviT0_T1_,"ax",@progbits
	.align	128
        .global         _ZN2at6native29vectorized_elementwise_kernelILi8EZZZNS0_26logit_backward_kernel_cudaERNS_18TensorIteratorBaseERKN3c106ScalarEENKUlvE_clEvENKUlvE_clEvEUlddE_St5arrayIPcLm3EEEEviT0_T1_
        .type           _ZN2at6native29vectorized_elementwise_kernelILi8EZZZNS0_26logit_backward_kernel_cudaERNS_18TensorIteratorBaseERKN3c106ScalarEENKUlvE_clEvENKUlvE_clEvEUlddE_St5arrayIPcLm3EEEEviT0_T1_,@function
        .size           _ZN2at6native29vectorized_elementwise_kernelILi8EZZZNS0_26logit_backward_kernel_cudaERNS_18TensorIteratorBaseERKN3c106ScalarEENKUlvE_clEvENKUlvE_clEvEUlddE_St5arrayIPcLm3EEEEviT0_T1_,(.L_x_14245 - _ZN2at6native29vectorized_elementwise_kernelILi8EZZZNS0_26logit_backward_kernel_cudaERNS_18TensorIteratorBaseERKN3c106ScalarEENKUlvE_clEvENKUlvE_clEvEUlddE_St5arrayIPcLm3EEEEviT0_T1_)
        .other          _ZN2at6native29vectorized_elementwise_kernelILi8EZZZNS0_26logit_backward_kernel_cudaERNS_18TensorIteratorBaseERKN3c106ScalarEENKUlvE_clEvENKUlvE_clEvEUlddE_St5arrayIPcLm3EEEEviT0_T1_,@"STO_CUDA_ENTRY STV_DEFAULT"
_ZN2at6native29vectorized_elementwise_kernelILi8EZZZNS0_26logit_backward_kernel_cudaERNS_18TensorIteratorBaseERKN3c106ScalarEENKUlvE_clEvENKUlvE_clEvEUlddE_St5arrayIPcLm3EEEEviT0_T1_:
.text._ZN2at6native29vectorized_elementwise_kernelILi8EZZZNS0_26logit_backward_kernel_cudaERNS_18TensorIteratorBaseERKN3c106ScalarEENKUlvE_clEvENKUlvE_clEvEUlddE_St5arrayIPcLm3EEEEviT0_T1_:
[----:B------:R-:W-:Y:S01]  /*0000*/  LDC R1, c[0x0][0x37c] ;  /* 0x0000df00ff017b82 */ /* 0x000fe20000000800 */
[----:B------:R-:W-:Y:S05]  /*0010*/  EXIT ;  /* 0x000000000000794d */ /* 0x000fea0003800000 */
.L_x_10739:
        /* <DEDUP_REMOVED lines=14> */
.L_x_14245:


//--------------------- .text._ZN2at6native18elementwise_kernelILi128ELi4EZNS0_15gpu_kernel_implIZZZNS0_28sigmoid_backward_kernel_cudaERNS_18TensorIteratorBaseEENKUlvE0_clEvENKUlvE2_clEvEUlN3c108BFloat16ES8_E_EEvS4_RKT_EUliE_EEviT1_ --------------------------
	.section	.text._ZN2at6native18elementwise_kernelILi128ELi4EZNS0_15gpu_kernel_implIZZZNS0_28sigmoid_backward_kernel_cudaERNS_18TensorIteratorBaseEENKUlvE0_clEvENKUlvE2_clEvEUlN3c108BFloat16ES8_E_EEvS4_RKT_EUliE_EEviT1_,"ax",@progbits
	.align	128
        .global         _ZN2at6native18elementwise_kernelILi128ELi4EZNS0_15gpu_kernel_implIZZZNS0_28sigmoid_backward_kernel_cudaERNS_18TensorIteratorBaseEENKUlvE0_clEvENKUlvE2_clEvEUlN3c108BFloat16ES8_E_EEvS4_RKT_EUliE_EEviT1_
        .type           _ZN2at6native18elementwise_kernelILi128ELi4EZNS0_15gpu_kernel_implIZZZNS0_28sigmoid_backward_kernel_cudaERNS_18TensorIteratorBaseEENKUlvE0_clEvENKUlvE2_clEvEUlN3c108BFloat16ES8_E_EEvS4_RKT_EUliE_EEviT1_,@function
        .size           _ZN2at6native18elementwise_kernelILi128ELi4EZNS0_15gpu_kernel_implIZZZNS0_28sigmoid_backward_kernel_cudaERNS_18TensorIteratorBaseEENKUlvE0_clEvENKUlvE2_clEvEUlN3c108BFloat16ES8_E_EEvS4_RKT_EUliE_EEviT1_,(.L_x_14246 - _ZN2at6native18elementwise_kernelILi128ELi4EZNS0_15gpu_kernel_implIZZZNS0_28sigmoid_backward_kernel_cudaERNS_18TensorIteratorBaseEENKUlvE0_clEvENKUlvE2_clEvEUlN3c108BFloat16ES8_E_EEvS4_RKT_EUliE_EEviT1_)
        .other          _ZN2at6native18elementwise_kernelILi128ELi4EZNS0_15gpu_kernel_implIZZZNS0_28sigmoid_backward_kernel_cudaERNS_18TensorIteratorBaseEENKUlvE0_clEvENKUlvE2_clEvEUlN3c108BFloat16ES8_E_EEvS4_RKT_EUliE_EEviT1_,@"STO_CUDA_ENTRY STV_DEFAULT"
_ZN2at6native18elementwise_kernelILi128ELi4EZNS0_15gpu_kernel_implIZZZNS0_28sigmoid_backward_kernel_cudaERNS_18TensorIteratorBaseEENKUlvE0_clEvENKUlvE2_clEvEUlN3c108BFloat16ES8_E_EEvS4_RKT_EUliE_EEviT1_:
.text._ZN2at6native18elementwise_kernelILi128ELi4EZNS0_15gpu_kernel_implIZZZNS0_28sigmoid_backward_kernel_cudaERNS_18TensorIteratorBaseEENKUlvE0_clEvENKUlvE2_clEvEUlN3c108BFloat16ES8_E_EEvS4_RKT_EUliE_EEviT1_:
        /* <DEDUP_REMOVED lines=371> */
.L_x_10742:
        /* <DEDUP_REMOVED lines=19> */
.L_x_10746:
[----:B------:R-:W2:Y:S02]  /*1860*/  LDG.E.U8 R2, desc[UR36][R2.64] ;  /* 0x0000002402027981 */ /* 0x000ea4000c1e1100 */
[----:B--2---:R-:W-:-:S04]  /*1870*/  I2FP.F32.U32 R0, R2 ;  /* 0x0000000200007245 */ /* 0x004fc80000201000 */
[----:B------:R-:W-:-:S04]  /*1880*/  F2FP.BF16.F32.PACK_AB R0, RZ, R0 ;  /* 0x00000000ff00723e */ /* 0x000fc800000010ff */
[----:B------:R-:W-:Y:S01]  /*1890*/  PRMT R19, R0, 0x7610, R19 ;  /* 0x0000761000137816 */ /* 0x000fe20000000013 */
[----:B------:R-:W-:Y:S06]  /*18a0*/  BRA `(.L_x_10748) ;  /* 0x0000000c00e07947 */ /* 0x000fec0003800000 */
.L_x_10745:
        /* <DEDUP_REMOVED lines=11> */
.L_x_10750:
[----:B------:R-:W2:Y:S02]  /*1960*/  LDG.E R2, desc[UR36][R2.64] ;  /* 0x0000002402027981 */ /* 0x000ea4000c1e1900 */
[----:B--2---:R-:W-:-:S04]  /*1970*/  I2FP.F32.S32 R0, R2 ;  /* 0x0000000200007245 */ /* 0x004fc80000201400 */
[----:B------:R-:W-:-:S04]  /*1980*/  F2FP.BF16.F32.PACK_AB R0, RZ, R0 ;  /* 0x00000000ff00723e */ /* 0x000fc800000010ff */
[----:B------:R-:W-:Y:S01]  /*1990*/  PRMT R19, R0, 0x7610, R19 ;  /* 0x0000761000137816 */ /* 0x000fe20000000013 */
[----:B------:R-:W-:Y:S06]  /*19a0*/  BRA `(.L_x_10748) ;  /* 0x0000000c00a07947 */ /* 0x000fec0003800000 */
.L_x_10749:
[----:B------:R-:W2:Y:S02]  /*19b0*/  LDG.E.U16 R2, desc[UR36][R2.64] ;  /* 0x0000002402027981 */ /* 0x000ea4000c1e1500 */
[----:B--2---:R-:W0:Y:S02]  /*19c0*/  I2F.S16 R0, R2 ;  /* 0x0000000200007306 */ /* 0x004e240000101400 */
[----:B0-----:R-:W-:-:S04]  /*19d0*/  F2FP.BF16.F32.PACK_AB R0, RZ, R0 ;  /* 0x00000000ff00723e */ /* 0x001fc800000010ff */
[----:B------:R-:W-:Y:S01]  /*19e0*/  PRMT R19, R0, 0x7610, R19 ;  /* 0x0000761000137816 */ /* 0x000fe20000000013 */
[----:B------:R-:W-:Y:S06]  /*19f0*/  BRA `(.L_x_10748) ;  /* 0x0000000c008c7947 */ /* 0x000fec0003800000 */
.L_x_10744:
        /* <DEDUP_REMOVED lines=9> */
.L_x_10752:
[----:B------:R-:W2:Y:S02]  /*1a90*/  LDG.E.U16 R0, desc[UR36][R2.64] ;  /* 0x0000002402007981 */ /* 0x000ea4000c1e1500 */
[----:B--2---:R-:W-:-:S05]  /*1aa0*/  HADD2.F32 R0, -RZ, R0.H0_H0 ;  /* 0x20000000ff007230 */ /* 0x004fca0000004100 */
[----:B------:R-:W-:-:S04]  /*1ab0*/  F2FP.BF16.F32.PACK_AB R0, RZ, R0 ;  /* 0x00000000ff00723e */ /* 0x000fc800000010ff */
[----:B------:R-:W-:Y:S01]  /*1ac0*/  PRMT R19, R0, 0x7610, R19 ;  /* 0x0000761000137816 */ /* 0x000fe20000000013 */
[----:B------:R-:W-:Y:S06]  /*1ad0*/  BRA `(.L_x_10748) ;  /* 0x0000000c00547947 */ /* 0x000fec0003800000 */
.L_x_10751:
        /* <DEDUP_REMOVED lines=9> */
.L_x_10754:
[----:B------:R-:W2:Y:S02]  /*1b70*/  LDG.E.U16 R2, desc[UR36][R2.64] ;  /* 0x0000002402027981 */ /* 0x000ea4000c1e1500 */
[----:B--2---:R-:W-:-:S05]  /*1b80*/  HADD2.F32 R0, -RZ, R2.H0_H0 ;  /* 0x20000002ff007230 */ /* 0x004fca0000004100 */
[----:B------:R-:W-:-:S04]  /*1b90*/  F2FP.BF16.F32.PACK_AB R0, RZ, R0 ;  /* 0x00000000ff00723e */ /* 0x000fc800000010ff */
[----:B------:R-:W-:Y:S01]  /*1ba0*/  PRMT R19, R0, 0x7610, R19 ;  /* 0x0000761000137816 */ /* 0x000fe20000000013 */
[----:B------:R-:W-:Y:S06]  /*1bb0*/  BRA `(.L_x_10748) ;  /* 0x0000000c001c7947 */ /* 0x000fec0003800000 */
.L_x_10753:
        /* <DEDUP_REMOVED lines=13> */
.L_x_10743:
        /* <DEDUP_REMOVED lines=14> */
.L_x_10757:
        /* <DEDUP_REMOVED lines=13> */
.L_x_10756:
        /* <DEDUP_REMOVED lines=27> */
.L_x_10759:
        /* <DEDUP_REMOVED lines=14> */
.L_x_10758:
[----:B------:R0:W5:Y:S01]  /*20d0*/  LDG.E.U16 R19, desc[UR36][R2.64] ;  /* 0x0000002402137981 */ /* 0x000162000c1e1500 */
[----:B------:R-:W-:Y:S05]  /*20e0*/  BRA `(.L_x_10748) ;  /* 0x0000000400d07947 */ /* 0x000fea0003800000 */
.L_x_10755:
        /* <DEDUP_REMOVED lines=13> */
.L_x_10762:
        /* <DEDUP_REMOVED lines=21> */
.L_x_10766:
[----:B------:R-:W-:Y:S05]  /*2310*/  BSYNC.RECONVERGENT B1 ;  /* 0x0000000000017941 */ /* 0x000fea0003800200 */
.L_x_10765:
[----:B------:R-:W-:Y:S01]  /*2320*/  IMAD.SHL.U32 R0, R0, 0x100000, RZ ;  /* 0x0010000000007824 */ /* 0x000fe200078e00ff */
[----:B------:R-:W-:-:S04]  /*2330*/  LEA R2, R2, 0x3b800000, 0x17 ;  /* 0x3b80000002027811 */ /* 0x000fc800078eb8ff */
[----:B------:R-:W-:-:S07]  /*2340*/  LOP3.LUT R0, R2, R0, R7, 0xfe, !PT ;  /* 0x0000000002007212 */ /* 0x000fce00078efe07 */
.L_x_10764:
[----:B------:R-:W-:Y:S05]  /*2350*/  BSYNC.RECONVERGENT B0 ;  /* 0x0000000000007941 */ /* 0x000fea0003800200 */
.L_x_10763:
[----:B------:R-:W-:-:S04]  /*2360*/  F2FP.BF16.F32.PACK_AB R0, RZ, R0 ;  /* 0x00000000ff00723e */ /* 0x000fc800000010ff */
[----:B------:R-:W-:Y:S01]  /*2370*/  PRMT R19, R0, 0x7610, R19 ;  /* 0x0000761000137816 */ /* 0x000fe20000000013 */
[----:B------:R-:W-:Y:S06]  /*2380*/  BRA `(.L_x_10748) ;  /* 0x0000000400287947 */ /* 0x000fec0003800000 */
.L_x_10761:
        /* <DEDUP_REMOVED lines=21> */
.L_x_10770:
[----:B------:R-:W-:Y:S05]  /*24e0*/  BSYNC.RECONVERGENT B1 ;  /* 0x0000000000017941 */ /* 0x000fea0003800200 */
.L_x_10769:
[----:B------:R-:W-:Y:S01]  /*24f0*/  IMAD.SHL.U32 R0, R0, 0x200000, RZ ;  /* 0x0020000000007824 */ /* 0x000fe200078e00ff */
[----:B------:R-:W-:-:S04]  /*2500*/  LEA R2, R2, 0x37800000, 0x17 ;  /* 0x3780000002027811 */ /* 0x000fc800078eb8ff */
[----:B------:R-:W-:-:S07]  /*2510*/  LOP3.LUT R0, R2, R0, R7, 0xfe, !PT ;  /* 0x0000000002007212 */ /* 0x000fce00078efe07 */
.L_x_10768:
[----:B------:R-:W-:Y:S05]  /*2520*/  BSYNC.RECONVERGENT B0 ;  /* 0x0000000000007941 */ /* 0x000fea0003800200 */
.L_x_10767:
[----:B------:R-:W-:-:S04]  /*2530*/  F2FP.BF16.F32.PACK_AB R0, RZ, R0 ;  /* 0x00000000ff00723e */ /* 0x000fc800000010ff */
[----:B------:R-:W-:Y:S01]  /*2540*/  PRMT R19, R0, 0x7610, R19 ;  /* 0x0000761000137816 */ /* 0x000fe20000000013 */
[----:B------:R-:W-:Y:S06]  /*2550*/  BRA `(.L_x_10748) ;  /* 0x0000000000b47947 */ /* 0x000fec0003800000 */
.L_x_10760:
[----:B------:R-:W-:-:S09]  /*2560*/  UISETP.NE.AND UP0, UPT, UR4, 0x1c, UPT ;  /* 0x0000001c0400788c */ /* 0x000fd2000bf05270 */
[----:B------:R-:W-:Y:S05]  /*2570*/  BRA.U !UP0, `(.L_x_10771) ;  /* 0x00000001089c7547 */ /* 0x000fea000b800000 */
[----:B------:R-:W-:-:S09]  /*2580*/  UISETP.NE.AND UP0, UPT, UR4, 0x1d, UPT ;  /* 0x0000001d0400788c */ /* 0x000fd2000bf05270 */
[----:B------:R-:W-:Y:S05]  /*2590*/  BRA.U !UP0, `(.L_x_10772) ;  /* 0x0000000108807547 */ /* 0x000fea000b800000 */
[----:B------:R-:W-:-:S09]  /*25a0*/  UISETP.NE.AND UP0, UPT, UR4, 0x2c, UPT ;  /* 0x0000002c0400788c */ /* 0x000fd2000bf05270 */
[----:B------:R-:W-:Y:S05]  /*25b0*/  BRA.U !UP0, `(.L_x_10773) ;  /* 0x0000000108487547 */ /* 0x000fea000b800000 */
.L_x_10747:
        /* <DEDUP_REMOVED lines=16> */
.L_x_10774:
[----:B------:R-:W-:Y:S01]  /*26c0*/  PRMT R19, RZ, 0x7610, R19 ;  /* 0x00007610ff137816 */ /* 0x000fe20000000013 */
[----:B------:R-:W-:Y:S06]  /*26d0*/  BRA `(.L_x_10748) ;  /* 0x0000000000547947 */ /* 0x000fec0003800000 */
.L_x_10773:
        /* <DEDUP_REMOVED lines=8> */
.L_x_10776:
[----:B------:R-:W-:Y:S05]  /*2760*/  BSYNC.RECONVERGENT B0 ;  /* 0x0000000000007941 */ /* 0x000fea0003800200 */
.L_x_10775:
[----:B------:R-:W-:-:S04]  /*2770*/  F2FP.BF16.F32.PACK_AB R0, RZ, R0 ;  /* 0x00000000ff00723e */ /* 0x000fc800000010ff */
[----:B------:R-:W-:Y:S01]  /*2780*/  PRMT R19, R0, 0x7610, R19 ;  /* 0x0000761000137816 */ /* 0x000fe20000000013 */
[----:B------:R-:W-:Y:S06]  /*2790*/  BRA `(.L_x_10748) ;  /* 0x0000000000247947 */ /* 0x000fec0003800000 */
.L_x_10772:
[----:B------:R-:W2:Y:S02]  /*27a0*/  LDG.E.64 R2, desc[UR36][R2.64] ;  /* 0x0000002402027981 */ /* 0x000ea4000c1e1b00 */
[----:B--2---:R-:W0:Y:S02]  /*27b0*/  I2F.U64 R0, R2 ;  /* 0x0000000200007312 */ /* 0x004e240000301000 */
[----:B0-----:R-:W-:-:S04]  /*27c0*/  F2FP.BF16.F32.PACK_AB R0, RZ, R0 ;  /* 0x00000000ff00723e */ /* 0x001fc800000010ff */
[----:B------:R-:W-:Y:S01]  /*27d0*/  PRMT R19, R0, 0x7610, R19 ;  /* 0x0000761000137816 */ /* 0x000fe20000000013 */
[----:B------:R-:W-:Y:S06]  /*27e0*/  BRA `(.L_x_10748) ;  /* 0x0000000000107947 */ /* 0x000fec0003800000 */
.L_x_10771:
[----:B------:R-:W2:Y:S02]  /*27f0*/  LDG.E R2, desc[UR36][R2.64] ;  /* 0x0000002402027981 */ /* 0x000ea4000c1e1900 */
[----:B--2---:R-:W-:-:S04]  /*2800*/  I2FP.F32.U32 R0, R2 ;  /* 0x0000000200007245 */ /* 0x004fc80000201000 */
[----:B------:R-:W-:-:S04]  /*2810*/  F2FP.BF16.F32.PACK_AB R0, RZ, R0 ;  /* 0x00000000ff00723e */ /* 0x000fc800000010ff */
[----:B------:R-:W-:-:S07]  /*2820*/  PRMT R19, R0, 0x7610, R19 ;  /* 0x0000761000137816 */ /* 0x000fce0000000013 */
.L_x_10748:
        /* <DEDUP_REMOVED lines=18> */
.L_x_10780:
[----:B------:R-:W2:Y:S02]  /*2950*/  LDG.E.U8 R2, desc[UR36][R2.64] ;  /* 0x0000002402027981 */ /* 0x000ea4000c1e1100 */
[----:B--2---:R-:W-:-:S04]  /*2960*/  I2FP.F32.U32 R0, R2 ;  /* 0x0000000200007245 */ /* 0x004fc80000201000 */
[----:B------:R-:W-:Y:S01]  /*2970*/  F2FP.BF16.F32.PACK_AB R0, RZ, R0 ;  /* 0x00000000ff00723e */ /* 0x000fe200000010ff */
[----:B------:R-:W-:Y:S06]  /*2980*/  BRA `(.L_x_10782) ;  /* 0x0000000c00a47947 */ /* 0x000fec0003800000 */
.L_x_10779:
        /* <DEDUP_REMOVED lines=10> */
.L_x_10784:
[----:B------:R-:W2:Y:S02]  /*2a30*/  LDG.E R2, desc[UR36][R2.64] ;  /* 0x0000002402027981 */ /* 0x000ea4000c1e1900 */
[----:B--2---:R-:W-:-:S04]  /*2a40*/  I2FP.F32.S32 R0, R2 ;  /* 0x0000000200007245 */ /* 0x004fc80000201400 */
[----:B------:R-:W-:Y:S01]  /*2a50*/  F2FP.BF16.F32.PACK_AB R0, RZ, R0 ;  /* 0x00000000ff00723e */ /* 0x000fe200000010ff */
[----:B------:R-:W-:Y:S06]  /*2a60*/  BRA `(.L_x_10782) ;  /* 0x0000000c006c7947 */ /* 0x000fec0003800000 */
.L_x_10783:
[----:B------:R-:W2:Y:S02]  /*2a70*/  LDG.E.U16 R2, desc[UR36][R2.64] ;  /* 0x0000002402027981 */ /* 0x000ea4000c1e1500 */
[----:B--2---:R-:W0:Y:S02]  /*2a80*/  I2F.S16 R0, R2 ;  /* 0x0000000200007306 */ /* 0x004e240000101400 */
[----:B0-----:R-:W-:Y:S01]  /*2a90*/  F2FP.BF16.F32.PACK_AB R0, RZ, R0 ;  /* 0x00000000ff00723e */ /* 0x001fe200000010ff */
[----:B------:R-:W-:Y:S06]  /*2aa0*/  BRA `(.L_x_10782) ;  /* 0x0000000c005c7947 */ /* 0x000fec0003800000 */
.L_x_10778:
        /* <DEDUP_REMOVED lines=9> */
.L_x_10786:
[----:B------:R-:W2:Y:S02]  /*2b40*/  LDG.E.U16 R0, desc[UR36][R2.64] ;  /* 0x0000002402007981 */ /* 0x000ea4000c1e1500 */
[----:B--2---:R-:W-:-:S05]  /*2b50*/  HADD2.F32 R0, -RZ, R0.H0_H0 ;  /* 0x20000000ff007230 */ /* 0x004fca0000004100 */
[----:B------:R-:W-:Y:S01]  /*2b60*/  F2FP.BF16.F32.PACK_AB R0, RZ, R0 ;  /* 0x00000000ff00723e */ /* 0x000fe200000010ff */
[----:B------:R-:W-:Y:S06]  /*2b70*/  BRA `(.L_x_10782) ;  /* 0x0000000c00287947 */ /* 0x000fec0003800000 */
.L_x_10785:
        /* <DEDUP_REMOVED lines=9> */
.L_x_10788:
[----:B------:R-:W2:Y:S02]  /*2c10*/  LDG.E.U16 R2, desc[UR36][R2.64] ;  /* 0x0000002402027981 */ /* 0x000ea4000c1e1500 */
[----:B--2---:R-:W-:-:S05]  /*2c20*/  HADD2.F32 R0, -RZ, R2.H0_H0 ;  /* 0x20000002ff007230 */ /* 0x004fca0000004100 */
[----:B------:R-:W-:Y:S01]  /*2c30*/  F2FP.BF16.F32.PACK_AB R0, RZ, R0 ;  /* 0x00000000ff00723e */ /* 0x000fe200000010ff */
[----:B------:R-:W-:Y:S06]  /*2c40*/  BRA `(.L_x_10782) ;  /* 0x0000000800f47947 */ /* 0x000fec0003800000 */
.L_x_10787:
        /* <DEDUP_REMOVED lines=12> */
.L_x_10777:
        /* <DEDUP_REMOVED lines=13> */
.L_x_10791:
        /* <DEDUP_REMOVED lines=12> */
.L_x_10790:
        /* <DEDUP_REMOVED lines=27> */
.L_x_10793:
        /* <DEDUP_REMOVED lines=13> */
.L_x_10792:
[----:B------:R0:W5:Y:S01]  /*3120*/  LDG.E.U16 R0, desc[UR36][R2.64] ;  /* 0x0000002402007981 */ /* 0x000162000c1e1500 */
[----:B------:R-:W-:Y:S05]  /*3130*/  BRA `(.L_x_10782) ;  /* 0x0000000400b87947 */ /* 0x000fea0003800000 */
.L_x_10789:
        /* <DEDUP_REMOVED lines=12> */
.L_x_10796:
        /* <DEDUP_REMOVED lines=21> */
.L_x_10800:
[----:B------:R-:W-:Y:S05]  /*3350*/  BSYNC.RECONVERGENT B1 ;  /* 0x0000000000017941 */ /* 0x000fea0003800200 */
.L_x_10799:
[----:B------:R-:W-:Y:S01]  /*3360*/  IMAD.SHL.U32 R0, R0, 0x100000, RZ ;  /* 0x0010000000007824 */ /* 0x000fe200078e00ff */
[----:B------:R-:W-:-:S04]  /*3370*/  LEA R2, R2, 0x3b800000, 0x17 ;  /* 0x3b80000002027811 */ /* 0x000fc800078eb8ff */
[----:B------:R-:W-:-:S07]  /*3380*/  LOP3.LUT R0, R2, R0, R7, 0xfe, !PT ;  /* 0x0000000002007212 */ /* 0x000fce00078efe07 */
.L_x_10798:
[----:B------:R-:W-:Y:S05]  /*3390*/  BSYNC.RECONVERGENT B0 ;  /* 0x0000000000007941 */ /* 0x000fea0003800200 */
.L_x_10797:
[----:B------:R-:W-:Y:S01]  /*33a0*/  F2FP.BF16.F32.PACK_AB R0, RZ, R0 ;  /* 0x00000000ff00723e */ /* 0x000fe200000010ff */
[----:B------:R-:W-:Y:S06]  /*33b0*/  BRA `(.L_x_10782) ;  /* 0x0000000400187947 */ /* 0x000fec0003800000 */
.L_x_10795:
        /* <DEDUP_REMOVED lines=21> */
.L_x_10804:
[----:B------:R-:W-:Y:S05]  /*3510*/  BSYNC.RECONVERGENT B1 ;  /* 0x0000000000017941 */ /* 0x000fea0003800200 */
.L_x_10803:
[----:B------:R-:W-:Y:S01]  /*3520*/  IMAD.SHL.U32 R0, R0, 0x200000, RZ ;  /* 0x0020000000007824 */ /* 0x000fe200078e00ff */
[----:B------:R-:W-:-:S04]  /*3530*/  LEA R2, R2, 0x37800000, 0x17 ;  /* 0x3780000002027811 */ /* 0x000fc800078eb8ff */
[----:B------:R-:W-:-:S07]  /*3540*/  LOP3.LUT R0, R2, R0, R7, 0xfe, !PT ;  /* 0x0000000002007212 */ /* 0x000fce00078efe07 */
.L_x_10802:
[----:B------:R-:W-:Y:S05]  /*3550*/  BSYNC.RECONVERGENT B0 ;  /* 0x0000000000007941 */ /* 0x000fea0003800200 */
.L_x_10801:
[----:B------:R-:W-:Y:S01]  /*3560*/  F2FP.BF16.F32.PACK_AB R0, RZ, R0 ;  /* 0x00000000ff00723e */ /* 0x000fe200000010ff */
[----:B------:R-:W-:Y:S06]  /*3570*/  BRA `(.L_x_10782) ;  /* 0x0000000000a87947 */ /* 0x000fec0003800000 */
.L_x_10794:
[----:B------:R-:W-:-:S09]  /*3580*/  UISETP.NE.AND UP0, UPT, UR4, 0x1c, UPT ;  /* 0x0000001c0400788c */ /* 0x000fd2000bf05270 */
[----:B------:R-:W-:Y:S05]  /*3590*/  BRA.U !UP0, `(.L_x_10805) ;  /* 0x0000000108947547 */ /* 0x000fea000b800000 */
[----:B------:R-:W-:-:S09]  /*35a0*/  UISETP.NE.AND UP0, UPT, UR4, 0x1d, UPT ;  /* 0x0000001d0400788c */ /* 0x000fd2000bf05270 */
[----:B------:R-:W-:Y:S05]  /*35b0*/  BRA.U !UP0, `(.L_x_10806) ;  /* 0x00000001087c7547 */ /* 0x000fea000b800000 */
[----:B------:R-:W-:-:S09]  /*35c0*/  UISETP.NE.AND UP0, UPT, UR4, 0x2c, UPT ;  /* 0x0000002c0400788c */ /* 0x000fd2000bf05270 */
[----:B------:R-:W-:Y:S05]  /*35d0*/  BRA.U !UP0, `(.L_x_10807) ;  /* 0x0000000108487547 */ /* 0x000fea000b800000 */
.L_x_10781:
        /* <DEDUP_REMOVED lines=16> */
.L_x_10808:
[----:B------:R-:W-:Y:S01]  /*36e0*/  PRMT R0, RZ, 0x7610, R0 ;  /* 0x00007610ff007816 */ /* 0x000fe20000000000 */
[----:B------:R-:W-:Y:S06]  /*36f0*/  BRA `(.L_x_10782) ;  /* 0x0000000000487947 */ /* 0x000fec0003800000 */
.L_x_10807:
        /* <DEDUP_REMOVED lines=8> */
.L_x_10810:
[----:B------:R-:W-:Y:S05]  /*3780*/  BSYNC.RECONVERGENT B0 ;  /* 0x0000000000007941 */ /* 0x000fea0003800200 */
.L_x_10809:
[----:B------:R-:W-:Y:S01]  /*3790*/  F2FP.BF16.F32.PACK_AB R0, RZ, R0 ;  /* 0x00000000ff00723e */ /* 0x000fe200000010ff */
[----:B------:R-:W-:Y:S06]  /*37a0*/  BRA `(.L_x_10782) ;  /* 0x00000000001c7947 */ /* 0x000fec0003800000 */
.L_x_10806:
[----:B------:R-:W2:Y:S02]  /*37b0*/  LDG.E.64 R2, desc[UR36][R2.64] ;  /* 0x0000002402027981 */ /* 0x000ea4000c1e1b00 */
[----:B--2---:R-:W0:Y:S02]  /*37c0*/  I2F.U64 R0, R2 ;  /* 0x0000000200007312 */ /* 0x004e240000301000 */
[----:B0-----:R-:W-:Y:S01]  /*37d0*/  F2FP.BF16.F32.PACK_AB R0, RZ, R0 ;  /* 0x00000000ff00723e */ /* 0x001fe200000010ff */
[----:B------:R-:W-:Y:S06]  /*37e0*/  BRA `(.L_x_10782) ;  /* 0x00000000000c7947 */ /* 0x000fec0003800000 */
.L_x_10805:
[----:B------:R-:W2:Y:S02]  /*37f0*/  LDG.E R2, desc[UR36][R2.64] ;  /* 0x0000002402027981 */ /* 0x000ea4000c1e1900 */
[----:B--2---:R-:W-:-:S04]  /*3800*/  I2FP.F32.U32 R0, R2 ;  /* 0x0000000200007245 */ /* 0x004fc80000201000 */
[----:B------:R-:W-:-:S07]  /*3810*/  F2FP.BF16.F32.PACK_AB R0, RZ, R0 ;  /* 0x00000000ff00723e */ /* 0x000fce00000010ff */
.L_x_10782:
[----:B-----5:R-:W-:Y:S01]  /*3820*/  IMAD.U32 R0, R0, 0x10000, RZ ;  /* 0x0001000000007824 */ /* 0x020fe200078e00ff */
[----:B------:R-:W1:Y:S01]  /*3830*/  LDCU.64 UR6, c[0x0][0x5e8] ;  /* 0x0000bd00ff0677ac */ /* 0x000e620008000a00 */
[----:B------:R-:W-:Y:S02]  /*3840*/  IMAD.U32 R19, R19, 0x10000, RZ ;  /* 0x0001000013137824 */ /* 0x000fe400078e00ff */
[----:B------:R-:W-:Y:S01]  /*3850*/  FADD.FTZ R4, -R0, 1 ;  /* 0x3f80000000047421 */ /* 0x000fe20000010100 */
[----:B------:R-:W-:-:S04]  /*3860*/  UPRMT UR4, UR43, 0x9910, URZ ;  /* 0x000099102b047896 */ /* 0x000fc800080000ff */
[----:B------:R-:W-:Y:S01]  /*3870*/  UISETP.GT.AND UP0, UPT, UR4, 0x9, UPT ;  /* 0x000000090400788c */ /* 0x000fe2000bf04270 */
[----:B------:R-:W0:Y:S02]  /*3880*/  F2F.BF16.F32 R4, R4 ;  /* 0x0000000400047304 */ /* 0x000e240000202000 */
[----:B0-----:R-:W-:-:S05]  /*3890*/  SHF.L.U32 R2, R4, 0x10, RZ ;  /* 0x0000001004027819 */ /* 0x001fca00000006ff */
[----:B------:R-:W-:Y:S01]  /*38a0*/  FMUL.FTZ R19, R19, R2 ;  /* 0x0000000213137220 */ /* 0x000fe20000410000 */
[----:B-1----:R-:W-:-:S05]  /*38b0*/  IADD3 R2, P0, PT, R16, UR6, RZ ;  /* 0x0000000610027c10 */ /* 0x002fca000ff1e0ff */
[----:B------:R-:W0:Y:S02]  /*38c0*/  F2F.BF16.F32 R19, R19 ;  /* 0x0000001300137304 */ /* 0x000e240000202000 */
[----:B0-----:R-:W-:-:S04]  /*38d0*/  IMAD.U32 R3, R19, 0x10000, RZ ;  /* 0x0001000013037824 */ /* 0x001fc800078e00ff */
[----:B------:R-:W-:Y:S01]  /*38e0*/  FMUL.FTZ R0, R0, R3 ;  /* 0x0000000300007220 */ /* 0x000fe20000410000 */
[----:B------:R-:W-:-:S03]  /*38f0*/  IMAD.X R3, RZ, RZ, UR7, P0 ;  /* 0x00000007ff037e24 */ /* 0x000fc600080e06ff */
        /* <DEDUP_REMOVED lines=14> */
.L_x_10814:
[----:B-1----:R-:W-:-:S06]  /*39e0*/  IMAD.U32 R5, R5, 0x10000, RZ ;  /* 0x0001000005057824 */ /* 0x002fcc00078e00ff */
[----:B------:R-:W1:Y:S02]  /*39f0*/  F2I.S64.TRUNC R4, R5 ;  /* 0x0000000500047311 */ /* 0x000e64000020d900 */
[----:B-1----:R1:W-:Y:S01]  /*3a00*/  STG.E.U8 desc[UR36][R2.64], R4 ;  /* 0x0000000402007986 */ /* 0x0023e2000c101124 */
[----:B------:R-:W-:Y:S05]  /*3a10*/  BRA `(.L_x_10816) ;  /* 0x0000000c00707947 */ /* 0x000fea0003800000 */
.L_x_10813:
        /* <DEDUP_REMOVED lines=10> */
.L_x_10818:
[----:B-1----:R-:W-:-:S06]  /*3ac0*/  SHF.L.U32 R5, R5, 0x10, RZ ;  /* 0x0000001005057819 */ /* 0x002fcc00000006ff */
[----:B------:R-:W1:Y:S02]  /*3ad0*/  F2I.FTZ.TRUNC.NTZ R5, R5 ;  /* 0x0000000500057305 */ /* 0x000e64000021f100 */
[----:B-1----:R3:W-:Y:S01]  /*3ae0*/  STG.E desc[UR36][R2.64], R5 ;  /* 0x0000000502007986 */ /* 0x0027e2000c101924 */
[----:B------:R-:W-:Y:S05]  /*3af0*/  BRA `(.L_x_10816) ;  /* 0x0000000c00387947 */ /* 0x000fea0003800000 */
.L_x_10817:
[----:B-1----:R-:W-:-:S06]  /*3b00*/  IMAD.U32 R5, R5, 0x10000, RZ ;  /* 0x0001000005057824 */ /* 0x002fcc00078e00ff */
[----:B------:R-:W1:Y:S02]  /*3b10*/  F2I.FTZ.TRUNC.NTZ R5, R5 ;  /* 0x0000000500057305 */ /* 0x000e64000021f100 */
[----:B-1----:R2:W-:Y:S01]  /*3b20*/  STG.E.U16 desc[UR36][R2.64], R5 ;  /* 0x0000000502007986 */ /* 0x0025e2000c101524 */
[----:B------:R-:W-:Y:S05]  /*3b30*/  BRA `(.L_x_10816) ;  /* 0x0000000c00287947 */ /* 0x000fea0003800000 */
.L_x_10812:
        /* <DEDUP_REMOVED lines=9> */
.L_x_10820:
[----:B01----:R-:W-:-:S05]  /*3bd0*/  IMAD.U32 R0, R5, 0x10000, RZ ;  /* 0x0001000005007824 */ /* 0x003fca00078e00ff */
[----:B------:R-:W-:-:S05]  /*3be0*/  F2FP.F16.F32.PACK_AB R0, RZ, R0 ;  /* 0x00000000ff00723e */ /* 0x000fca00000000ff */
[----:B------:R0:W-:Y:S01]  /*3bf0*/  STG.E.U16 desc[UR36][R2.64], R0 ;  /* 0x0000000002007986 */ /* 0x0001e2000c101524 */
[----:B------:R-:W-:Y:S05]  /*3c00*/  BRA `(.L_x_10816) ;  /* 0x0000000800f47947 */ /* 0x000fea0003800000 */
.L_x_10819:
        /* <DEDUP_REMOVED lines=10> */
.L_x_10822:
[----:B-1----:R-:W-:-:S04]  /*3cb0*/  SHF.L.U32 R5, R5, 0x10, RZ ;  /* 0x0000001005057819 */ /* 0x002fc800000006ff */
[----:B------:R-:W-:-:S04]  /*3cc0*/  F2FP.F16.F32.PACK_AB R5, RZ, R5 ;  /* 0x00000005ff05723e */ /* 0x000fc800000000ff */
[----:B------:R-:W-:-:S05]  /*3cd0*/  PRMT R5, R5, 0x5410, RZ ;  /* 0x0000541005057816 */ /* 0x000fca00000000ff */
[----:B------:R1:W-:Y:S01]  /*3ce0*/  STG.E desc[UR36][R2.64], R5 ;  /* 0x0000000502007986 */ /* 0x0003e2000c101924 */
[----:B------:R-:W-:Y:S05]  /*3cf0*/  BRA `(.L_x_10816) ;  /* 0x0000000800b87947 */ /* 0x000fea0003800000 */
.L_x_10821:
[----:B-1----:R-:W-:-:S04]  /*3d00*/  IMAD.U32 R4, R5, 0x10000, RZ ;  /* 0x0001000005047824 */ /* 0x002fc800078e00ff */
[----:B------:R-:W-:-:S06]  /*3d10*/  FMUL.FTZ R4, R4, 1 ;  /* 0x3f80000004047820 */ /* 0x000fcc0000410000 */
[----:B------:R-:W1:Y:S02]  /*3d20*/  F2F.F64.F32 R4, R4 ;  /* 0x0000000400047310 */ /* 0x000e640000201800 */
[----:B-1----:R1:W-:Y:S01]  /*3d30*/  STG.E.64 desc[UR36][R2.64], R4 ;  /* 0x0000000402007986 */ /* 0x0023e2000c101b24 */
[----:B------:R-:W-:Y:S05]  /*3d40*/  BRA `(.L_x_10816) ;  /* 0x0000000800a47947 */ /* 0x000fea0003800000 */
.L_x_10811:
        /* <DEDUP_REMOVED lines=13> */
.L_x_10825:
[----:B-1----:R-:W-:Y:S01]  /*3e20*/  IMAD.U32 R5, R5, 0x10000, RZ ;  /* 0x0001000005057824 */ /* 0x002fe200078e00ff */
[----:B------:R-:W-:-:S03]  /*3e30*/  CS2R R6, SRZ ;  /* 0x0000000000067805 */ /* 0x000fc6000001ff00 */
[----:B------:R-:W-:-:S06]  /*3e40*/  FMUL.FTZ R5, R5, 1 ;  /* 0x3f80000005057820 */ /* 0x000fcc0000410000 */
[----:B------:R-:W1:Y:S02]  /*3e50*/  F2F.F64.F32 R4, R5 ;  /* 0x0000000500047310 */ /* 0x000e640000201800 */
[----:B-1----:R1:W-:Y:S01]  /*3e60*/  STG.E.128 desc[UR36][R2.64], R4 ;  /* 0x0000000402007986 */ /* 0x0023e2000c101d24 */
[----:B------:R-:W-:Y:S05]  /*3e70*/  BRA `(.L_x_10816) ;  /* 0x0000000800587947 */ /* 0x000fea0003800000 */
.L_x_10824:
        /* <DEDUP_REMOVED lines=19> */
.L_x_10829:
[----:B------:R-:W-:Y:S05]  /*3fb0*/  BSYNC.RECONVERGENT B0 ;  /* 0x0000000000007941 */ /* 0x000fea0003800200 */
.L_x_10828:
[----:B------:R-:W-:-:S05]  /*3fc0*/  LOP3.LUT R5, R0, 0x80, R5, 0xf8, !PT ;  /* 0x0000008000057812 */ /* 0x000fca00078ef805 */
[----:B------:R0:W-:Y:S01]  /*3fd0*/  STG.E.U8 desc[UR36][R2.64], R5 ;  /* 0x0000000502007986 */ /* 0x0001e2000c101124 */
[----:B------:R-:W-:Y:S05]  /*3fe0*/  BRA `(.L_x_10816) ;  /* 0x0000000400fc7947 */ /* 0x000fea0003800000 */
.L_x_10827:
[----:B-1----:R-:W-:Y:S01]  /*3ff0*/  SHF.L.U32 R7, R5, 0x10, RZ ;  /* 0x0000001005077819 */ /* 0x002fe200000006ff */
[----:B------:R-:W-:Y:S03]  /*4000*/  BSSY.RECONVERGENT B0, `(.L_x_10830) ;  /* 0x000000e000007945 */ /* 0x000fe60003800200 */
[----:B------:R-:W-:Y:S02]  /*4010*/  LOP3.LUT R6, R7, 0x7fffffff, RZ, 0xc0, !PT ;  /* 0x7fffffff07067812 */ /* 0x000fe400078ec0ff */
[----:B------:R-:W-:Y:S02]  /*4020*/  SHF.R.U32.HI R5, RZ, 0x18, R7 ;  /* 0x00000018ff057819 */ /* 0x000fe40000011607 */
[----:B------:R-:W-:-:S13]  /*4030*/  ISETP.GE.U32.AND P1, PT, R6, 0x47800000, PT ;  /* 0x478000000600780c */ /* 0x000fda0003f26070 */
[----:B0-----:R-:W-:Y:S01]  /*4040*/  @P1 IMAD.MOV.U32 R0, RZ, RZ, 0x7f ;  /* 0x0000007fff001424 */ /* 0x001fe200078e00ff */
        /* <DEDUP_REMOVED lines=9> */
.L_x_10831:
[----:B------:R-:W-:Y:S05]  /*40e0*/  BSYNC.RECONVERGENT B0 ;  /* 0x0000000000007941 */ /* 0x000fea0003800200 */
.L_x_10830:
[----:B------:R-:W-:-:S05]  /*40f0*/  LOP3.LUT R5, R0, 0x80, R5, 0xf8, !PT ;  /* 0x0000008000057812 */ /* 0x000fca00078ef805 */
[----:B------:R0:W-:Y:S01]  /*4100*/  STG.E.U8 desc[UR36][R2.64], R5 ;  /* 0x0000000502007986 */ /* 0x0001e2000c101124 */
[----:B------:R-:W-:Y:S05]  /*4110*/  BRA `(.L_x_10816) ;  /* 0x0000000400b07947 */ /* 0x000fea0003800000 */
.L_x_10826:
[----:B-1----:R1:W-:Y:S01]  /*4120*/  STG.E.U16 desc[UR36][R2.64], R5 ;  /* 0x0000000502007986 */ /* 0x0023e2000c101524 */
[----:B------:R-:W-:Y:S05]  /*4130*/  BRA `(.L_x_10816) ;  /* 0x0000000400a87947 */ /* 0x000fea0003800000 */
.L_x_10823:
        /* <DEDUP_REMOVED lines=12> */
.L_x_10834:
        /* <DEDUP_REMOVED lines=13> */
.L_x_10837:
[----:B------:R-:W-:-:S04]  /*42d0*/  SHF.R.U32.HI R0, RZ, 0x14, R5 ;  /* 0x00000014ff007819 */ /* 0x000fc80000011605 */
[----:B------:R-:W-:-:S04]  /*42e0*/  LOP3.LUT R0, R0, 0x1, RZ, 0xc0, !PT ;  /* 0x0000000100007812 */ /* 0x000fc800078ec0ff */
[----:B------:R-:W-:-:S04]  /*42f0*/  IADD3 R0, PT, PT, R5, 0x487ffff, R0 ;  /* 0x0487ffff05007810 */ /* 0x000fc80007ffe000 */
[----:B------:R-:W-:-:S04]  /*4300*/  SHF.R.U32.HI R0, RZ, 0x14, R0 ;  /* 0x00000014ff007819 */ /* 0x000fc80000011600 */
[----:B------:R-:W-:-:S07]  /*4310*/  LOP3.LUT R4, R0, 0xff, RZ, 0xc0, !PT ;  /* 0x000000ff00047812 */ /* 0x000fce00078ec0ff */
.L_x_10838:
[----:B------:R-:W-:-:S04]  /*4320*/  SHF.R.U32.HI R5, RZ, 0x18, R5 ;  /* 0x00000018ff057819 */ /* 0x000fc80000011605 */
[----:B------:R-:W-:-:S04]  /*4330*/  LOP3.LUT R4, R4, 0x80, R5, 0xf8, !PT ;  /* 0x0000008004047812 */ /* 0x000fc800078ef805 */
[----:B------:R-:W-:-:S07]  /*4340*/  PRMT R0, R4, 0x7610, R0 ;  /* 0x0000761004007816 */ /* 0x000fce0000000000 */
.L_x_10836:
[----:B------:R-:W-:Y:S05]  /*4350*/  BSYNC.RECONVERGENT B0 ;  /* 0x0000000000007941 */ /* 0x000fea0003800200 */
.L_x_10835:
[----:B------:R0:W-:Y:S01]  /*4360*/  STG.E.U8 desc[UR36][R2.64], R0 ;  /* 0x0000000002007986 */ /* 0x0001e2000c101124 */
[----:B------:R-:W-:Y:S05]  /*4370*/  BRA `(.L_x_10816) ;  /* 0x0000000400187947 */ /* 0x000fea0003800000 */
.L_x_10833:
[----:B-1----:R-:W-:Y:S01]  /*4380*/  IMAD.U32 R5, R5, 0x10000, RZ ;  /* 0x0001000005057824 */ /* 0x002fe200078e00ff */
[----:B------:R-:W-:Y:S01]  /*4390*/  BSSY.RECONVERGENT B0, `(.L_x_10839) ;  /* 0x0000014000007945 */ /* 0x000fe20003800200 */
[----:B0-----:R-:W-:-:S03]  /*43a0*/  MOV R0, 0x80 ;  /* 0x0000008000007802 */ /* 0x001fc60000000f00 */
        /* <DEDUP_REMOVED lines=10> */
.L_x_10841:
[----:B------:R-:W-:-:S04]  /*4450*/  SHF.R.U32.HI R0, RZ, 0x15, R5 ;  /* 0x00000015ff007819 */ /* 0x000fc80000011605 */
[----:B------:R-:W-:-:S04]  /*4460*/  LOP3.LUT R0, R0, 0x1, RZ, 0xc0, !PT ;  /* 0x0000000100007812 */ /* 0x000fc800078ec0ff */
[----:B------:R-:W-:-:S04]  /*4470*/  IADD3 R0, PT, PT, R5, 0x88fffff, R0 ;  /* 0x088fffff05007810 */ /* 0x000fc80007ffe000 */
[----:B------:R-:W-:-:S04]  /*4480*/  SHF.R.U32.HI R0, RZ, 0x15, R0 ;  /* 0x00000015ff007819 */ /* 0x000fc80000011600 */
[----:B------:R-:W-:-:S07]  /*4490*/  LOP3.LUT R4, R0, 0xff, RZ, 0xc0, !PT ;  /* 0x000000ff00047812 */ /* 0x000fce00078ec0ff */
.L_x_10842:
[----:B------:R-:W-:-:S04]  /*44a0*/  SHF.R.U32.HI R5, RZ, 0x18, R5 ;  /* 0x00000018ff057819 */ /* 0x000fc80000011605 */
[----:B------:R-:W-:-:S04]  /*44b0*/  LOP3.LUT R4, R4, 0x80, R5, 0xf8, !PT ;  /* 0x0000008004047812 */ /* 0x000fc800078ef805 */
[----:B------:R-:W-:-:S07]  /*44c0*/  PRMT R0, R4, 0x7610, R0 ;  /* 0x0000761004007816 */ /* 0x000fce0000000000 */
.L_x_10840:
[----:B------:R-:W-:Y:S05]  /*44d0*/  BSYNC.RECONVERGENT B0 ;  /* 0x0000000000007941 */ /* 0x000fea0003800200 */
.L_x_10839:
[----:B------:R0:W-:Y:S01]  /*44e0*/  STG.E.U8 desc[UR36][R2.64], R0 ;  /* 0x0000000002007986 */ /* 0x0001e2000c101124 */
[----:B------:R-:W-:Y:S05]  /*44f0*/  BRA `(.L_x_10816) ;  /* 0x0000000000b87947 */ /* 0x000fea0003800000 */
.L_x_10832:
[----:B------:R-:W-:-:S09]  /*4500*/  UISETP.NE.AND UP0, UPT, UR4, 0x1c, UPT ;  /* 0x0000001c0400788c */ /* 0x000fd2000bf05270 */
[----:B------:R-:W-:Y:S05]  /*4510*/  BRA.U !UP0, `(.L_x_10843) ;  /* 0x0000000108a47547 */ /* 0x000fea000b800000 */
[----:B------:R-:W-:-:S09]  /*4520*/  UISETP.NE.AND UP0, UPT, UR4, 0x1d, UPT ;  /* 0x0000001d0400788c */ /* 0x000fd2000bf05270 */
[----:B------:R-:W-:Y:S05]  /*4530*/  BRA.U !UP0, `(.L_x_10844) ;  /* 0x00000001088c7547 */ /* 0x000fea000b800000 */
[----:B------:R-:W-:-:S09]  /*4540*/  UISETP.NE.AND UP0, UPT, UR4, 0x2c, UPT ;  /* 0x0000002c0400788c */ /* 0x000fd2000bf05270 */
[----:B------:R-:W-:Y:S05]  /*4550*/  BRA.U !UP0, `(.L_x_10845) ;  /* 0x0000000108447547 */ /* 0x000fea000b800000 */
.L_x_10815:
        /* <DEDUP_REMOVED lines=10> */
[----:B----4-:R-:W-:Y:S02]  /*4600*/  IMAD.U32 R6, RZ, RZ, UR8 ;  /* 0x00000008ff067e24 */ /* 0x010fe4000f8e00ff */
[----:B------:R-:W-:Y:S02]  /*4610*/  IMAD.U32 R7, RZ, RZ, UR9 ;  /* 0x00000009ff077e24 */ /* 0x000fe4000f8e00ff */
[----:B-----5:R-:W-:Y:S01]  /*4620*/  IMAD.U32 R10, RZ, RZ, UR4 ;  /* 0x00000004ff0a7e24 */ /* 0x020fe2000f8e00ff */
[----:B--2---:R-:W-:-:S07]  /*4630*/  MOV R11, UR5 ;  /* 0x00000005000b7c02 */ /* 0x004fce0008000f00 */
[----:B------:R-:W-:-:S07]  /*4640*/  LEPC R20, `(.L_x_10846) ;  /* 0x000000001014794e */ /* 0x000fce0000000000 */
[----:B---3--:R-:W-:Y:S05]  /*4650*/  CALL.ABS.NOINC R2 ;  /* 0x0000000002007343 */ /* 0x008fea0003c00000 */
.L_x_10846:
[----:B------:R-:W-:Y:S05]  /*4660*/  BRA `(.L_x_10816) ;  /* 0x00000000005c7947 */ /* 0x000fea0003800000 */
.L_x_10845:
        /* <DEDUP_REMOVED lines=16> */
.L_x_10844:
[----:B-1----:R-:W-:-:S06]  /*4770*/  IMAD.U32 R5, R5, 0x10000, RZ ;  /* 0x0001000005057824 */ /* 0x002fcc00078e00ff */
[----:B------:R-:W1:Y:S02]  /*4780*/  F2I.U64.TRUNC R4, R5 ;  /* 0x0000000500047311 */ /* 0x000e64000020d800 */
[----:B-1----:R1:W-:Y:S01]  /*4790*/  STG.E.64 desc[UR36][R2.64], R4 ;  /* 0x0000000402007986 */ /* 0x0023e2000c101b24 */
[----:B------:R-:W-:Y:S05]  /*47a0*/  BRA `(.L_x_10816) ;  /* 0x00000000000c7947 */ /* 0x000fea0003800000 */
.L_x_10843:
[----:B-1----:R-:W-:-:S06]  /*47b0*/  IMAD.U32 R5, R5, 0x10000, RZ ;  /* 0x0001000005057824 */ /* 0x002fcc00078e00ff */
[----:B------:R-:W1:Y:S02]  /*47c0*/  F2I.FTZ.U32.TRUNC.NTZ R5, R5 ;  /* 0x0000000500057305 */ /* 0x000e64000021f000 */
[----:B-1----:R1:W-:Y:S02]  /*47d0*/  STG.E desc[UR36][R2.64], R5 ;  /* 0x0000000502007986 */ /* 0x0023e4000c101924 */
.L_x_10816:
[----:B------:R-:W-:-:S07]  /*47e0*/  VIADD R17, R17, 0x80 ;  /* 0x0000008011117836 */ /* 0x000fce0000000000 */
.L_x_10741:
[----:B------:R-:W-:Y:S05]  /*47f0*/  BSYNC.RECONVERGENT B6 ;  /* 0x0000000000067941 */ /* 0x000fea0003800200 */
.L_x_10740:
        /* <DEDUP_REMOVED lines=358> */
.L_x_10849:
        /* <DEDUP_REMOVED lines=19> */
.L_x_10853:
[----:B------:R-:W2:Y:S02]  /*5f90*/  LDG.E.U8 R2, desc[UR36][R2.64] ;  /* 0x0000002402027981 */ /* 0x000ea4000c1e1100 */
[----:B--2---:R-:W-:-:S04]  /*5fa0*/  I2FP.F32.U32 R0, R2 ;  /* 0x0000000200007245 */ /* 0x004fc80000201000 */
[----:B------:R-:W-:-:S04]  /*5fb0*/  F2FP.BF16.F32.PACK_AB R0, RZ, R0 ;  /* 0x00000000ff00723e */ /* 0x000fc800000010ff */
[----:B------:R-:W-:Y:S01]  /*5fc0*/  PRMT R19, R0, 0x7610, R19 ;  /* 0x0000761000137816 */ /* 0x000fe20000000013 */
[----:B------:R-:W-:Y:S06]  /*5fd0*/  BRA `(.L_x_10855) ;  /* 0x0000000c00e07947 */ /* 0x000fec0003800000 */
.L_x_10852:
        /* <DEDUP_REMOVED lines=11> */
.L_x_10857:
[----:B------:R-:W2:Y:S02]  /*6090*/  LDG.E R2, desc[UR36][R2.64] ;  /* 0x0000002402027981 */ /* 0x000ea4000c1e1900 */
[----:B--2---:R-:W-:-:S04]  /*60a0*/  I2FP.F32.S32 R0, R2 ;  /* 0x0000000200007245 */ /* 0x004fc80000201400 */
[----:B------:R-:W-:-:S04]  /*60b0*/  F2FP.BF16.F32.PACK_AB R0, RZ, R0 ;  /* 0x00000000ff00723e */ /* 0x000fc800000010ff */
[----:B------:R-:W-:Y:S01]  /*60c0*/  PRMT R19, R0, 0x7610, R19 ;  /* 0x0000761000137816 */ /* 0x000fe20000000013 */
[----:B------:R-:W-:Y:S06]  /*60d0*/  BRA `(.L_x_10855) ;  /* 0x0000000c00a07947 */ /* 0x000fec0003800000 */
.L_x_10856:
[----:B------:R-:W2:Y:S02]  /*60e0*/  LDG.E.U16 R2, desc[UR36][R2.64] ;  /* 0x0000002402027981 */ /* 0x000ea4000c1e1500 */
[----:B--2---:R-:W0:Y:S02]  /*60f0*/  I2F.S16 R0, R2 ;  /* 0x0000000200007306 */ /* 0x004e240000101400 */
[----:B0-----:R-:W-:-:S04]  /*6100*/  F2FP.BF16.F32.PACK_AB R0, RZ, R0 ;  /* 0x00000000ff00723e */ /* 0x001fc800000010ff */
[----:B------:R-:W-:Y:S01]  /*6110*/  PRMT R19, R0, 0x7610, R19 ;  /* 0x0000761000137816 */ /* 0x000fe20000000013 */
[----:B------:R-:W-:Y:S06]  /*6120*/  BRA `(.L_x_10855) ;  /* 0x0000000c008c7947 */ /* 0x000fec0003800000 */
.L_x_10851:
        /* <DEDUP_REMOVED lines=9> */
.L_x_10859:
[----:B------:R-:W2:Y:S02]  /*61c0*/  LDG.E.U16 R0, desc[UR36][R2.64] ;  /* 0x0000002402007981 */ /* 0x000ea4000c1e1500 */
[----:B--2---:R-:W-:-:S05]  /*61d0*/  HADD2.F32 R0, -RZ, R0.H0_H0 ;  /* 0x20000000ff007230 */ /* 0x004fca0000004100 */
[----:B------:R-:W-:-:S04]  /*61e0*/  F2FP.BF16.F32.PACK_AB R0, RZ, R0 ;  /* 0x00000000ff00723e */ /* 0x000fc800000010ff */
[----:B------:R-:W-:Y:S01]  /*61f0*/  PRMT R19, R0, 0x7610, R19 ;  /* 0x0000761000137816 */ /* 0x000fe20000000013 */
[----:B------:R-:W-:Y:S06]  /*6200*/  BRA `(.L_x_10855) ;  /* 0x0000000c00547947 */ /* 0x000fec0003800000 */
.L_x_10858:
        /* <DEDUP_REMOVED lines=9> */
.L_x_10861:
[----:B------:R-:W2:Y:S02]  /*62a0*/  LDG.E.U16 R2, desc[UR36][R2.64] ;  /* 0x0000002402027981 */ /* 0x000ea4000c1e1500 */
[----:B--2---:R-:W-:-:S05]  /*62b0*/  HADD2.F32 R0, -RZ, R2.H0_H0 ;  /* 0x20000002ff007230 */ /* 0x004fca0000004100 */
[----:B------:R-:W-:-:S04]  /*62c0*/  F2FP.BF16.F32.PACK_AB R0, RZ, R0 ;  /* 0x00000000ff00723e */ /* 0x000fc800000010ff */
[----:B------:R-:W-:Y:S01]  /*62d0*/  PRMT R19, R0, 0x7610, R19 ;  /* 0x0000761000137816 */ /* 0x000fe20000000013 */
[----:B------:R-:W-:Y:S06]  /*62e0*/  BRA `(.L_x_10855) ;  /* 0x0000000c001c7947 */ /* 0x000fec0003800000 */
.L_x_10860:
        /* <DEDUP_REMOVED lines=13> */
.L_x_10850:
        /* <DEDUP_REMOVED lines=14> */
.L_x_10864:
        /* <DEDUP_REMOVED lines=13> */
.L_x_10863:
        /* <DEDUP_REMOVED lines=27> */
.L_x_10866:
        /* <DEDUP_REMOVED lines=14> */
.L_x_10865:
[----:B------:R0:W5:Y:S01]  /*6800*/  LDG.E.U16 R19, desc[UR36][R2.64] ;  /* 0x0000002402137981 */ /* 0x000162000c1e1500 */
[----:B------:R-:W-:Y:S05]  /*6810*/  BRA `(.L_x_10855) ;  /* 0x0000000400d07947 */ /* 0x000fea0003800000 */
.L_x_10862:
        /* <DEDUP_REMOVED lines=13> */
.L_x_10869:
        /* <DEDUP_REMOVED lines=21> */
.L_x_10873:
[----:B------:R-:W-:Y:S05]  /*6a40*/  BSYNC.RECONVERGENT B1 ;  /* 0x0000000000017941 */ /* 0x000fea0003800200 */
.L_x_10872:
[----:B------:R-:W-:Y:S01]  /*6a50*/  IMAD.SHL.U32 R0, R0, 0x100000, RZ ;  /* 0x0010000000007824 */ /* 0x000fe200078e00ff */
[----:B------:R-:W-:-:S04]  /*6a60*/  LEA R2, R2, 0x3b800000, 0x17 ;  /* 0x3b80000002027811 */ /* 0x000fc800078eb8ff */
[----:B------:R-:W-:-:S07]  /*6a70*/  LOP3.LUT R0, R2, R0, R7, 0xfe, !PT ;  /* 0x0000000002007212 */ /* 0x000fce00078efe07 */
.L_x_10871:
[----:B------:R-:W-:Y:S05]  /*6a80*/  BSYNC.RECONVERGENT B0 ;  /* 0x0000000000007941 */ /* 0x000fea0003800200 */
.L_x_10870:
[----:B------:R-:W-:-:S04]  /*6a90*/  F2FP.BF16.F32.PACK_AB R0, RZ, R0 ;  /* 0x00000000ff00723e */ /* 0x000fc800000010ff */
[----:B------:R-:W-:Y:S01]  /*6aa0*/  PRMT R19, R0, 0x7610, R19 ;  /* 0x0000761000137816 */ /* 0x000fe20000000013 */
[----:B------:R-:W-:Y:S06]  /*6ab0*/  BRA `(.L_x_10855) ;  /* 0x0000000400287947 */ /* 0x000fec0003800000 */
.L_x_10868:
        /* <DEDUP_REMOVED lines=21> */
.L_x_10877:
[----:B------:R-:W-:Y:S05]  /*6c10*/  BSYNC.RECONVERGENT B1 ;  /* 0x0000000000017941 */ /* 0x000fea0003800200 */
.L_x_10876:
[----:B------:R-:W-:Y:S02]  /*6c20*/  SHF.L.U32 R0, R0, 0x15, RZ ;  /* 0x0000001500007819 */ /* 0x000fe400000006ff */
[----:B------:R-:W-:-:S04]  /*6c30*/  LEA R2, R2, 0x37800000, 0x17 ;  /* 0x3780000002027811 */ /* 0x000fc800078eb8ff */
[----:B------:R-:W-:-:S07]  /*6c40*/  LOP3.LUT R0, R2, R0, R7, 0xfe, !PT ;  /* 0x0000000002007212 */ /* 0x000fce00078efe07 */
.L_x_10875:
[----:B------:R-:W-:Y:S05]  /*6c50*/  BSYNC.RECONVERGENT B0 ;  /* 0x0000000000007941 */ /* 0x000fea0003800200 */
.L_x_10874:
[----:B------:R-:W-:-:S04]  /*6c60*/  F2FP.BF16.F32.PACK_AB R0, RZ, R0 ;  /* 0x00000000ff00723e */ /* 0x000fc800000010ff */
[----:B------:R-:W-:Y:S01]  /*6c70*/  PRMT R19, R0, 0x7610, R19 ;  /* 0x0000761000137816 */ /* 0x000fe20000000013 */
[----:B------:R-:W-:Y:S06]  /*6c80*/  BRA `(.L_x_10855) ;  /* 0x0000000000b47947 */ /* 0x000fec0003800000 */
.L_x_10867:
        /* <DEDUP_REMOVED lines=14> */
.L_x_10881:
[----:B------:R-:W-:Y:S05]  /*6d70*/  BSYNC.RECONVERGENT B0 ;  /* 0x0000000000007941 */ /* 0x000fea0003800200 */
.L_x_10880:
[----:B------:R-:W-:-:S04]  /*6d80*/  F2FP.BF16.F32.PACK_AB R0, RZ, R0 ;  /* 0x00000000ff00723e */ /* 0x000fc800000010ff */
[----:B------:R-:W-:Y:S01]  /*6d90*/  PRMT R19, R0, 0x7610, R19 ;  /* 0x0000761000137816 */ /* 0x000fe20000000013 */
[----:B------:R-:W-:Y:S06]  /*6da0*/  BRA `(.L_x_10855) ;  /* 0x00000000006c7947 */ /* 0x000fec0003800000 */
.L_x_10854:
        /* <DEDUP_REMOVED lines=16> */
.L_x_10882:
[----:B------:R-:W-:Y:S01]  /*6eb0*/  PRMT R19, RZ, 0x7610, R19 ;  /* 0x00007610ff137816 */ /* 0x000fe20000000013 */
[----:B------:R-:W-:Y:S06]  /*6ec0*/  BRA `(.L_x_10855) ;  /* 0x0000000000247947 */ /* 0x000fec0003800000 */
.L_x_10879:
[----:B------:R-:W2:Y:S02]  /*6ed0*/  LDG.E.64 R2, desc[UR36][R2.64] ;  /* 0x0000002402027981 */ /* 0x000ea4000c1e1b00 */
[----:B--2---:R-:W0:Y:S02]  /*6ee0*/  I2F.U64 R0, R2 ;  /* 0x0000000200007312 */ /* 0x004e240000301000 */
[----:B0-----:R-:W-:-:S04]  /*6ef0*/  F2FP.BF16.F32.PACK_AB R0, RZ, R0 ;  /* 0x00000000ff00723e */ /* 0x001fc800000010ff */
[----:B------:R-:W-:Y:S01]  /*6f00*/  PRMT R19, R0, 0x7610, R19 ;  /* 0x0000761000137816 */ /* 0x000fe20000000013 */
[----:B------:R-:W-:Y:S06]  /*6f10*/  BRA `(.L_x_10855) ;  /* 0x0000000000107947 */ /* 0x000fec0003800000 */
.L_x_10878:
[----:B------:R-:W2:Y:S02]  /*6f20*/  LDG.E R2, desc[UR36][R2.64] ;  /* 0x0000002402027981 */ /* 0x000ea4000c1e1900 */
[----:B--2---:R-:W-:-:S04]  /*6f30*/  I2FP.F32.U32 R0, R2 ;  /* 0x0000000200007245 */ /* 0x004fc80000201000 */
[----:B------:R-:W-:-:S04]  /*6f40*/  F2FP.BF16.F32.PACK_AB R0, RZ, R0 ;  /* 0x00000000ff00723e */ /* 0x000fc800000010ff */
[----:B------:R-:W-:-:S07]  /*6f50*/  PRMT R19, R0, 0x7610, R19 ;  /* 0x0000761000137816 */ /* 0x000fce0000000013 */
.L_x_10855:
        /* <DEDUP_REMOVED lines=18> */
.L_x_10886:
[----:B------:R-:W2:Y:S02]  /*7080*/  LDG.E.U8 R2, desc[UR36][R2.64] ;  /* 0x0000002402027981 */ /* 0x000ea4000c1e1100 */
[----:B--2---:R-:W-:-:S04]  /*7090*/  I2FP.F32.U32 R0, R2 ;  /* 0x0000000200007245 */ /* 0x004fc80000201000 */
[----:B------:R-:W-:Y:S01]  /*70a0*/  F2FP.BF16.F32.PACK_AB R0, RZ, R0 ;  /* 0x00000000ff00723e */ /* 0x000fe200000010ff */
[----:B------:R-:W-:Y:S06]  /*70b0*/  BRA `(.L_x_10888) ;  /* 0x0000000c00a47947 */ /* 0x000fec0003800000 */
.L_x_10885:
        /* <DEDUP_REMOVED lines=10> */
.L_x_10890:
[----:B------:R-:W2:Y:S02]  /*7160*/  LDG.E R2, desc[UR36][R2.64] ;  /* 0x0000002402027981 */ /* 0x000ea4000c1e1900 */
[----:B--2---:R-:W-:-:S04]  /*7170*/  I2FP.F32.S32 R0, R2 ;  /* 0x0000000200007245 */ /* 0x004fc80000201400 */
[----:B------:R-:W-:Y:S01]  /*7180*/  F2FP.BF16.F32.PACK_AB R0, RZ, R0 ;  /* 0x00000000ff00723e */ /* 0x000fe200000010ff */
[----:B------:R-:W-:Y:S06]  /*7190*/  BRA `(.L_x_10888) ;  /* 0x0000000c006c7947 */ /* 0x000fec0003800000 */
.L_x_10889:
[----:B------:R-:W2:Y:S02]  /*71a0*/  LDG.E.U16 R2, desc[UR36][R2.64] ;  /* 0x0000002402027981 */ /* 0x000ea4000c1e1500 */
[----:B--2---:R-:W0:Y:S02]  /*71b0*/  I2F.S16 R0, R2 ;  /* 0x0000000200007306 */ /* 0x004e240000101400 */
[----:B0-----:R-:W-:Y:S01]  /*71c0*/  F2FP.BF16.F32.PACK_AB R0, RZ, R0 ;  /* 0x00000000ff00723e */ /* 0x001fe200000010ff */
[----:B------:R-:W-:Y:S06]  /*71d0*/  BRA `(.L_x_10888) ;  /* 0x0000000c005c7947 */ /* 0x000fec0003800000 */
.L_x_10884:
        /* <DEDUP_REMOVED lines=9> */
.L_x_10892:
[----:B------:R-:W2:Y:S02]  /*7270*/  LDG.E.U16 R0, desc[UR36][R2.64] ;  /* 0x0000002402007981 */ /* 0x000ea4000c1e1500 */
[----:B--2---:R-:W-:-:S05]  /*7280*/  HADD2.F32 R0, -RZ, R0.H0_H0 ;  /* 0x20000000ff007230 */ /* 0x004fca0000004100 */
[----:B------:R-:W-:Y:S01]  /*7290*/  F2FP.BF16.F32.PACK_AB R0, RZ, R0 ;  /* 0x00000000ff00723e */ /* 0x000fe200000010ff */
[----:B------:R-:W-:Y:S06]  /*72a0*/  BRA `(.L_x_10888) ;  /* 0x0000000c00287947 */ /* 0x000fec0003800000 */
.L_x_10891:
        /* <DEDUP_REMOVED lines=9> */
.L_x_10894:
[----:B------:R-:W2:Y:S02]  /*7340*/  LDG.E.U16 R2, desc[UR36][R2.64] ;  /* 0x0000002402027981 */ /* 0x000ea4000c1e1500 */
[----:B--2---:R-:W-:-:S05]  /*7350*/  HADD2.F32 R0, -RZ, R2.H0_H0 ;  /* 0x20000002ff007230 */ /* 0x004fca0000004100 */
[----:B------:R-:W-:Y:S01]  /*7360*/  F2FP.BF16.F32.PACK_AB R0, RZ, R0 ;  /* 0x00000000ff00723e */ /* 0x000fe200000010ff */
[----:B------:R-:W-:Y:S06]  /*7370*/  BRA `(.L_x_10888) ;  /* 0x0000000800f47947 */ /* 0x000fec0003800000 */
.L_x_10893:
        /* <DEDUP_REMOVED lines=12> */
.L_x_10883:
        /* <DEDUP_REMOVED lines=13> */
.L_x_10897:
        /* <DEDUP_REMOVED lines=12> */
.L_x_10896:
        /* <DEDUP_REMOVED lines=27> */
.L_x_10899:
        /* <DEDUP_REMOVED lines=13> */
.L_x_10898:
[----:B------:R0:W5:Y:S01]  /*7850*/  LDG.E.U16 R0, desc[UR36][R2.64] ;  /* 0x0000002402007981 */ /* 0x000162000c1e1500 */
[----:B------:R-:W-:Y:S05]  /*7860*/  BRA `(.L_x_10888) ;  /* 0x0000000400b87947 */ /* 0x000fea0003800000 */
.L_x_10895:
        /* <DEDUP_REMOVED lines=12> */
.L_x_10902:
        /* <DEDUP_REMOVED lines=21> */
.L_x_10906:
[----:B------:R-:W-:Y:S05]  /*7a80*/  BSYNC.RECONVERGENT B1 ;  /* 0x0000000000017941 */ /* 0x000fea0003800200 */
.L_x_10905:
[----:B------:R-:W-:Y:S01]  /*7a90*/  IMAD.SHL.U32 R0, R0, 0x100000, RZ ;  /* 0x0010000000007824 */ /* 0x000fe200078e00ff */
[----:B------:R-:W-:-:S04]  /*7aa0*/  LEA R2, R2, 0x3b800000, 0x17 ;  /* 0x3b80000002027811 */ /* 0x000fc800078eb8ff */
[----:B------:R-:W-:-:S07]  /*7ab0*/  LOP3.LUT R0, R2, R0, R7, 0xfe, !PT ;  /* 0x0000000002007212 */ /* 0x000fce00078efe07 */
.L_x_10904:
[----:B------:R-:W-:Y:S05]  /*7ac0*/  BSYNC.RECONVERGENT B0 ;  /* 0x0000000000007941 */ /* 0x000fea0003800200 */
.L_x_10903:
[----:B------:R-:W-:Y:S01]  /*7ad0*/  F2FP.BF16.F32.PACK_AB R0, RZ, R0 ;  /* 0x00000000ff00723e */ /* 0x000fe200000010ff */
[----:B------:R-:W-:Y:S06]  /*7ae0*/  BRA `(.L_x_10888) ;  /* 0x0000000400187947 */ /* 0x000fec0003800000 */
.L_x_10901:
        /* <DEDUP_REMOVED lines=21> */
.L_x_10910:
[----:B------:R-:W-:Y:S05]  /*7c40*/  BSYNC.RECONVERGENT B1 ;  /* 0x0000000000017941 */ /* 0x000fea0003800200 */
.L_x_10909:
[----:B------:R-:W-:Y:S01]  /*7c50*/  IMAD.SHL.U32 R0, R0, 0x200000, RZ ;  /* 0x0020000000007824 */ /* 0x000fe200078e00ff */
[----:B------:R-:W-:-:S04]  /*7c60*/  LEA R2, R2, 0x37800000, 0x17 ;  /* 0x3780000002027811 */ /* 0x000fc800078eb8ff */
[----:B------:R-:W-:-:S07]  /*7c70*/  LOP3.LUT R0, R2, R0, R7, 0xfe, !PT ;  /* 0x0000000002007212 */ /* 0x000fce00078efe07 */
.L_x_10908:
[----:B------:R-:W-:Y:S05]  /*7c80*/  BSYNC.RECONVERGENT B0 ;  /* 0x0000000000007941 */ /* 0x000fea0003800200 */
.L_x_10907:
[----:B------:R-:W-:Y:S01]  /*7c90*/  F2FP.BF16.F32.PACK_AB R0, RZ, R0 ;  /* 0x00000000ff00723e */ /* 0x000fe200000010ff */
[----:B------:R-:W-:Y:S06]  /*7ca0*/  BRA `(.L_x_10888) ;  /* 0x0000000000a87947 */ /* 0x000fec0003800000 */
.L_x_10900:
        /* <DEDUP_REMOVED lines=14> */
.L_x_10914:
[----:B------:R-:W-:Y:S05]  /*7d90*/  BSYNC.RECONVERGENT B0 ;  /* 0x0000000000007941 */ /* 0x000fea0003800200 */
.L_x_10913:
[----:B------:R-:W-:Y:S01]  /*7da0*/  F2FP.BF16.F32.PACK_AB R0, RZ, R0 ;  /* 0x00000000ff00723e */ /* 0x000fe200000010ff */
[----:B------:R-:W-:Y:S06]  /*7db0*/  BRA `(.L_x_10888) ;  /* 0x0000000000647947 */ /* 0x000fec0003800000 */
.L_x_10887:
        /* <DEDUP_REMOVED lines=16> */
.L_x_10915:
[----:B------:R-:W-:Y:S01]  /*7ec0*/  PRMT R0, RZ, 0x7610, R0 ;  /* 0x00007610ff007816 */ /* 0x000fe20000000000 */
[----:B------:R-:W-:Y:S06]  /*7ed0*/  BRA `(.L_x_10888) ;  /* 0x00000000001c7947 */ /* 0x000fec0003800000 */
.L_x_10912:
[----:B------:R-:W2:Y:S02]  /*7ee0*/  LDG.E.64 R2, desc[UR36][R2.64] ;  /* 0x0000002402027981 */ /* 0x000ea4000c1e1b00 */
[----:B--2---:R-:W0:Y:S02]  /*7ef0*/  I2F.U64 R0, R2 ;  /* 0x0000000200007312 */ /* 0x004e240000301000 */
[----:B0-----:R-:W-:Y:S01]  /*7f00*/  F2FP.BF16.F32.PACK_AB R0, RZ, R0 ;  /* 0x00000000ff00723e */ /* 0x001fe200000010ff */
[----:B------:R-:W-:Y:S06]  /*7f10*/  BRA `(.L_x_10888) ;  /* 0x00000000000c7947 */ /* 0x000fec0003800000 */
.L_x_10911:
[----:B------:R-:W2:Y:S02]  /*7f20*/  LDG.E R2, desc[UR36][R2.64] ;  /* 0x0000002402027981 */ /* 0x000ea4000c1e1900 */
[----:B--2---:R-:W-:-:S04]  /*7f30*/  I2FP.F32.U32 R0, R2 ;  /* 0x0000000200007245 */ /* 0x004fc80000201000 */
[----:B------:R-:W-:-:S07]  /*7f40*/  F2FP.BF16.F32.PACK_AB R0, RZ, R0 ;  /* 0x00000000ff00723e */ /* 0x000fce00000010ff */
.L_x_10888:
[----:B-----5:R-:W-:Y:S01]  /*7f50*/  IMAD.U32 R0, R0, 0x10000, RZ ;  /* 0x0001000000007824 */ /* 0x020fe200078e00ff */
[----:B------:R-:W1:Y:S01]  /*7f60*/  LDCU.64 UR6, c[0x0][0x5e8] ;  /* 0x0000bd00ff0677ac */ /* 0x000e620008000a00 */
[----:B------:R-:W-:Y:S02]  /*7f70*/  IMAD.U32 R19, R19, 0x10000, RZ ;  /* 0x0001000013137824 */ /* 0x000fe400078e00ff */
[----:B------:R-:W-:Y:S01]  /*7f80*/  FADD.FTZ R4, -R0, 1 ;  /* 0x3f80000000047421 */ /* 0x000fe20000010100 */
[----:B------:R-:W-:-:S04]  /*7f90*/  UPRMT UR4, UR43, 0x9910, URZ ;  /* 0x000099102b047896 */ /* 0x000fc800080000ff */
[----:B------:R-:W-:Y:S01]  /*7fa0*/  UISETP.GT.AND UP0, UPT, UR4, 0x9, UPT ;  /* 0x000000090400788c */ /* 0x000fe2000bf04270 */
[----:B------:R-:W0:Y:S02]  /*7fb0*/  F2F.BF16.F32 R4, R4 ;  /* 0x0000000400047304 */ /* 0x000e240000202000 */
[----:B0-----:R-:W-:-:S04]  /*7fc0*/  IMAD.U32 R2, R4, 0x10000, RZ ;  /* 0x0001000004027824 */ /* 0x001fc800078e00ff */
[----:B------:R-:W-:Y:S01]  /*7fd0*/  FMUL.FTZ R19, R19, R2 ;  /* 0x0000000213137220 */ /* 0x000fe20000410000 */
[----:B-1----:R-:W-:-:S05]  /*7fe0*/  IADD3 R2, P0, PT, R16, UR6, RZ ;  /* 0x0000000610027c10 */ /* 0x002fca000ff1e0ff */
[----:B------:R-:W0:Y:S02]  /*7ff0*/  F2F.BF16.F32 R19, R19 ;  /* 0x0000001300137304 */ /* 0x000e240000202000 */
[----:B0-----:R-:W-:-:S05]  /*8000*/  SHF.L.U32 R3, R19, 0x10, RZ ;  /* 0x0000001013037819 */ /* 0x001fca00000006ff */
        /* <DEDUP_REMOVED lines=16> */
.L_x_10919:
[----:B-1----:R-:W-:-:S06]  /*8110*/  IMAD.U32 R5, R5, 0x10000, RZ ;  /* 0x0001000005057824 */ /* 0x002fcc00078e00ff */
[----:B------:R-:W1:Y:S02]  /*8120*/  F2I.S64.TRUNC R4, R5 ;  /* 0x0000000500047311 */ /* 0x000e64000020d900 */
[----:B-1----:R1:W-:Y:S01]  /*8130*/  STG.E.U8 desc[UR36][R2.64], R4 ;  /* 0x0000000402007986 */ /* 0x0023e2000c101124 */
[----:B------:R-:W-:Y:S05]  /*8140*/  BRA `(.L_x_10921) ;  /* 0x0000000c006c7947 */ /* 0x000fea0003800000 */
.L_x_10918:
        /* <DEDUP_REMOVED lines=10> */
.L_x_10923:
[----:B-1----:R-:W-:-:S06]  /*81f0*/  IMAD.U32 R5, R5, 0x10000, RZ ;  /* 0x0001000005057824 */ /* 0x002fcc00078e00ff */
[----:B------:R-:W1:Y:S02]  /*8200*/  F2I.FTZ.TRUNC.NTZ R5, R5 ;  /* 0x0000000500057305 */ /* 0x000e64000021f100 */
[----:B-1----:R1:W-:Y:S01]  /*8210*/  STG.E desc[UR36][R2.64], R5 ;  /* 0x0000000502007986 */ /* 0x0023e2000c101924 */
[----:B------:R-:W-:Y:S05]  /*8220*/  BRA `(.L_x_10921) ;  /* 0x0000000c00347947 */ /* 0x000fea0003800000 */
.L_x_10922:
[----:B-1----:R-:W-:-:S06]  /*8230*/  SHF.L.U32 R5, R5, 0x10, RZ ;  /* 0x0000001005057819 */ /* 0x002fcc00000006ff */
[----:B------:R-:W1:Y:S02]  /*8240*/  F2I.FTZ.TRUNC.NTZ R5, R5 ;  /* 0x0000000500057305 */ /* 0x000e64000021f100 */
[----:B-1----:R1:W-:Y:S01]  /*8250*/  STG.E.U16 desc[UR36][R2.64], R5 ;  /* 0x0000000502007986 */ /* 0x0023e2000c101524 */
[----:B------:R-:W-:Y:S05]  /*8260*/  BRA `(.L_x_10921) ;  /* 0x0000000c00247947 */ /* 0x000fea0003800000 */
.L_x_10917:
        /* <DEDUP_REMOVED lines=9> */
.L_x_10925:
[----:B01----:R-:W-:-:S05]  /*8300*/  IMAD.U32 R0, R5, 0x10000, RZ ;  /* 0x0001000005007824 */ /* 0x003fca00078e00ff */
[----:B------:R-:W-:-:S05]  /*8310*/  F2FP.F16.F32.PACK_AB R0, RZ, R0 ;  /* 0x00000000ff00723e */ /* 0x000fca00000000ff */
[----:B------:R0:W-:Y:S01]  /*8320*/  STG.E.U16 desc[UR36][R2.64], R0 ;  /* 0x0000000002007986 */ /* 0x0001e2000c101524 */
[----:B------:R-:W-:Y:S05]  /*8330*/  BRA `(.L_x_10921) ;  /* 0x0000000800f07947 */ /* 0x000fea0003800000 */
.L_x_10924:
        /* <DEDUP_REMOVED lines=10> */
.L_x_10927:
[----:B-1----:R-:W-:-:S05]  /*83e0*/  IMAD.U32 R5, R5, 0x10000, RZ ;  /* 0x0001000005057824 */ /* 0x002fca00078e00ff */
[----:B------:R-:W-:-:S04]  /*83f0*/  F2FP.F16.F32.PACK_AB R5, RZ, R5 ;  /* 0x00000005ff05723e */ /* 0x000fc800000000ff */
[----:B------:R-:W-:-:S05]  /*8400*/  PRMT R5, R5, 0x5410, RZ ;  /* 0x0000541005057816 */ /* 0x000fca00000000ff */
[----:B------:R1:W-:Y:S01]  /*8410*/  STG.E desc[UR36][R2.64], R5 ;  /* 0x0000000502007986 */ /* 0x0003e2000c101924 */
[----:B------:R-:W-:Y:S05]  /*8420*/  BRA `(.L_x_10921) ;  /* 0x0000000800b47947 */ /* 0x000fea0003800000 */
.L_x_10926:
[----:B-1----:R-:W-:-:S05]  /*8430*/  SHF.L.U32 R4, R5, 0x10, RZ ;  /* 0x0000001005047819 */ /* 0x002fca00000006ff */
[----:B------:R-:W-:-:S06]  /*8440*/  FMUL.FTZ R4, R4, 1 ;  /* 0x3f80000004047820 */ /* 0x000fcc0000410000 */
[----:B------:R-:W1:Y:S02]  /*8450*/  F2F.F64.F32 R4, R4 ;  /* 0x0000000400047310 */ /* 0x000e640000201800 */
[----:B-1----:R1:W-:Y:S01]  /*8460*/  STG.E.64 desc[UR36][R2.64], R4 ;  /* 0x0000000402007986 */ /* 0x0023e2000c101b24 */
[----:B------:R-:W-:Y:S05]  /*8470*/  BRA `(.L_x_10921) ;  /* 0x0000000800a07947 */ /* 0x000fea0003800000 */
.L_x_10916:
        /* <DEDUP_REMOVED lines=14> */
.L_x_10931:
        /* <DEDUP_REMOVED lines=18> */
.L_x_10934:
[----:B------:R-:W-:-:S04]  /*8680*/  SHF.R.U32.HI R5, RZ, 0x18, R5 ;  /* 0x00000018ff057819 */ /* 0x000fc80000011605 */
[----:B------:R-:W-:-:S07]  /*8690*/  LOP3.LUT R0, R0, 0x80, R5, 0xf8, !PT ;  /* 0x0000008000007812 */ /* 0x000fce00078ef805 */
.L_x_10933:
[----:B------:R-:W-:Y:S05]  /*86a0*/  BSYNC.RECONVERGENT B0 ;  /* 0x0000000000007941 */ /* 0x000fea0003800200 */
.L_x_10932:
[----:B------:R4:W-:Y:S01]  /*86b0*/  STG.E.U8 desc[UR36][R2.64], R0 ;  /* 0x0000000002007986 */ /* 0x0009e2000c101124 */
[----:B------:R-:W-:Y:S05]  /*86c0*/  BRA `(.L_x_10921) ;  /* 0x00000008000c7947 */ /* 0x000fea0003800000 */
.L_x_10930:
[----:B-1----:R-:W-:Y:S01]  /*86d0*/  IMAD.U32 R5, R5, 0x10000, RZ ;  /* 0x0001000005057824 */ /* 0x002fe200078e00ff */
[----:B------:R-:W-:Y:S01]  /*86e0*/  BSSY.RECONVERGENT B0, `(.L_x_10935) ;  /* 0x0000013000007945 */ /* 0x000fe20003800200 */
[----:B0-----:R-:W-:-:S03]  /*86f0*/  MOV R0, 0x80 ;  /* 0x0000008000007802 */ /* 0x001fc60000000f00 */
        /* <DEDUP_REMOVED lines=15> */
.L_x_10937:
[----:B------:R-:W-:-:S04]  /*87f0*/  SHF.R.U32.HI R5, RZ, 0x18, R5 ;  /* 0x00000018ff057819 */ /* 0x000fc80000011605 */
[----:B------:R-:W-:-:S07]  /*8800*/  LOP3.LUT R0, R0, 0x80, R5, 0xf8, !PT ;  /* 0x0000008000007812 */ /* 0x000fce00078ef805 */
.L_x_10936:
[----:B------:R-:W-:Y:S05]  /*8810*/  BSYNC.RECONVERGENT B0 ;  /* 0x0000000000007941 */ /* 0x000fea0003800200 */
.L_x_10935:
[----:B------:R0:W-:Y:S01]  /*8820*/  STG.E.U8 desc[UR36][R2.64], R0 ;  /* 0x0000000002007986 */ /* 0x0001e2000c101124 */
[----:B------:R-:W-:Y:S05]  /*8830*/  BRA `(.L_x_10921) ;  /* 0x0000000400b07947 */ /* 0x000fea0003800000 */
.L_x_10929:
        /* <DEDUP_REMOVED lines=22> */
.L_x_10939:
[----:B-1----:R-:W-:-:S06]  /*89a0*/  IMAD.U32 R5, R5, 0x10000, RZ ;  /* 0x0001000005057824 */ /* 0x002fcc00078e00ff */
[----:B------:R-:W1:Y:S02]  /*89b0*/  F2I.U64.TRUNC R4, R5 ;  /* 0x0000000500047311 */ /* 0x000e64000020d800 */
[----:B-1----:R2:W-:Y:S01]  /*89c0*/  STG.E.64 desc[UR36][R2.64], R4 ;  /* 0x0000000402007986 */ /* 0x0025e2000c101b24 */
[----:B------:R-:W-:Y:S05]  /*89d0*/  BRA `(.L_x_10921) ;  /* 0x0000000400487947 */ /* 0x000fea0003800000 */
.L_x_10938:
[----:B-1----:R-:W-:-:S06]  /*89e0*/  IMAD.U32 R5, R5, 0x10000, RZ ;  /* 0x0001000005057824 */ /* 0x002fcc00078e00ff */
[----:B------:R-:W1:Y:S02]  /*89f0*/  F2I.FTZ.U32.TRUNC.NTZ R5, R5 ;  /* 0x0000000500057305 */ /* 0x000e64000021f000 */
[----:B-1----:R1:W-:Y:S01]  /*8a00*/  STG.E desc[UR36][R2.64], R5 ;  /* 0x0000000502007986 */ /* 0x0023e2000c101924 */
[----:B------:R-:W-:Y:S05]  /*8a10*/  BRA `(.L_x_10921) ;  /* 0x0000000400387947 */ /* 0x000fea0003800000 */
.L_x_10928:
        /* <DEDUP_REMOVED lines=11> */
.L_x_10941:
[----:B-1----:R-:W-:Y:S01]  /*8ad0*/  IMAD.U32 R5, R5, 0x10000, RZ ;  /* 0x0001000005057824 */ /* 0x002fe200078e00ff */
[----:B------:R-:W-:-:S03]  /*8ae0*/  CS2R R6, SRZ ;  /* 0x0000000000067805 */ /* 0x000fc6000001ff00 */
[----:B------:R-:W-:-:S06]  /*8af0*/  FMUL.FTZ R5, R5, 1 ;  /* 0x3f80000005057820 */ /* 0x000fcc0000410000 */
[----:B------:R-:W1:Y:S02]  /*8b00*/  F2F.F64.F32 R4, R5 ;  /* 0x0000000500047310 */ /* 0x000e640000201800 */
[----:B-1----:R1:W-:Y:S01]  /*8b10*/  STG.E.128 desc[UR36][R2.64], R4 ;  /* 0x0000000402007986 */ /* 0x0023e2000c101d24 */
[----:B------:R-:W-:Y:S05]  /*8b20*/  BRA `(.L_x_10921) ;  /* 0x0000000000f47947 */ /* 0x000fea0003800000 */
.L_x_10940:
[----:B------:R-:W-:-:S09]  /*8b30*/  UISETP.NE.AND UP0, UPT, UR4, 0xf, UPT ;  /* 0x0000000f0400788c */ /* 0x000fd2000bf05270 */
[----:B------:R-:W-:Y:S05]  /*8b40*/  BRA.U !UP0, `(.L_x_10942) ;  /* 0x0000000108e87547 */ /* 0x000fea000b800000 */
[----:B------:R-:W-:-:S09]  /*8b50*/  UISETP.NE.AND UP0, UPT, UR4, 0x17, UPT ;  /* 0x000000170400788c */ /* 0x000fd2000bf05270 */
[----:B------:R-:W-:Y:S05]  /*8b60*/  BRA.U !UP0, `(.L_x_10943) ;  /* 0x0000000108907547 */ /* 0x000fea000b800000 */
[----:B------:R-:W-:-:S09]  /*8b70*/  UISETP.NE.AND UP0, UPT, UR4, 0x18, UPT ;  /* 0x000000180400788c */ /* 0x000fd2000bf05270 */
[----:B------:R-:W-:Y:S05]  /*8b80*/  BRA.U !UP0, `(.L_x_10944) ;  /* 0x0000000108447547 */ /* 0x000fea000b800000 */
.L_x_10920:
[----:B0-----:R-:W-:Y:S01]  /*8b90*/  MOV R0, 0x0 ;  /* 0x0000000000007802 */ /* 0x001fe20000000f00 */
        /* <DEDUP_REMOVED lines=8> */
[----:B-1----:R-:W-:Y:S01]  /*8c20*/  MOV R5, UR5 ;  /* 0x0000000500057c02 */ /* 0x002fe20008000f00 */
[----:B----4-:R-:W-:-:S02]  /*8c30*/  IMAD.U32 R6, RZ, RZ, UR6 ;  /* 0x00000006ff067e24 */ /* 0x010fc4000f8e00ff */
[----:B------:R-:W-:Y:S02]  /*8c40*/  IMAD.U32 R7, RZ, RZ, UR7 ;  /* 0x00000007ff077e24 */ /* 0x000fe4000f8e00ff */
[----:B-----5:R-:W-:Y:S02]  /*8c50*/  IMAD.U32 R10, RZ, RZ, UR8 ;  /* 0x00000008ff0a7e24 */ /* 0x020fe4000f8e00ff */
[----:B--2---:R-:W-:-:S07]  /*8c60*/  IMAD.U32 R11, RZ, RZ, UR9 ;  /* 0x00000009ff0b7e24 */ /* 0x004fce000f8e00ff */
[----:B------:R-:W-:-:S07]  /*8c70*/  LEPC R20, `(.L_x_10945) ;  /* 0x000000001014794e */ /* 0x000fce0000000000 */
[----:B---3--:R-:W-:Y:S05]  /*8c80*/  CALL.ABS.NOINC R2 ;  /* 0x0000000002007343 */ /* 0x008fea0003c00000 */
.L_x_10945:
[----:B------:R-:W-:Y:S05]  /*8c90*/  BRA `(.L_x_10921) ;  /* 0x0000000000987947 */ /* 0x000fea0003800000 */
.L_x_10944:
[----:B-1----:R-:W-:Y:S01]  /*8ca0*/  IMAD.U32 R7, R5, 0x10000, RZ ;  /* 0x0001000005077824 */ /* 0x002fe200078e00ff */
[----:B------:R-:W-:Y:S01]  /*8cb0*/  BSSY.RECONVERGENT B0, `(.L_x_10946) ;  /* 0x000000c000007945 */ /* 0x000fe20003800200 */
[----:B0-----:R-:W-:-:S03]  /*8cc0*/  IMAD.MOV.U32 R0, RZ, RZ, 0x7f ;  /* 0x0000007fff007424 */ /* 0x001fc600078e00ff */
        /* <DEDUP_REMOVED lines=10> */
.L_x_10947:
[----:B------:R-:W-:Y:S05]  /*8d70*/  BSYNC.RECONVERGENT B0 ;  /* 0x0000000000007941 */ /* 0x000fea0003800200 */
.L_x_10946:
[----:B------:R-:W-:-:S05]  /*8d80*/  LOP3.LUT R5, R0, 0x80, R5, 0xf8, !PT ;  /* 0x0000008000057812 */ /* 0x000fca00078ef805 */
[----:B------:R0:W-:Y:S01]  /*8d90*/  STG.E.U8 desc[UR36][R2.64], R5 ;  /* 0x0000000502007986 */ /* 0x0001e2000c101124 */
[----:B------:R-:W-:Y:S05]  /*8da0*/  BRA `(.L_x_10921) ;  /* 0x0000000000547947 */ /* 0x000fea0003800000 */
.L_x_10943:
        /* <DEDUP_REMOVED lines=12> */
.L_x_10949:
[----:B0-----:R-:W-:Y:S01]  /*8e70*/  IMAD.MOV.U32 R0, RZ, RZ, 0x7f ;  /* 0x0000007fff007424 */ /* 0x001fe200078e00ff */
[----:B------:R-:W-:-:S04]  /*8e80*/  ISETP.GT.U32.AND P0, PT, R4, 0x7f800000, PT ;  /* 0x7f8000000400780c */ /* 0x000fc80003f04070 */
[----:B------:R-:W-:-:S09]  /*8e90*/  SEL R0, R0, 0x7c, P0 ;  /* 0x0000007c00007807 */ /* 0x000fd20000000000 */
.L_x_10950:
[----:B------:R-:W-:Y:S05]  /*8ea0*/  BSYNC.RECONVERGENT B0 ;  /* 0x0000000000007941 */ /* 0x000fea0003800200 */
.L_x_10948:
[----:B------:R-:W-:-:S04]  /*8eb0*/  SHF.R.U32.HI R5, RZ, 0x18, R5 ;  /* 0x00000018ff057819 */ /* 0x000fc80000011605 */
[----:B------:R-:W-:-:S05]  /*8ec0*/  LOP3.LUT R5, R0, 0x80, R5, 0xf8, !PT ;  /* 0x0000008000057812 */ /* 0x000fca00078ef805 */
[----:B------:R0:W-:Y:S01]  /*8ed0*/  STG.E.U8 desc[UR36][R2.64], R5 ;  /* 0x0000000502007986 */ /* 0x0001e2000c101124 */
[----:B------:R-:W-:Y:S05]  /*8ee0*/  BRA `(.L_x_10921) ;  /* 0x0000000000047947 */ /* 0x000fea0003800000 */
.L_x_10942:
[----:B-1----:R1:W-:Y:S02]  /*8ef0*/  STG.E.U16 desc[UR36][R2.64], R5 ;  /* 0x0000000502007986 */ /* 0x0023e4000c101524 */
.L_x_10921:
[----:B------:R-:W-:-:S07]  /*8f00*/  IADD3 R17, PT, PT, R17, 0x80, RZ ;  /* 0x0000008011117810 */ /* 0x000fce0007ffe0ff */
.L_x_10848:
[----:B------:R-:W-:Y:S05]  /*8f10*/  BSYNC.RECONVERGENT B6 ;  /* 0x0000000000067941 */ /* 0x000fea0003800200 */
.L_x_10847:
[----:B------:R-:W5:Y:S01]  /*8f20*/  LDCU UR4, c[0x0][0x380] ;  /* 0x00007000ff0477ac */ /* 0x000f620008000800 */
[----:B------:R-:W-:Y:S01]  /*8f30*/  BSSY.RECONVERGENT B6, `(.L_x_10951) ;  /* 0x0000470000067945 */ /* 0x000fe20003800200 */
[----:B-----5:R-:W-:-:S13]  /*8f40*/  ISETP.GE.AND P0, PT, R17, UR4, PT ;  /* 0x0000000411007c0c */ /* 0x020fda000bf06270 */
[----:B------:R-:W-:Y:S05]  /*8f50*/  @P0 BRA `(.L_x_10952) ;  /* 0x0000004400b40947 */ /* 0x000fea0003800000 */
[----:B------:R-:W5:Y:S01]  /*8f60*/  LDCU UR4, c[0x0][0x388] ;  /* 0x00007100ff0477ac */ /* 0x000f620008000800 */
[----:B------:R-:W-:Y:S02]  /*8f70*/  IMAD.MOV.U32 R18, RZ, RZ, RZ ;  /* 0x000000ffff127224 */ /* 0x000fe400078e00ff */
[----:B0---4-:R-:W-:Y:S02]  /*8f80*/  IMAD.MOV.U32 R0, RZ, RZ, RZ ;  /* 0x000000ffff007224 */ /* 0x011fe400078e00ff */
        /* <DEDUP_REMOVED lines=351> */
.L_x_10953:
[----:B------:R-:W1:Y:S01]  /*a580*/  LDCU.64 UR6, c[0x0][0x5f0] ;  /* 0x0000be00ff0677ac */ /* 0x000e620008000a00 */
[----:B------:R-:W-:-:S04]  /*a590*/  UPRMT UR4, UR39, 0x9910, URZ ;  /* 0x0000991027047896 */ /* 0x000fc800080000ff */
[----:B------:R-:W-:Y:S01]  /*a5a0*/  UISETP.GT.AND UP0, UPT, UR4, 0x9, UPT ;  /* 0x000000090400788c */ /* 0x000fe2000bf04270 */
[----:B-123--:R-:W-:-:S04]  /*a5b0*/  IADD3 R2, P0, PT, R0, UR6, RZ ;  /* 0x0000000600027c10 */ /* 0x00efc8000ff1e0ff */
        /* <DEDUP_REMOVED lines=15> */
.L_x_10957:
[----:B------:R-:W2:Y:S02]  /*a6b0*/  LDG.E.U8 R2, desc[UR36][R2.64] ;  /* 0x0000002402027981 */ /* 0x000ea4000c1e1100 */
[----:B--2---:R-:W-:-:S04]  /*a6c0*/  I2FP.F32.U32 R0, R2 ;  /* 0x0000000200007245 */ /* 0x004fc80000201000 */
[----:B------:R-:W-:-:S04]  /*a6d0*/  F2FP.BF16.F32.PACK_AB R0, RZ, R0 ;  /* 0x00000000ff00723e */ /* 0x000fc800000010ff */
[----:B------:R-:W-:Y:S01]  /*a6e0*/  PRMT R19, R0, 0x7610, R19 ;  /* 0x0000761000137816 */ /* 0x000fe20000000013 */
[----:B------:R-:W-:Y:S06]  /*a6f0*/  BRA `(.L_x_10959) ;  /* 0x0000000c00e07947 */ /* 0x000fec0003800000 */
.L_x_10956:
        /* <DEDUP_REMOVED lines=11> */
.L_x_10961:
[----:B------:R-:W2:Y:S02]  /*a7b0*/  LDG.E R2, desc[UR36][R2.64] ;  /* 0x0000002402027981 */ /* 0x000ea4000c1e1900 */
[----:B--2---:R-:W-:-:S04]  /*a7c0*/  I2FP.F32.S32 R0, R2 ;  /* 0x0000000200007245 */ /* 0x004fc80000201400 */
[----:B------:R-:W-:-:S04]  /*a7d0*/  F2FP.BF16.F32.PACK_AB R0, RZ, R0 ;  /* 0x00000000ff00723e */ /* 0x000fc800000010ff */
[----:B------:R-:W-:Y:S01]  /*a7e0*/  PRMT R19, R0, 0x7610, R19 ;  /* 0x0000761000137816 */ /* 0x000fe20000000013 */
[----:B------:R-:W-:Y:S06]  /*a7f0*/  BRA `(.L_x_10959) ;  /* 0x0000000c00a07947 */ /* 0x000fec0003800000 */
.L_x_10960:
[----:B------:R-:W2:Y:S02]  /*a800*/  LDG.E.U16 R2, desc[UR36][R2.64] ;  /* 0x0000002402027981 */ /* 0x000ea4000c1e1500 */
[----:B--2---:R-:W0:Y:S02]  /*a810*/  I2F.S16 R0, R2 ;  /* 0x0000000200007306 */ /* 0x004e240000101400 */
[----:B0-----:R-:W-:-:S04]  /*a820*/  F2FP.BF16.F32.PACK_AB R0, RZ, R0 ;  /* 0x00000000ff00723e */ /* 0x001fc800000010ff */
[----:B------:R-:W-:Y:S01]  /*a830*/  PRMT R19, R0, 0x7610, R19 ;  /* 0x0000761000137816 */ /* 0x000fe20000000013 */
[----:B------:R-:W-:Y:S06]  /*a840*/  BRA `(.L_x_10959) ;  /* 0x0000000c008c7947 */ /* 0x000fec0003800000 */
.L_x_10955:
        /* <DEDUP_REMOVED lines=9> */
.L_x_10963:
[----:B------:R-:W2:Y:S02]  /*a8e0*/  LDG.E.U16 R0, desc[UR36][R2.64] ;  /* 0x0000002402007981 */ /* 0x000ea4000c1e1500 */
[----:B--2---:R-:W-:-:S05]  /*a8f0*/  HADD2.F32 R0, -RZ, R0.H0_H0 ;  /* 0x20000000ff007230 */ /* 0x004fca0000004100 */
[----:B------:R-:W-:-:S04]  /*a900*/  F2FP.BF16.F32.PACK_AB R0, RZ, R0 ;  /* 0x00000000ff00723e */ /* 0x000fc800000010ff */
[----:B------:R-:W-:Y:S01]  /*a910*/  PRMT R19, R0, 0x7610, R19 ;  /* 0x0000761000137816 */ /* 0x000fe20000000013 */
[----:B------:R-:W-:Y:S06]  /*a920*/  BRA `(.L_x_10959) ;  /* 0x0000000c00547947 */ /* 0x000fec0003800000 */
.L_x_10962:
        /* <DEDUP_REMOVED lines=9> */
.L_x_10965:
[----:B------:R-:W2:Y:S02]  /*a9c0*/  LDG.E.U16 R2, desc[UR36][R2.64] ;  /* 0x0000002402027981 */ /* 0x000ea4000c1e1500 */
[----:B--2---:R-:W-:-:S05]  /*a9d0*/  HADD2.F32 R0, -RZ, R2.H0_H0 ;  /* 0x20000002ff007230 */ /* 0x004fca0000004100 */
[----:B------:R-:W-:-:S04]  /*a9e0*/  F2FP.BF16.F32.PACK_AB R0, RZ, R0 ;  /* 0x00000000ff00723e */ /* 0x000fc800000010ff */
[----:B------:R-:W-:Y:S01]  /*a9f0*/  PRMT R19, R0, 0x7610, R19 ;  /* 0x0000761000137816 */ /* 0x000fe20000000013 */
[----:B------:R-:W-:Y:S06]  /*aa00*/  BRA `(.L_x_10959) ;  /* 0x0000000c001c7947 */ /* 0x000fec0003800000 */
.L_x_10964:
        /* <DEDUP_REMOVED lines=13> */
.L_x_10954:
        /* <DEDUP_REMOVED lines=14> */
.L_x_10968:
        /* <DEDUP_REMOVED lines=13> */
.L_x_10967:
        /* <DEDUP_REMOVED lines=27> */
.L_x_10970:
        /* <DEDUP_REMOVED lines=14> */
.L_x_10969:
[----:B------:R0:W5:Y:S01]  /*af20*/  LDG.E.U16 R19, desc[UR36][R2.64] ;  /* 0x0000002402137981 */ /* 0x000162000c1e1500 */
[----:B------:R-:W-:Y:S05]  /*af30*/  BRA `(.L_x_10959) ;  /* 0x0000000400d07947 */ /* 0x000fea0003800000 */
.L_x_10966:
        /* <DEDUP_REMOVED lines=13> */
.L_x_10973:
        /* <DEDUP_REMOVED lines=21> */
.L_x_10977:
[----:B------:R-:W-:Y:S05]  /*b160*/  BSYNC.RECONVERGENT B1 ;  /* 0x0000000000017941 */ /* 0x000fea0003800200 */
.L_x_10976:
[----:B------:R-:W-:Y:S01]  /*b170*/  IMAD.SHL.U32 R0, R0, 0x100000, RZ ;  /* 0x0010000000007824 */ /* 0x000fe200078e00ff */
[----:B------:R-:W-:-:S04]  /*b180*/  LEA R2, R2, 0x3b800000, 0x17 ;  /* 0x3b80000002027811 */ /* 0x000fc800078eb8ff */
[----:B------:R-:W-:-:S07]  /*b190*/  LOP3.LUT R0, R2, R0, R7, 0xfe, !PT ;  /* 0x0000000002007212 */ /* 0x000fce00078efe07 */
.L_x_10975:
[----:B------:R-:W-:Y:S05]  /*b1a0*/  BSYNC.RECONVERGENT B0 ;  /* 0x0000000000007941 */ /* 0x000fea0003800200 */
.L_x_10974:
[----:B------:R-:W-:-:S04]  /*b1b0*/  F2FP.BF16.F32.PACK_AB R0, RZ, R0 ;  /* 0x00000000ff00723e */ /* 0x000fc800000010ff */
[----:B------:R-:W-:Y:S01]  /*b1c0*/  PRMT R19, R0, 0x7610, R19 ;  /* 0x0000761000137816 */ /* 0x000fe20000000013 */
[----:B------:R-:W-:Y:S06]  /*b1d0*/  BRA `(.L_x_10959) ;  /* 0x0000000400287947 */ /* 0x000fec0003800000 */
.L_x_10972:
        /* <DEDUP_REMOVED lines=21> */
.L_x_10981:
[----:B------:R-:W-:Y:S05]  /*b330*/  BSYNC.RECONVERGENT B1 ;  /* 0x0000000000017941 */ /* 0x000fea0003800200 */
.L_x_10980:
[----:B------:R-:W-:Y:S01]  /*b340*/  IMAD.SHL.U32 R0, R0, 0x200000, RZ ;  /* 0x0020000000007824 */ /* 0x000fe200078e00ff */
[----:B------:R-:W-:-:S04]  /*b350*/  LEA R2, R2, 0x37800000, 0x17 ;  /* 0x3780000002027811 */ /* 0x000fc800078eb8ff */
[----:B------:R-:W-:-:S07]  /*b360*/  LOP3.LUT R0, R2, R0, R7, 0xfe, !PT ;  /* 0x0000000002007212 */ /* 0x000fce00078efe07 */
.L_x_10979:
[----:B------:R-:W-:Y:S05]  /*b370*/  BSYNC.RECONVERGENT B0 ;  /* 0x0000000000007941 */ /* 0x000fea0003800200 */
.L_x_10978:
[----:B------:R-:W-:-:S04]  /*b380*/  F2FP.BF16.F32.PACK_AB R0, RZ, R0 ;  /* 0x00000000ff00723e */ /* 0x000fc800000010ff */
[----:B------:R-:W-:Y:S01]  /*b390*/  PRMT R19, R0, 0x7610, R19 ;  /* 0x0000761000137816 */ /* 0x000fe20000000013 */
[----:B------:R-:W-:Y:S06]  /*b3a0*/  BRA `(.L_x_10959) ;  /* 0x0000000000b47947 */ /* 0x000fec0003800000 */
.L_x_10971:
        /* <DEDUP_REMOVED lines=14> */
.L_x_10985:
[----:B------:R-:W-:Y:S05]  /*b490*/  BSYNC.RECONVERGENT B0 ;  /* 0x0000000000007941 */ /* 0x000fea0003800200 */
.L_x_10984:
[----:B------:R-:W-:-:S04]  /*b4a0*/  F2FP.BF16.F32.PACK_AB R0, RZ, R0 ;  /* 0x00000000ff00723e */ /* 0x000fc800000010ff */
[----:B------:R-:W-:Y:S01]  /*b4b0*/  PRMT R19, R0, 0x7610, R19 ;  /* 0x0000761000137816 */ /* 0x000fe20000000013 */
[----:B------:R-:W-:Y:S06]  /*b4c0*/  BRA `(.L_x_10959) ;  /* 0x00000000006c7947 */ /* 0x000fec0003800000 */
.L_x_10958:
        /* <DEDUP_REMOVED lines=16> */
.L_x_10986:
[----:B------:R-:W-:Y:S01]  /*b5d0*/  PRMT R19, RZ, 0x7610, R19 ;  /* 0x00007610ff137816 */ /* 0x000fe20000000013 */
[----:B------:R-:W-:Y:S06]  /*b5e0*/  BRA `(.L_x_10959) ;  /* 0x0000000000247947 */ /* 0x000fec0003800000 */
.L_x_10983:
[----:B------:R-:W2:Y:S02]  /*b5f0*/  LDG.E.64 R2, desc[UR36][R2.64] ;  /* 0x0000002402027981 */ /* 0x000ea4000c1e1b00 */
[----:B--2---:R-:W0:Y:S02]  /*b600*/  I2F.U64 R0, R2 ;  /* 0x0000000200007312 */ /* 0x004e240000301000 */
[----:B0-----:R-:W-:-:S04]  /*b610*/  F2FP.BF16.F32.PACK_AB R0, RZ, R0 ;  /* 0x00000000ff00723e */ /* 0x001fc800000010ff */
[----:B------:R-:W-:Y:S01]  /*b620*/  PRMT R19, R0, 0x7610, R19 ;  /* 0x0000761000137816 */ /* 0x000fe20000000013 */
[----:B------:R-:W-:Y:S06]  /*b630*/  BRA `(.L_x_10959) ;  /* 0x0000000000107947 */ /* 0x000fec0003800000 */
.L_x_10982:
[----:B------:R-:W2:Y:S02]  /*b640*/  LDG.E R2, desc[UR36][R2.64] ;  /* 0x0000002402027981 */ /* 0x000ea4000c1e1900 */
[----:B--2---:R-:W-:-:S04]  /*b650*/  I2FP.F32.U32 R0, R2 ;  /* 0x0000000200007245 */ /* 0x004fc80000201000 */
[----:B------:R-:W-:-:S04]  /*b660*/  F2FP.BF16.F32.PACK_AB R0, RZ, R0 ;  /* 0x00000000ff00723e */ /* 0x000fc800000010ff */
[----:B------:R-:W-:-:S07]  /*b670*/  PRMT R19, R0, 0x7610, R19 ;  /* 0x0000761000137816 */ /* 0x000fce0000000013 */
.L_x_10959:
        /* <DEDUP_REMOVED lines=18> */
.L_x_10990:
[----:B------:R-:W2:Y:S02]  /*b7a0*/  LDG.E.U8 R2, desc[UR36][R2.64] ;  /* 0x0000002402027981 */ /* 0x000ea4000c1e1100 */
[----:B--2---:R-:W-:-:S04]  /*b7b0*/  I2FP.F32.U32 R0, R2 ;  /* 0x0000000200007245 */ /* 0x004fc80000201000 */
[----:B------:R-:W-:Y:S01]  /*b7c0*/  F2FP.BF16.F32.PACK_AB R0, RZ, R0 ;  /* 0x00000000ff00723e */ /* 0x000fe200000010ff */
[----:B------:R-:W-:Y:S06]  /*b7d0*/  BRA `(.L_x_10992) ;  /* 0x0000000c00a47947 */ /* 0x000fec0003800000 */
.L_x_10989:
        /* <DEDUP_REMOVED lines=10> */
.L_x_10994:
[----:B------:R-:W2:Y:S02]  /*b880*/  LDG.E R2, desc[UR36][R2.64] ;  /* 0x0000002402027981 */ /* 0x000ea4000c1e1900 */
[----:B--2---:R-:W-:-:S04]  /*b890*/  I2FP.F32.S32 R0, R2 ;  /* 0x0000000200007245 */ /* 0x004fc80000201400 */
[----:B------:R-:W-:Y:S01]  /*b8a0*/  F2FP.BF16.F32.PACK_AB R0, RZ, R0 ;  /* 0x00000000ff00723e */ /* 0x000fe200000010ff */
[----:B------:R-:W-:Y:S06]  /*b8b0*/  BRA `(.L_x_10992) ;  /* 0x0000000c006c7947 */ /* 0x000fec0003800000 */
.L_x_10993:
[----:B------:R-:W2:Y:S02]  /*b8c0*/  LDG.E.U16 R2, desc[UR36][R2.64] ;  /* 0x0000002402027981 */ /* 0x000ea4000c1e1500 */
[----:B--2---:R-:W0:Y:S02]  /*b8d0*/  I2F.S16 R0, R2 ;  /* 0x0000000200007306 */ /* 0x004e240000101400 */
[----:B0-----:R-:W-:Y:S01]  /*b8e0*/  F2FP.BF16.F32.PACK_AB R0, RZ, R0 ;  /* 0x00000000ff00723e */ /* 0x001fe200000010ff */
[----:B------:R-:W-:Y:S06]  /*b8f0*/  BRA `(.L_x_10992) ;  /* 0x0000000c005c7947 */ /* 0x000fec0003800000 */
.L_x_10988:
        /* <DEDUP_REMOVED lines=9> */
.L_x_10996:
[----:B------:R-:W2:Y:S02]  /*b990*/  LDG.E.U16 R0, desc[UR36][R2.64] ;  /* 0x0000002402007981 */ /* 0x000ea4000c1e1500 */
[----:B--2---:R-:W-:-:S05]  /*b9a0*/  HADD2.F32 R0, -RZ, R0.H0_H0 ;  /* 0x20000000ff007230 */ /* 0x004fca0000004100 */
[----:B------:R-:W-:Y:S01]  /*b9b0*/  F2FP.BF16.F32.PACK_AB R0, RZ, R0 ;  /* 0x00000000ff00723e */ /* 0x000fe200000010ff */
[----:B------:R-:W-:Y:S06]  /*b9c0*/  BRA `(.L_x_10992) ;  /* 0x0000000c00287947 */ /* 0x000fec0003800000 */
.L_x_10995:
        /* <DEDUP_REMOVED lines=9> */
.L_x_10998:
[----:B------:R-:W2:Y:S02]  /*ba60*/  LDG.E.U16 R2, desc[UR36][R2.64] ;  /* 0x0000002402027981 */ /* 0x000ea4000c1e1500 */
[----:B--2---:R-:W-:-:S05]  /*ba70*/  HADD2.F32 R0, -RZ, R2.H0_H0 ;  /* 0x20000002ff007230 */ /* 0x004fca0000004100 */
[----:B------:R-:W-:Y:S01]  /*ba80*/  F2FP.BF16.F32.PACK_AB R0, RZ, R0 ;  /* 0x00000000ff00723e */ /* 0x000fe200000010ff */
[----:B------:R-:W-:Y:S06]  /*ba90*/  BRA `(.L_x_10992) ;  /* 0x0000000800f47947 */ /* 0x000fec0003800000 */
.L_x_10997:
        /* <DEDUP_REMOVED lines=12> */
.L_x_10987:
        /* <DEDUP_REMOVED lines=13> */
.L_x_11001:
        /* <DEDUP_REMOVED lines=12> */
.L_x_11000:
        /* <DEDUP_REMOVED lines=27> */
.L_x_11003:
        /* <DEDUP_REMOVED lines=13> */
.L_x_11002:
[----:B------:R0:W5:Y:S01]  /*bf70*/  LDG.E.U16 R0, desc[UR36][R2.64] ;  /* 0x0000002402007981 */ /* 0x000162000c1e1500 */
[----:B------:R-:W-:Y:S05]  /*bf80*/  BRA `(.L_x_10992) ;  /* 0x0000000400b87947 */ /* 0x000fea0003800000 */
.L_x_10999:
        /* <DEDUP_REMOVED lines=12> */
.L_x_11006:
        /* <DEDUP_REMOVED lines=21> */
.L_x_11010:
[----:B------:R-:W-:Y:S05]  /*c1a0*/  BSYNC.RECONVERGENT B1 ;  /* 0x0000000000017941 */ /* 0x000fea0003800200 */
.L_x_11009:
[----:B------:R-:W-:Y:S02]  /*c1b0*/  SHF.L.U32 R0, R0, 0x14, RZ ;  /* 0x0000001400007819 */ /* 0x000fe400000006ff */
[----:B------:R-:W-:-:S04]  /*c1c0*/  LEA R2, R2, 0x3b800000, 0x17 ;  /* 0x3b80000002027811 */ /* 0x000fc800078eb8ff */
[----:B------:R-:W-:-:S07]  /*c1d0*/  LOP3.LUT R0, R2, R0, R7, 0xfe, !PT ;  /* 0x0000000002007212 */ /* 0x000fce00078efe07 */
.L_x_11008:
[----:B------:R-:W-:Y:S05]  /*c1e0*/  BSYNC.RECONVERGENT B0 ;  /* 0x0000000000007941 */ /* 0x000fea0003800200 */
.L_x_11007:
[----:B------:R-:W-:Y:S01]  /*c1f0*/  F2FP.BF16.F32.PACK_AB R0, RZ, R0 ;  /* 0x00000000ff00723e */ /* 0x000fe200000010ff */
[----:B------:R-:W-:Y:S06]  /*c200*/  BRA `(.L_x_10992) ;  /* 0x0000000400187947 */ /* 0x000fec0003800000 */
.L_x_11005:
        /* <DEDUP_REMOVED lines=21> */
.L_x_11014:
[----:B------:R-:W-:Y:S05]  /*c360*/  BSYNC.RECONVERGENT B1 ;  /* 0x0000000000017941 */ /* 0x000fea0003800200 */
.L_x_11013:
[----:B------:R-:W-:Y:S02]  /*c370*/  SHF.L.U32 R0, R0, 0x15, RZ ;  /* 0x0000001500007819 */ /* 0x000fe400000006ff */
[----:B------:R-:W-:-:S04]  /*c380*/  LEA R2, R2, 0x37800000, 0x17 ;  /* 0x3780000002027811 */ /* 0x000fc800078eb8ff */
[----:B------:R-:W-:-:S07]  /*c390*/  LOP3.LUT R0, R2, R0, R7, 0xfe, !PT ;  /* 0x0000000002007212 */ /* 0x000fce00078efe07 */
.L_x_11012:
[----:B------:R-:W-:Y:S05]  /*c3a0*/  BSYNC.RECONVERGENT B0 ;  /* 0x0000000000007941 */ /* 0x000fea0003800200 */
.L_x_11011:
[----:B------:R-:W-:Y:S01]  /*c3b0*/  F2FP.BF16.F32.PACK_AB R0, RZ, R0 ;  /* 0x00000000ff00723e */ /* 0x000fe200000010ff */
[----:B------:R-:W-:Y:S06]  /*c3c0*/  BRA `(.L_x_10992) ;  /* 0x0000000000a87947 */ /* 0x000fec0003800000 */
.L_x_11004:
        /* <DEDUP_REMOVED lines=14> */
.L_x_11018:
[----:B------:R-:W-:Y:S05]  /*c4b0*/  BSYNC.RECONVERGENT B0 ;  /* 0x0000000000007941 */ /* 0x000fea0003800200 */
.L_x_11017:
[----:B------:R-:W-:Y:S01]  /*c4c0*/  F2FP.BF16.F32.PACK_AB R0, RZ, R0 ;  /* 0x00000000ff00723e */ /* 0x000fe200000010ff */
[----:B------:R-:W-:Y:S06]  /*c4d0*/  BRA `(.L_x_10992) ;  /* 0x0000000000647947 */ /* 0x000fec0003800000 */
.L_x_10991:
        /* <DEDUP_REMOVED lines=16> */
.L_x_11019:
[----:B------:R-:W-:Y:S01]  /*c5e0*/  PRMT R0, RZ, 0x7610, R0 ;  /* 0x00007610ff007816 */ /* 0x000fe20000000000 */
[----:B------:R-:W-:Y:S06]  /*c5f0*/  BRA `(.L_x_10992) ;  /* 0x00000000001c7947 */ /* 0x000fec0003800000 */
.L_x_11016:
[----:B------:R-:W2:Y:S02]  /*c600*/  LDG.E.64 R2, desc[UR36][R2.64] ;  /* 0x0000002402027981 */ /* 0x000ea4000c1e1b00 */
[----:B--2---:R-:W0:Y:S02]  /*c610*/  I2F.U64 R0, R2 ;  /* 0x0000000200007312 */ /* 0x004e240000301000 */
[----:B0-----:R-:W-:Y:S01]  /*c620*/  F2FP.BF16.F32.PACK_AB R0, RZ, R0 ;  /* 0x00000000ff00723e */ /* 0x001fe200000010ff */
[----:B------:R-:W-:Y:S06]  /*c630*/  BRA `(.L_x_10992) ;  /* 0x00000000000c7947 */ /* 0x000fec0003800000 */
.L_x_11015:
[----:B------:R-:W2:Y:S02]  /*c640*/  LDG.E R2, desc[UR36][R2.64] ;  /* 0x0000002402027981 */ /* 0x000ea4000c1e1900 */
[----:B--2---:R-:W-:-:S04]  /*c650*/  I2FP.F32.U32 R0, R2 ;  /* 0x0000000200007245 */ /* 0x004fc80000201000 */
[----:B------:R-:W-:-:S07]  /*c660*/  F2FP.BF16.F32.PACK_AB R0, RZ, R0 ;  /* 0x00000000ff00723e */ /* 0x000fce00000010ff */
.L_x_10992:
        /* <DEDUP_REMOVED lines=28> */
.L_x_11023:
[----:B-1----:R-:W-:-:S06]  /*c830*/  IMAD.U32 R5, R5, 0x10000, RZ ;  /* 0x0001000005057824 */ /* 0x002fcc00078e00ff */
[----:B------:R-:W1:Y:S02]  /*c840*/  F2I.S64.TRUNC R4, R5 ;  /* 0x0000000500047311 */ /* 0x000e64000020d900 */
[----:B-1----:R1:W-:Y:S01]  /*c850*/  STG.E.U8 desc[UR36][R2.64], R4 ;  /* 0x0000000402007986 */ /* 0x0023e2000c101124 */
[----:B------:R-:W-:Y:S05]  /*c860*/  BRA `(.L_x_11025) ;  /* 0x0000000c006c7947 */ /* 0x000fea0003800000 */
.L_x_11022:
[----:B------:R-:W-:-:S09]  /*c870*/  UISETP.NE.AND UP0, UPT, UR4, 0x2, UPT ;  /* 0x000000020400788c */ /* 0x000fd2000bf05270 */
[----:B------:R-:W-:Y:S05]  /*c880*/  BRA.U !UP0, `(.L_x_11026) ;  /* 0x0000000108307547 */ /* 0x000fea000b800000 */
[----:B------:R-:W-:-:S09]  /*c890*/  UISETP.NE.AND UP0, UPT, UR4, 0x3, UPT ;  /* 0x000000030400788c */ /* 0x000fd2000bf05270 */
[----:B------:R-:W-:Y:S05]  /*c8a0*/  BRA.U !UP0, `(.L_x_11027) ;  /* 0x0000000108187547 */ /* 0x000fea000b800000 */
[----:B------:R-:W-:-:S09]  /*c8b0*/  UISETP.NE.AND UP0, UPT, UR4, 0x4, UPT ;  /* 0x000000040400788c */ /* 0x000fd2000bf05270 */
[----:B------:R-:W-:Y:S05]  /*c8c0*/  BRA.U UP0, `(.L_x_11024) ;  /* 0x0000000900787547 */ /* 0x000fea000b800000 */
[----:B-1----:R-:W-:-:S06]  /*c8d0*/  SHF.L.U32 R5, R5, 0x10, RZ ;  /* 0x0000001005057819 */ /* 0x002fcc00000006ff */
[----:B------:R-:W1:Y:S02]  /*c8e0*/  F2I.S64.TRUNC R4, R5 ;  /* 0x0000000500047311 */ /* 0x000e64000020d900 */
[----:B-1----:R1:W-:Y:S01]  /*c8f0*/  STG.E.64 desc[UR36][R2.64], R4 ;  /* 0x0000000402007986 */ /* 0x0023e2000c101b24 */
[----:B------:R-:W-:Y:S05]  /*c900*/  BRA `(.L_x_11025) ;  /* 0x0000000c00447947 */ /* 0x000fea0003800000 */
.L_x_11027:
[----:B-1----:R-:W-:-:S06]  /*c910*/  IMAD.U32 R5, R5, 0x10000, RZ ;  /* 0x0001000005057824 */ /* 0x002fcc00078e00ff */
[----:B------:R-:W1:Y:S02]  /*c920*/  F2I.FTZ.TRUNC.NTZ R5, R5 ;  /* 0x0000000500057305 */ /* 0x000e64000021f100 */
[----:B-1----:R1:W-:Y:S01]  /*c930*/  STG.E desc[UR36][R2.64], R5 ;  /* 0x0000000502007986 */ /* 0x0023e2000c101924 */
[----:B------:R-:W-:Y:S05]  /*c940*/  BRA `(.L_x_11025) ;  /* 0x0000000c00347947 */ /* 0x000fea0003800000 */
.L_x_11026:
[----:B-1----:R-:W-:-:S06]  /*c950*/  IMAD.U32 R5, R5, 0x10000, RZ ;  /* 0x0001000005057824 */ /* 0x002fcc00078e00ff */
[----:B------:R-:W1:Y:S02]  /*c960*/  F2I.FTZ.TRUNC.NTZ R5, R5 ;  /* 0x0000000500057305 */ /* 0x000e64000021f100 */
[----:B-1----:R1:W-:Y:S01]  /*c970*/  STG.E.U16 desc[UR36][R2.64], R5 ;  /* 0x0000000502007986 */ /* 0x0023e2000c101524 */
[----:B------:R-:W-:Y:S05]  /*c980*/  BRA `(.L_x_11025) ;  /* 0x0000000c00247947 */ /* 0x000fea0003800000 */
.L_x_11021:
        /* <DEDUP_REMOVED lines=9> */
.L_x_11029:
[----:B01----:R-:W-:-:S05]  /*ca20*/  IMAD.U32 R0, R5, 0x10000, RZ ;  /* 0x0001000005007824 */ /* 0x003fca00078e00ff */
[----:B------:R-:W-:-:S05]  /*ca30*/  F2FP.F16.F32.PACK_AB R0, RZ, R0 ;  /* 0x00000000ff00723e */ /* 0x000fca00000000ff */
[----:B------:R0:W-:Y:S01]  /*ca40*/  STG.E.U16 desc[UR36][R2.64], R0 ;  /* 0x0000000002007986 */ /* 0x0001e2000c101524 */
[----:B------:R-:W-:Y:S05]  /*ca50*/  BRA `(.L_x_11025) ;  /* 0x0000000800f07947 */ /* 0x000fea0003800000 */
.L_x_11028:
[----:B------:R-:W-:-:S09]  /*ca60*/  UISETP.NE.AND UP0, UPT, UR4, 0x7, UPT ;  /* 0x000000070400788c */ /* 0x000fd2000bf05270 */
[----:B------:R-:W-:Y:S05]  /*ca70*/  BRA.U !UP0, `(.L_x_11030) ;  /* 0x0000000108347547 */ /* 0x000fea000b800000 */
[----:B------:R-:W-:-:S09]  /*ca80*/  UISETP.NE.AND UP0, UPT, UR4, 0x8, UPT ;  /* 0x000000080400788c */ /* 0x000fd2000bf05270 */
[----:B------:R-:W-:Y:S05]  /*ca90*/  BRA.U !UP0, `(.L_x_11031) ;  /* 0x0000000108187547 */ /* 0x000fea000b800000 */
[----:B------:R-:W-:-:S09]  /*caa0*/  UISETP.NE.AND UP0, UPT, UR4, 0x9, UPT ;  /* 0x000000090400788c */ /* 0x000fd2000bf05270 */
[----:B------:R-:W-:Y:S05]  /*cab0*/  BRA.U UP0, `(.L_x_11024) ;  /* 0x0000000500fc7547 */ /* 0x000fea000b800000 */
[----:B-1----:R-:W-:Y:S01]  /*cac0*/  SHF.L.U32 R4, R5, 0x10, RZ ;  /* 0x0000001005047819 */ /* 0x002fe200000006ff */
[----:B------:R-:W-:-:S05]  /*cad0*/  IMAD.MOV.U32 R5, RZ, RZ, RZ ;  /* 0x000000ffff057224 */ /* 0x000fca00078e00ff */
[----:B------:R1:W-:Y:S01]  /*cae0*/  STG.E.64 desc[UR36][R2.64], R4 ;  /* 0x0000000402007986 */ /* 0x0003e2000c101b24 */
[----:B------:R-:W-:Y:S05]  /*caf0*/  BRA `(.L_x_11025) ;  /* 0x0000000800c87947 */ /* 0x000fea0003800000 */
.L_x_11031:
[----:B-1----:R-:W-:-:S05]  /*cb00*/  IMAD.U32 R5, R5, 0x10000, RZ ;  /* 0x0001000005057824 */ /* 0x002fca00078e00ff */
[----:B------:R-:W-:-:S04]  /*cb10*/  F2FP.F16.F32.PACK_AB R5, RZ, R5 ;  /* 0x00000005ff05723e */ /* 0x000fc800000000ff */
[----:B------:R-:W-:-:S05]  /*cb20*/  PRMT R5, R5, 0x5410, RZ ;  /* 0x0000541005057816 */ /* 0x000fca00000000ff */
[----:B------:R1:W-:Y:S01]  /*cb30*/  STG.E desc[UR36][R2.64], R5 ;  /* 0x0000000502007986 */ /* 0x0003e2000c101924 */
[----:B------:R-:W-:Y:S05]  /*cb40*/  BRA `(.L_x_11025) ;  /* 0x0000000800b47947 */ /* 0x000fea0003800000 */
.L_x_11030:
[----:B-1----:R-:W-:-:S04]  /*cb50*/  IMAD.U32 R4, R5, 0x10000, RZ ;  /* 0x0001000005047824 */ /* 0x002fc800078e00ff */
[----:B------:R-:W-:-:S06]  /*cb60*/  FMUL.FTZ R4, R4, 1 ;  /* 0x3f80000004047820 */ /* 0x000fcc0000410000 */
[----:B------:R-:W1:Y:S02]  /*cb70*/  F2F.F64.F32 R4, R4 ;  /* 0x0000000400047310 */ /* 0x000e640000201800 */
[----:B-1----:R1:W-:Y:S01]  /*cb80*/  STG.E.64 desc[UR36][R2.64], R4 ;  /* 0x0000000402007986 */ /* 0x0023e2000c101b24 */
[----:B------:R-:W-:Y:S05]  /*cb90*/  BRA `(.L_x_11025) ;  /* 0x0000000800a07947 */ /* 0x000fea0003800000 */
.L_x_11020:
        /* <DEDUP_REMOVED lines=14> */
.L_x_11035:
        /* <DEDUP_REMOVED lines=18> */
.L_x_11038:
[----:B------:R-:W-:-:S04]  /*cda0*/  SHF.R.U32.HI R5, RZ, 0x18, R5 ;  /* 0x00000018ff057819 */ /* 0x000fc80000011605 */
[----:B------:R-:W-:-:S07]  /*cdb0*/  LOP3.LUT R0, R0, 0x80, R5, 0xf8, !PT ;  /* 0x0000008000007812 */ /* 0x000fce00078ef805 */
.L_x_11037:
[----:B------:R-:W-:Y:S05]  /*cdc0*/  BSYNC.RECONVERGENT B0 ;  /* 0x0000000000007941 */ /* 0x000fea0003800200 */
.L_x_11036:
[----:B------:R0:W-:Y:S01]  /*cdd0*/  STG.E.U8 desc[UR36][R2.64], R0 ;  /* 0x0000000002007986 */ /* 0x0001e2000c101124 */
[----:B------:R-:W-:Y:S05]  /*cde0*/  BRA `(.L_x_11025) ;  /* 0x00000008000c7947 */ /* 0x000fea0003800000 */
.L_x_11034:
        /* <DEDUP_REMOVED lines=18> */
.L_x_11041:
[----:B------:R-:W-:-:S04]  /*cf10*/  SHF.R.U32.HI R5, RZ, 0x18, R5 ;  /* 0x00000018ff057819 */ /* 0x000fc80000011605 */
[----:B------:R-:W-:-:S07]  /*cf20*/  LOP3.LUT R0, R0, 0x80, R5, 0xf8, !PT ;  /* 0x0000008000007812 */ /* 0x000fce00078ef805 */
.L_x_11040:
[----:B------:R-:W-:Y:S05]  /*cf30*/  BSYNC.RECONVERGENT B0 ;  /* 0x0000000000007941 */ /* 0x000fea0003800200 */
.L_x_11039:
[----:B------:R0:W-:Y:S01]  /*cf40*/  STG.E.U8 desc[UR36][R2.64], R0 ;  /* 0x0000000002007986 */ /* 0x0001e2000c101124 */
[----:B------:R-:W-:Y:S05]  /*cf50*/  BRA `(.L_x_11025) ;  /* 0x0000000400b07947 */ /* 0x000fea0003800000 */
.L_x_11033:
        /* <DEDUP_REMOVED lines=22> */
.L_x_11043:
[----:B-1----:R-:W-:-:S06]  /*d0c0*/  IMAD.U32 R5, R5, 0x10000, RZ ;  /* 0x0001000005057824 */ /* 0x002fcc00078e00ff */
[----:B------:R-:W1:Y:S02]  /*d0d0*/  F2I.U64.TRUNC R4, R5 ;  /* 0x0000000500047311 */ /* 0x000e64000020d800 */
[----:B-1----:R1:W-:Y:S01]  /*d0e0*/  STG.E.64 desc[UR36][R2.64], R4 ;  /* 0x0000000402007986 */ /* 0x0023e2000c101b24 */
[----:B------:R-:W-:Y:S05]  /*d0f0*/  BRA `(.L_x_11025) ;  /* 0x0000000400487947 */ /* 0x000fea0003800000 */
.L_x_11042:
[----:B-1----:R-:W-:-:S06]  /*d100*/  IMAD.U32 R5, R5, 0x10000, RZ ;  /* 0x0001000005057824 */ /* 0x002fcc00078e00ff */
[----:B------:R-:W1:Y:S02]  /*d110*/  F2I.FTZ.U32.TRUNC.NTZ R5, R5 ;  /* 0x0000000500057305 */ /* 0x000e64000021f000 */
[----:B-1----:R1:W-:Y:S01]  /*d120*/  STG.E desc[UR36][R2.64], R5 ;  /* 0x0000000502007986 */ /* 0x0023e2000c101924 */
[----:B------:R-:W-:Y:S05]  /*d130*/  BRA `(.L_x_11025) ;  /* 0x0000000400387947 */ /* 0x000fea0003800000 */
.L_x_11032:
        /* <DEDUP_REMOVED lines=11> */
.L_x_11045:
[----:B-1----:R-:W-:Y:S01]  /*d1f0*/  IMAD.U32 R5, R5, 0x10000, RZ ;  /* 0x0001000005057824 */ /* 0x002fe200078e00ff */
[----:B------:R-:W-:-:S03]  /*d200*/  CS2R R6, SRZ ;  /* 0x0000000000067805 */ /* 0x000fc6000001ff00 */
[----:B------:R-:W-:-:S06]  /*d210*/  FMUL.FTZ R5, R5, 1 ;  /* 0x3f80000005057820 */ /* 0x000fcc0000410000 */
[----:B------:R-:W1:Y:S02]  /*d220*/  F2F.F64.F32 R4, R5 ;  /* 0x0000000500047310 */ /* 0x000e640000201800 */
[----:B-1----:R1:W-:Y:S01]  /*d230*/  STG.E.128 desc[UR36][R2.64], R4 ;  /* 0x0000000402007986 */ /* 0x0023e2000c101d24 */
[----:B------:R-:W-:Y:S05]  /*d240*/  BRA `(.L_x_11025) ;  /* 0x0000000000f47947 */ /* 0x000fea0003800000 */
.L_x_11044:
[----:B------:R-:W-:-:S09]  /*d250*/  UISETP.NE.AND UP0, UPT, UR4, 0xf, UPT ;  /* 0x0000000f0400788c */ /* 0x000fd2000bf05270 */
[----:B------:R-:W-:Y:S05]  /*d260*/  BRA.U !UP0, `(.L_x_11046) ;  /* 0x0000000108e87547 */ /* 0x000fea000b800000 */
[----:B------:R-:W-:-:S09]  /*d270*/  UISETP.NE.AND UP0, UPT, UR4, 0x17, UPT ;  /* 0x000000170400788c */ /* 0x000fd2000bf05270 */
[----:B------:R-:W-:Y:S05]  /*d280*/  BRA.U !UP0, `(.L_x_11047) ;  /* 0x0000000108907547 */ /* 0x000fea000b800000 */
[----:B------:R-:W-:-:S09]  /*d290*/  UISETP.NE.AND UP0, UPT, UR4, 0x18, UPT ;  /* 0x000000180400788c */ /* 0x000fd2000bf05270 */
[----:B------:R-:W-:Y:S05]  /*d2a0*/  BRA.U !UP0, `(.L_x_11048) ;  /* 0x0000000108447547 */ /* 0x000fea000b800000 */
.L_x_11024:
        /* <DEDUP_REMOVED lines=8> */
[----:B0-----:R-:W-:Y:S01]  /*d330*/  MOV R4, UR4 ;  /* 0x0000000400047c02 */ /* 0x001fe20008000f00 */
[----:B-1----:R-:W-:-:S02]  /*d340*/  IMAD.U32 R5, RZ, RZ, UR5 ;  /* 0x00000005ff057e24 */ /* 0x002fc4000f8e00ff */
[----:B----4-:R-:W-:Y:S02]  /*d350*/  IMAD.U32 R6, RZ, RZ, UR6 ;  /* 0x00000006ff067e24 */ /* 0x010fe4000f8e00ff */
[----:B------:R-:W-:Y:S02]  /*d360*/  IMAD.U32 R7, RZ, RZ, UR7 ;  /* 0x00000007ff077e24 */ /* 0x000fe4000f8e00ff */
[----:B-----5:R-:W-:Y:S01]  /*d370*/  IMAD.U32 R10, RZ, RZ, UR8 ;  /* 0x00000008ff0a7e24 */ /* 0x020fe2000f8e00ff */
[----:B--2---:R-:W-:-:S07]  /*d380*/  MOV R11, UR9 ;  /* 0x00000009000b7c02 */ /* 0x004fce0008000f00 */
[----:B------:R-:W-:-:S07]  /*d390*/  LEPC R20, `(.L_x_11049) ;  /* 0x000000001014794e */ /* 0x000fce0000000000 */
[----:B---3--:R-:W-:Y:S05]  /*d3a0*/  CALL.ABS.NOINC R2 ;  /* 0x0000000002007343 */ /* 0x008fea0003c00000 */
.L_x_11049:
[----:B------:R-:W-:Y:S05]  /*d3b0*/  BRA `(.L_x_11025) ;  /* 0x0000000000987947 */ /* 0x000fea0003800000 */
.L_x_11048:
[----:B-1----:R-:W-:Y:S01]  /*d3c0*/  IMAD.U32 R7, R5, 0x10000, RZ ;  /* 0x0001000005077824 */ /* 0x002fe200078e00ff */
[----:B------:R-:W-:Y:S01]  /*d3d0*/  BSSY.RECONVERGENT B0, `(.L_x_11050) ;  /* 0x000000c000007945 */ /* 0x000fe20003800200 */
[----:B0-----:R-:W-:-:S03]  /*d3e0*/  HFMA2 R0, -RZ, RZ, 0, 7.569789886474609375e-06 ;  /* 0x0000007fff007431 */ /* 0x001fc600000001ff */
        /* <DEDUP_REMOVED lines=10> */
.L_x_11051:
[----:B------:R-:W-:Y:S05]  /*d490*/  BSYNC.RECONVERGENT B0 ;  /* 0x0000000000007941 */ /* 0x000fea0003800200 */
.L_x_11050:
[----:B------:R-:W-:-:S05]  /*d4a0*/  LOP3.LUT R5, R0, 0x80, R5, 0xf8, !PT ;  /* 0x0000008000057812 */ /* 0x000fca00078ef805 */
[----:B------:R4:W-:Y:S01]  /*d4b0*/  STG.E.U8 desc[UR36][R2.64], R5 ;  /* 0x0000000502007986 */ /* 0x0009e2000c101124 */
[----:B------:R-:W-:Y:S05]  /*d4c0*/  BRA `(.L_x_11025) ;  /* 0x0000000000547947 */ /* 0x000fea0003800000 */
.L_x_11047:
        /* <DEDUP_REMOVED lines=12> */
.L_x_11053:
[----:B0-----:R-:W-:Y:S01]  /*d590*/  IMAD.MOV.U32 R0, RZ, RZ, 0x7f ;  /* 0x0000007fff007424 */ /* 0x001fe200078e00ff */
[----:B------:R-:W-:-:S04]  /*d5a0*/  ISETP.GT.U32.AND P0, PT, R4, 0x7f800000, PT ;  /* 0x7f8000000400780c */ /* 0x000fc80003f04070 */
[----:B------:R-:W-:-:S09]  /*d5b0*/  SEL R0, R0, 0x7c, P0 ;  /* 0x0000007c00007807 */ /* 0x000fd20000000000 */
.L_x_11054:
[----:B------:R-:W-:Y:S05]  /*d5c0*/  BSYNC.RECONVERGENT B0 ;  /* 0x0000000000007941 */ /* 0x000fea0003800200 */
.L_x_11052:
[----:B------:R-:W-:-:S04]  /*d5d0*/  SHF.R.U32.HI R5, RZ, 0x18, R5 ;  /* 0x00000018ff057819 */ /* 0x000fc80000011605 */
[----:B------:R-:W-:-:S05]  /*d5e0*/  LOP3.LUT R5, R0, 0x80, R5, 0xf8, !PT ;  /* 0x0000008000057812 */ /* 0x000fca00078ef805 */
[----:B------:R3:W-:Y:S01]  /*d5f0*/  STG.E.U8 desc[UR36][R2.64], R5 ;  /* 0x0000000502007986 */ /* 0x0007e2000c101124 */
[----:B------:R-:W-:Y:S05]  /*d600*/  BRA `(.L_x_11025) ;  /* 0x0000000000047947 */ /* 0x000fea0003800000 */
.L_x_11046:
[----:B-1----:R1:W-:Y:S02]  /*d610*/  STG.E.U16 desc[UR36][R2.64], R5 ;  /* 0x0000000502007986 */ /* 0x0023e4000c101524 */
.L_x_11025:
[----:B------:R-:W-:-:S07]  /*d620*/  VIADD R17, R17, 0x80 ;  /* 0x0000008011117836 */ /* 0x000fce0000000000 */
.L_x_10952:
[----:B------:R-:W-:Y:S05]  /*d630*/  BSYNC.RECONVERGENT B6 ;  /* 0x0000000000067941 */ /* 0x000fea0003800200 */
.L_x_10951:
[----:B------:R-:W5:Y:S02]  /*d640*/  LDCU UR4, c[0x0][0x380] ;  /* 0x00007000ff0477ac */ /* 0x000f640008000800 */
[----:B-----5:R-:W-:-:S13]  /*d650*/  ISETP.GE.AND P0, PT, R17, UR4, PT ;  /* 0x0000000411007c0c */ /* 0x020fda000bf06270 */
[----:B------:R-:W-:Y:S05]  /*d660*/  @P0 EXIT ;  /* 0x000000000000094d */ /* 0x000fea0003800000 */
[----:B------:R-:W5:Y:S01]  /*d670*/  LDCU UR4, c[0x0][0x388] ;  /* 0x00007100ff0477ac */ /* 0x000f620008000800 */
[----:B------:R-:W-:Y:S01]  /*d680*/  IMAD.MOV.U32 R18, RZ, RZ, RZ ;  /* 0x000000ffff127224 */ /* 0x000fe200078e00ff */
[----:B0---4-:R-:W-:Y:S01]  /*d690*/  MOV R0, RZ ;  /* 0x000000ff00007202 */ /* 0x011fe20000000f00 */
        /* <DEDUP_REMOVED lines=351> */
.L_x_11055:
        /* <DEDUP_REMOVED lines=22> */
.L_x_11059:
[----:B------:R-:W2:Y:S02]  /*edf0*/  LDG.E.U8 R2, desc[UR36][R2.64] ;  /* 0x0000002402027981 */ /* 0x000ea4000c1e1100 */
[----:B--2---:R-:W-:-:S04]  /*ee00*/  I2FP.F32.U32 R0, R2 ;  /* 0x0000000200007245 */ /* 0x004fc80000201000 */
[----:B------:R-:W-:-:S04]  /*ee10*/  F2FP.BF16.F32.PACK_AB R0, RZ, R0 ;  /* 0x00000000ff00723e */ /* 0x000fc800000010ff */
[----:B------:R-:W-:Y:S01]  /*ee20*/  PRMT R19, R0, 0x7610, R19 ;  /* 0x0000761000137816 */ /* 0x000fe20000000013 */
[----:B------:R-:W-:Y:S06]  /*ee30*/  BRA `(.L_x_11061) ;  /* 0x0000000c00e07947 */ /* 0x000fec0003800000 */
.L_x_11058:
        /* <DEDUP_REMOVED lines=11> */
.L_x_11063:
[----:B------:R-:W2:Y:S02]  /*eef0*/  LDG.E R2, desc[UR36][R2.64] ;  /* 0x0000002402027981 */ /* 0x000ea4000c1e1900 */
[----:B--2---:R-:W-:-:S04]  /*ef00*/  I2FP.F32.S32 R0, R2 ;  /* 0x0000000200007245 */ /* 0x004fc80000201400 */
[----:B------:R-:W-:-:S04]  /*ef10*/  F2FP.BF16.F32.PACK_AB R0, RZ, R0 ;  /* 0x00000000ff00723e */ /* 0x000fc800000010ff */
[----:B------:R-:W-:Y:S01]  /*ef20*/  PRMT R19, R0, 0x7610, R19 ;  /* 0x0000761000137816 */ /* 0x000fe20000000013 */
[----:B------:R-:W-:Y:S06]  /*ef30*/  BRA `(.L_x_11061) ;  /* 0x0000000c00a07947 */ /* 0x000fec0003800000 */
.L_x_11062:
[----:B------:R-:W2:Y:S02]  /*ef40*/  LDG.E.U16 R2, desc[UR36][R2.64] ;  /* 0x0000002402027981 */ /* 0x000ea4000c1e1500 */
[----:B--2---:R-:W0:Y:S02]  /*ef50*/  I2F.S16 R0, R2 ;  /* 0x0000000200007306 */ /* 0x004e240000101400 */
[----:B0-----:R-:W-:-:S04]  /*ef60*/  F2FP.BF16.F32.PACK_AB R0, RZ, R0 ;  /* 0x00000000ff00723e */ /* 0x001fc800000010ff */
[----:B------:R-:W-:Y:S01]  /*ef70*/  PRMT R19, R0, 0x7610, R19 ;  /* 0x0000761000137816 */ /* 0x000fe20000000013 */
[----:B------:R-:W-:Y:S06]  /*ef80*/  BRA `(.L_x_11061) ;  /* 0x0000000c008c7947 */ /* 0x000fec0003800000 */
.L_x_11057:
        /* <DEDUP_REMOVED lines=9> */
.L_x_11065:
[----:B------:R-:W2:Y:S02]  /*f020*/  LDG.E.U16 R0, desc[UR36][R2.64] ;  /* 0x0000002402007981 */ /* 0x000ea4000c1e1500 */
[----:B--2---:R-:W-:-:S05]  /*f030*/  HADD2.F32 R0, -RZ, R0.H0_H0 ;  /* 0x20000000ff007230 */ /* 0x004fca0000004100 */
[----:B------:R-:W-:-:S04]  /*f040*/  F2FP.BF16.F32.PACK_AB R0, RZ, R0 ;  /* 0x00000000ff00723e */ /* 0x000fc800000010ff */
[----:B------:R-:W-:Y:S01]  /*f050*/  PRMT R19, R0, 0x7610, R19 ;  /* 0x0000761000137816 */ /* 0x000fe20000000013 */
[----:B------:R-:W-:Y:S06]  /*f060*/  BRA `(.L_x_11061) ;  /* 0x0000000c00547947 */ /* 0x000fec0003800000 */
.L_x_11064:
        /* <DEDUP_REMOVED lines=9> */
.L_x_11067:
[----:B------:R-:W2:Y:S02]  /*f100*/  LDG.E.U16 R2, desc[UR36][R2.64] ;  /* 0x0000002402027981 */ /* 0x000ea4000c1e1500 */
[----:B--2---:R-:W-:-:S05]  /*f110*/  HADD2.F32 R0, -RZ, R2.H0_H0 ;  /* 0x20000002ff007230 */ /* 0x004fca0000004100 */
[----:B------:R-:W-:-:S04]  /*f120*/  F2FP.BF16.F32.PACK_AB R0, RZ, R0 ;  /* 0x00000000ff00723e */ /* 0x000fc800000010ff */
[----:B------:R-:W-:Y:S01]  /*f130*/  PRMT R19, R0, 0x7610, R19 ;  /* 0x0000761000137816 */ /* 0x000fe20000000013 */
[----:B------:R-:W-:Y:S06]  /*f140*/  BRA `(.L_x_11061) ;  /* 0x0000000c001c7947 */ /* 0x000fec0003800000 */
.L_x_11066:
        /* <DEDUP_REMOVED lines=13> */
.L_x_11056:
        /* <DEDUP_REMOVED lines=14> */
.L_x_11070:
        /* <DEDUP_REMOVED lines=13> */
.L_x_11069:
        /* <DEDUP_REMOVED lines=27> */
.L_x_11072:
        /* <DEDUP_REMOVED lines=14> */
.L_x_11071:
[----:B------:R0:W5:Y:S01]  /*f660*/  LDG.E.U16 R19, desc[UR36][R2.64] ;  /* 0x0000002402137981 */ /* 0x000162000c1e1500 */
[----:B------:R-:W-:Y:S05]  /*f670*/  BRA `(.L_x_11061) ;  /* 0x0000000400d07947 */ /* 0x000fea0003800000 */
.L_x_11068:
        /* <DEDUP_REMOVED lines=13> */
.L_x_11075:
        /* <DEDUP_REMOVED lines=21> */
.L_x_11079:
[----:B------:R-:W-:Y:S05]  /*f8a0*/  BSYNC.RECONVERGENT B1 ;  /* 0x0000000000017941 */ /* 0x000fea0003800200 */
.L_x_11078:
[----:B------:R-:W-:Y:S01]  /*f8b0*/  IMAD.SHL.U32 R0, R0, 0x100000, RZ ;  /* 0x0010000000007824 */ /* 0x000fe200078e00ff */
[----:B------:R-:W-:-:S04]  /*f8c0*/  LEA R2, R2, 0x3b800000, 0x17 ;  /* 0x3b80000002027811 */ /* 0x000fc800078eb8ff */
[----:B------:R-:W-:-:S07]  /*f8d0*/  LOP3.LUT R0, R2, R0, R7, 0xfe, !PT ;  /* 0x0000000002007212 */ /* 0x000fce00078efe07 */
.L_x_11077:
[----:B------:R-:W-:Y:S05]  /*f8e0*/  BSYNC.RECONVERGENT B0 ;  /* 0x0000000000007941 */ /* 0x000fea0003800200 */
.L_x_11076:
[----:B------:R-:W-:-:S04]  /*f8f0*/  F2FP.BF16.F32.PACK_AB R0, RZ, R0 ;  /* 0x00000000ff00723e */ /* 0x000fc800000010ff */
[----:B------:R-:W-:Y:S01]  /*f900*/  PRMT R19, R0, 0x7610, R19 ;  /* 0x0000761000137816 */ /* 0x000fe20000000013 */
[----:B------:R-:W-:Y:S06]  /*f910*/  BRA `(.L_x_11061) ;  /* 0x0000000400287947 */ /* 0x000fec0003800000 */
.L_x_11074:
        /* <DEDUP_REMOVED lines=21> */
.L_x_11083:
[----:B------:R-:W-:Y:S05]  /*fa70*/  BSYNC.RECONVERGENT B1 ;  /* 0x0000000000017941 */ /* 0x000fea0003800200 */
.L_x_11082:
[----:B------:R-:W-:Y:S01]  /*fa80*/  IMAD.SHL.U32 R0, R0, 0x200000, RZ ;  /* 0x0020000000007824 */ /* 0x000fe200078e00ff */
[----:B------:R-:W-:-:S04]  /*fa90*/  LEA R2, R2, 0x37800000, 0x17 ;  /* 0x3780000002027811 */ /* 0x000fc800078eb8ff */
[----:B------:R-:W-:-:S07]  /*faa0*/  LOP3.LUT R0, R2, R0, R7, 0xfe, !PT ;  /* 0x0000000002007212 */ /* 0x000fce00078efe07 */
.L_x_11081:
[----:B------:R-:W-:Y:S05]  /*fab0*/  BSYNC.RECONVERGENT B0 ;  /* 0x0000000000007941 */ /* 0x000fea0003800200 */
.L_x_11080:
[----:B------:R-:W-:-:S04]  /*fac0*/  F2FP.BF16.F32.PACK_AB R0, RZ, R0 ;  /* 0x00000000ff00723e */ /* 0x000fc800000010ff */
[----:B------:R-:W-:Y:S01]  /*fad0*/  PRMT R19, R0, 0x7610, R19 ;  /* 0x0000761000137816 */ /* 0x000fe20000000013 */
[----:B------:R-:W-:Y:S06]  /*fae0*/  BRA `(.L_x_11061) ;  /* 0x0000000000b47947 */ /* 0x000fec0003800000 */
.L_x_11073:
        /* <DEDUP_REMOVED lines=14> */
.L_x_11087:
[----:B------:R-:W-:Y:S05]  /*fbd0*/  BSYNC.RECONVERGENT B0 ;  /* 0x0000000000007941 */ /* 0x000fea0003800200 */
.L_x_11086:
[----:B------:R-:W-:-:S04]  /*fbe0*/  F2FP.BF16.F32.PACK_AB R0, RZ, R0 ;  /* 0x00000000ff00723e */ /* 0x000fc800000010ff */
[----:B------:R-:W-:Y:S01]  /*fbf0*/  PRMT R19, R0, 0x7610, R19 ;  /* 0x0000761000137816 */ /* 0x000fe20000000013 */
[----:B------:R-:W-:Y:S06]  /*fc00*/  BRA `(.L_x_11061) ;  /* 0x00000000006c7947 */ /* 0x000fec0003800000 */
.L_x_11060:
        /* <DEDUP_REMOVED lines=16> */
.L_x_11088:
[----:B------:R-:W-:Y:S01]  /*fd10*/  PRMT R19, RZ, 0x7610, R19 ;  /* 0x00007610ff137816 */ /* 0x000fe20000000013 */
[----:B------:R-:W-:Y:S06]  /*fd20*/  BRA `(.L_x_11061) ;  /* 0x0000000000247947 */ /* 0x000fec0003800000 */
.L_x_11085:
[----:B------:R-:W2:Y:S02]  /*fd30*/  LDG.E.64 R2, desc[UR36][R2.64] ;  /* 0x0000002402027981 */ /* 0x000ea4000c1e1b00 */
[----:B--2---:R-:W0:Y:S02]  /*fd40*/  I2F.U64 R0, R2 ;  /* 0x0000000200007312 */ /* 0x004e240000301000 */
[----:B0-----:R-:W-:-:S04]  /*fd50*/  F2FP.BF16.F32.PACK_AB R0, RZ, R0 ;  /* 0x00000000ff00723e */ /* 0x001fc800000010ff */
[----:B------:R-:W-:Y:S01]  /*fd60*/  PRMT R19, R0, 0x7610, R19 ;  /* 0x0000761000137816 */ /* 0x000fe20000000013 */
[----:B------:R-:W-:Y:S06]  /*fd70*/  BRA `(.L_x_11061) ;  /* 0x0000000000107947 */ /* 0x000fec0003800000 */
.L_x_11084:
[----:B------:R-:W2:Y:S02]  /*fd80*/  LDG.E R2, desc[UR36][R2.64] ;  /* 0x0000002402027981 */ /* 0x000ea4000c1e1900 */
[----:B--2---:R-:W-:-:S04]  /*fd90*/  I2FP.F32.U32 R0, R2 ;  /* 0x0000000200007245 */ /* 0x004fc80000201000 */
[----:B------:R-:W-:-:S04]  /*fda0*/  F2FP.BF16.F32.PACK_AB R0, RZ, R0 ;  /* 0x00000000ff00723e */ /* 0x000fc800000010ff */
[----:B------:R-:W-:-:S07]  /*fdb0*/  PRMT R19, R0, 0x7610, R19 ;  /* 0x0000761000137816 */ /* 0x000fce0000000013 */
.L_x_11061:
        /* <DEDUP_REMOVED lines=18> */
.L_x_11092:
[----:B------:R-:W2:Y:S02]  /*fee0*/  LDG.E.U8 R2, desc[UR36][R2.64] ;  /* 0x0000002402027981 */ /* 0x000ea4000c1e1100 */
[----:B--2---:R-:W-:-:S04]  /*fef0*/  I2FP.F32.U32 R0, R2 ;  /* 0x0000000200007245 */ /* 0x004fc80000201000 */
[----:B------:R-:W-:Y:S01]  /*ff00*/  F2FP.BF16.F32.PACK_AB R0, RZ, R0 ;  /* 0x00000000ff00723e */ /* 0x000fe200000010ff */
[----:B------:R-:W-:Y:S06]  /*ff10*/  BRA `(.L_x_11094) ;  /* 0x0000000c00a47947 */ /* 0x000fec0003800000 */
.L_x_11091:
        /* <DEDUP_REMOVED lines=10> */
.L_x_11096:
[----:B------:R-:W2:Y:S02]  /*ffc0*/  LDG.E R2, desc[UR36][R2.64] ;  /* 0x0000002402027981 */ /* 0x000ea4000c1e1900 */
[----:B--2---:R-:W-:-:S04]  /*ffd0*/  I2FP.F32.S32 R0, R2 ;  /* 0x0000000200007245 */ /* 0x004fc80000201400 */
[----:B------:R-:W-:Y:S01]  /*ffe0*/  F2FP.BF16.F32.PACK_AB R0, RZ, R0 ;  /* 0x00000000ff00723e */ /* 0x000fe200000010ff */
[----:B------:R-:W-:Y:S06]  /*fff0*/  BRA `(.L_x_11094) ;  /* 0x0000000c006c7947 */ /* 0x000fec0003800000 */
.L_x_11095:
[----:B------:R-:W2:Y:S02]  /*10000*/  LDG.E.U16 R2, desc[UR36][R2.64] ;  /* 0x0000002402027981 */ /* 0x000ea4000c1e1500 */
[----:B--2---:R-:W0:Y:S02]  /*10010*/  I2F.S16 R0, R2 ;  /* 0x0000000200007306 */ /* 0x004e240000101400 */
[----:B0-----:R-:W-:Y:S01]  /*10020*/  F2FP.BF16.F32.PACK_AB R0, RZ, R0 ;  /* 0x00000000ff00723e */ /* 0x001fe200000010ff */
[----:B------:R-:W-:Y:S06]  /*10030*/  BRA `(.L_x_11094) ;  /* 0x0000000c005c7947 */ /* 0x000fec0003800000 */
.L_x_11090:
        /* <DEDUP_REMOVED lines=9> */
.L_x_11098:
[----:B------:R-:W2:Y:S02]  /*100d0*/  LDG.E.U16 R0, desc[UR36][R2.64] ;  /* 0x0000002402007981 */ /* 0x000ea4000c1e1500 */
[----:B--2---:R-:W-:-:S05]  /*100e0*/  HADD2.F32 R0, -RZ, R0.H0_H0 ;  /* 0x20000000ff007230 */ /* 0x004fca0000004100 */
[----:B------:R-:W-:Y:S01]  /*100f0*/  F2FP.BF16.F32.PACK_AB R0, RZ, R0 ;  /* 0x00000000ff00723e */ /* 0x000fe200000010ff */
[----:B------:R-:W-:Y:S06]  /*10100*/  BRA `(.L_x_11094) ;  /* 0x0000000c00287947 */ /* 0x000fec0003800000 */
.L_x_11097:
        /* <DEDUP_REMOVED lines=9> */
.L_x_11100:
[----:B------:R-:W2:Y:S02]  /*101a0*/  LDG.E.U16 R2, desc[UR36][R2.64] ;  /* 0x0000002402027981 */ /* 0x000ea4000c1e1500 */
[----:B--2---:R-:W-:-:S05]  /*101b0*/  HADD2.F32 R0, -RZ, R2.H0_H0 ;  /* 0x20000002ff007230 */ /* 0x004fca0000004100 */
[----:B------:R-:W-:Y:S01]  /*101c0*/  F2FP.BF16.F32.PACK_AB R0, RZ, R0 ;  /* 0x00000000ff00723e */ /* 0x000fe200000010ff */
[----:B------:R-:W-:Y:S06]  /*101d0*/  BRA `(.L_x_11094) ;  /* 0x0000000800f47947 */ /* 0x000fec0003800000 */
.L_x_11099:
        /* <DEDUP_REMOVED lines=12> */
.L_x_11089:
        /* <DEDUP_REMOVED lines=13> */
.L_x_11103:
        /* <DEDUP_REMOVED lines=12> */
.L_x_11102:
        /* <DEDUP_REMOVED lines=27> */
.L_x_11105:
        /* <DEDUP_REMOVED lines=13> */
.L_x_11104:
[----:B------:R0:W5:Y:S01]  /*106b0*/  LDG.E.U16 R0, desc[UR36][R2.64] ;  /* 0x0000002402007981 */ /* 0x000162000c1e1500 */
[----:B------:R-:W-:Y:S05]  /*106c0*/  BRA `(.L_x_11094) ;  /* 0x0000000400b87947 */ /* 0x000fea0003800000 */
.L_x_11101:
        /* <DEDUP_REMOVED lines=12> */
.L_x_11108:
        /* <DEDUP_REMOVED lines=21> */
.L_x_11112:
[----:B------:R-:W-:Y:S05]  /*108e0*/  BSYNC.RECONVERGENT B1 ;  /* 0x0000000000017941 */ /* 0x000fea0003800200 */
.L_x_11111:
[----:B------:R-:W-:Y:S01]  /*108f0*/  IMAD.SHL.U32 R0, R0, 0x100000, RZ ;  /* 0x0010000000007824 */ /* 0x000fe200078e00ff */
[----:B------:R-:W-:-:S04]  /*10900*/  LEA R2, R2, 0x3b800000, 0x17 ;  /* 0x3b80000002027811 */ /* 0x000fc800078eb8ff */
[----:B------:R-:W-:-:S07]  /*10910*/  LOP3.LUT R0, R2, R0, R7, 0xfe, !PT ;  /* 0x0000000002007212 */ /* 0x000fce00078efe07 */
.L_x_11110:
[----:B------:R-:W-:Y:S05]  /*10920*/  BSYNC.RECONVERGENT B0 ;  /* 0x0000000000007941 */ /* 0x000fea0003800200 */
.L_x_11109:
[----:B------:R-:W-:Y:S01]  /*10930*/  F2FP.BF16.F32.PACK_AB R0, RZ, R0 ;  /* 0x00000000ff00723e */ /* 0x000fe200000010ff */
[----:B------:R-:W-:Y:S06]  /*10940*/  BRA `(.L_x_11094) ;  /* 0x0000000400187947 */ /* 0x000fec0003800000 */
.L_x_11107:
        /* <DEDUP_REMOVED lines=21> */
.L_x_11116:
[----:B------:R-:W-:Y:S05]  /*10aa0*/  BSYNC.RECONVERGENT B1 ;  /* 0x0000000000017941 */ /* 0x000fea0003800200 */
.L_x_11115:
[----:B------:R-:W-:Y:S01]  /*10ab0*/  IMAD.SHL.U32 R0, R0, 0x200000, RZ ;  /* 0x0020000000007824 */ /* 0x000fe200078e00ff */
[----:B------:R-:W-:-:S04]  /*10ac0*/  LEA R2, R2, 0x37800000, 0x17 ;  /* 0x3780000002027811 */ /* 0x000fc800078eb8ff */
[----:B------:R-:W-:-:S07]  /*10ad0*/  LOP3.LUT R0, R2, R0, R7, 0xfe, !PT ;  /* 0x0000000002007212 */ /* 0x000fce00078efe07 */
.L_x_11114:
[----:B------:R-:W-:Y:S05]  /*10ae0*/  BSYNC.RECONVERGENT B0 ;  /* 0x0000000000007941 */ /* 0x000fea0003800200 */
.L_x_11113:
[----:B------:R-:W-:Y:S01]  /*10af0*/  F2FP.BF16.F32.PACK_AB R0, RZ, R0 ;  /* 0x00000000ff00723e */ /* 0x000fe200000010ff */
[----:B------:R-:W-:Y:S06]  /*10b00*/  BRA `(.L_x_11094) ;  /* 0x0000000000a87947 */ /* 0x000fec0003800000 */
.L_x_11106:
        /* <DEDUP_REMOVED lines=14> */
.L_x_11120:
[----:B------:R-:W-:Y:S05]  /*10bf0*/  BSYNC.RECONVERGENT B0 ;  /* 0x0000000000007941 */ /* 0x000fea0003800200 */
.L_x_11119:
[----:B------:R-:W-:Y:S01]  /*10c00*/  F2FP.BF16.F32.PACK_AB R0, RZ, R0 ;  /* 0x00000000ff00723e */ /* 0x000fe200000010ff */
[----:B------:R-:W-:Y:S06]  /*10c10*/  BRA `(.L_x_11094) ;  /* 0x0000000000647947 */ /* 0x000fec0003800000 */
.L_x_11093:
        /* <DEDUP_REMOVED lines=16> */
.L_x_11121:
[----:B------:R-:W-:Y:S01]  /*10d20*/  PRMT R0, RZ, 0x7610, R0 ;  /* 0x00007610ff007816 */ /* 0x000fe20000000000 */
[----:B------:R-:W-:Y:S06]  /*10d30*/  BRA `(.L_x_11094) ;  /* 0x00000000001c7947 */ /* 0x000fec0003800000 */
.L_x_11118:
[----:B------:R-:W2:Y:S02]  /*10d40*/  LDG.E.64 R2, desc[UR36][R2.64] ;  /* 0x0000002402027981 */ /* 0x000ea4000c1e1b00 */
[----:B--2---:R-:W0:Y:S02]  /*10d50*/  I2F.U64 R0, R2 ;  /* 0x0000000200007312 */ /* 0x004e240000301000 */
[----:B0-----:R-:W-:Y:S01]  /*10d60*/  F2FP.BF16.F32.PACK_AB R0, RZ, R0 ;  /* 0x00000000ff00723e */ /* 0x001fe200000010ff */
[----:B------:R-:W-:Y:S06]  /*10d70*/  BRA `(.L_x_11094) ;  /* 0x00000000000c7947 */ /* 0x000fec0003800000 */
.L_x_11117:
[----:B------:R-:W2:Y:S02]  /*10d80*/  LDG.E R2, desc[UR36][R2.64] ;  /* 0x0000002402027981 */ /* 0x000ea4000c1e1900 */
[----:B--2---:R-:W-:-:S04]  /*10d90*/  I2FP.F32.U32 R0, R2 ;  /* 0x0000000200007245 */ /* 0x004fc80000201000 */
[----:B------:R-:W-:-:S07]  /*10da0*/  F2FP.BF16.F32.PACK_AB R0, RZ, R0 ;  /* 0x00000000ff00723e */ /* 0x000fce00000010ff */
.L_x_11094:
[----:B-----5:R-:W-:Y:S01]  /*10db0*/  IMAD.U32 R0, R0, 0x10000, RZ ;  /* 0x0001000000007824 */ /* 0x020fe200078e00ff */
[----:B------:R-:W-:Y:S01]  /*10dc0*/  UPRMT UR4, UR43, 0x9910, URZ ;  /* 0x000099102b047896 */ /* 0x000fe200080000ff */
[----:B------:R-:W-:Y:S02]  /*10dd0*/  IMAD.U32 R19, R19, 0x10000, RZ ;  /* 0x0001000013137824 */ /* 0x000fe400078e00ff */
[----:B0-----:R-:W-:Y:S01]  /*10de0*/  FADD.FTZ R2, -R0, 1 ;  /* 0x3f80000000027421 */ /* 0x001fe20000010100 */
[----:B------:R-:W-:-:S05]  /*10df0*/  UISETP.GT.AND UP0, UPT, UR4, 0x9, UPT ;  /* 0x000000090400788c */ /* 0x000fca000bf04270 */
[----:B------:R-:W0:Y:S02]  /*10e00*/  F2F.BF16.F32 R2, R2 ;  /* 0x0000000200027304 */ /* 0x000e240000202000 */
[----:B0-----:R-:W-:-:S04]  /*10e10*/  IMAD.U32 R4, R2, 0x10000, RZ ;  /* 0x0001000002047824 */ /* 0x001fc800078e00ff */
[----:B------:R-:W-:-:S06]  /*10e20*/  FMUL.FTZ R4, R19, R4 ;  /* 0x0000000413047220 */ /* 0x000fcc0000410000 */
[----:B------:R-:W0:Y:S02]  /*10e30*/  F2F.BF16.F32 R4, R4 ;  /* 0x0000000400047304 */ /* 0x000e240000202000 */
[----:B0-----:R-:W-:-:S05]  /*10e40*/  SHF.L.U32 R3, R4, 0x10, RZ ;  /* 0x0000001004037819 */ /* 0x001fca00000006ff */
[----:B------:R-:W-:-:S06]  /*10e50*/  FMUL.FTZ R3, R0, R3 ;  /* 0x0000000300037220 */ /* 0x000fcc0000410000 */
[----:B------:R-:W0:Y:S01]  /*10e60*/  F2F.BF16.F32 R3, R3 ;  /* 0x0000000300037304 */ /* 0x000e220000202000 */
        /* <DEDUP_REMOVED lines=11> */
[----:B0-----:R-:W-:Y:S01]  /*10f20*/  STG.E.U8 desc[UR36][R16.64], R3 ;  /* 0x0000000310007986 */ /* 0x001fe2000c101124 */
[----:B------:R-:W-:Y:S05]  /*10f30*/  EXIT ;  /* 0x000000000000794d */ /* 0x000fea0003800000 */
.L_x_11125:
[----:B0-----:R-:W-:-:S06]  /*10f40*/  IMAD.U32 R3, R3, 0x10000, RZ ;  /* 0x0001000003037824 */ /* 0x001fcc00078e00ff */
[----:B------:R-:W0:Y:S02]  /*10f50*/  F2I.S64.TRUNC R2, R3 ;  /* 0x0000000300027311 */ /* 0x000e24000020d900 */
[----:B0-----:R-:W-:Y:S01]  /*10f60*/  STG.E.U8 desc[UR36][R16.64], R2 ;  /* 0x0000000210007986 */ /* 0x001fe2000c101124 */
[----:B------:R-:W-:Y:S05]  /*10f70*/  EXIT ;  /* 0x000000000000794d */ /* 0x000fea0003800000 */
.L_x_11124:
        /* <DEDUP_REMOVED lines=8> */
[----:B0-----:R-:W-:Y:S01]  /*11000*/  STG.E.64 desc[UR36][R16.64], R2 ;  /* 0x0000000210007986 */ /* 0x001fe2000c101b24 */
[----:B------:R-:W-:Y:S05]  /*11010*/  EXIT ;  /* 0x000000000000794d */ /* 0x000fea0003800000 */
.L_x_11128:
[----:B0-----:R-:W-:-:S06]  /*11020*/  IMAD.U32 R3, R3, 0x10000, RZ ;  /* 0x0001000003037824 */ /* 0x001fcc00078e00ff */
[----:B------:R-:W0:Y:S02]  /*11030*/  F2I.FTZ.TRUNC.NTZ R3, R3 ;  /* 0x0000000300037305 */ /* 0x000e24000021f100 */
[----:B0-----:R-:W-:Y:S01]  /*11040*/  STG.E desc[UR36][R16.64], R3 ;  /* 0x0000000310007986 */ /* 0x001fe2000c101924 */
[----:B------:R-:W-:Y:S05]  /*11050*/  EXIT ;  /* 0x000000000000794d */ /* 0x000fea0003800000 */
.L_x_11127:
[----:B0-----:R-:W-:-:S06]  /*11060*/  SHF.L.U32 R3, R3, 0x10, RZ ;  /* 0x0000001003037819 */ /* 0x001fcc00000006ff */
[----:B------:R-:W0:Y:S02]  /*11070*/  F2I.FTZ.TRUNC.NTZ R3, R3 ;  /* 0x0000000300037305 */ /* 0x000e24000021f100 */
[----:B0-----:R-:W-:Y:S01]  /*11080*/  STG.E.U16 desc[UR36][R16.64], R3 ;  /* 0x0000000310007986 */ /* 0x001fe2000c101524 */
[----:B------:R-:W-:Y:S05]  /*11090*/  EXIT ;  /* 0x000000000000794d */ /* 0x000fea0003800000 */
.L_x_11123:
[----:B------:R-:W-:-:S09]  /*110a0*/  UISETP.GT.AND UP0, UPT, UR4, 0x6, UPT ;  /* 0x000000060400788c */ /* 0x000fd2000bf04270 */
[----:B------:R-:W-:Y:S05]  /*110b0*/  BRA.U UP0, `(.L_x_11129) ;  /* 0x00000001002c7547 */ /* 0x000fea000b800000 */
[----:B------:R-:W-:-:S09]  /*110c0*/  UISETP.NE.AND UP0, UPT, UR4, 0x5, UPT ;  /* 0x000000050400788c */ /* 0x000fd2000bf05270 */
[----:B------:R-:W-:Y:S05]  /*110d0*/  BRA.U !UP0, `(.L_x_11130) ;  /* 0x0000000108147547 */ /* 0x000fea000b800000 */
[----:B------:R-:W-:-:S09]  /*110e0*/  UISETP.NE.AND UP0, UPT, UR4, 0x6, UPT ;  /* 0x000000060400788c */ /* 0x000fd2000bf05270 */
[----:B------:R-:W-:Y:S05]  /*110f0*/  BRA.U UP0, `(.L_x_11126) ;  /* 0x0000000900307547 */ /* 0x000fea000b800000 */
[----:B0-----:R-:W-:-:S05]  /*11100*/  IMAD.U32 R3, R3, 0x10000, RZ ;  /* 0x0001000003037824 */ /* 0x001fca00078e00ff */
[----:B------:R-:W-:Y:S01]  /*11110*/  STG.E desc[UR36][R16.64], R3 ;  /* 0x0000000310007986 */ /* 0x000fe2000c101924 */
[----:B------:R-:W-:Y:S05]  /*11120*/  EXIT ;  /* 0x000000000000794d */ /* 0x000fea0003800000 */
.L_x_11130:
[----:B0-----:R-:W-:-:S05]  /*11130*/  IMAD.U32 R0, R3, 0x10000, RZ ;  /* 0x0001000003007824 */ /* 0x001fca00078e00ff */
[----:B------:R-:W-:-:S05]  /*11140*/  F2FP.F16.F32.PACK_AB R0, RZ, R0 ;  /* 0x00000000ff00723e */ /* 0x000fca00000000ff */
[----:B------:R-:W-:Y:S01]  /*11150*/  STG.E.U16 desc[UR36][R16.64], R0 ;  /* 0x0000000010007986 */ /* 0x000fe2000c101524 */
[----:B------:R-:W-:Y:S05]  /*11160*/  EXIT ;  /* 0x000000000000794d */ /* 0x000fea0003800000 */
.L_x_11129:
        /* <DEDUP_REMOVED lines=8> */
[----:B------:R-:W-:Y:S01]  /*111f0*/  STG.E.64 desc[UR36][R16.64], R2 ;  /* 0x0000000210007986 */ /* 0x000fe2000c101b24 */
[----:B------:R-:W-:Y:S05]  /*11200*/  EXIT ;  /* 0x000000000000794d */ /* 0x000fea0003800000 */
.L_x_11132:
[----:B0-----:R-:W-:-:S04]  /*11210*/  SHF.L.U32 R3, R3, 0x10, RZ ;  /* 0x0000001003037819 */ /* 0x001fc800000006ff */
[----:B------:R-:W-:-:S04]  /*11220*/  F2FP.F16.F32.PACK_AB R3, RZ, R3 ;  /* 0x00000003ff03723e */ /* 0x000fc800000000ff */
[----:B------:R-:W-:-:S05]  /*11230*/  PRMT R3, R3, 0x5410, RZ ;  /* 0x0000541003037816 */ /* 0x000fca00000000ff */
[----:B------:R-:W-:Y:S01]  /*11240*/  STG.E desc[UR36][R16.64], R3 ;  /* 0x0000000310007986 */ /* 0x000fe2000c101924 */
[----:B------:R-:W-:Y:S05]  /*11250*/  EXIT ;  /* 0x000000000000794d */ /* 0x000fea0003800000 */
.L_x_11131:
[----:B0-----:R-:W-:-:S04]  /*11260*/  IMAD.U32 R2, R3, 0x10000, RZ ;  /* 0x0001000003027824 */ /* 0x001fc800078e00ff */
[----:B------:R-:W-:-:S06]  /*11270*/  FMUL.FTZ R2, R2, 1 ;  /* 0x3f80000002027820 */ /* 0x000fcc0000410000 */
[----:B------:R-:W0:Y:S02]  /*11280*/  F2F.F64.F32 R2, R2 ;  /* 0x0000000200027310 */ /* 0x000e240000201800 */
[----:B0-----:R-:W-:Y:S01]  /*11290*/  STG.E.64 desc[UR36][R16.64], R2 ;  /* 0x0000000210007986 */ /* 0x001fe2000c101b24 */
[----:B------:R-:W-:Y:S05]  /*112a0*/  EXIT ;  /* 0x000000000000794d */ /* 0x000fea0003800000 */
.L_x_11122:
        /* <DEDUP_REMOVED lines=12> */
[----:B0-----:R-:W-:Y:S01]  /*11370*/  STG.E.U16 desc[UR36][R16.64], R3 ;  /* 0x0000000310007986 */ /* 0x001fe2000c101524 */
[----:B------:R-:W-:Y:S05]  /*11380*/  EXIT ;  /* 0x000000000000794d */ /* 0x000fea0003800000 */
.L_x_11136:
        /* <DEDUP_REMOVED lines=17> */
.L_x_11139:
[----:B------:R-:W-:-:S04]  /*114a0*/  SHF.R.U32.HI R3, RZ, 0x18, R3 ;  /* 0x00000018ff037819 */ /* 0x000fc80000011603 */
[----:B------:R-:W-:-:S04]  /*114b0*/  LOP3.LUT R0, R0, 0x80, R3, 0xf8, !PT ;  /* 0x0000008000007812 */ /* 0x000fc800078ef803 */
[----:B------:R-:W-:-:S07]  /*114c0*/  PRMT R8, R0, 0x7610, R8 ;  /* 0x0000761000087816 */ /* 0x000fce0000000008 */
.L_x_11138:
[----:B------:R-:W-:Y:S05]  /*114d0*/  BSYNC.RECONVERGENT B0 ;  /* 0x0000000000007941 */ /* 0x000fea0003800200 */
.L_x_11137:
[----:B------:R-:W-:Y:S01]  /*114e0*/  STG.E.U8 desc[UR36][R16.64], R8 ;  /* 0x0000000810007986 */ /* 0x000fe2000c101124 */
[----:B------:R-:W-:Y:S05]  /*114f0*/  EXIT ;  /* 0x000000000000794d */ /* 0x000fea0003800000 */
.L_x_11135:
        /* <DEDUP_REMOVED lines=17> */
.L_x_11142:
[----:B------:R-:W-:-:S04]  /*11610*/  SHF.R.U32.HI R3, RZ, 0x18, R3 ;  /* 0x00000018ff037819 */ /* 0x000fc80000011603 */
[----:B------:R-:W-:-:S04]  /*11620*/  LOP3.LUT R0, R0, 0x80, R3, 0xf8, !PT ;  /* 0x0000008000007812 */ /* 0x000fc800078ef803 */
[----:B------:R-:W-:-:S07]  /*11630*/  PRMT R8, R0, 0x7610, R8 ;  /* 0x0000761000087816 */ /* 0x000fce0000000008 */
.L_x_11141:
[----:B------:R-:W-:Y:S05]  /*11640*/  BSYNC.RECONVERGENT B0 ;  /* 0x0000000000007941 */ /* 0x000fea0003800200 */
.L_x_11140:
[----:B------:R-:W-:Y:S01]  /*11650*/  STG.E.U8 desc[UR36][R16.64], R8 ;  /* 0x0000000810007986 */ /* 0x000fe2000c101124 */
[----:B------:R-:W-:Y:S05]  /*11660*/  EXIT ;  /* 0x000000000000794d */ /* 0x000fea0003800000 */
.L_x_11134:
[----:B------:R-:W-:-:S09]  /*11670*/  UISETP.NE.AND UP0, UPT, UR4, 0x1c, UPT ;  /* 0x0000001c0400788c */ /* 0x000fd2000bf05270 */
[----:B------:R-:W-:Y:S05]  /*11680*/  BRA.U !UP0, `(.L_x_11143) ;  /* 0x0000000108607547 */ /* 0x000fea000b800000 */
[----:B------:R-:W-:-:S09]  /*11690*/  UISETP.NE.AND UP0, UPT, UR4, 0x1d, UPT ;  /* 0x0000001d0400788c */ /* 0x000fd2000bf05270 */
[----:B------:R-:W-:Y:S05]  /*116a0*/  BRA.U !UP0, `(.L_x_11144) ;  /* 0x0000000108487547 */ /* 0x000fea000b800000 */
[----:B------:R-:W-:-:S09]  /*116b0*/  UISETP.NE.AND UP0, UPT, UR4, 0x2c, UPT ;  /* 0x0000002c0400788c */ /* 0x000fd2000bf05270 */
[----:B------:R-:W-:Y:S05]  /*116c0*/  BRA.U UP0, `(.L_x_11126) ;  /* 0x0000000100bc7547 */ /* 0x000fea000b800000 */
[----:B0-----:R-:W-:-:S05]  /*116d0*/  IMAD.U32 R3, R3, 0x10000, RZ ;  /* 0x0001000003037824 */ /* 0x001fca00078e00ff */
        /* <DEDUP_REMOVED lines=15> */
.L_x_11144:
[----:B0-----:R-:W-:-:S06]  /*117d0*/  IMAD.U32 R3, R3, 0x10000, RZ ;  /* 0x0001000003037824 */ /* 0x001fcc00078e00ff */
[----:B------:R-:W0:Y:S02]  /*117e0*/  F2I.U64.TRUNC R2, R3 ;  /* 0x0000000300027311 */ /* 0x000e24000020d800 */
[----:B0-----:R-:W-:Y:S01]  /*117f0*/  STG.E.64 desc[UR36][R16.64], R2 ;  /* 0x0000000210007986 */ /* 0x001fe2000c101b24 */
[----:B------:R-:W-:Y:S05]  /*11800*/  EXIT ;  /* 0x000000000000794d */ /* 0x000fea0003800000 */
.L_x_11143:
[----:B0-----:R-:W-:-:S06]  /*11810*/  IMAD.U32 R3, R3, 0x10000, RZ ;  /* 0x0001000003037824 */ /* 0x001fcc00078e00ff */
[----:B------:R-:W0:Y:S02]  /*11820*/  F2I.FTZ.U32.TRUNC.NTZ R3, R3 ;  /* 0x0000000300037305 */ /* 0x000e24000021f000 */
[----:B0-----:R-:W-:Y:S01]  /*11830*/  STG.E desc[UR36][R16.64], R3 ;  /* 0x0000000310007986 */ /* 0x001fe2000c101924 */
[----:B------:R-:W-:Y:S05]  /*11840*/  EXIT ;  /* 0x000000000000794d */ /* 0x000fea0003800000 */
.L_x_11133:
        /* <DEDUP_REMOVED lines=9> */
[----:B------:R-:W-:Y:S01]  /*118e0*/  STG.E.U8 desc[UR36][R16.64], R3 ;  /* 0x0000000310007986 */ /* 0x000fe2000c101124 */
[----:B------:R-:W-:Y:S05]  /*118f0*/  EXIT ;  /* 0x000000000000794d */ /* 0x000fea0003800000 */
.L_x_11146:
[----:B0-----:R-:W-:Y:S02]  /*11900*/  SHF.L.U32 R3, R3, 0x10, RZ ;  /* 0x0000001003037819 */ /* 0x001fe400000006ff */
[----:B------:R-:W-:-:S03]  /*11910*/  CS2R R6, SRZ ;  /* 0x0000000000067805 */ /* 0x000fc6000001ff00 */
[----:B------:R-:W-:-:S04]  /*11920*/  FMUL.FTZ R3, R3, 1 ;  /* 0x3f80000003037820 */ /* 0x000fc80000410000 */
[----:B------:R-:W0:Y:S02]  /*11930*/  F2F.F64.F32 R4, R3 ;  /* 0x0000000300047310 */ /* 0x000e240000201800 */
[----:B0-----:R-:W-:Y:S01]  /*11940*/  STG.E.128 desc[UR36][R16.64], R4 ;  /* 0x0000000410007986 */ /* 0x001fe2000c101d24 */
[----:B------:R-:W-:Y:S05]  /*11950*/  EXIT ;  /* 0x000000000000794d */ /* 0x000fea0003800000 */
.L_x_11145:
[----:B------:R-:W-:-:S09]  /*11960*/  UISETP.NE.AND UP0, UPT, UR4, 0xf, UPT ;  /* 0x0000000f0400788c */ /* 0x000fd2000bf05270 */
[----:B------:R-:W-:Y:S05]  /*11970*/  BRA.U !UP0, `(.L_x_11147) ;  /* 0x0000000108e87547 */ /* 0x000fea000b800000 */
[----:B------:R-:W-:-:S09]  /*11980*/  UISETP.NE.AND UP0, UPT, UR4, 0x17, UPT ;  /* 0x000000170400788c */ /* 0x000fd2000bf05270 */
[----:B------:R-:W-:Y:S05]  /*11990*/  BRA.U !UP0, `(.L_x_11148) ;  /* 0x0000000108907547 */ /* 0x000fea000b800000 */
[----:B------:R-:W-:-:S09]  /*119a0*/  UISETP.NE.AND UP0, UPT, UR4, 0x18, UPT ;  /* 0x000000180400788c */ /* 0x000fd2000bf05270 */
[----:B------:R-:W-:Y:S05]  /*119b0*/  BRA.U !UP0, `(.L_x_11149) ;  /* 0x0000000108447547 */ /* 0x000fea000b800000 */
.L_x_11126:
[----:B------:R-:W-:Y:S01]  /*119c0*/  MOV R0, 0x0 ;  /* 0x0000000000007802 */ /* 0x000fe20000000f00 */
[----:B------:R-:W1:Y:S01]  /*119d0*/  LDCU.64 UR4, c[0x4][0x128] ;  /* 0x01002500ff0477ac */ /* 0x000e620008000a00 */
[----:B------:R-:W-:Y:S02]  /*119e0*/  IMAD.MOV.U32 R8, RZ, RZ, 0x65 ;  /* 0x00000065ff087424 */ /* 0x000fe400078e00ff */
[----:B0-----:R0:W2:Y:S01]  /*119f0*/  LDC.64 R2, c[0x4][R0] ;  /* 0x0100000000027b82 */ /* 0x0010a20000000a00 */
[----:B------:R-:W3:Y:S01]  /*11a00*/  LDCU.64 UR6, c[0x4][0x130] ;  /* 0x01002600ff0677ac */ /* 0x000ee20008000a00 */
[----:B------:R-:W-:Y:S02]  /*11a10*/  IMAD.MOV.U32 R12, RZ, RZ, 0x1 ;  /* 0x00000001ff0c7424 */ /* 0x000fe400078e00ff */
[----:B------:R-:W-:Y:S01]  /*11a20*/  IMAD.MOV.U32 R13, RZ, RZ, RZ ;  /* 0x000000ffff0d7224 */ /* 0x000fe200078e00ff */
[----:B------:R-:W4:Y:S01]  /*11a30*/  LDCU.64 UR8, c[0x4][0x40] ;  /* 0x01000800ff0877ac */ /* 0x000f220008000a00 */
[----:B-1----:R-:W-:-:S02]  /*11a40*/  IMAD.U32 R4, RZ, RZ, UR4 ;  /* 0x00000004ff047e24 */ /* 0x002fc4000f8e00ff */
[----:B------:R-:W-:Y:S02]  /*11a50*/  IMAD.U32 R5, RZ, RZ, UR5 ;  /* 0x00000005ff057e24 */ /* 0x000fe4000f8e00ff */
[----:B---3--:R-:W-:Y:S02]  /*11a60*/  IMAD.U32 R6, RZ, RZ, UR6 ;  /* 0x00000006ff067e24 */ /* 0x008fe4000f8e00ff */
[----:B------:R-:W-:Y:S01]  /*11a70*/  IMAD.U32 R7, RZ, RZ, UR7 ;  /* 0x00000007ff077e24 */ /* 0x000fe2000f8e00ff */
[----:B----4-:R-:W-:Y:S01]  /*11a80*/  MOV R10, UR8 ;  /* 0x00000008000a7c02 */ /* 0x010fe20008000f00 */
[----:B0-----:R-:W-:-:S07]  /*11a90*/  IMAD.U32 R11, RZ, RZ, UR9 ;  /* 0x00000009ff0b7e24 */ /* 0x001fce000f8e00ff */
[----:B------:R-:W-:-:S07]  /*11aa0*/  LEPC R20, `(.L_x_11150) ;  /* 0x000000001014794e */ /* 0x000fce0000000000 */
[----:B--2---:R-:W-:Y:S05]  /*11ab0*/  CALL.ABS.NOINC R2 ;  /* 0x0000000002007343 */ /* 0x004fea0003c00000 */
.L_x_11150:
[----:B------:R-:W-:Y:S05]  /*11ac0*/  EXIT ;  /* 0x000000000000794d */ /* 0x000fea0003800000 */
.L_x_11149:
[----:B0-----:R-:W-:Y:S01]  /*11ad0*/  SHF.L.U32 R5, R3, 0x10, RZ ;  /* 0x0000001003057819 */ /* 0x001fe200000006ff */
        /* <DEDUP_REMOVED lines=12> */
.L_x_11152:
[----:B------:R-:W-:Y:S05]  /*11ba0*/  BSYNC.RECONVERGENT B0 ;  /* 0x0000000000007941 */ /* 0x000fea0003800200 */
.L_x_11151:
[----:B------:R-:W-:-:S05]  /*11bb0*/  LOP3.LUT R3, R0, 0x80, R3, 0xf8, !PT ;  /* 0x0000008000037812 */ /* 0x000fca00078ef803 */
[----:B------:R-:W-:Y:S01]  /*11bc0*/  STG.E.U8 desc[UR36][R16.64], R3 ;  /* 0x0000000310007986 */ /* 0x000fe2000c101124 */
[----:B------:R-:W-:Y:S05]  /*11bd0*/  EXIT ;  /* 0x000000000000794d */ /* 0x000fea0003800000 */
.L_x_11148:
        /* <DEDUP_REMOVED lines=12> */
.L_x_11154:
[----:B------:R-:W-:Y:S01]  /*11ca0*/  IMAD.MOV.U32 R0, RZ, RZ, 0x7f ;  /* 0x0000007fff007424 */ /* 0x000fe200078e00ff */
[----:B------:R-:W-:-:S04]  /*11cb0*/  ISETP.GT.U32.AND P0, PT, R2, 0x7f800000, PT ;  /* 0x7f8000000200780c */ /* 0x000fc80003f04070 */
[----:B------:R-:W-:-:S09]  /*11cc0*/  SEL R0, R0, 0x7c, P0 ;  /* 0x0000007c00007807 */ /* 0x000fd20000000000 */
.L_x_11155:
[----:B------:R-:W-:Y:S05]  /*11cd0*/  BSYNC.RECONVERGENT B0 ;  /* 0x0000000000007941 */ /* 0x000fea0003800200 */
.L_x_11153:
[----:B------:R-:W-:-:S04]  /*11ce0*/  SHF.R.U32.HI R3, RZ, 0x18, R3 ;  /* 0x00000018ff037819 */ /* 0x000fc80000011603 */
[----:B------:R-:W-:-:S05]  /*11cf0*/  LOP3.LUT R3, R0, 0x80, R3, 0xf8, !PT ;  /* 0x0000008000037812 */ /* 0x000fca00078ef803 */
[----:B------:R-:W-:Y:S01]  /*11d00*/  STG.E.U8 desc[UR36][R16.64], R3 ;  /* 0x0000000310007986 */ /* 0x000fe2000c101124 */
[----:B------:R-:W-:Y:S05]  /*11d10*/  EXIT ;  /* 0x000000000000794d */ /* 0x000fea0003800000 */
.L_x_11147:
[----:B0-----:R-:W-:Y:S01]  /*11d20*/  STG.E.U16 desc[UR36][R16.64], R3 ;  /* 0x0000000310007986 */ /* 0x001fe2000c101524 */
[----:B------:R-:W-:Y:S05]  /*11d30*/  EXIT ;  /* 0x000000000000794d */ /* 0x000fea0003800000 */
.L_x_11156:
        /* <DEDUP_REMOVED lines=12> */
.L_x_14246:


//--------------------- .text._ZN2at6native27unrolled_elementwise_kernelIZZZNS0_28sigmoid_backward_kernel_cudaERNS_18TensorIteratorBaseEENKUlvE0_clEvENKUlvE2_clEvEUlN3c108BFloat16ES7_E_St5arrayIPcLm3EELi4E23TrivialOffsetCalculatorILi2EjESC_ILi1EjENS0_6memory12LoadWithCastILi2EEENSF_13StoreWithCastILi1EEEEEviT_T0_T2_T3_T4_T5_ --------------------------
	.section	.text._ZN2at6native27unrolled_elementwise_kernelIZZZNS0_28sigmoid_backward_kernel_cudaERNS_18TensorIteratorBaseEENKUlvE0_clEvENKUlvE2_clEvEUlN3c108BFloat16ES7_E_St5arrayIPcLm3EELi4E23TrivialOffsetCalculatorILi2EjESC_ILi1EjENS0_6memory12LoadWithCastILi2EEENSF_13StoreWithCastILi1EEEEEviT_T0_T2_T3_T4_T5_,"ax",@progbits
	.align	128
        .global         _ZN2at6native27unrolled_elementwise_kernelIZZZNS0_28sigmoid_backward_kernel_cudaERNS_18TensorIteratorBaseEENKUlvE0_clEvENKUlvE2_clEvEUlN3c108BFloat16ES7_E_St5arrayIPcLm3EELi4E23TrivialOffsetCalculatorILi2EjESC_ILi1EjENS0_6memory12LoadWithCastILi2EEENSF_13StoreWithCastILi1EEEEEviT_T0_T2_T3_T4_T5_
        .type           _ZN2at6native27unrolled_elementwise_kernelIZZZNS0_28sigmoid_backward_kernel_cudaERNS_18TensorIteratorBaseEENKUlvE0_clEvENKUlvE2_clEvEUlN3c108BFloat16ES7_E_St5arrayIPcLm3EELi4E23TrivialOffsetCalculatorILi2EjESC_ILi1EjENS0_6memory12LoadWithCastILi2EEENSF_13StoreWithCastILi1EEEEEviT_T0_T2_T3_T4_T5_,@function
        .size           _ZN2at6native27unrolled_elementwise_kernelIZZZNS0_28sigmoid_backward_kernel_cudaERNS_18TensorIteratorBaseEENKUlvE0_clEvENKUlvE2_clEvEUlN3c108BFloat16ES7_E_St5arrayIPcLm3EELi4E23TrivialOffsetCalculatorILi2EjESC_ILi1EjENS0_6memory12LoadWithCastILi2EEENSF_13StoreWithCastILi1EEEEEviT_T0_T2_T3_T4_T5_,(.L_x_14247 - _ZN2at6native27unrolled_elementwise_kernelIZZZNS0_28sigmoid_backward_kernel_cudaERNS_18TensorIteratorBaseEENKUlvE0_clEvENKUlvE2_clEvEUlN3c108BFloat16ES7_E_St5arrayIPcLm3EELi4E23TrivialOffsetCalculatorILi2EjESC_ILi1EjENS0_6memory12LoadWithCastILi2EEENSF_13StoreWithCastILi1EEEEEviT_T0_T2_T3_T4_T5_)
        .other          _ZN2at6native27unrolled_elementwise_kernelIZZZNS0_28sigmoid_backward_kernel_cudaERNS_18TensorIteratorBaseEENKUlvE0_clEvENKUlvE2_clEvEUlN3c108BFloat16ES7_E_St5arrayIPcLm3EELi4E23TrivialOffsetCalculatorILi2EjESC_ILi1EjENS0_6memory12LoadWithCastILi2EEENSF_13StoreWithCastILi1EEEEEviT_T0_T2_T3_T4_T5_,@"STO_CUDA_ENTRY STV_DEFAULT"
_ZN2at6native27unrolled_elementwise_kernelIZZZNS0_28sigmoid_backward_kernel_cudaERNS_18TensorIteratorBaseEENKUlvE0_clEvENKUlvE2_clEvEUlN3c108BFloat16ES7_E_St5arrayIPcLm3EELi4E23TrivialOffsetCalculatorILi2EjESC_ILi1EjENS0_6memory12LoadWithCastILi2EEENSF_13StoreWithCastILi1EEEEEviT_T0_T2_T3_T4_T5_:
.text._ZN2at6native27unrolled_elementwise_kernelIZZZNS0_28sigmoid_backward_kernel_cudaERNS_18TensorIteratorBaseEENKUlvE0_clEvENKUlvE2_clEvEUlN3c108BFloat16ES7_E_St5arrayIPcLm3EELi4E23TrivialOffsetCalculatorILi2EjESC_ILi1EjENS0_6memory12LoadWithCastILi2EEENSF_13StoreWithCastILi1EEEEEviT_T0_T2_T3_T4_T5_:
        /* <DEDUP_REMOVED lines=36> */
.L_x_11162:
[----:B------:R-:W2:Y:S02]  /*0240*/  LDG.E.U8 R4, desc[UR36][R4.64] ;  /* 0x0000002404047981 */ /* 0x000ea4000c1e1100 */
[----:B--2---:R-:W-:-:S04]  /*0250*/  I2FP.F32.U32 R0, R4 ;  /* 0x0000000400007245 */ /* 0x004fc80000201000 */
[----:B------:R-:W-:-:S04]  /*0260*/  F2FP.BF16.F32.PACK_AB R0, RZ, R0 ;  /* 0x00000000ff00723e */ /* 0x000fc800000010ff */
[----:B------:R-:W-:Y:S01]  /*0270*/  PRMT R28, R0, 0x7610, R28 ;  /* 0x00007610001c7816 */ /* 0x000fe2000000001c */
[----:B------:R-:W-:Y:S06]  /*0280*/  BRA `(.L_x_11164) ;  /* 0x0000000c00e47947 */ /* 0x000fec0003800000 */
.L_x_11161:
        /* <DEDUP_REMOVED lines=11> */
.L_x_11166:
[----:B------:R-:W2:Y:S02]  /*0340*/  LDG.E R4, desc[UR36][R4.64] ;  /* 0x0000002404047981 */ /* 0x000ea4000c1e1900 */
[----:B--2---:R-:W-:-:S04]  /*0350*/  I2FP.F32.S32 R0, R4 ;  /* 0x0000000400007245 */ /* 0x004fc80000201400 */
[----:B------:R-:W-:-:S04]  /*0360*/  F2FP.BF16.F32.PACK_AB R0, RZ, R0 ;  /* 0x00000000ff00723e */ /* 0x000fc800000010ff */
[----:B------:R-:W-:Y:S01]  /*0370*/  PRMT R28, R0, 0x7610, R28 ;  /* 0x00007610001c7816 */ /* 0x000fe2000000001c */
[----:B------:R-:W-:Y:S06]  /*0380*/  BRA `(.L_x_11164) ;  /* 0x0000000c00a47947 */ /* 0x000fec0003800000 */
.L_x_11165:
[----:B------:R-:W2:Y:S02]  /*0390*/  LDG.E.U16 R4, desc[UR36][R4.64] ;  /* 0x0000002404047981 */ /* 0x000ea4000c1e1500 */
[----:B--2---:R-:W0:Y:S02]  /*03a0*/  I2F.S16 R0, R4 ;  /* 0x0000000400007306 */ /* 0x004e240000101400 */
[----:B0-----:R-:W-:-:S04]  /*03b0*/  F2FP.BF16.F32.PACK_AB R0, RZ, R0 ;  /* 0x00000000ff00723e */ /* 0x001fc800000010ff */
[----:B------:R-:W-:Y:S01]  /*03c0*/  PRMT R28, R0, 0x7610, R28 ;  /* 0x00007610001c7816 */ /* 0x000fe2000000001c */
[----:B------:R-:W-:Y:S06]  /*03d0*/  BRA `(.L_x_11164) ;  /* 0x0000000c00907947 */ /* 0x000fec0003800000 */
.L_x_11160:
        /* <DEDUP_REMOVED lines=9> */
.L_x_11168:
[----:B------:R-:W2:Y:S02]  /*0470*/  LDG.E.U16 R0, desc[UR36][R4.64] ;  /* 0x0000002404007981 */ /* 0x000ea4000c1e1500 */
[----:B--2---:R-:W-:-:S05]  /*0480*/  HADD2.F32 R0, -RZ, R0.H0_H0 ;  /* 0x20000000ff007230 */ /* 0x004fca0000004100 */
[----:B------:R-:W-:-:S04]  /*0490*/  F2FP.BF16.F32.PACK_AB R0, RZ, R0 ;  /* 0x00000000ff00723e */ /* 0x000fc800000010ff */
[----:B------:R-:W-:Y:S01]  /*04a0*/  PRMT R28, R0, 0x7610, R28 ;  /* 0x00007610001c7816 */ /* 0x000fe2000000001c */
[----:B------:R-:W-:Y:S06]  /*04b0*/  BRA `(.L_x_11164) ;  /* 0x0000000c00587947 */ /* 0x000fec0003800000 */
.L_x_11167:
        /* <DEDUP_REMOVED lines=9> */
.L_x_11170:
[----:B------:R-:W2:Y:S02]  /*0550*/  LDG.E.U16 R4, desc[UR36][R4.64] ;  /* 0x0000002404047981 */ /* 0x000ea4000c1e1500 */
[----:B--2---:R-:W-:-:S05]  /*0560*/  HADD2.F32 R0, -RZ, R4.H0_H0 ;  /* 0x20000004ff007230 */ /* 0x004fca0000004100 */
[----:B------:R-:W-:-:S04]  /*0570*/  F2FP.BF16.F32.PACK_AB R0, RZ, R0 ;  /* 0x00000000ff00723e */ /* 0x000fc800000010ff */
[----:B------:R-:W-:Y:S01]  /*0580*/  PRMT R28, R0, 0x7610, R28 ;  /* 0x00007610001c7816 */ /* 0x000fe2000000001c */
[----:B------:R-:W-:Y:S06]  /*0590*/  BRA `(.L_x_11164) ;  /* 0x0000000c00207947 */ /* 0x000fec0003800000 */
.L_x_11169:
        /* <DEDUP_REMOVED lines=13> */
.L_x_11159:
        /* <DEDUP_REMOVED lines=14> */
.L_x_11173:
        /* <DEDUP_REMOVED lines=13> */
.L_x_11172:
        /* <DEDUP_REMOVED lines=27> */
.L_x_11175:
        /* <DEDUP_REMOVED lines=15> */
.L_x_11174:
[----:B------:R0:W5:Y:S01]  /*0ac0*/  LDG.E.U16 R28, desc[UR36][R4.64] ;  /* 0x00000024041c7981 */ /* 0x000162000c1e1500 */
[----:B------:R-:W-:Y:S05]  /*0ad0*/  BRA `(.L_x_11164) ;  /* 0x0000000400d07947 */ /* 0x000fea0003800000 */
.L_x_11171:
        /* <DEDUP_REMOVED lines=13> */
.L_x_11178:
        /* <DEDUP_REMOVED lines=21> */
.L_x_11182:
[----:B------:R-:W-:Y:S05]  /*0d00*/  BSYNC.RECONVERGENT B1 ;  /* 0x0000000000017941 */ /* 0x000fea0003800200 */
.L_x_11181:
[----:B------:R-:W-:Y:S01]  /*0d10*/  IMAD.SHL.U32 R0, R0, 0x100000, RZ ;  /* 0x0010000000007824 */ /* 0x000fe200078e00ff */
[----:B------:R-:W-:-:S04]  /*0d20*/  LEA R3, R3, 0x3b800000, 0x17 ;  /* 0x3b80000003037811 */ /* 0x000fc800078eb8ff */
[----:B------:R-:W-:-:S07]  /*0d30*/  LOP3.LUT R0, R3, R0, R7, 0xfe, !PT ;  /* 0x0000000003007212 */ /* 0x000fce00078efe07 */
.L_x_11180:
[----:B------:R-:W-:Y:S05]  /*0d40*/  BSYNC.RECONVERGENT B0 ;  /* 0x0000000000007941 */ /* 0x000fea0003800200 */
.L_x_11179:
[----:B------:R-:W-:-:S04]  /*0d50*/  F2FP.BF16.F32.PACK_AB R0, RZ, R0 ;  /* 0x00000000ff00723e */ /* 0x000fc800000010ff */
[----:B------:R-:W-:Y:S01]  /*0d60*/  PRMT R28, R0, 0x7610, R28 ;  /* 0x00007610001c7816 */ /* 0x000fe2000000001c */
[----:B------:R-:W-:Y:S06]  /*0d70*/  BRA `(.L_x_11164) ;  /* 0x0000000400287947 */ /* 0x000fec0003800000 */
.L_x_11177:
        /* <DEDUP_REMOVED lines=21> */
.L_x_11186:
[----:B------:R-:W-:Y:S05]  /*0ed0*/  BSYNC.RECONVERGENT B1 ;  /* 0x0000000000017941 */ /* 0x000fea0003800200 */
.L_x_11185:
[----:B------:R-:W-:Y:S01]  /*0ee0*/  IMAD.SHL.U32 R0, R0, 0x200000, RZ ;  /* 0x0020000000007824 */ /* 0x000fe200078e00ff */
[----:B------:R-:W-:-:S04]  /*0ef0*/  LEA R3, R3, 0x37800000, 0x17 ;  /* 0x3780000003037811 */ /* 0x000fc800078eb8ff */
[----:B------:R-:W-:-:S07]  /*0f00*/  LOP3.LUT R0, R3, R0, R7, 0xfe, !PT ;  /* 0x0000000003007212 */ /* 0x000fce00078efe07 */
.L_x_11184:
[----:B------:R-:W-:Y:S05]  /*0f10*/  BSYNC.RECONVERGENT B0 ;  /* 0x0000000000007941 */ /* 0x000fea0003800200 */
.L_x_11183:
[----:B------:R-:W-:-:S04]  /*0f20*/  F2FP.BF16.F32.PACK_AB R0, RZ, R0 ;  /* 0x00000000ff00723e */ /* 0x000fc800000010ff */
[----:B------:R-:W-:Y:S01]  /*0f30*/  PRMT R28, R0, 0x7610, R28 ;  /* 0x00007610001c7816 */ /* 0x000fe2000000001c */
[----:B------:R-:W-:Y:S06]  /*0f40*/  BRA `(.L_x_11164) ;  /* 0x0000000000b47947 */ /* 0x000fec0003800000 */
.L_x_11176:
[----:B------:R-:W-:-:S09]  /*0f50*/  UISETP.NE.AND UP0, UPT, UR4, 0x1c, UPT ;  /* 0x0000001c0400788c */ /* 0x000fd2000bf05270 */
[----:B------:R-:W-:Y:S05]  /*0f60*/  BRA.U !UP0, `(.L_x_11187) ;  /* 0x00000001089c7547 */ /* 0x000fea000b800000 */
[----:B------:R-:W-:-:S09]  /*0f70*/  UISETP.NE.AND UP0, UPT, UR4, 0x1d, UPT ;  /* 0x0000001d0400788c */ /* 0x000fd2000bf05270 */
[----:B------:R-:W-:Y:S05]  /*0f80*/  BRA.U !UP0, `(.L_x_11188) ;  /* 0x0000000108807547 */ /* 0x000fea000b800000 */
[----:B------:R-:W-:-:S09]  /*0f90*/  UISETP.NE.AND UP0, UPT, UR4, 0x2c, UPT ;  /* 0x0000002c0400788c */ /* 0x000fd2000bf05270 */
[----:B------:R-:W-:Y:S05]  /*0fa0*/  BRA.U !UP0, `(.L_x_11189) ;  /* 0x0000000108487547 */ /* 0x000fea000b800000 */
.L_x_11163:
        /* <DEDUP_REMOVED lines=16> */
.L_x_11190:
[----:B------:R-:W-:Y:S01]  /*10b0*/  PRMT R28, RZ, 0x7610, R28 ;  /* 0x00007610ff1c7816 */ /* 0x000fe2000000001c */
[----:B------:R-:W-:Y:S06]  /*10c0*/  BRA `(.L_x_11164) ;  /* 0x0000000000547947 */ /* 0x000fec0003800000 */
.L_x_11189:
        /* <DEDUP_REMOVED lines=8> */
.L_x_11192:
[----:B------:R-:W-:Y:S05]  /*1150*/  BSYNC.RECONVERGENT B0 ;  /* 0x0000000000007941 */ /* 0x000fea0003800200 */
.L_x_11191:
[----:B------:R-:W-:-:S04]  /*1160*/  F2FP.BF16.F32.PACK_AB R0, RZ, R0 ;  /* 0x00000000ff00723e */ /* 0x000fc800000010ff */
[----:B------:R-:W-:Y:S01]  /*1170*/  PRMT R28, R0, 0x7610, R28 ;  /* 0x00007610001c7816 */ /* 0x000fe2000000001c */
[----:B------:R-:W-:Y:S06]  /*1180*/  BRA `(.L_x_11164) ;  /* 0x0000000000247947 */ /* 0x000fec0003800000 */
.L_x_11188:
[----:B------:R-:W2:Y:S02]  /*1190*/  LDG.E.64 R4, desc[UR36][R4.64] ;  /* 0x0000002404047981 */ /* 0x000ea4000c1e1b00 */
[----:B--2---:R-:W0:Y:S02]  /*11a0*/  I2F.U64 R0, R4 ;  /* 0x0000000400007312 */ /* 0x004e240000301000 */
[----:B0-----:R-:W-:-:S04]  /*11b0*/  F2FP.BF16.F32.PACK_AB R0, RZ, R0 ;  /* 0x00000000ff00723e */ /* 0x001fc800000010ff */
[----:B------:R-:W-:Y:S01]  /*11c0*/  PRMT R28, R0, 0x7610, R28 ;  /* 0x00007610001c7816 */ /* 0x000fe2000000001c */
[----:B------:R-:W-:Y:S06]  /*11d0*/  BRA `(.L_x_11164) ;  /* 0x0000000000107947 */ /* 0x000fec0003800000 */
.L_x_11187:
[----:B------:R-:W2:Y:S02]  /*11e0*/  LDG.E R4, desc[UR36][R4.64] ;  /* 0x0000002404047981 */ /* 0x000ea4000c1e1900 */
[----:B--2---:R-:W-:-:S04]  /*11f0*/  I2FP.F32.U32 R0, R4 ;  /* 0x0000000400007245 */ /* 0x004fc80000201000 */
[----:B------:R-:W-:-:S04]  /*1200*/  F2FP.BF16.F32.PACK_AB R0, RZ, R0 ;  /* 0x00000000ff00723e */ /* 0x000fc800000010ff */
[----:B------:R-:W-:-:S07]  /*1210*/  PRMT R28, R0, 0x7610, R28 ;  /* 0x00007610001c7816 */ /* 0x000fce000000001c */
.L_x_11164:
        /* <DEDUP_REMOVED lines=21> */
.L_x_11196:
[----:B------:R-:W2:Y:S02]  /*1370*/  LDG.E.U8 R4, desc[UR36][R4.64] ;  /* 0x0000002404047981 */ /* 0x000ea4000c1e1100 */
[----:B--2---:R-:W-:-:S04]  /*1380*/  I2FP.F32.U32 R0, R4 ;  /* 0x0000000400007245 */ /* 0x004fc80000201000 */
[----:B------:R-:W-:-:S04]  /*1390*/  F2FP.BF16.F32.PACK_AB R0, RZ, R0 ;  /* 0x00000000ff00723e */ /* 0x000fc800000010ff */
[----:B------:R-:W-:Y:S01]  /*13a0*/  PRMT R22, R0, 0x7610, R22 ;  /* 0x0000761000167816 */ /* 0x000fe20000000016 */
[----:B------:R-:W-:Y:S06]  /*13b0*/  BRA `(.L_x_11198) ;  /* 0x0000000c00e47947 */ /* 0x000fec0003800000 */
.L_x_11195:
        /* <DEDUP_REMOVED lines=11> */
.L_x_11200:
[----:B------:R-:W2:Y:S02]  /*1470*/  LDG.E R4, desc[UR36][R4.64] ;  /* 0x0000002404047981 */ /* 0x000ea4000c1e1900 */
[----:B--2---:R-:W-:-:S04]  /*1480*/  I2FP.F32.S32 R0, R4 ;  /* 0x0000000400007245 */ /* 0x004fc80000201400 */
[----:B------:R-:W-:-:S04]  /*1490*/  F2FP.BF16.F32.PACK_AB R0, RZ, R0 ;  /* 0x00000000ff00723e */ /* 0x000fc800000010ff */
[----:B------:R-:W-:Y:S01]  /*14a0*/  PRMT R22, R0, 0x7610, R22 ;  /* 0x0000761000167816 */ /* 0x000fe20000000016 */
[----:B------:R-:W-:Y:S06]  /*14b0*/  BRA `(.L_x_11198) ;  /* 0x0000000c00a47947 */ /* 0x000fec0003800000 */
.L_x_11199:
[----:B------:R-:W2:Y:S02]  /*14c0*/  LDG.E.U16 R4, desc[UR36][R4.64] ;  /* 0x0000002404047981 */ /* 0x000ea4000c1e1500 */
[----:B--2---:R-:W0:Y:S02]  /*14d0*/  I2F.S16 R0, R4 ;  /* 0x0000000400007306 */ /* 0x004e240000101400 */
[----:B0-----:R-:W-:-:S04]  /*14e0*/  F2FP.BF16.F32.PACK_AB R0, RZ, R0 ;  /* 0x00000000ff00723e */ /* 0x001fc800000010ff */
[----:B------:R-:W-:Y:S01]  /*14f0*/  PRMT R22, R0, 0x7610, R22 ;  /* 0x0000761000167816 */ /* 0x000fe20000000016 */
[----:B------:R-:W-:Y:S06]  /*1500*/  BRA `(.L_x_11198) ;  /* 0x0000000c00907947 */ /* 0x000fec0003800000 */
.L_x_11194:
        /* <DEDUP_REMOVED lines=9> */
.L_x_11202:
[----:B------:R-:W2:Y:S02]  /*15a0*/  LDG.E.U16 R0, desc[UR36][R4.64] ;  /* 0x0000002404007981 */ /* 0x000ea4000c1e1500 */
[----:B--2---:R-:W-:-:S05]  /*15b0*/  HADD2.F32 R0, -RZ, R0.H0_H0 ;  /* 0x20000000ff007230 */ /* 0x004fca0000004100 */
[----:B------:R-:W-:-:S04]  /*15c0*/  F2FP.BF16.F32.PACK_AB R0, RZ, R0 ;  /* 0x00000000ff00723e */ /* 0x000fc800000010ff */
[----:B------:R-:W-:Y:S01]  /*15d0*/  PRMT R22, R0, 0x7610, R22 ;  /* 0x0000761000167816 */ /* 0x000fe20000000016 */
[----:B------:R-:W-:Y:S06]  /*15e0*/  BRA `(.L_x_11198) ;  /* 0x0000000c00587947 */ /* 0x000fec0003800000 */
.L_x_11201:
        /* <DEDUP_REMOVED lines=9> */
.L_x_11204:
[----:B------:R-:W2:Y:S02]  /*1680*/  LDG.E.U16 R4, desc[UR36][R4.64] ;  /* 0x0000002404047981 */ /* 0x000ea4000c1e1500 */
[----:B--2---:R-:W-:-:S05]  /*1690*/  HADD2.F32 R0, -RZ, R4.H0_H0 ;  /* 0x20000004ff007230 */ /* 0x004fca0000004100 */
[----:B------:R-:W-:-:S04]  /*16a0*/  F2FP.BF16.F32.PACK_AB R0, RZ, R0 ;  /* 0x00000000ff00723e */ /* 0x000fc800000010ff */
[----:B------:R-:W-:Y:S01]  /*16b0*/  PRMT R22, R0, 0x7610, R22 ;  /* 0x0000761000167816 */ /* 0x000fe20000000016 */
[----:B------:R-:W-:Y:S06]  /*16c0*/  BRA `(.L_x_11198) ;  /* 0x0000000c00207947 */ /* 0x000fec0003800000 */
.L_x_11203:
        /* <DEDUP_REMOVED lines=13> */
.L_x_11193:
        /* <DEDUP_REMOVED lines=14> */
.L_x_11207:
        /* <DEDUP_REMOVED lines=13> */
.L_x_11206:
        /* <DEDUP_REMOVED lines=27> */
.L_x_11209:
        /* <DEDUP_REMOVED lines=15> */
.L_x_11208:
[----:B------:R0:W5:Y:S01]  /*1bf0*/  LDG.E.U16 R22, desc[UR36][R4.64] ;  /* 0x0000002404167981 */ /* 0x000162000c1e1500 */
[----:B------:R-:W-:Y:S05]  /*1c00*/  BRA `(.L_x_11198) ;  /* 0x0000000400d07947 */ /* 0x000fea0003800000 */
.L_x_11205:
        /* <DEDUP_REMOVED lines=13> */
.L_x_11212:
        /* <DEDUP_REMOVED lines=21> */
.L_x_11216:
[----:B------:R-:W-:Y:S05]  /*1e30*/  BSYNC.RECONVERGENT B1 ;  /* 0x0000000000017941 */ /* 0x000fea0003800200 */
.L_x_11215:
[----:B------:R-:W-:Y:S01]  /*1e40*/  IMAD.SHL.U32 R0, R0, 0x100000, RZ ;  /* 0x0010000000007824 */ /* 0x000fe200078e00ff */
[----:B------:R-:W-:-:S04]  /*1e50*/  LEA R3, R3, 0x3b800000, 0x17 ;  /* 0x3b80000003037811 */ /* 0x000fc800078eb8ff */
[----:B------:R-:W-:-:S07]  /*1e60*/  LOP3.LUT R0, R3, R0, R7, 0xfe, !PT ;  /* 0x0000000003007212 */ /* 0x000fce00078efe07 */
.L_x_11214:
[----:B------:R-:W-:Y:S05]  /*1e70*/  BSYNC.RECONVERGENT B0 ;  /* 0x0000000000007941 */ /* 0x000fea0003800200 */
.L_x_11213:
[----:B------:R-:W-:-:S04]  /*1e80*/  F2FP.BF16.F32.PACK_AB R0, RZ, R0 ;  /* 0x00000000ff00723e */ /* 0x000fc800000010ff */
[----:B------:R-:W-:Y:S01]  /*1e90*/  PRMT R22, R0, 0x7610, R22 ;  /* 0x0000761000167816 */ /* 0x000fe20000000016 */
[----:B------:R-:W-:Y:S06]  /*1ea0*/  BRA `(.L_x_11198) ;  /* 0x0000000400287947 */ /* 0x000fec0003800000 */
.L_x_11211:
        /* <DEDUP_REMOVED lines=21> */
.L_x_11220:
[----:B------:R-:W-:Y:S05]  /*2000*/  BSYNC.RECONVERGENT B1 ;  /* 0x0000000000017941 */ /* 0x000fea0003800200 */
.L_x_11219:
[----:B------:R-:W-:Y:S01]  /*2010*/  IMAD.SHL.U32 R0, R0, 0x200000, RZ ;  /* 0x0020000000007824 */ /* 0x000fe200078e00ff */
[----:B------:R-:W-:-:S04]  /*2020*/  LEA R3, R3, 0x37800000, 0x17 ;  /* 0x3780000003037811 */ /* 0x000fc800078eb8ff */
[----:B------:R-:W-:-:S07]  /*2030*/  LOP3.LUT R0, R3, R0, R7, 0xfe, !PT ;  /* 0x0000000003007212 */ /* 0x000fce00078efe07 */
.L_x_11218:
[----:B------:R-:W-:Y:S05]  /*2040*/  BSYNC.RECONVERGENT B0 ;  /* 0x0000000000007941 */ /* 0x000fea0003800200 */
.L_x_11217:
[----:B------:R-:W-:-:S04]  /*2050*/  F2FP.BF16.F32.PACK_AB R0, RZ, R0 ;  /* 0x00000000ff00723e */ /* 0x000fc800000010ff */
[----:B------:R-:W-:Y:S01]  /*2060*/  PRMT R22, R0, 0x7610, R22 ;  /* 0x0000761000167816 */ /* 0x000fe20000000016 */
[----:B------:R-:W-:Y:S06]  /*2070*/  BRA `(.L_x_11198) ;  /* 0x0000000000b47947 */ /* 0x000fec0003800000 */
.L_x_11210:
[----:B------:R-:W-:-:S09]  /*2080*/  UISETP.NE.AND UP0, UPT, UR4, 0x1c, UPT ;  /* 0x0000001c0400788c */ /* 0x000fd2000bf05270 */
[----:B------:R-:W-:Y:S05]  /*2090*/  BRA.U !UP0, `(.L_x_11221) ;  /* 0x00000001089c7547 */ /* 0x000fea000b800000 */
[----:B------:R-:W-:-:S09]  /*20a0*/  UISETP.NE.AND UP0, UPT, UR4, 0x1d, UPT ;  /* 0x0000001d0400788c */ /* 0x000fd2000bf05270 */
[----:B------:R-:W-:Y:S05]  /*20b0*/  BRA.U !UP0, `(.L_x_11222) ;  /* 0x0000000108807547 */ /* 0x000fea000b800000 */
[----:B------:R-:W-:-:S09]  /*20c0*/  UISETP.NE.AND UP0, UPT, UR4, 0x2c, UPT ;  /* 0x0000002c0400788c */ /* 0x000fd2000bf05270 */
[----:B------:R-:W-:Y:S05]  /*20d0*/  BRA.U !UP0, `(.L_x_11223) ;  /* 0x0000000108487547 */ /* 0x000fea000b800000 */
.L_x_11197:
        /* <DEDUP_REMOVED lines=16> */
.L_x_11224:
[----:B------:R-:W-:Y:S01]  /*21e0*/  PRMT R22, RZ, 0x7610, R22 ;  /* 0x00007610ff167816 */ /* 0x000fe20000000016 */
[----:B------:R-:W-:Y:S06]  /*21f0*/  BRA `(.L_x_11198) ;  /* 0x0000000000547947 */ /* 0x000fec0003800000 */
.L_x_11223:
        /* <DEDUP_REMOVED lines=8> */
.L_x_11226:
[----:B------:R-:W-:Y:S05]  /*2280*/  BSYNC.RECONVERGENT B0 ;  /* 0x0000000000007941 */ /* 0x000fea0003800200 */
.L_x_11225:
[----:B------:R-:W-:-:S04]  /*2290*/  F2FP.BF16.F32.PACK_AB R0, RZ, R0 ;  /* 0x00000000ff00723e */ /* 0x000fc800000010ff */
[----:B------:R-:W-:Y:S01]  /*22a0*/  PRMT R22, R0, 0x7610, R22 ;  /* 0x0000761000167816 */ /* 0x000fe20000000016 */
[----:B------:R-:W-:Y:S06]  /*22b0*/  BRA `(.L_x_11198) ;  /* 0x0000000000247947 */ /* 0x000fec0003800000 */
.L_x_11222:
[----:B------:R-:W2:Y:S02]  /*22c0*/  LDG.E.64 R4, desc[UR36][R4.64] ;  /* 0x0000002404047981 */ /* 0x000ea4000c1e1b00 */
[----:B--2---:R-:W0:Y:S02]  /*22d0*/  I2F.U64 R0, R4 ;  /* 0x0000000400007312 */ /* 0x004e240000301000 */
[----:B0-----:R-:W-:-:S04]  /*22e0*/  F2FP.BF16.F32.PACK_AB R0, RZ, R0 ;  /* 0x00000000ff00723e */ /* 0x001fc800000010ff */
[----:B------:R-:W-:Y:S01]  /*22f0*/  PRMT R22, R0, 0x7610, R22 ;  /* 0x0000761000167816 */ /* 0x000fe20000000016 */
[----:B------:R-:W-:Y:S06]  /*2300*/  BRA `(.L_x_11198) ;  /* 0x0000000000107947 */ /* 0x000fec0003800000 */
.L_x_11221:
[----:B------:R-:W2:Y:S02]  /*2310*/  LDG.E R4, desc[UR36][R4.64] ;  /* 0x0000002404047981 */ /* 0x000ea4000c1e1900 */
[----:B--2---:R-:W-:-:S04]  /*2320*/  I2FP.F32.U32 R0, R4 ;  /* 0x0000000400007245 */ /* 0x004fc80000201000 */
[----:B------:R-:W-:-:S04]  /*2330*/  F2FP.BF16.F32.PACK_AB R0, RZ, R0 ;  /* 0x00000000ff00723e */ /* 0x000fc800000010ff */
[----:B------:R-:W-:-:S07]  /*2340*/  PRMT R22, R0, 0x7610, R22 ;  /* 0x0000761000167816 */ /* 0x000fce0000000016 */
.L_x_11198:
[----:B------:R-:W-:-:S07]  /*2350*/  VIADD R17, R25, 0x80 ;  /* 0x0000008019117836 */ /* 0x000fce0000000000 */
.L_x_11158:
[----:B------:R-:W-:Y:S05]  /*2360*/  BSYNC.RECONVERGENT B6 ;  /* 0x0000000000067941 */ /* 0x000fea0003800200 */
.L_x_11157:
        /* <DEDUP_REMOVED lines=27> */
.L_x_11232:
[----:B------:R-:W2:Y:S02]  /*2520*/  LDG.E.U8 R4, desc[UR36][R4.64] ;  /* 0x0000002404047981 */ /* 0x000ea4000c1e1100 */
[----:B--2---:R-:W-:-:S04]  /*2530*/  I2FP.F32.U32 R0, R4 ;  /* 0x0000000400007245 */ /* 0x004fc80000201000 */
[----:B------:R-:W-:-:S04]  /*2540*/  F2FP.BF16.F32.PACK_AB R0, RZ, R0 ;  /* 0x00000000ff00723e */ /* 0x000fc800000010ff */
[----:B------:R-:W-:Y:S01]  /*2550*/  PRMT R26, R0, 0x7610, R26 ;  /* 0x00007610001a7816 */ /* 0x000fe2000000001a */
[----:B------:R-:W-:Y:S06]  /*2560*/  BRA `(.L_x_11234) ;  /* 0x0000000c00e47947 */ /* 0x000fec0003800000 */
.L_x_11231:
        /* <DEDUP_REMOVED lines=11> */
.L_x_11236:
[----:B------:R-:W2:Y:S02]  /*2620*/  LDG.E R4, desc[UR36][R4.64] ;  /* 0x0000002404047981 */ /* 0x000ea4000c1e1900 */
[----:B--2---:R-:W-:-:S04]  /*2630*/  I2FP.F32.S32 R0, R4 ;  /* 0x0000000400007245 */ /* 0x004fc80000201400 */
[----:B------:R-:W-:-:S04]  /*2640*/  F2FP.BF16.F32.PACK_AB R0, RZ, R0 ;  /* 0x00000000ff00723e */ /* 0x000fc800000010ff */
[----:B------:R-:W-:Y:S01]  /*2650*/  PRMT R26, R0, 0x7610, R26 ;  /* 0x00007610001a7816 */ /* 0x000fe2000000001a */
[----:B------:R-:W-:Y:S06]  /*2660*/  BRA `(.L_x_11234) ;  /* 0x0000000c00a47947 */ /* 0x000fec0003800000 */
.L_x_11235:
[----:B------:R-:W2:Y:S02]  /*2670*/  LDG.E.U16 R4, desc[UR36][R4.64] ;  /* 0x0000002404047981 */ /* 0x000ea4000c1e1500 */
[----:B--2---:R-:W0:Y:S02]  /*2680*/  I2F.S16 R0, R4 ;  /* 0x0000000400007306 */ /* 0x004e240000101400 */
[----:B0-----:R-:W-:-:S04]  /*2690*/  F2FP.BF16.F32.PACK_AB R0, RZ, R0 ;  /* 0x00000000ff00723e */ /* 0x001fc800000010ff */
[----:B------:R-:W-:Y:S01]  /*26a0*/  PRMT R26, R0, 0x7610, R26 ;  /* 0x00007610001a7816 */ /* 0x000fe2000000001a */
[----:B------:R-:W-:Y:S06]  /*26b0*/  BRA `(.L_x_11234) ;  /* 0x0000000c00907947 */ /* 0x000fec0003800000 */
.L_x_11230:
        /* <DEDUP_REMOVED lines=9> */
.L_x_11238:
[----:B------:R-:W2:Y:S02]  /*2750*/  LDG.E.U16 R0, desc[UR36][R4.64] ;  /* 0x0000002404007981 */ /* 0x000ea4000c1e1500 */
[----:B--2---:R-:W-:-:S05]  /*2760*/  HADD2.F32 R0, -RZ, R0.H0_H0 ;  /* 0x20000000ff007230 */ /* 0x004fca0000004100 */
[----:B------:R-:W-:-:S04]  /*2770*/  F2FP.BF16.F32.PACK_AB R0, RZ, R0 ;  /* 0x00000000ff00723e */ /* 0x000fc800000010ff */
[----:B------:R-:W-:Y:S01]  /*2780*/  PRMT R26, R0, 0x7610, R26 ;  /* 0x00007610001a7816 */ /* 0x000fe2000000001a */
[----:B------:R-:W-:Y:S06]  /*2790*/  BRA `(.L_x_11234) ;  /* 0x0000000c00587947 */ /* 0x000fec0003800000 */
.L_x_11237:
        /* <DEDUP_REMOVED lines=9> */
.L_x_11240:
[----:B------:R-:W2:Y:S02]  /*2830*/  LDG.E.U16 R4, desc[UR36][R4.64] ;  /* 0x0000002404047981 */ /* 0x000ea4000c1e1500 */
[----:B--2---:R-:W-:-:S05]  /*2840*/  HADD2.F32 R0, -RZ, R4.H0_H0 ;  /* 0x20000004ff007230 */ /* 0x004fca0000004100 */
[----:B------:R-:W-:-:S04]  /*2850*/  F2FP.BF16.F32.PACK_AB R0, RZ, R0 ;  /* 0x00000000ff00723e */ /* 0x000fc800000010ff */
[----:B------:R-:W-:Y:S01]  /*2860*/  PRMT R26, R0, 0x7610, R26 ;  /* 0x00007610001a7816 */ /* 0x000fe2000000001a */
[----:B------:R-:W-:Y:S06]  /*2870*/  BRA `(.L_x_11234) ;  /* 0x0000000c00207947 */ /* 0x000fec0003800000 */
.L_x_11239:
        /* <DEDUP_REMOVED lines=13> */
.L_x_11229:
        /* <DEDUP_REMOVED lines=14> */
.L_x_11243:
        /* <DEDUP_REMOVED lines=13> */
.L_x_11242:
        /* <DEDUP_REMOVED lines=27> */
.L_x_11245:
        /* <DEDUP_REMOVED lines=15> */
.L_x_11244:
[----:B------:R0:W5:Y:S01]  /*2da0*/  LDG.E.U16 R26, desc[UR36][R4.64] ;  /* 0x00000024041a7981 */ /* 0x000162000c1e1500 */
[----:B------:R-:W-:Y:S05]  /*2db0*/  BRA `(.L_x_11234) ;  /* 0x0000000400d07947 */ /* 0x000fea0003800000 */
.L_x_11241:
        /* <DEDUP_REMOVED lines=13> */
.L_x_11248:
        /* <DEDUP_REMOVED lines=21> */
.L_x_11252:
[----:B------:R-:W-:Y:S05]  /*2fe0*/  BSYNC.RECONVERGENT B1 ;  /* 0x0000000000017941 */ /* 0x000fea0003800200 */
.L_x_11251:
[----:B------:R-:W-:Y:S01]  /*2ff0*/  IMAD.SHL.U32 R0, R0, 0x100000, RZ ;  /* 0x0010000000007824 */ /* 0x000fe200078e00ff */
[----:B------:R-:W-:-:S04]  /*3000*/  LEA R3, R3, 0x3b800000, 0x17 ;  /* 0x3b80000003037811 */ /* 0x000fc800078eb8ff */
[----:B------:R-:W-:-:S07]  /*3010*/  LOP3.LUT R0, R3, R0, R7, 0xfe, !PT ;  /* 0x0000000003007212 */ /* 0x000fce00078efe07 */
.L_x_11250:
[----:B------:R-:W-:Y:S05]  /*3020*/  BSYNC.RECONVERGENT B0 ;  /* 0x0000000000007941 */ /* 0x000fea0003800200 */
.L_x_11249:
[----:B------:R-:W-:-:S04]  /*3030*/  F2FP.BF16.F32.PACK_AB R0, RZ, R0 ;  /* 0x00000000ff00723e */ /* 0x000fc800000010ff */
[----:B------:R-:W-:Y:S01]  /*3040*/  PRMT R26, R0, 0x7610, R26 ;  /* 0x00007610001a7816 */ /* 0x000fe2000000001a */
[----:B------:R-:W-:Y:S06]  /*3050*/  BRA `(.L_x_11234) ;  /* 0x0000000400287947 */ /* 0x000fec0003800000 */
.L_x_11247:
        /* <DEDUP_REMOVED lines=21> */
.L_x_11256:
[----:B------:R-:W-:Y:S05]  /*31b0*/  BSYNC.RECONVERGENT B1 ;  /* 0x0000000000017941 */ /* 0x000fea0003800200 */
.L_x_11255:
[----:B------:R-:W-:Y:S01]  /*31c0*/  IMAD.SHL.U32 R0, R0, 0x200000, RZ ;  /* 0x0020000000007824 */ /* 0x000fe200078e00ff */
[----:B------:R-:W-:-:S04]  /*31d0*/  LEA R3, R3, 0x37800000, 0x17 ;  /* 0x3780000003037811 */ /* 0x000fc800078eb8ff */
[----:B------:R-:W-:-:S07]  /*31e0*/  LOP3.LUT R0, R3, R0, R7, 0xfe, !PT ;  /* 0x0000000003007212 */ /* 0x000fce00078efe07 */
.L_x_11254:
[----:B------:R-:W-:Y:S05]  /*31f0*/  BSYNC.RECONVERGENT B0 ;  /* 0x0000000000007941 */ /* 0x000fea0003800200 */
.L_x_11253:
[----:B------:R-:W-:-:S04]  /*3200*/  F2FP.BF16.F32.PACK_AB R0, RZ, R0 ;  /* 0x00000000ff00723e */ /* 0x000fc800000010ff */
[----:B------:R-:W-:Y:S01]  /*3210*/  PRMT R26, R0, 0x7610, R26 ;  /* 0x00007610001a7816 */ /* 0x000fe2000000001a */
[----:B------:R-:W-:Y:S06]  /*3220*/  BRA `(.L_x_11234) ;  /* 0x0000000000b47947 */ /* 0x000fec0003800000 */
.L_x_11246:
        /* <DEDUP_REMOVED lines=14> */
.L_x_11260:
[----:B------:R-:W-:Y:S05]  /*3310*/  BSYNC.RECONVERGENT B0 ;  /* 0x0000000000007941 */ /* 0x000fea0003800200 */
.L_x_11259:
[----:B------:R-:W-:-:S04]  /*3320*/  F2FP.BF16.F32.PACK_AB R0, RZ, R0 ;  /* 0x00000000ff00723e */ /* 0x000fc800000010ff */
[----:B------:R-:W-:Y:S01]  /*3330*/  PRMT R26, R0, 0x7610, R26 ;  /* 0x00007610001a7816 */ /* 0x000fe2000000001a */
[----:B------:R-:W-:Y:S06]  /*3340*/  BRA `(.L_x_11234) ;  /* 0x00000000006c7947 */ /* 0x000fec0003800000 */
.L_x_11233:
        /* <DEDUP_REMOVED lines=16> */
.L_x_11261:
[----:B------:R-:W-:Y:S01]  /*3450*/  PRMT R26, RZ, 0x7610, R26 ;  /* 0x00007610ff1a7816 */ /* 0x000fe2000000001a */
[----:B------:R-:W-:Y:S06]  /*3460*/  BRA `(.L_x_11234) ;  /* 0x0000000000247947 */ /* 0x000fec0003800000 */
.L_x_11258:
[----:B------:R-:W2:Y:S02]  /*3470*/  LDG.E.64 R4, desc[UR36][R4.64] ;  /* 0x0000002404047981 */ /* 0x000ea4000c1e1b00 */
[----:B--2---:R-:W0:Y:S02]  /*3480*/  I2F.U64 R0, R4 ;  /* 0x0000000400007312 */ /* 0x004e240000301000 */
[----:B0-----:R-:W-:-:S04]  /*3490*/  F2FP.BF16.F32.PACK_AB R0, RZ, R0 ;  /* 0x00000000ff00723e */ /* 0x001fc800000010ff */
[----:B------:R-:W-:Y:S01]  /*34a0*/  PRMT R26, R0, 0x7610, R26 ;  /* 0x00007610001a7816 */ /* 0x000fe2000000001a */
[----:B------:R-:W-:Y:S06]  /*34b0*/  BRA `(.L_x_11234) ;  /* 0x0000000000107947 */ /* 0x000fec0003800000 */
.L_x_11257:
[----:B------:R-:W2:Y:S02]  /*34c0*/  LDG.E R4, desc[UR36][R4.64] ;  /* 0x0000002404047981 */ /* 0x000ea4000c1e1900 */
[----:B--2---:R-:W-:-:S04]  /*34d0*/  I2FP.F32.U32 R0, R4 ;  /* 0x0000000400007245 */ /* 0x004fc80000201000 */
[----:B------:R-:W-:-:S04]  /*34e0*/  F2FP.BF16.F32.PACK_AB R0, RZ, R0 ;  /* 0x00000000ff00723e */ /* 0x000fc800000010ff */
[----:B------:R-:W-:-:S07]  /*34f0*/  PRMT R26, R0, 0x7610, R26 ;  /* 0x00007610001a7816 */ /* 0x000fce000000001a */
.L_x_11234:
        /* <DEDUP_REMOVED lines=21> */
.L_x_11265:
[----:B------:R-:W2:Y:S02]  /*3650*/  LDG.E.U8 R4, desc[UR36][R4.64] ;  /* 0x0000002404047981 */ /* 0x000ea4000c1e1100 */
[----:B--2---:R-:W-:-:S04]  /*3660*/  I2FP.F32.U32 R0, R4 ;  /* 0x0000000400007245 */ /* 0x004fc80000201000 */
[----:B------:R-:W-:-:S04]  /*3670*/  F2FP.BF16.F32.PACK_AB R0, RZ, R0 ;  /* 0x00000000ff00723e */ /* 0x000fc800000010ff */
[----:B------:R-:W-:Y:S01]  /*3680*/  PRMT R27, R0, 0x7610, R27 ;  /* 0x00007610001b7816 */ /* 0x000fe2000000001b */
[----:B------:R-:W-:Y:S06]  /*3690*/  BRA `(.L_x_11267) ;  /* 0x0000000c00e47947 */ /* 0x000fec0003800000 */
.L_x_11264:
        /* <DEDUP_REMOVED lines=11> */
.L_x_11269:
[----:B------:R-:W2:Y:S02]  /*3750*/  LDG.E R4, desc[UR36][R4.64] ;  /* 0x0000002404047981 */ /* 0x000ea4000c1e1900 */
[----:B--2---:R-:W-:-:S04]  /*3760*/  I2FP.F32.S32 R0, R4 ;  /* 0x0000000400007245 */ /* 0x004fc80000201400 */
[----:B------:R-:W-:-:S04]  /*3770*/  F2FP.BF16.F32.PACK_AB R0, RZ, R0 ;  /* 0x00000000ff00723e */ /* 0x000fc800000010ff */
[----:B------:R-:W-:Y:S01]  /*3780*/  PRMT R27, R0, 0x7610, R27 ;  /* 0x00007610001b7816 */ /* 0x000fe2000000001b */
[----:B------:R-:W-:Y:S06]  /*3790*/  BRA `(.L_x_11267) ;  /* 0x0000000c00a47947 */ /* 0x000fec0003800000 */
.L_x_11268:
[----:B------:R-:W2:Y:S02]  /*37a0*/  LDG.E.U16 R4, desc[UR36][R4.64] ;  /* 0x0000002404047981 */ /* 0x000ea4000c1e1500 */
[----:B--2---:R-:W0:Y:S02]  /*37b0*/  I2F.S16 R0, R4 ;  /* 0x0000000400007306 */ /* 0x004e240000101400 */
[----:B0-----:R-:W-:-:S04]  /*37c0*/  F2FP.BF16.F32.PACK_AB R0, RZ, R0 ;  /* 0x00000000ff00723e */ /* 0x001fc800000010ff */
[----:B------:R-:W-:Y:S01]  /*37d0*/  PRMT R27, R0, 0x7610, R27 ;  /* 0x00007610001b7816 */ /* 0x000fe2000000001b */
[----:B------:R-:W-:Y:S06]  /*37e0*/  BRA `(.L_x_11267) ;  /* 0x0000000c00907947 */ /* 0x000fec0003800000 */
.L_x_11263:
        /* <DEDUP_REMOVED lines=9> */
.L_x_11271:
[----:B------:R-:W2:Y:S02]  /*3880*/  LDG.E.U16 R0, desc[UR36][R4.64] ;  /* 0x0000002404007981 */ /* 0x000ea4000c1e1500 */
[----:B--2---:R-:W-:-:S05]  /*3890*/  HADD2.F32 R0, -RZ, R0.H0_H0 ;  /* 0x20000000ff007230 */ /* 0x004fca0000004100 */
[----:B------:R-:W-:-:S04]  /*38a0*/  F2FP.BF16.F32.PACK_AB R0, RZ, R0 ;  /* 0x00000000ff00723e */ /* 0x000fc800000010ff */
[----:B------:R-:W-:Y:S01]  /*38b0*/  PRMT R27, R0, 0x7610, R27 ;  /* 0x00007610001b7816 */ /* 0x000fe2000000001b */
[----:B------:R-:W-:Y:S06]  /*38c0*/  BRA `(.L_x_11267) ;  /* 0x0000000c00587947 */ /* 0x000fec0003800000 */
.L_x_11270:
        /* <DEDUP_REMOVED lines=9> */
.L_x_11273:
[----:B------:R-:W2:Y:S02]  /*3960*/  LDG.E.U16 R4, desc[UR36][R4.64] ;  /* 0x0000002404047981 */ /* 0x000ea4000c1e1500 */
[----:B--2---:R-:W-:-:S05]  /*3970*/  HADD2.F32 R0, -RZ, R4.H0_H0 ;  /* 0x20000004ff007230 */ /* 0x004fca0000004100 */
[----:B------:R-:W-:-:S04]  /*3980*/  F2FP.BF16.F32.PACK_AB R0, RZ, R0 ;  /* 0x00000000ff00723e */ /* 0x000fc800000010ff */
[----:B------:R-:W-:Y:S01]  /*3990*/  PRMT R27, R0, 0x7610, R27 ;  /* 0x00007610001b7816 */ /* 0x000fe2000000001b */
[----:B------:R-:W-:Y:S06]  /*39a0*/  BRA `(.L_x_11267) ;  /* 0x0000000c00207947 */ /* 0x000fec0003800000 */
.L_x_11272:
        /* <DEDUP_REMOVED lines=13> */
.L_x_11262:
        /* <DEDUP_REMOVED lines=14> */
.L_x_11276:
        /* <DEDUP_REMOVED lines=13> */
.L_x_11275:
        /* <DEDUP_REMOVED lines=27> */
.L_x_11278:
        /* <DEDUP_REMOVED lines=15> */
.L_x_11277:
[----:B------:R0:W5:Y:S01]  /*3ed0*/  LDG.E.U16 R27, desc[UR36][R4.64] ;  /* 0x00000024041b7981 */ /* 0x000162000c1e1500 */
[----:B------:R-:W-:Y:S05]  /*3ee0*/  BRA `(.L_x_11267) ;  /* 0x0000000400d07947 */ /* 0x000fea0003800000 */
.L_x_11274:
        /* <DEDUP_REMOVED lines=13> */
.L_x_11281:
        /* <DEDUP_REMOVED lines=21> */
.L_x_11285:
[----:B------:R-:W-:Y:S05]  /*4110*/  BSYNC.RECONVERGENT B1 ;  /* 0x0000000000017941 */ /* 0x000fea0003800200 */
.L_x_11284:
[----:B------:R-:W-:Y:S01]  /*4120*/  IMAD.SHL.U32 R0, R0, 0x100000, RZ ;  /* 0x0010000000007824 */ /* 0x000fe200078e00ff */
[----:B------:R-:W-:-:S04]  /*4130*/  LEA R3, R3, 0x3b800000, 0x17 ;  /* 0x3b80000003037811 */ /* 0x000fc800078eb8ff */
[----:B------:R-:W-:-:S07]  /*4140*/  LOP3.LUT R0, R3, R0, R7, 0xfe, !PT ;  /* 0x0000000003007212 */ /* 0x000fce00078efe07 */
.L_x_11283:
[----:B------:R-:W-:Y:S05]  /*4150*/  BSYNC.RECONVERGENT B0 ;  /* 0x0000000000007941 */ /* 0x000fea0003800200 */
.L_x_11282:
[----:B------:R-:W-:-:S04]  /*4160*/  F2FP.BF16.F32.PACK_AB R0, RZ, R0 ;  /* 0x00000000ff00723e */ /* 0x000fc800000010ff */
[----:B------:R-:W-:Y:S01]  /*4170*/  PRMT R27, R0, 0x7610, R27 ;  /* 0x00007610001b7816 */ /* 0x000fe2000000001b */
[----:B------:R-:W-:Y:S06]  /*4180*/  BRA `(.L_x_11267) ;  /* 0x0000000400287947 */ /* 0x000fec0003800000 */
.L_x_11280:
        /* <DEDUP_REMOVED lines=21> */
.L_x_11289:
[----:B------:R-:W-:Y:S05]  /*42e0*/  BSYNC.RECONVERGENT B1 ;  /* 0x0000000000017941 */ /* 0x000fea0003800200 */
.L_x_11288:
[----:B------:R-:W-:Y:S01]  /*42f0*/  IMAD.SHL.U32 R0, R0, 0x200000, RZ ;  /* 0x0020000000007824 */ /* 0x000fe200078e00ff */
[----:B------:R-:W-:-:S04]  /*4300*/  LEA R3, R3, 0x37800000, 0x17 ;  /* 0x3780000003037811 */ /* 0x000fc800078eb8ff */
[----:B------:R-:W-:-:S07]  /*4310*/  LOP3.LUT R0, R3, R0, R7, 0xfe, !PT ;  /* 0x0000000003007212 */ /* 0x000fce00078efe07 */
.L_x_11287:
[----:B------:R-:W-:Y:S05]  /*4320*/  BSYNC.RECONVERGENT B0 ;  /* 0x0000000000007941 */ /* 0x000fea0003800200 */
.L_x_11286:
[----:B------:R-:W-:-:S04]  /*4330*/  F2FP.BF16.F32.PACK_AB R0, RZ, R0 ;  /* 0x00000000ff00723e */ /* 0x000fc800000010ff */
[----:B------:R-:W-:Y:S01]  /*4340*/  PRMT R27, R0, 0x7610, R27 ;  /* 0x00007610001b7816 */ /* 0x000fe2000000001b */
[----:B------:R-:W-:Y:S06]  /*4350*/  BRA `(.L_x_11267) ;  /* 0x0000000000b47947 */ /* 0x000fec0003800000 */
.L_x_11279:
        /* <DEDUP_REMOVED lines=14> */
.L_x_11293:
[----:B------:R-:W-:Y:S05]  /*4440*/  BSYNC.RECONVERGENT B0 ;  /* 0x0000000000007941 */ /* 0x000fea0003800200 */
.L_x_11292:
[----:B------:R-:W-:-:S04]  /*4450*/  F2FP.BF16.F32.PACK_AB R0, RZ, R0 ;  /* 0x00000000ff00723e */ /* 0x000fc800000010ff */
[----:B------:R-:W-:Y:S01]  /*4460*/  PRMT R27, R0, 0x7610, R27 ;  /* 0x00007610001b7816 */ /* 0x000fe2000000001b */
[----:B------:R-:W-:Y:S06]  /*4470*/  BRA `(.L_x_11267) ;  /* 0x00000000006c7947 */ /* 0x000fec0003800000 */
.L_x_11266:
        /* <DEDUP_REMOVED lines=16> */
.L_x_11294:
[----:B------:R-:W-:Y:S01]  /*4580*/  PRMT R27, RZ, 0x7610, R27 ;  /* 0x00007610ff1b7816 */ /* 0x000fe2000000001b */
[----:B------:R-:W-:Y:S06]  /*4590*/  BRA `(.L_x_11267) ;  /* 0x0000000000247947 */ /* 0x000fec0003800000 */
.L_x_11291:
[----:B------:R-:W2:Y:S02]  /*45a0*/  LDG.E.64 R4, desc[UR36][R4.64] ;  /* 0x0000002404047981 */ /* 0x000ea4000c1e1b00 */
[----:B--2---:R-:W0:Y:S02]  /*45b0*/  I2F.U64 R0, R4 ;  /* 0x0000000400007312 */ /* 0x004e240000301000 */
[----:B0-----:R-:W-:-:S04]  /*45c0*/  F2FP.BF16.F32.PACK_AB R0, RZ, R0 ;  /* 0x00000000ff00723e */ /* 0x001fc800000010ff */
[----:B------:R-:W-:Y:S01]  /*45d0*/  PRMT R27, R0, 0x7610, R27 ;  /* 0x00007610001b7816 */ /* 0x000fe2000000001b */
[----:B------:R-:W-:Y:S06]  /*45e0*/  BRA `(.L_x_11267) ;  /* 0x0000000000107947 */ /* 0x000fec0003800000 */
.L_x_11290:
[----:B------:R-:W2:Y:S02]  /*45f0*/  LDG.E R4, desc[UR36][R4.64] ;  /* 0x0000002404047981 */ /* 0x000ea4000c1e1900 */
[----:B--2---:R-:W-:-:S04]  /*4600*/  I2FP.F32.U32 R0, R4 ;  /* 0x0000000400007245 */ /* 0x004fc80000201000 */
[----:B------:R-:W-:-:S04]  /*4610*/  F2FP.BF16.F32.PACK_AB R0, RZ, R0 ;  /* 0x00000000ff00723e */ /* 0x000fc800000010ff */
[----:B------:R-:W-:-:S07]  /*4620*/  PRMT R27, R0, 0x7610, R27 ;  /* 0x00007610001b7816 */ /* 0x000fce000000001b */
.L_x_11267:
[----:B------:R-:W-:-:S07]  /*4630*/  VIADD R17, R17, 0x80 ;  /* 0x0000008011117836 */ /* 0x000fce0000000000 */
.L_x_11228:
[----:B------:R-:W-:Y:S05]  /*4640*/  BSYNC.RECONVERGENT B6 ;  /* 0x0000000000067941 */ /* 0x000fea0003800200 */
.L_x_11227:
        /* <DEDUP_REMOVED lines=27> */
.L_x_11300:
[----:B------:R-:W2:Y:S02]  /*4800*/  LDG.E.U8 R4, desc[UR36][R4.64] ;  /* 0x0000002404047981 */ /* 0x000ea4000c1e1100 */
[----:B--2---:R-:W-:-:S04]  /*4810*/  I2FP.F32.U32 R0, R4 ;  /* 0x0000000400007245 */ /* 0x004fc80000201000 */
[----:B------:R-:W-:-:S04]  /*4820*/  F2FP.BF16.F32.PACK_AB R0, RZ, R0 ;  /* 0x00000000ff00723e */ /* 0x000fc800000010ff */
[----:B------:R-:W-:Y:S01]  /*4830*/  PRMT R18, R0, 0x7610, R18 ;  /* 0x0000761000127816 */ /* 0x000fe20000000012 */
[----:B------:R-:W-:Y:S06]  /*4840*/  BRA `(.L_x_11302) ;  /* 0x0000000c00e47947 */ /* 0x000fec0003800000 */
.L_x_11299:
        /* <DEDUP_REMOVED lines=11> */
.L_x_11304:
[----:B------:R-:W2:Y:S02]  /*4900*/  LDG.E R4, desc[UR36][R4.64] ;  /* 0x0000002404047981 */ /* 0x000ea4000c1e1900 */
[----:B--2---:R-:W-:-:S04]  /*4910*/  I2FP.F32.S32 R0, R4 ;  /* 0x0000000400007245 */ /* 0x004fc80000201400 */
[----:B------:R-:W-:-:S04]  /*4920*/  F2FP.BF16.F32.PACK_AB R0, RZ, R0 ;  /* 0x00000000ff00723e */ /* 0x000fc800000010ff */
[----:B------:R-:W-:Y:S01]  /*4930*/  PRMT R18, R0, 0x7610, R18 ;  /* 0x0000761000127816 */ /* 0x000fe20000000012 */
[----:B------:R-:W-:Y:S06]  /*4940*/  BRA `(.L_x_11302) ;  /* 0x0000000c00a47947 */ /* 0x000fec0003800000 */
.L_x_11303:
[----:B------:R-:W2:Y:S02]  /*4950*/  LDG.E.U16 R4, desc[UR36][R4.64] ;  /* 0x0000002404047981 */ /* 0x000ea4000c1e1500 */
[----:B--2---:R-:W0:Y:S02]  /*4960*/  I2F.S16 R0, R4 ;  /* 0x0000000400007306 */ /* 0x004e240000101400 */
[----:B0-----:R-:W-:-:S04]  /*4970*/  F2FP.BF16.F32.PACK_AB R0, RZ, R0 ;  /* 0x00000000ff00723e */ /* 0x001fc800000010ff */
[----:B------:R-:W-:Y:S01]  /*4980*/  PRMT R18, R0, 0x7610, R18 ;  /* 0x0000761000127816 */ /* 0x000fe20000000012 */
[----:B------:R-:W-:Y:S06]  /*4990*/  BRA `(.L_x_11302) ;  /* 0x0000000c00907947 */ /* 0x000fec0003800000 */
.L_x_11298:
        /* <DEDUP_REMOVED lines=9> */
.L_x_11306:
[----:B------:R-:W2:Y:S02]  /*4a30*/  LDG.E.U16 R0, desc[UR36][R4.64] ;  /* 0x0000002404007981 */ /* 0x000ea4000c1e1500 */
[----:B--2---:R-:W-:-:S05]  /*4a40*/  HADD2.F32 R0, -RZ, R0.H0_H0 ;  /* 0x20000000ff007230 */ /* 0x004fca0000004100 */
[----:B------:R-:W-:-:S04]  /*4a50*/  F2FP.BF16.F32.PACK_AB R0, RZ, R0 ;  /* 0x00000000ff00723e */ /* 0x000fc800000010ff */
[----:B------:R-:W-:Y:S01]  /*4a60*/  PRMT R18, R0, 0x7610, R18 ;  /* 0x0000761000127816 */ /* 0x000fe20000000012 */
[----:B------:R-:W-:Y:S06]  /*4a70*/  BRA `(.L_x_11302) ;  /* 0x0000000c00587947 */ /* 0x000fec0003800000 */
.L_x_11305:
        /* <DEDUP_REMOVED lines=9> */
.L_x_11308:
[----:B------:R-:W2:Y:S02]  /*4b10*/  LDG.E.U16 R4, desc[UR36][R4.64] ;  /* 0x0000002404047981 */ /* 0x000ea4000c1e1500 */
[----:B--2---:R-:W-:-:S05]  /*4b20*/  HADD2.F32 R0, -RZ, R4.H0_H0 ;  /* 0x20000004ff007230 */ /* 0x004fca0000004100 */
[----:B------:R-:W-:-:S04]  /*4b30*/  F2FP.BF16.F32.PACK_AB R0, RZ, R0 ;  /* 0x00000000ff00723e */ /* 0x000fc800000010ff */
[----:B------:R-:W-:Y:S01]  /*4b40*/  PRMT R18, R0, 0x7610, R18 ;  /* 0x0000761000127816 */ /* 0x000fe20000000012 */
[----:B------:R-:W-:Y:S06]  /*4b50*/  BRA `(.L_x_11302) ;  /* 0x0000000c00207947 */ /* 0x000fec0003800000 */
.L_x_11307:
        /* <DEDUP_REMOVED lines=13> */
.L_x_11297:
        /* <DEDUP_REMOVED lines=14> */
.L_x_11311:
        /* <DEDUP_REMOVED lines=13> */
.L_x_11310:
        /* <DEDUP_REMOVED lines=27> */
.L_x_11313:
        /* <DEDUP_REMOVED lines=15> */
.L_x_11312:
[----:B------:R0:W5:Y:S01]  /*5080*/  LDG.E.U16 R18, desc[UR36][R4.64] ;  /* 0x0000002404127981 */ /* 0x000162000c1e1500 */
[----:B------:R-:W-:Y:S05]  /*5090*/  BRA `(.L_x_11302) ;  /* 0x0000000400d07947 */ /* 0x000fea0003800000 */
.L_x_11309:
        /* <DEDUP_REMOVED lines=13> */
.L_x_11316:
        /* <DEDUP_REMOVED lines=21> */
.L_x_11320:
[----:B------:R-:W-:Y:S05]  /*52c0*/  BSYNC.RECONVERGENT B1 ;  /* 0x0000000000017941 */ /* 0x000fea0003800200 */
.L_x_11319:
[----:B------:R-:W-:Y:S01]  /*52d0*/  IMAD.SHL.U32 R0, R0, 0x100000, RZ ;  /* 0x0010000000007824 */ /* 0x000fe200078e00ff */
[----:B------:R-:W-:-:S04]  /*52e0*/  LEA R3, R3, 0x3b800000, 0x17 ;  /* 0x3b80000003037811 */ /* 0x000fc800078eb8ff */
[----:B------:R-:W-:-:S07]  /*52f0*/  LOP3.LUT R0, R3, R0, R7, 0xfe, !PT ;  /* 0x0000000003007212 */ /* 0x000fce00078efe07 */
.L_x_11318:
[----:B------:R-:W-:Y:S05]  /*5300*/  BSYNC.RECONVERGENT B0 ;  /* 0x0000000000007941 */ /* 0x000fea0003800200 */
.L_x_11317:
[----:B------:R-:W-:-:S04]  /*5310*/  F2FP.BF16.F32.PACK_AB R0, RZ, R0 ;  /* 0x00000000ff00723e */ /* 0x000fc800000010ff */
[----:B------:R-:W-:Y:S01]  /*5320*/  PRMT R18, R0, 0x7610, R18 ;  /* 0x0000761000127816 */ /* 0x000fe20000000012 */
[----:B------:R-:W-:Y:S06]  /*5330*/  BRA `(.L_x_11302) ;  /* 0x0000000400287947 */ /* 0x000fec0003800000 */
.L_x_11315:
        /* <DEDUP_REMOVED lines=21> */
.L_x_11324:
[----:B------:R-:W-:Y:S05]  /*5490*/  BSYNC.RECONVERGENT B1 ;  /* 0x0000000000017941 */ /* 0x000fea0003800200 */
.L_x_11323:
[----:B------:R-:W-:Y:S01]  /*54a0*/  IMAD.SHL.U32 R0, R0, 0x200000, RZ ;  /* 0x0020000000007824 */ /* 0x000fe200078e00ff */
[----:B------:R-:W-:-:S04]  /*54b0*/  LEA R3, R3, 0x37800000, 0x17 ;  /* 0x3780000003037811 */ /* 0x000fc800078eb8ff */
[----:B------:R-:W-:-:S07]  /*54c0*/  LOP3.LUT R0, R3, R0, R7, 0xfe, !PT ;  /* 0x0000000003007212 */ /* 0x000fce00078efe07 */
.L_x_11322:
[----:B------:R-:W-:Y:S05]  /*54d0*/  BSYNC.RECONVERGENT B0 ;  /* 0x0000000000007941 */ /* 0x000fea0003800200 */
.L_x_11321:
[----:B------:R-:W-:-:S04]  /*54e0*/  F2FP.BF16.F32.PACK_AB R0, RZ, R0 ;  /* 0x00000000ff00723e */ /* 0x000fc800000010ff */
[----:B------:R-:W-:Y:S01]  /*54f0*/  PRMT R18, R0, 0x7610, R18 ;  /* 0x0000761000127816 */ /* 0x000fe20000000012 */
[----:B------:R-:W-:Y:S06]  /*5500*/  BRA `(.L_x_11302) ;  /* 0x0000000000b47947 */ /* 0x000fec0003800000 */
.L_x_11314:
        /* <DEDUP_REMOVED lines=14> */
.L_x_11328:
[----:B------:R-:W-:Y:S05]  /*55f0*/  BSYNC.RECONVERGENT B0 ;  /* 0x0000000000007941 */ /* 0x000fea0003800200 */
.L_x_11327:
[----:B------:R-:W-:-:S04]  /*5600*/  F2FP.BF16.F32.PACK_AB R0, RZ, R0 ;  /* 0x00000000ff00723e */ /* 0x000fc800000010ff */
[----:B------:R-:W-:Y:S01]  /*5610*/  PRMT R18, R0, 0x7610, R18 ;  /* 0x0000761000127816 */ /* 0x000fe20000000012 */
[----:B------:R-:W-:Y:S06]  /*5620*/  BRA `(.L_x_11302) ;  /* 0x00000000006c7947 */ /* 0x000fec0003800000 */
.L_x_11301:
        /* <DEDUP_REMOVED lines=16> */
.L_x_11329:
[----:B------:R-:W-:Y:S01]  /*5730*/  PRMT R18, RZ, 0x7610, R18 ;  /* 0x00007610ff127816 */ /* 0x000fe20000000012 */
[----:B------:R-:W-:Y:S06]  /*5740*/  BRA `(.L_x_11302) ;  /* 0x0000000000247947 */ /* 0x000fec0003800000 */
.L_x_11326:
[----:B------:R-:W2:Y:S02]  /*5750*/  LDG.E.64 R4, desc[UR36][R4.64] ;  /* 0x0000002404047981 */ /* 0x000ea4000c1e1b00 */
[----:B--2---:R-:W0:Y:S02]  /*5760*/  I2F.U64 R0, R4 ;  /* 0x0000000400007312 */ /* 0x004e240000301000 */
[----:B0-----:R-:W-:-:S04]  /*5770*/  F2FP.BF16.F32.PACK_AB R0, RZ, R0 ;  /* 0x00000000ff00723e */ /* 0x001fc800000010ff */
[----:B------:R-:W-:Y:S01]  /*5780*/  PRMT R18, R0, 0x7610, R18 ;  /* 0x0000761000127816 */ /* 0x000fe20000000012 */
[----:B------:R-:W-:Y:S06]  /*5790*/  BRA `(.L_x_11302) ;  /* 0x0000000000107947 */ /* 0x000fec0003800000 */
.L_x_11325:
[----:B------:R-:W2:Y:S02]  /*57a0*/  LDG.E R4, desc[UR36][R4.64] ;  /* 0x0000002404047981 */ /* 0x000ea4000c1e1900 */
[----:B--2---:R-:W-:-:S04]  /*57b0*/  I2FP.F32.U32 R0, R4 ;  /* 0x0000000400007245 */ /* 0x004fc80000201000 */
[----:B------:R-:W-:-:S04]  /*57c0*/  F2FP.BF16.F32.PACK_AB R0, RZ, R0 ;  /* 0x00000000ff00723e */ /* 0x000fc800000010ff */
[----:B------:R-:W-:-:S07]  /*57d0*/  PRMT R18, R0, 0x7610, R18 ;  /* 0x0000761000127816 */ /* 0x000fce0000000012 */
.L_x_11302:
        /* <DEDUP_REMOVED lines=22> */
.L_x_11333:
[----:B------:R-:W2:Y:S02]  /*5940*/  LDG.E.U8 R4, desc[UR36][R4.64] ;  /* 0x0000002404047981 */ /* 0x000ea4000c1e1100 */
[----:B--2---:R-:W-:-:S04]  /*5950*/  I2FP.F32.U32 R0, R4 ;  /* 0x0000000400007245 */ /* 0x004fc80000201000 */
[----:B------:R-:W-:-:S04]  /*5960*/  F2FP.BF16.F32.PACK_AB R0, RZ, R0 ;  /* 0x00000000ff00723e */ /* 0x000fc800000010ff */
[----:B------:R-:W-:Y:S01]  /*5970*/  PRMT R24, R0, 0x7610, R24 ;  /* 0x0000761000187816 */ /* 0x000fe20000000018 */
[----:B------:R-:W-:Y:S06]  /*5980*/  BRA `(.L_x_11335) ;  /* 0x0000000c00e47947 */ /* 0x000fec0003800000 */
.L_x_11332:
        /* <DEDUP_REMOVED lines=11> */
.L_x_11337:
[----:B------:R-:W2:Y:S02]  /*5a40*/  LDG.E R4, desc[UR36][R4.64] ;  /* 0x0000002404047981 */ /* 0x000ea4000c1e1900 */
[----:B--2---:R-:W-:-:S04]  /*5a50*/  I2FP.F32.S32 R0, R4 ;  /* 0x0000000400007245 */ /* 0x004fc80000201400 */
[----:B------:R-:W-:-:S04]  /*5a60*/  F2FP.BF16.F32.PACK_AB R0, RZ, R0 ;  /* 0x00000000ff00723e */ /* 0x000fc800000010ff */
[----:B------:R-:W-:Y:S01]  /*5a70*/  PRMT R24, R0, 0x7610, R24 ;  /* 0x0000761000187816 */ /* 0x000fe20000000018 */
[----:B------:R-:W-:Y:S06]  /*5a80*/  BRA `(.L_x_11335) ;  /* 0x0000000c00a47947 */ /* 0x000fec0003800000 */
.L_x_11336:
[----:B------:R-:W2:Y:S02]  /*5a90*/  LDG.E.U16 R4, desc[UR36][R4.64] ;  /* 0x0000002404047981 */ /* 0x000ea4000c1e1500 */
[----:B--2---:R-:W0:Y:S02]  /*5aa0*/  I2F.S16 R0, R4 ;  /* 0x0000000400007306 */ /* 0x004e240000101400 */
[----:B0-----:R-:W-:-:S04]  /*5ab0*/  F2FP.BF16.F32.PACK_AB R0, RZ, R0 ;  /* 0x00000000ff00723e */ /* 0x001fc800000010ff */
[----:B------:R-:W-:Y:S01]  /*5ac0*/  PRMT R24, R0, 0x7610, R24 ;  /* 0x0000761000187816 */ /* 0x000fe20000000018 */
[----:B------:R-:W-:Y:S06]  /*5ad0*/  BRA `(.L_x_11335) ;  /* 0x0000000c00907947 */ /* 0x000fec0003800000 */
.L_x_11331:
        /* <DEDUP_REMOVED lines=9> */
.L_x_11339:
[----:B------:R-:W2:Y:S02]  /*5b70*/  LDG.E.U16 R0, desc[UR36][R4.64] ;  /* 0x0000002404007981 */ /* 0x000ea4000c1e1500 */
[----:B--2---:R-:W-:-:S05]  /*5b80*/  HADD2.F32 R0, -RZ, R0.H0_H0 ;  /* 0x20000000ff007230 */ /* 0x004fca0000004100 */
[----:B------:R-:W-:-:S04]  /*5b90*/  F2FP.BF16.F32.PACK_AB R0, RZ, R0 ;  /* 0x00000000ff00723e */ /* 0x000fc800000010ff */
[----:B------:R-:W-:Y:S01]  /*5ba0*/  PRMT R24, R0, 0x7610, R24 ;  /* 0x0000761000187816 */ /* 0x000fe20000000018 */
[----:B------:R-:W-:Y:S06]  /*5bb0*/  BRA `(.L_x_11335) ;  /* 0x0000000c00587947 */ /* 0x000fec0003800000 */
.L_x_11338:
        /* <DEDUP_REMOVED lines=9> */
.L_x_11341:
[----:B------:R-:W2:Y:S02]  /*5c50*/  LDG.E.U16 R4, desc[UR36][R4.64] ;  /* 0x0000002404047981 */ /* 0x000ea4000c1e1500 */
[----:B--2---:R-:W-:-:S05]  /*5c60*/  HADD2.F32 R0, -RZ, R4.H0_H0 ;  /* 0x20000004ff007230 */ /* 0x004fca0000004100 */
[----:B------:R-:W-:-:S04]  /*5c70*/  F2FP.BF16.F32.PACK_AB R0, RZ, R0 ;  /* 0x00000000ff00723e */ /* 0x000fc800000010ff */
[----:B------:R-:W-:Y:S01]  /*5c80*/  PRMT R24, R0, 0x7610, R24 ;  /* 0x0000761000187816 */ /* 0x000fe20000000018 */
[----:B------:R-:W-:Y:S06]  /*5c90*/  BRA `(.L_x_11335) ;  /* 0x0000000c00207947 */ /* 0x000fec0003800000 */
.L_x_11340:
        /* <DEDUP_REMOVED lines=13> */
.L_x_11330:
        /* <DEDUP_REMOVED lines=14> */
.L_x_11344:
        /* <DEDUP_REMOVED lines=13> */
.L_x_11343:
        /* <DEDUP_REMOVED lines=27> */
.L_x_11346:
        /* <DEDUP_REMOVED lines=15> */
.L_x_11345:
[----:B------:R0:W5:Y:S01]  /*61c0*/  LDG.E.U16 R24, desc[UR36][R4.64] ;  /* 0x0000002404187981 */ /* 0x000162000c1e1500 */
[----:B------:R-:W-:Y:S05]  /*61d0*/  BRA `(.L_x_11335) ;  /* 0x0000000400d07947 */ /* 0x000fea0003800000 */
.L_x_11342:
        /* <DEDUP_REMOVED lines=13> */
.L_x_11349:
        /* <DEDUP_REMOVED lines=21> */
.L_x_11353:
[----:B------:R-:W-:Y:S05]  /*6400*/  BSYNC.RECONVERGENT B1 ;  /* 0x0000000000017941 */ /* 0x000fea0003800200 */
.L_x_11352:
[----:B------:R-:W-:Y:S01]  /*6410*/  IMAD.SHL.U32 R0, R0, 0x100000, RZ ;  /* 0x0010000000007824 */ /* 0x000fe200078e00ff */
[----:B------:R-:W-:-:S04]  /*6420*/  LEA R3, R3, 0x3b800000, 0x17 ;  /* 0x3b80000003037811 */ /* 0x000fc800078eb8ff */
[----:B------:R-:W-:-:S07]  /*6430*/  LOP3.LUT R0, R3, R0, R7, 0xfe, !PT ;  /* 0x0000000003007212 */ /* 0x000fce00078efe07 */
.L_x_11351:
[----:B------:R-:W-:Y:S05]  /*6440*/  BSYNC.RECONVERGENT B0 ;  /* 0x0000000000007941 */ /* 0x000fea0003800200 */
.L_x_11350:
[----:B------:R-:W-:-:S04]  /*6450*/  F2FP.BF16.F32.PACK_AB R0, RZ, R0 ;  /* 0x00000000ff00723e */ /* 0x000fc800000010ff */
[----:B------:R-:W-:Y:S01]  /*6460*/  PRMT R24, R0, 0x7610, R24 ;  /* 0x0000761000187816 */ /* 0x000fe20000000018 */
[----:B------:R-:W-:Y:S06]  /*6470*/  BRA `(.L_x_11335) ;  /* 0x0000000400287947 */ /* 0x000fec0003800000 */
.L_x_11348:
        /* <DEDUP_REMOVED lines=21> */
.L_x_11357:
[----:B------:R-:W-:Y:S05]  /*65d0*/  BSYNC.RECONVERGENT B1 ;  /* 0x0000000000017941 */ /* 0x000fea0003800200 */
.L_x_11356:
[----:B------:R-:W-:Y:S01]  /*65e0*/  IMAD.SHL.U32 R0, R0, 0x200000, RZ ;  /* 0x0020000000007824 */ /* 0x000fe200078e00ff */
[----:B------:R-:W-:-:S04]  /*65f0*/  LEA R3, R3, 0x37800000, 0x17 ;  /* 0x3780000003037811 */ /* 0x000fc800078eb8ff */
[----:B------:R-:W-:-:S07]  /*6600*/  LOP3.LUT R0, R3, R0, R7, 0xfe, !PT ;  /* 0x0000000003007212 */ /* 0x000fce00078efe07 */
.L_x_11355:
[----:B------:R-:W-:Y:S05]  /*6610*/  BSYNC.RECONVERGENT B0 ;  /* 0x0000000000007941 */ /* 0x000fea0003800200 */
.L_x_11354:
[----:B------:R-:W-:-:S04]  /*6620*/  F2FP.BF16.F32.PACK_AB R0, RZ, R0 ;  /* 0x00000000ff00723e */ /* 0x000fc800000010ff */
[----:B------:R-:W-:Y:S01]  /*6630*/  PRMT R24, R0, 0x7610, R24 ;  /* 0x0000761000187816 */ /* 0x000fe20000000018 */
[----:B------:R-:W-:Y:S06]  /*6640*/  BRA `(.L_x_11335) ;  /* 0x0000000000b47947 */ /* 0x000fec0003800000 */
.L_x_11347:
        /* <DEDUP_REMOVED lines=14> */
.L_x_11361:
[----:B------:R-:W-:Y:S05]  /*6730*/  BSYNC.RECONVERGENT B0 ;  /* 0x0000000000007941 */ /* 0x000fea0003800200 */
.L_x_11360:
[----:B------:R-:W-:-:S04]  /*6740*/  F2FP.BF16.F32.PACK_AB R0, RZ, R0 ;  /* 0x00000000ff00723e */ /* 0x000fc800000010ff */
[----:B------:R-:W-:Y:S01]  /*6750*/  PRMT R24, R0, 0x7610, R24 ;  /* 0x0000761000187816 */ /* 0x000fe20000000018 */
[----:B------:R-:W-:Y:S06]  /*6760*/  BRA `(.L_x_11335) ;  /* 0x00000000006c7947 */ /* 0x000fec0003800000 */
.L_x_11334:
        /* <DEDUP_REMOVED lines=16> */
.L_x_11362:
[----:B------:R-:W-:Y:S01]  /*6870*/  PRMT R24, RZ, 0x7610, R24 ;  /* 0x00007610ff187816 */ /* 0x000fe20000000018 */
[----:B------:R-:W-:Y:S06]  /*6880*/  BRA `(.L_x_11335) ;  /* 0x0000000000247947 */ /* 0x000fec0003800000 */
.L_x_11359:
[----:B------:R-:W2:Y:S02]  /*6890*/  LDG.E.64 R4, desc[UR36][R4.64] ;  /* 0x0000002404047981 */ /* 0x000ea4000c1e1b00 */
[----:B--2---:R-:W0:Y:S02]  /*68a0*/  I2F.U64 R0, R4 ;  /* 0x0000000400007312 */ /* 0x004e240000301000 */
[----:B0-----:R-:W-:-:S04]  /*68b0*/  F2FP.BF16.F32.PACK_AB R0, RZ, R0 ;  /* 0x00000000ff00723e */ /* 0x001fc800000010ff */
[----:B------:R-:W-:Y:S01]  /*68c0*/  PRMT R24, R0, 0x7610, R24 ;  /* 0x0000761000187816 */ /* 0x000fe20000000018 */
[----:B------:R-:W-:Y:S06]  /*68d0*/  BRA `(.L_x_11335) ;  /* 0x0000000000107947 */ /* 0x000fec0003800000 */
.L_x_11358:
[----:B------:R-:W2:Y:S02]  /*68e0*/  LDG.E R4, desc[UR36][R4.64] ;  /* 0x0000002404047981 */ /* 0x000ea4000c1e1900 */
[----:B--2---:R-:W-:-:S04]  /*68f0*/  I2FP.F32.U32 R0, R4 ;  /* 0x0000000400007245 */ /* 0x004fc80000201000 */
[----:B------:R-:W-:-:S04]  /*6900*/  F2FP.BF16.F32.PACK_AB R0, RZ, R0 ;  /* 0x00000000ff00723e */ /* 0x000fc800000010ff */
[----:B------:R-:W-:-:S07]  /*6910*/  PRMT R24, R0, 0x7610, R24 ;  /* 0x0000761000187816 */ /* 0x000fce0000000018 */
.L_x_11335:
[----:B------:R-:W-:-:S07]  /*6920*/  VIADD R17, R17, 0x80 ;  /* 0x0000008011117836 */ /* 0x000fce0000000000 */
.L_x_11296:
[----:B------:R-:W-:Y:S05]  /*6930*/  BSYNC.RECONVERGENT B6 ;  /* 0x0000000000067941 */ /* 0x000fea0003800200 */
.L_x_11295:
        /* <DEDUP_REMOVED lines=27> */
.L_x_11368:
[----:B------:R-:W2:Y:S02]  /*6af0*/  LDG.E.U8 R4, desc[UR36][R4.64] ;  /* 0x0000002404047981 */ /* 0x000ea4000c1e1100 */
[----:B--2---:R-:W-:-:S04]  /*6b00*/  I2FP.F32.U32 R0, R4 ;  /* 0x0000000400007245 */ /* 0x004fc80000201000 */
[----:B------:R-:W-:-:S04]  /*6b10*/  F2FP.BF16.F32.PACK_AB R0, RZ, R0 ;  /* 0x00000000ff00723e */ /* 0x000fc800000010ff */
[----:B------:R-:W-:Y:S01]  /*6b20*/  PRMT R19, R0, 0x7610, R19 ;  /* 0x0000761000137816 */ /* 0x000fe20000000013 */
[----:B------:R-:W-:Y:S06]  /*6b30*/  BRA `(.L_x_11370) ;  /* 0x0000000c00e47947 */ /* 0x000fec0003800000 */
.L_x_11367:
        /* <DEDUP_REMOVED lines=11> */
.L_x_11372:
[----:B------:R-:W2:Y:S02]  /*6bf0*/  LDG.E R4, desc[UR36][R4.64] ;  /* 0x0000002404047981 */ /* 0x000ea4000c1e1900 */
[----:B--2---:R-:W-:-:S04]  /*6c00*/  I2FP.F32.S32 R0, R4 ;  /* 0x0000000400007245 */ /* 0x004fc80000201400 */
[----:B------:R-:W-:-:S04]  /*6c10*/  F2FP.BF16.F32.PACK_AB R0, RZ, R0 ;  /* 0x00000000ff00723e */ /* 0x000fc800000010ff */
[----:B------:R-:W-:Y:S01]  /*6c20*/  PRMT R19, R0, 0x7610, R19 ;  /* 0x0000761000137816 */ /* 0x000fe20000000013 */
[----:B------:R-:W-:Y:S06]  /*6c30*/  BRA `(.L_x_11370) ;  /* 0x0000000c00a47947 */ /* 0x000fec0003800000 */
.L_x_11371:
[----:B------:R-:W2:Y:S02]  /*6c40*/  LDG.E.U16 R4, desc[UR36][R4.64] ;  /* 0x0000002404047981 */ /* 0x000ea4000c1e1500 */
[----:B--2---:R-:W0:Y:S02]  /*6c50*/  I2F.S16 R0, R4 ;  /* 0x0000000400007306 */ /* 0x004e240000101400 */
[----:B0-----:R-:W-:-:S04]  /*6c60*/  F2FP.BF16.F32.PACK_AB R0, RZ, R0 ;  /* 0x00000000ff00723e */ /* 0x001fc800000010ff */
[----:B------:R-:W-:Y:S01]  /*6c70*/  PRMT R19, R0, 0x7610, R19 ;  /* 0x0000761000137816 */ /* 0x000fe20000000013 */
[----:B------:R-:W-:Y:S06]  /*6c80*/  BRA `(.L_x_11370) ;  /* 0x0000000c00907947 */ /* 0x000fec0003800000 */
.L_x_11366:
        /* <DEDUP_REMOVED lines=9> */
.L_x_11374:
[----:B------:R-:W2:Y:S02]  /*6d20*/  LDG.E.U16 R0, desc[UR36][R4.64] ;  /* 0x0000002404007981 */ /* 0x000ea4000c1e1500 */
[----:B--2---:R-:W-:-:S05]  /*6d30*/  HADD2.F32 R0, -RZ, R0.H0_H0 ;  /* 0x20000000ff007230 */ /* 0x004fca0000004100 */
[----:B------:R-:W-:-:S04]  /*6d40*/  F2FP.BF16.F32.PACK_AB R0, RZ, R0 ;  /* 0x00000000ff00723e */ /* 0x000fc800000010ff */
[----:B------:R-:W-:Y:S01]  /*6d50*/  PRMT R19, R0, 0x7610, R19 ;  /* 0x0000761000137816 */ /* 0x000fe20000000013 */
[----:B------:R-:W-:Y:S06]  /*6d60*/  BRA `(.L_x_11370) ;  /* 0x0000000c00587947 */ /* 0x000fec0003800000 */
.L_x_11373:
        /* <DEDUP_REMOVED lines=9> */
.L_x_11376:
[----:B------:R-:W2:Y:S02]  /*6e00*/  LDG.E.U16 R4, desc[UR36][R4.64] ;  /* 0x0000002404047981 */ /* 0x000ea4000c1e1500 */
[----:B--2---:R-:W-:-:S05]  /*6e10*/  HADD2.F32 R0, -RZ, R4.H0_H0 ;  /* 0x20000004ff007230 */ /* 0x004fca0000004100 */
[----:B------:R-:W-:-:S04]  /*6e20*/  F2FP.BF16.F32.PACK_AB R0, RZ, R0 ;  /* 0x00000000ff00723e */ /* 0x000fc800000010ff */
[----:B------:R-:W-:Y:S01]  /*6e30*/  PRMT R19, R0, 0x7610, R19 ;  /* 0x0000761000137816 */ /* 0x000fe20000000013 */
[----:B------:R-:W-:Y:S06]  /*6e40*/  BRA `(.L_x_11370) ;  /* 0x0000000c00207947 */ /* 0x000fec0003800000 */
.L_x_11375:
        /* <DEDUP_REMOVED lines=13> */
.L_x_11365:
        /* <DEDUP_REMOVED lines=14> */
.L_x_11379:
        /* <DEDUP_REMOVED lines=13> */
.L_x_11378:
        /* <DEDUP_REMOVED lines=27> */
.L_x_11381:
        /* <DEDUP_REMOVED lines=15> */
.L_x_11380:
[----:B------:R0:W5:Y:S01]  /*7370*/  LDG.E.U16 R19, desc[UR36][R4.64] ;  /* 0x0000002404137981 */ /* 0x000162000c1e1500 */
[----:B------:R-:W-:Y:S05]  /*7380*/  BRA `(.L_x_11370) ;  /* 0x0000000400d07947 */ /* 0x000fea0003800000 */
.L_x_11377:
        /* <DEDUP_REMOVED lines=13> */
.L_x_11384:
        /* <DEDUP_REMOVED lines=21> */
.L_x_11388:
[----:B------:R-:W-:Y:S05]  /*75b0*/  BSYNC.RECONVERGENT B1 ;  /* 0x0000000000017941 */ /* 0x000fea0003800200 */
.L_x_11387:
[----:B------:R-:W-:Y:S01]  /*75c0*/  IMAD.SHL.U32 R0, R0, 0x100000, RZ ;  /* 0x0010000000007824 */ /* 0x000fe200078e00ff */
[----:B------:R-:W-:-:S04]  /*75d0*/  LEA R3, R3, 0x3b800000, 0x17 ;  /* 0x3b80000003037811 */ /* 0x000fc800078eb8ff */
[----:B------:R-:W-:-:S07]  /*75e0*/  LOP3.LUT R0, R3, R0, R7, 0xfe, !PT ;  /* 0x0000000003007212 */ /* 0x000fce00078efe07 */
.L_x_11386:
[----:B------:R-:W-:Y:S05]  /*75f0*/  BSYNC.RECONVERGENT B0 ;  /* 0x0000000000007941 */ /* 0x000fea0003800200 */
.L_x_11385:
[----:B------:R-:W-:-:S04]  /*7600*/  F2FP.BF16.F32.PACK_AB R0, RZ, R0 ;  /* 0x00000000ff00723e */ /* 0x000fc800000010ff */
[----:B------:R-:W-:Y:S01]  /*7610*/  PRMT R19, R0, 0x7610, R19 ;  /* 0x0000761000137816 */ /* 0x000fe20000000013 */
[----:B------:R-:W-:Y:S06]  /*7620*/  BRA `(.L_x_11370) ;  /* 0x0000000400287947 */ /* 0x000fec0003800000 */
.L_x_11383:
        /* <DEDUP_REMOVED lines=21> */
.L_x_11392:
[----:B------:R-:W-:Y:S05]  /*7780*/  BSYNC.RECONVERGENT B1 ;  /* 0x0000000000017941 */ /* 0x000fea0003800200 */
.L_x_11391:
[----:B------:R-:W-:Y:S01]  /*7790*/  IMAD.SHL.U32 R0, R0, 0x200000, RZ ;  /* 0x0020000000007824 */ /* 0x000fe200078e00ff */
[----:B------:R-:W-:-:S04]  /*77a0*/  LEA R3, R3, 0x37800000, 0x17 ;  /* 0x3780000003037811 */ /* 0x000fc800078eb8ff */
[----:B------:R-:W-:-:S07]  /*77b0*/  LOP3.LUT R0, R3, R0, R7, 0xfe, !PT ;  /* 0x0000000003007212 */ /* 0x000fce00078efe07 */
.L_x_11390:
[----:B------:R-:W-:Y:S05]  /*77c0*/  BSYNC.RECONVERGENT B0 ;  /* 0x0000000000007941 */ /* 0x000fea0003800200 */
.L_x_11389:
[----:B------:R-:W-:-:S04]  /*77d0*/  F2FP.BF16.F32.PACK_AB R0, RZ, R0 ;  /* 0x00000000ff00723e */ /* 0x000fc800000010ff */
[----:B------:R-:W-:Y:S01]  /*77e0*/  PRMT R19, R0, 0x7610, R19 ;  /* 0x0000761000137816 */ /* 0x000fe20000000013 */
[----:B------:R-:W-:Y:S06]  /*77f0*/  BRA `(.L_x_11370) ;  /* 0x0000000000b47947 */ /* 0x000fec0003800000 */
.L_x_11382:
        /* <DEDUP_REMOVED lines=14> */
.L_x_11396:
[----:B------:R-:W-:Y:S05]  /*78e0*/  BSYNC.RECONVERGENT B0 ;  /* 0x0000000000007941 */ /* 0x000fea0003800200 */
.L_x_11395:
[----:B------:R-:W-:-:S04]  /*78f0*/  F2FP.BF16.F32.PACK_AB R0, RZ, R0 ;  /* 0x00000000ff00723e */ /* 0x000fc800000010ff */
[----:B------:R-:W-:Y:S01]  /*7900*/  PRMT R19, R0, 0x7610, R19 ;  /* 0x0000761000137816 */ /* 0x000fe20000000013 */
[----:B------:R-:W-:Y:S06]  /*7910*/  BRA `(.L_x_11370) ;  /* 0x00000000006c7947 */ /* 0x000fec0003800000 */
.L_x_11369:
        /* <DEDUP_REMOVED lines=16> */
.L_x_11397:
[----:B------:R-:W-:Y:S01]  /*7a20*/  PRMT R19, RZ, 0x7610, R19 ;  /* 0x00007610ff137816 */ /* 0x000fe20000000013 */
[----:B------:R-:W-:Y:S06]  /*7a30*/  BRA `(.L_x_11370) ;  /* 0x0000000000247947 */ /* 0x000fec0003800000 */
.L_x_11394:
[----:B------:R-:W2:Y:S02]  /*7a40*/  LDG.E.64 R4, desc[UR36][R4.64] ;  /* 0x0000002404047981 */ /* 0x000ea4000c1e1b00 */
[----:B--2---:R-:W0:Y:S02]  /*7a50*/  I2F.U64 R0, R4 ;  /* 0x0000000400007312 */ /* 0x004e240000301000 */
[----:B0-----:R-:W-:-:S04]  /*7a60*/  F2FP.BF16.F32.PACK_AB R0, RZ, R0 ;  /* 0x00000000ff00723e */ /* 0x001fc800000010ff */
[----:B------:R-:W-:Y:S01]  /*7a70*/  PRMT R19, R0, 0x7610, R19 ;  /* 0x0000761000137816 */ /* 0x000fe20000000013 */
[----:B------:R-:W-:Y:S06]  /*7a80*/  BRA `(.L_x_11370) ;  /* 0x0000000000107947 */ /* 0x000fec0003800000 */
.L_x_11393:
[----:B------:R-:W2:Y:S02]  /*7a90*/  LDG.E R4, desc[UR36][R4.64] ;  /* 0x0000002404047981 */ /* 0x000ea4000c1e1900 */
[----:B--2---:R-:W-:-:S04]  /*7aa0*/  I2FP.F32.U32 R0, R4 ;  /* 0x0000000400007245 */ /* 0x004fc80000201000 */
[----:B------:R-:W-:-:S04]  /*7ab0*/  F2FP.BF16.F32.PACK_AB R0, RZ, R0 ;  /* 0x00000000ff00723e */ /* 0x000fc800000010ff */
[----:B------:R-:W-:-:S07]  /*7ac0*/  PRMT R19, R0, 0x7610, R19 ;  /* 0x0000761000137816 */ /* 0x000fce0000000013 */
.L_x_11370:
        /* <DEDUP_REMOVED lines=21> */
.L_x_11401:
[----:B------:R-:W2:Y:S02]  /*7c20*/  LDG.E.U8 R4, desc[UR36][R4.64] ;  /* 0x0000002404047981 */ /* 0x000ea4000c1e1100 */
[----:B--2---:R-:W-:-:S04]  /*7c30*/  I2FP.F32.U32 R0, R4 ;  /* 0x0000000400007245 */ /* 0x004fc80000201000 */
[----:B------:R-:W-:Y:S01]  /*7c40*/  F2FP.BF16.F32.PACK_AB R0, RZ, R0 ;  /* 0x00000000ff00723e */ /* 0x000fe200000010ff */
[----:B------:R-:W-:Y:S06]  /*7c50*/  BRA `(.L_x_11364) ;  /* 0x0000000c00a87947 */ /* 0x000fec0003800000 */
.L_x_11400:
        /* <DEDUP_REMOVED lines=10> */
.L_x_11404:
[----:B------:R-:W2:Y:S02]  /*7d00*/  LDG.E R4, desc[UR36][R4.64] ;  /* 0x0000002404047981 */ /* 0x000ea4000c1e1900 */
[----:B--2---:R-:W-:-:S04]  /*7d10*/  I2FP.F32.S32 R0, R4 ;  /* 0x0000000400007245 */ /* 0x004fc80000201400 */
[----:B------:R-:W-:Y:S01]  /*7d20*/  F2FP.BF16.F32.PACK_AB R0, RZ, R0 ;  /* 0x00000000ff00723e */ /* 0x000fe200000010ff */
[----:B------:R-:W-:Y:S06]  /*7d30*/  BRA `(.L_x_11364) ;  /* 0x0000000c00707947 */ /* 0x000fec0003800000 */
.L_x_11403:
[----:B------:R-:W2:Y:S02]  /*7d40*/  LDG.E.U16 R4, desc[UR36][R4.64] ;  /* 0x0000002404047981 */ /* 0x000ea4000c1e1500 */
[----:B--2---:R-:W0:Y:S02]  /*7d50*/  I2F.S16 R0, R4 ;  /* 0x0000000400007306 */ /* 0x004e240000101400 */
[----:B0-----:R-:W-:Y:S01]  /*7d60*/  F2FP.BF16.F32.PACK_AB R0, RZ, R0 ;  /* 0x00000000ff00723e */ /* 0x001fe200000010ff */
[----:B------:R-:W-:Y:S06]  /*7d70*/  BRA `(.L_x_11364) ;  /* 0x0000000c00607947 */ /* 0x000fec0003800000 */
.L_x_11399:
        /* <DEDUP_REMOVED lines=9> */
.L_x_11406:
[----:B------:R-:W2:Y:S02]  /*7e10*/  LDG.E.U16 R0, desc[UR36][R4.64] ;  /* 0x0000002404007981 */ /* 0x000ea4000c1e1500 */
[----:B--2---:R-:W-:-:S05]  /*7e20*/  HADD2.F32 R0, -RZ, R0.H0_H0 ;  /* 0x20000000ff007230 */ /* 0x004fca0000004100 */
[----:B------:R-:W-:Y:S01]  /*7e30*/  F2FP.BF16.F32.PACK_AB R0, RZ, R0 ;  /* 0x00000000ff00723e */ /* 0x000fe200000010ff */
[----:B------:R-:W-:Y:S06]  /*7e40*/  BRA `(.L_x_11364) ;  /* 0x0000000c002c7947 */ /* 0x000fec0003800000 */
.L_x_11405:
        /* <DEDUP_REMOVED lines=9> */
.L_x_11408:
[----:B------:R-:W2:Y:S02]  /*7ee0*/  LDG.E.U16 R4, desc[UR36][R4.64] ;  /* 0x0000002404047981 */ /* 0x000ea4000c1e1500 */
[----:B--2---:R-:W-:-:S05]  /*7ef0*/  HADD2.F32 R0, -RZ, R4.H0_H0 ;  /* 0x20000004ff007230 */ /* 0x004fca0000004100 */
[----:B------:R-:W-:Y:S01]  /*7f00*/  F2FP.BF16.F32.PACK_AB R0, RZ, R0 ;  /* 0x00000000ff00723e */ /* 0x000fe200000010ff */
[----:B------:R-:W-:Y:S06]  /*7f10*/  BRA `(.L_x_11364) ;  /* 0x0000000800f87947 */ /* 0x000fec0003800000 */
.L_x_11407:
        /* <DEDUP_REMOVED lines=12> */
.L_x_11398:
        /* <DEDUP_REMOVED lines=13> */
.L_x_11411:
        /* <DEDUP_REMOVED lines=12> */
.L_x_11410:
        /* <DEDUP_REMOVED lines=27> */
.L_x_11413:
        /* <DEDUP_REMOVED lines=14> */
.L_x_11412:
[----:B------:R1:W5:Y:S01]  /*8400*/  LDG.E.U16 R0, desc[UR36][R4.64] ;  /* 0x0000002404007981 */ /* 0x000362000c1e1500 */
[----:B------:R-:W-:Y:S05]  /*8410*/  BRA `(.L_x_11364) ;  /* 0x0000000400b87947 */ /* 0x000fea0003800000 */
.L_x_11409:
        /* <DEDUP_REMOVED lines=12> */
.L_x_11416:
        /* <DEDUP_REMOVED lines=21> */
.L_x_11420:
[----:B------:R-:W-:Y:S05]  /*8630*/  BSYNC.RECONVERGENT B1 ;  /* 0x0000000000017941 */ /* 0x000fea0003800200 */
.L_x_11419:
[----:B------:R-:W-:Y:S01]  /*8640*/  IMAD.SHL.U32 R0, R0, 0x100000, RZ ;  /* 0x0010000000007824 */ /* 0x000fe200078e00ff */
[----:B------:R-:W-:-:S04]  /*8650*/  LEA R3, R3, 0x3b800000, 0x17 ;  /* 0x3b80000003037811 */ /* 0x000fc800078eb8ff */
[----:B------:R-:W-:-:S07]  /*8660*/  LOP3.LUT R0, R3, R0, R7, 0xfe, !PT ;  /* 0x0000000003007212 */ /* 0x000fce00078efe07 */
.L_x_11418:
[----:B------:R-:W-:Y:S05]  /*8670*/  BSYNC.RECONVERGENT B0 ;  /* 0x0000000000007941 */ /* 0x000fea0003800200 */
.L_x_11417:
[----:B------:R-:W-:Y:S01]  /*8680*/  F2FP.BF16.F32.PACK_AB R0, RZ, R0 ;  /* 0x00000000ff00723e */ /* 0x000fe200000010ff */
[----:B------:R-:W-:Y:S06]  /*8690*/  BRA `(.L_x_11364) ;  /* 0x0000000400187947 */ /* 0x000fec0003800000 */
.L_x_11415:
        /* <DEDUP_REMOVED lines=21> */
.L_x_11424:
[----:B------:R-:W-:Y:S05]  /*87f0*/  BSYNC.RECONVERGENT B1 ;  /* 0x0000000000017941 */ /* 0x000fea0003800200 */
.L_x_11423:
[----:B------:R-:W-:Y:S01]  /*8800*/  IMAD.SHL.U32 R0, R0, 0x200000, RZ ;  /* 0x0020000000007824 */ /* 0x000fe200078e00ff */
[----:B------:R-:W-:-:S04]  /*8810*/  LEA R3, R3, 0x37800000, 0x17 ;  /* 0x3780000003037811 */ /* 0x000fc800078eb8ff */
[----:B------:R-:W-:-:S07]  /*8820*/  LOP3.LUT R0, R3, R0, R7, 0xfe, !PT ;  /* 0x0000000003007212 */ /* 0x000fce00078efe07 */
.L_x_11422:
[----:B------:R-:W-:Y:S05]  /*8830*/  BSYNC.RECONVERGENT B0 ;  /* 0x0000000000007941 */ /* 0x000fea0003800200 */
.L_x_11421:
[----:B------:R-:W-:Y:S01]  /*8840*/  F2FP.BF16.F32.PACK_AB R0, RZ, R0 ;  /* 0x00000000ff00723e */ /* 0x000fe200000010ff */
[----:B------:R-:W-:Y:S06]  /*8850*/  BRA `(.L_x_11364) ;  /* 0x0000000000a87947 */ /* 0x000fec0003800000 */
.L_x_11414:
        /* <DEDUP_REMOVED lines=14> */
.L_x_11428:
[----:B------:R-:W-:Y:S05]  /*8940*/  BSYNC.RECONVERGENT B0 ;  /* 0x0000000000007941 */ /* 0x000fea0003800200 */
.L_x_11427:
[----:B------:R-:W-:Y:S01]  /*8950*/  F2FP.BF16.F32.PACK_AB R0, RZ, R0 ;  /* 0x00000000ff00723e */ /* 0x000fe200000010ff */
[----:B------:R-:W-:Y:S06]  /*8960*/  BRA `(.L_x_11364) ;  /* 0x0000000000647947 */ /* 0x000fec0003800000 */
.L_x_11402:
        /* <DEDUP_REMOVED lines=16> */
.L_x_11429:
[----:B------:R-:W-:Y:S01]  /*8a70*/  PRMT R0, RZ, 0x7610, R0 ;  /* 0x00007610ff007816 */ /* 0x000fe20000000000 */
[----:B------:R-:W-:Y:S06]  /*8a80*/  BRA `(.L_x_11364) ;  /* 0x00000000001c7947 */ /* 0x000fec0003800000 */
.L_x_11426:
[----:B------:R-:W2:Y:S02]  /*8a90*/  LDG.E.64 R4, desc[UR36][R4.64] ;  /* 0x0000002404047981 */ /* 0x000ea4000c1e1b00 */
[----:B--2---:R-:W0:Y:S02]  /*8aa0*/  I2F.U64 R0, R4 ;  /* 0x0000000400007312 */ /* 0x004e240000301000 */
[----:B0-----:R-:W-:Y:S01]  /*8ab0*/  F2FP.BF16.F32.PACK_AB R0, RZ, R0 ;  /* 0x00000000ff00723e */ /* 0x001fe200000010ff */
[----:B------:R-:W-:Y:S06]  /*8ac0*/  BRA `(.L_x_11364) ;  /* 0x00000000000c7947 */ /* 0x000fec0003800000 */
.L_x_11425:
[----:B------:R-:W2:Y:S02]  /*8ad0*/  LDG.E R4, desc[UR36][R4.64] ;  /* 0x0000002404047981 */ /* 0x000ea4000c1e1900 */
[----:B--2---:R-:W-:-:S04]  /*8ae0*/  I2FP.F32.U32 R0, R4 ;  /* 0x0000000400007245 */ /* 0x004fc80000201000 */
[----:B------:R-:W-:-:S07]  /*8af0*/  F2FP.BF16.F32.PACK_AB R0, RZ, R0 ;  /* 0x00000000ff00723e */ /* 0x000fce00000010ff */
.L_x_11364:
[----:B------:R-:W-:Y:S05]  /*8b00*/  BSYNC.RECONVERGENT B6 ;  /* 0x0000000000067941 */ /* 0x000fea0003800200 */
.L_x_11363:
        /* <DEDUP_REMOVED lines=12> */
[----:B------:R-:W-:-:S06]  /*8bd0*/  FADD.FTZ R4, -R22, 1 ;  /* 0x3f80000016047421 */ /* 0x000fcc0000010100 */
[----:B------:R-:W0:Y:S02]  /*8be0*/  F2F.BF16.F32 R4, R4 ;  /* 0x0000000400047304 */ /* 0x000e240000202000 */
[----:B0-----:R-:W-:-:S04]  /*8bf0*/  IMAD.U32 R3, R4, 0x10000, RZ ;  /* 0x0001000004037824 */ /* 0x001fc800078e00ff */
[----:B------:R-:W-:-:S06]  /*8c00*/  FMUL.FTZ R28, R28, R3 ;  /* 0x000000031c1c7220 */ /* 0x000fcc0000410000 */
[----:B------:R-:W0:Y:S02]  /*8c10*/  F2F.BF16.F32 R28, R28 ;  /* 0x0000001c001c7304 */ /* 0x000e240000202000 */
[----:B0-----:R-:W-:-:S04]  /*8c20*/  IMAD.U32 R3, R28, 0x10000, RZ ;  /* 0x000100001c037824 */ /* 0x001fc800078e00ff */
[----:B------:R-:W-:-:S06]  /*8c30*/  FMUL.FTZ R3, R22, R3 ;  /* 0x0000000316037220 */ /* 0x000fcc0000410000 */
[----:B------:R-:W0:Y:S02]  /*8c40*/  F2F.BF16.F32 R3, R3 ;  /* 0x0000000300037304 */ /* 0x000e240000202000 */
.L_x_11431:
[----:B------:R-:W-:Y:S05]  /*8c50*/  BSYNC.RECONVERGENT B0 ;  /* 0x0000000000007941 */ /* 0x000fea0003800200 */
.L_x_11430:
[----:B------:R-:W-:Y:S04]  /*8c60*/  BSSY.RECONVERGENT B0, `(.L_x_11432) ;  /* 0x000000c000007945 */ /* 0x000fe80003800200 */
[----:B------:R-:W-:Y:S05]  /*8c70*/  @P1 BRA `(.L_x_11433) ;  /* 0x0000000000281947 */ /* 0x000fea0003800000 */
[----:B-----5:R-:W-:Y:S02]  /*8c80*/  IMAD.U32 R27, R27, 0x10000, RZ ;  /* 0x000100001b1b7824 */ /* 0x020fe400078e00ff */
[----:B------:R-:W-:Y:S02]  /*8c90*/  IMAD.U32 R26, R26, 0x10000, RZ ;  /* 0x000100001a1a7824 */ /* 0x000fe400078e00ff */
[----:B------:R-:W-:-:S06]  /*8ca0*/  FADD.FTZ R4, -R27, 1 ;  /* 0x3f8000001b047421 */ /* 0x000fcc0000010100 */
[----:B------:R-:W1:Y:S02]  /*8cb0*/  F2F.BF16.F32 R4, R4 ;  /* 0x0000000400047304 */ /* 0x000e640000202000 */
[----:B-1----:R-:W-:-:S04]  /*8cc0*/  IMAD.U32 R5, R4, 0x10000, RZ ;  /* 0x0001000004057824 */ /* 0x002fc800078e00ff */
[----:B------:R-:W-:-:S06]  /*8cd0*/  FMUL.FTZ R5, R26, R5 ;  /* 0x000000051a057220 */ /* 0x000fcc0000410000 */
[----:B------:R-:W1:Y:S02]  /*8ce0*/  F2F.BF16.F32 R5, R5 ;  /* 0x0000000500057304 */ /* 0x000e640000202000 */
[----:B-1----:R-:W-:-:S04]  /*8cf0*/  IMAD.U32 R6, R5, 0x10000, RZ ;  /* 0x0001000005067824 */ /* 0x002fc800078e00ff */
[----:B------:R-:W-:-:S04]  /*8d00*/  FMUL.FTZ R6, R27, R6 ;  /* 0x000000061b067220 */ /* 0x000fc80000410000 */
[----:B------:R1:W3:Y:S03]  /*8d10*/  F2F.BF16.F32 R22, R6 ;  /* 0x0000000600167304 */ /* 0x0002e60000202000 */
.L_x_11433:
[----:B------:R-:W-:Y:S05]  /*8d20*/  BSYNC.RECONVERGENT B0 ;  /* 0x0000000000007941 */ /* 0x000fea0003800200 */
.L_x_11432:
[----:B------:R-:W-:Y:S04]  /*8d30*/  BSSY.RECONVERGENT B0, `(.L_x_11434) ;  /* 0x000000c000007945 */ /* 0x000fe80003800200 */
[----:B------:R-:W-:Y:S05]  /*8d40*/  @P2 BRA `(.L_x_11435) ;  /* 0x0000000000282947 */ /* 0x000fea0003800000 */
[----:B-----5:R-:W-:Y:S02]  /*8d50*/  IMAD.U32 R24, R24, 0x10000, RZ ;  /* 0x0001000018187824 */ /* 0x020fe400078e00ff */
[----:B------:R-:W-:Y:S02]  /*8d60*/  IMAD.U32 R18, R18, 0x10000, RZ ;  /* 0x0001000012127824 */ /* 0x000fe400078e00ff */
[----:B------:R-:W-:-:S06]  /*8d70*/  FADD.FTZ R4, -R24, 1 ;  /* 0x3f80000018047421 */ /* 0x000fcc0000010100 */
[----:B------:R-:W4:Y:S02]  /*8d80*/  F2F.BF16.F32 R4, R4 ;  /* 0x0000000400047304 */ /* 0x000f240000202000 */
[----:B----4-:R-:W-:-:S04]  /*8d90*/  IMAD.U32 R5, R4, 0x10000, RZ ;  /* 0x0001000004057824 */ /* 0x010fc800078e00ff */
[----:B------:R-:W-:-:S06]  /*8da0*/  FMUL.FTZ R5, R18, R5 ;  /* 0x0000000512057220 */ /* 0x000fcc0000410000 */
[----:B------:R-:W4:Y:S02]  /*8db0*/  F2F.BF16.F32 R5, R5 ;  /* 0x0000000500057304 */ /* 0x000f240000202000 */
[----:B----4-:R-:W-:-:S04]  /*8dc0*/  IMAD.U32 R7, R5, 0x10000, RZ ;  /* 0x0001000005077824 */ /* 0x010fc800078e00ff */
[----:B------:R-:W-:-:S04]  /*8dd0*/  FMUL.FTZ R7, R24, R7 ;  /* 0x0000000718077220 */ /* 0x000fc80000410000 */
[----:B------:R4:W0:Y:S03]  /*8de0*/  F2F.BF16.F32 R18, R7 ;  /* 0x0000000700127304 */ /* 0x0008260000202000 */
.L_x_11435:
[----:B------:R-:W-:Y:S05]  /*8df0*/  BSYNC.RECONVERGENT B0 ;  /* 0x0000000000007941 */ /* 0x000fea0003800200 */
.L_x_11434:
        /* <DEDUP_REMOVED lines=11> */
[----:B------:R1:W0:Y:S03]  /*8eb0*/  F2F.BF16.F32 R19, R5 ;  /* 0x0000000500137304 */ /* 0x0002260000202000 */
.L_x_11437:
[----:B------:R-:W-:Y:S05]  /*8ec0*/  BSYNC.RECONVERGENT B0 ;  /* 0x0000000000007941 */ /* 0x000fea0003800200 */
.L_x_11436:
        /* <DEDUP_REMOVED lines=25> */
.L_x_11443:
[----:B------:R-:W-:Y:S02]  /*9060*/  IMAD.U32 R5, R3, 0x10000, RZ ;  /* 0x0001000003057824 */ /* 0x000fe400078e00ff */
[----:B------:R-:W-:-:S04]  /*9070*/  IMAD.MOV.U32 R25, RZ, RZ, R23 ;  /* 0x000000ffff197224 */ /* 0x000fc800078e0017 */
[----:B------:R-:W0:Y:S02]  /*9080*/  F2I.S64.TRUNC R4, R5 ;  /* 0x0000000500047311 */ /* 0x000e24000020d900 */
[----:B0-----:R0:W-:Y:S01]  /*9090*/  STG.E.U8 desc[UR36][R8.64], R4 ;  /* 0x0000000408007986 */ /* 0x0011e2000c101124 */
[----:B------:R-:W-:Y:S05]  /*90a0*/  BRA `(.L_x_11439) ;  /* 0x0000000c00c07947 */ /* 0x000fea0003800000 */
.L_x_11442:
        /* <DEDUP_REMOVED lines=11> */
.L_x_11446:
[----:B------:R-:W-:Y:S02]  /*9160*/  IMAD.U32 R3, R3, 0x10000, RZ ;  /* 0x0001000003037824 */ /* 0x000fe400078e00ff */
[----:B------:R-:W-:-:S04]  /*9170*/  IMAD.MOV.U32 R25, RZ, RZ, R23 ;  /* 0x000000ffff197224 */ /* 0x000fc800078e0017 */
[----:B------:R-:W0:Y:S02]  /*9180*/  F2I.FTZ.TRUNC.NTZ R3, R3 ;  /* 0x0000000300037305 */ /* 0x000e24000021f100 */
[----:B0-----:R0:W-:Y:S01]  /*9190*/  STG.E desc[UR36][R8.64], R3 ;  /* 0x0000000308007986 */ /* 0x0011e2000c101924 */
[----:B------:R-:W-:Y:S05]  /*91a0*/  BRA `(.L_x_11439) ;  /* 0x0000000c00807947 */ /* 0x000fea0003800000 */
.L_x_11445:
[----:B------:R-:W-:Y:S02]  /*91b0*/  IMAD.U32 R3, R3, 0x10000, RZ ;  /* 0x0001000003037824 */ /* 0x000fe400078e00ff */
[----:B------:R-:W-:-:S04]  /*91c0*/  IMAD.MOV.U32 R25, RZ, RZ, R23 ;  /* 0x000000ffff197224 */ /* 0x000fc800078e0017 */
[----:B------:R-:W0:Y:S02]  /*91d0*/  F2I.FTZ.TRUNC.NTZ R3, R3 ;  /* 0x0000000300037305 */ /* 0x000e24000021f100 */
[----:B0-----:R0:W-:Y:S01]  /*91e0*/  STG.E.U16 desc[UR36][R8.64], R3 ;  /* 0x0000000308007986 */ /* 0x0011e2000c101524 */
[----:B------:R-:W-:Y:S05]  /*91f0*/  BRA `(.L_x_11439) ;  /* 0x0000000c006c7947 */ /* 0x000fea0003800000 */
.L_x_11441:
        /* <DEDUP_REMOVED lines=10> */
.L_x_11448:
[----:B------:R-:W-:Y:S02]  /*92a0*/  IMAD.U32 R0, R3, 0x10000, RZ ;  /* 0x0001000003007824 */ /* 0x000fe400078e00ff */
[----:B------:R-:W-:-:S03]  /*92b0*/  IMAD.MOV.U32 R25, RZ, RZ, R23 ;  /* 0x000000ffff197224 */ /* 0x000fc600078e0017 */
[----:B------:R-:W-:-:S05]  /*92c0*/  F2FP.F16.F32.PACK_AB R0, RZ, R0 ;  /* 0x00000000ff00723e */ /* 0x000fca00000000ff */
[----:B------:R0:W-:Y:S01]  /*92d0*/  STG.E.U16 desc[UR36][R8.64], R0 ;  /* 0x0000000008007986 */ /* 0x0001e2000c101524 */
[----:B------:R-:W-:Y:S05]  /*92e0*/  BRA `(.L_x_11439) ;  /* 0x0000000c00307947 */ /* 0x000fea0003800000 */
.L_x_11447:
        /* <DEDUP_REMOVED lines=11> */
.L_x_11450:
[----:B------:R-:W-:Y:S02]  /*93a0*/  IMAD.U32 R3, R3, 0x10000, RZ ;  /* 0x0001000003037824 */ /* 0x000fe400078e00ff */
[----:B------:R-:W-:-:S03]  /*93b0*/  IMAD.MOV.U32 R25, RZ, RZ, R23 ;  /* 0x000000ffff197224 */ /* 0x000fc600078e0017 */
[----:B------:R-:W-:-:S04]  /*93c0*/  F2FP.F16.F32.PACK_AB R3, RZ, R3 ;  /* 0x00000003ff03723e */ /* 0x000fc800000000ff */
[----:B------:R-:W-:-:S05]  /*93d0*/  PRMT R3, R3, 0x5410, RZ ;  /* 0x0000541003037816 */ /* 0x000fca00000000ff */
[----:B------:R0:W-:Y:S01]  /*93e0*/  STG.E desc[UR36][R8.64], R3 ;  /* 0x0000000308007986 */ /* 0x0001e2000c101924 */
[----:B------:R-:W-:Y:S05]  /*93f0*/  BRA `(.L_x_11439) ;  /* 0x0000000800ec7947 */ /* 0x000fea0003800000 */
.L_x_11449:
[----:B------:R-:W-:Y:S02]  /*9400*/  IMAD.U32 R4, R3, 0x10000, RZ ;  /* 0x0001000003047824 */ /* 0x000fe400078e00ff */
[----:B------:R-:W-:Y:S02]  /*9410*/  IMAD.MOV.U32 R25, RZ, RZ, R23 ;  /* 0x000000ffff197224 */ /* 0x000fe400078e0017 */
[----:B------:R-:W-:-:S06]  /*9420*/  FMUL.FTZ R4, R4, 1 ;  /* 0x3f80000004047820 */ /* 0x000fcc0000410000 */
[----:B------:R-:W0:Y:S02]  /*9430*/  F2F.F64.F32 R4, R4 ;  /* 0x0000000400047310 */ /* 0x000e240000201800 */
[----:B0-----:R0:W-:Y:S01]  /*9440*/  STG.E.64 desc[UR36][R8.64], R4 ;  /* 0x0000000408007986 */ /* 0x0011e2000c101b24 */
[----:B------:R-:W-:Y:S05]  /*9450*/  BRA `(.L_x_11439) ;  /* 0x0000000800d47947 */ /* 0x000fea0003800000 */
.L_x_11440:
        /* <DEDUP_REMOVED lines=14> */
.L_x_11453:
[----:B------:R-:W-:Y:S01]  /*9540*/  IMAD.U32 R3, R3, 0x10000, RZ ;  /* 0x0001000003037824 */ /* 0x000fe200078e00ff */
[----:B----4-:R-:W-:Y:S01]  /*9550*/  CS2R R6, SRZ ;  /* 0x0000000000067805 */ /* 0x010fe2000001ff00 */
[----:B------:R-:W-:Y:S02]  /*9560*/  IMAD.MOV.U32 R25, RZ, RZ, R23 ;  /* 0x000000ffff197224 */ /* 0x000fe400078e0017 */
[----:B------:R-:W-:-:S04]  /*9570*/  FMUL.FTZ R3, R3, 1 ;  /* 0x3f80000003037820 */ /* 0x000fc80000410000 */
[----:B------:R-:W0:Y:S02]  /*9580*/  F2F.F64.F32 R4, R3 ;  /* 0x0000000300047310 */ /* 0x000e240000201800 */
[----:B0-----:R0:W-:Y:S01]  /*9590*/  STG.E.128 desc[UR36][R8.64], R4 ;  /* 0x0000000408007986 */ /* 0x0011e2000c101d24 */
[----:B------:R-:W-:Y:S05]  /*95a0*/  BRA `(.L_x_11439) ;  /* 0x0000000800807947 */ /* 0x000fea0003800000 */
.L_x_11452:
        /* <DEDUP_REMOVED lines=19> */
.L_x_11457:
[----:B------:R-:W-:Y:S05]  /*96e0*/  BSYNC.RECONVERGENT B0 ;  /* 0x0000000000007941 */ /* 0x000fea0003800200 */
.L_x_11456:
[----:B------:R-:W-:Y:S01]  /*96f0*/  LOP3.LUT R5, R0, 0x80, R5, 0xf8, !PT ;  /* 0x0000008000057812 */ /* 0x000fe200078ef805 */
[----:B------:R-:W-:-:S04]  /*9700*/  IMAD.MOV.U32 R25, RZ, RZ, R23 ;  /* 0x000000ffff197224 */ /* 0x000fc800078e0017 */
[----:B------:R0:W-:Y:S01]  /*9710*/  STG.E.U8 desc[UR36][R8.64], R5 ;  /* 0x0000000508007986 */ /* 0x0001e2000c101124 */
[----:B------:R-:W-:Y:S05]  /*9720*/  BRA `(.L_x_11439) ;  /* 0x0000000800207947 */ /* 0x000fea0003800000 */
.L_x_11455:
        /* <DEDUP_REMOVED lines=15> */
.L_x_11459:
[----:B------:R-:W-:Y:S05]  /*9820*/  BSYNC.RECONVERGENT B0 ;  /* 0x0000000000007941 */ /* 0x000fea0003800200 */
.L_x_11458:
[----:B------:R-:W-:Y:S01]  /*9830*/  LOP3.LUT R5, R0, 0x80, R5, 0xf8, !PT ;  /* 0x0000008000057812 */ /* 0x000fe200078ef805 */
[----:B------:R-:W-:-:S04]  /*9840*/  IMAD.MOV.U32 R25, RZ, RZ, R23 ;  /* 0x000000ffff197224 */ /* 0x000fc800078e0017 */
[----:B------:R0:W-:Y:S01]  /*9850*/  STG.E.U8 desc[UR36][R8.64], R5 ;  /* 0x0000000508007986 */ /* 0x0001e2000c101124 */
[----:B------:R-:W-:Y:S05]  /*9860*/  BRA `(.L_x_11439) ;  /* 0x0000000400d07947 */ /* 0x000fea0003800000 */
.L_x_11454:
[----:B------:R0:W-:Y:S01]  /*9870*/  STG.E.U16 desc[UR36][R8.64], R3 ;  /* 0x0000000308007986 */ /* 0x0001e2000c101524 */
[----:B------:R-:W-:Y:S01]  /*9880*/  IMAD.MOV.U32 R25, RZ, RZ, R23 ;  /* 0x000000ffff197224 */ /* 0x000fe200078e0017 */
[----:B------:R-:W-:Y:S06]  /*9890*/  BRA `(.L_x_11439) ;  /* 0x0000000400c47947 */ /* 0x000fec0003800000 */
.L_x_11451:
        /* <DEDUP_REMOVED lines=13> */
.L_x_11462:
        /* <DEDUP_REMOVED lines=13> */
.L_x_11465:
[----:B------:R-:W-:-:S04]  /*9a40*/  SHF.R.U32.HI R0, RZ, 0x14, R3 ;  /* 0x00000014ff007819 */ /* 0x000fc80000011603 */
[----:B------:R-:W-:-:S04]  /*9a50*/  LOP3.LUT R0, R0, 0x1, RZ, 0xc0, !PT ;  /* 0x0000000100007812 */ /* 0x000fc800078ec0ff */
[----:B------:R-:W-:-:S04]  /*9a60*/  IADD3 R0, PT, PT, R3, 0x487ffff, R0 ;  /* 0x0487ffff03007810 */ /* 0x000fc80007ffe000 */
[----:B------:R-:W-:-:S04]  /*9a70*/  SHF.R.U32.HI R0, RZ, 0x14, R0 ;  /* 0x00000014ff007819 */ /* 0x000fc80000011600 */
[----:B------:R-:W-:-:S07]  /*9a80*/  LOP3.LUT R0, R0, 0xff, RZ, 0xc0, !PT ;  /* 0x000000ff00007812 */ /* 0x000fce00078ec0ff */
.L_x_11466:
[----:B------:R-:W-:-:S04]  /*9a90*/  SHF.R.U32.HI R3, RZ, 0x18, R3 ;  /* 0x00000018ff037819 */ /* 0x000fc80000011603 */
[----:B------:R-:W-:-:S04]  /*9aa0*/  LOP3.LUT R0, R0, 0x80, R3, 0xf8, !PT ;  /* 0x0000008000007812 */ /* 0x000fc800078ef803 */
[----:B------:R-:W-:-:S07]  /*9ab0*/  PRMT R4, R0, 0x7610, R4 ;  /* 0x0000761000047816 */ /* 0x000fce0000000004 */
.L_x_11464:
[----:B------:R-:W-:Y:S05]  /*9ac0*/  BSYNC.RECONVERGENT B0 ;  /* 0x0000000000007941 */ /* 0x000fea0003800200 */
.L_x_11463:
[----:B------:R0:W-:Y:S01]  /*9ad0*/  STG.E.U8 desc[UR36][R8.64], R4 ;  /* 0x0000000408007986 */ /* 0x0001e2000c101124 */
[----:B------:R-:W-:Y:S01]  /*9ae0*/  IMAD.MOV.U32 R25, RZ, RZ, R23 ;  /* 0x000000ffff197224 */ /* 0x000fe200078e0017 */
[----:B------:R-:W-:Y:S06]  /*9af0*/  BRA `(.L_x_11439) ;  /* 0x00000004002c7947 */ /* 0x000fec0003800000 */
.L_x_11461:
        /* <DEDUP_REMOVED lines=13> */
.L_x_11469:
[----:B------:R-:W-:-:S04]  /*9bd0*/  SHF.R.U32.HI R0, RZ, 0x15, R3 ;  /* 0x00000015ff007819 */ /* 0x000fc80000011603 */
[----:B------:R-:W-:-:S04]  /*9be0*/  LOP3.LUT R0, R0, 0x1, RZ, 0xc0, !PT ;  /* 0x0000000100007812 */ /* 0x000fc800078ec0ff */
[----:B------:R-:W-:-:S04]  /*9bf0*/  IADD3 R0, PT, PT, R3, 0x88fffff, R0 ;  /* 0x088fffff03007810 */ /* 0x000fc80007ffe000 */
[----:B------:R-:W-:-:S04]  /*9c00*/  SHF.R.U32.HI R0, RZ, 0x15, R0 ;  /* 0x00000015ff007819 */ /* 0x000fc80000011600 */
[----:B------:R-:W-:-:S07]  /*9c10*/  LOP3.LUT R0, R0, 0xff, RZ, 0xc0, !PT ;  /* 0x000000ff00007812 */ /* 0x000fce00078ec0ff */
.L_x_11470:
[----:B------:R-:W-:-:S04]  /*9c20*/  SHF.R.U32.HI R3, RZ, 0x18, R3 ;  /* 0x00000018ff037819 */ /* 0x000fc80000011603 */
[----:B------:R-:W-:-:S04]  /*9c30*/  LOP3.LUT R0, R0, 0x80, R3, 0xf8, !PT ;  /* 0x0000008000007812 */ /* 0x000fc800078ef803 */
[----:B------:R-:W-:-:S07]  /*9c40*/  PRMT R4, R0, 0x7610, R4 ;  /* 0x0000761000047816 */ /* 0x000fce0000000004 */
.L_x_11468:
[----:B------:R-:W-:Y:S05]  /*9c50*/  BSYNC.RECONVERGENT B0 ;  /* 0x0000000000007941 */ /* 0x000fea0003800200 */
.L_x_11467:
[----:B------:R0:W-:Y:S01]  /*9c60*/  STG.E.U8 desc[UR36][R8.64], R4 ;  /* 0x0000000408007986 */ /* 0x0001e2000c101124 */
[----:B------:R-:W-:Y:S01]  /*9c70*/  IMAD.MOV.U32 R25, RZ, RZ, R23 ;  /* 0x000000ffff197224 */ /* 0x000fe200078e0017 */
[----:B------:R-:W-:Y:S06]  /*9c80*/  BRA `(.L_x_11439) ;  /* 0x0000000000c87947 */ /* 0x000fec0003800000 */
.L_x_11460:
[----:B------:R-:W-:-:S13]  /*9c90*/  ISETP.NE.AND P0, PT, R0, 0x1c, PT ;  /* 0x0000001c0000780c */ /* 0x000fda0003f05270 */
[----:B------:R-:W-:Y:S05]  /*9ca0*/  @!P0 BRA `(.L_x_11471) ;  /* 0x0000000000b08947 */ /* 0x000fea0003800000 */
[----:B------:R-:W-:-:S13]  /*9cb0*/  ISETP.NE.AND P0, PT, R0, 0x1d, PT ;  /* 0x0000001d0000780c */ /* 0x000fda0003f05270 */
[----:B------:R-:W-:Y:S05]  /*9cc0*/  @!P0 BRA `(.L_x_11472) ;  /* 0x0000000000948947 */ /* 0x000fea0003800000 */
[----:B------:R-:W-:-:S13]  /*9cd0*/  ISETP.NE.AND P0, PT, R0, 0x2c, PT ;  /* 0x0000002c0000780c */ /* 0x000fda0003f05270 */
[----:B------:R-:W-:Y:S05]  /*9ce0*/  @!P0 BRA `(.L_x_11473) ;  /* 0x0000000000488947 */ /* 0x000fea0003800000 */
.L_x_11444:
        /* <DEDUP_REMOVED lines=11> */
[----:B----4-:R-:W-:Y:S02]  /*9da0*/  IMAD.U32 R7, RZ, RZ, UR9 ;  /* 0x00000009ff077e24 */ /* 0x010fe4000f8e00ff */
[----:B-----5:R-:W-:Y:S02]  /*9db0*/  IMAD.U32 R10, RZ, RZ, UR4 ;  /* 0x00000004ff0a7e24 */ /* 0x020fe4000f8e00ff */
[----:B------:R-:W-:-:S07]  /*9dc0*/  IMAD.U32 R11, RZ, RZ, UR5 ;  /* 0x00000005ff0b7e24 */ /* 0x000fce000f8e00ff */
[----:B------:R-:W-:-:S07]  /*9dd0*/  LEPC R20, `(.L_x_11474) ;  /* 0x000000001014794e */ /* 0x000fce0000000000 */
[----:B--23--:R-:W-:Y:S05]  /*9de0*/  CALL.ABS.NOINC R14 ;  /* 0x000000000e007343 */ /* 0x00cfea0003c00000 */
.L_x_11474:
[----:B------:R-:W-:Y:S01]  /*9df0*/  IMAD.MOV.U32 R25, RZ, RZ, R23 ;  /* 0x000000ffff197224 */ /* 0x000fe200078e0017 */
[----:B------:R-:W-:Y:S06]  /*9e00*/  BRA `(.L_x_11439) ;  /* 0x0000000000687947 */ /* 0x000fec0003800000 */
.L_x_11473:
        /* <DEDUP_REMOVED lines=17> */
.L_x_11472:
[----:B------:R-:W-:Y:S02]  /*9f20*/  IMAD.U32 R4, R3, 0x10000, RZ ;  /* 0x0001000003047824 */ /* 0x000fe400078e00ff */
[----:B------:R-:W-:-:S04]  /*9f30*/  IMAD.MOV.U32 R25, RZ, RZ, R23 ;  /* 0x000000ffff197224 */ /* 0x000fc800078e0017 */
[----:B------:R-:W0:Y:S02]  /*9f40*/  F2I.U64.TRUNC R4, R4 ;  /* 0x0000000400047311 */ /* 0x000e24000020d800 */
[----:B0-----:R0:W-:Y:S01]  /*9f50*/  STG.E.64 desc[UR36][R8.64], R4 ;  /* 0x0000000408007986 */ /* 0x0011e2000c101b24 */
[----:B------:R-:W-:Y:S05]  /*9f60*/  BRA `(.L_x_11439) ;  /* 0x0000000000107947 */ /* 0x000fea0003800000 */
.L_x_11471:
[----:B------:R-:W-:Y:S02]  /*9f70*/  IMAD.U32 R3, R3, 0x10000, RZ ;  /* 0x0001000003037824 */ /* 0x000fe400078e00ff */
[----:B------:R-:W-:-:S04]  /*9f80*/  IMAD.MOV.U32 R25, RZ, RZ, R23 ;  /* 0x000000ffff197224 */ /* 0x000fc800078e0017 */
[----:B------:R-:W0:Y:S02]  /*9f90*/  F2I.FTZ.U32.TRUNC.NTZ R3, R3 ;  /* 0x0000000300037305 */ /* 0x000e24000021f000 */
[----:B0-----:R0:W-:Y:S02]  /*9fa0*/  STG.E desc[UR36][R8.64], R3 ;  /* 0x0000000308007986 */ /* 0x0011e4000c101924 */
.L_x_11439:
[----:B------:R-:W-:Y:S05]  /*9fb0*/  BSYNC.RECONVERGENT B6 ;  /* 0x0000000000067941 */ /* 0x000fea0003800200 */
.L_x_11438:
        /* <DEDUP_REMOVED lines=25> */
.L_x_11480:
[----:B---3--:R-:W-:-:S06]  /*a150*/  IMAD.U32 R5, R22, 0x10000, RZ ;  /* 0x0001000016057824 */ /* 0x008fcc00078e00ff */
[----:B------:R-:W0:Y:S02]  /*a160*/  F2I.S64.TRUNC R4, R5 ;  /* 0x0000000500047311 */ /* 0x000e24000020d900 */
[----:B0-----:R0:W-:Y:S01]  /*a170*/  STG.E.U8 desc[UR36][R8.64], R4 ;  /* 0x0000000408007986 */ /* 0x0011e2000c101124 */
[----:B------:R-:W-:Y:S05]  /*a180*/  BRA `(.L_x_11482) ;  /* 0x0000000c006c7947 */ /* 0x000fea0003800000 */
.L_x_11479:
        /* <DEDUP_REMOVED lines=10> */
.L_x_11484:
[----:B---3--:R-:W-:-:S04]  /*a230*/  IMAD.U32 R22, R22, 0x10000, RZ ;  /* 0x0001000016167824 */ /* 0x008fc800078e00ff */
[----:B------:R-:W0:Y:S02]  /*a240*/  F2I.FTZ.TRUNC.NTZ R3, R22 ;  /* 0x0000001600037305 */ /* 0x000e24000021f100 */
[----:B0-----:R0:W-:Y:S01]  /*a250*/  STG.E desc[UR36][R8.64], R3 ;  /* 0x0000000308007986 */ /* 0x0011e2000c101924 */
[----:B------:R-:W-:Y:S05]  /*a260*/  BRA `(.L_x_11482) ;  /* 0x0000000c00347947 */ /* 0x000fea0003800000 */
.L_x_11483:
[----:B---3--:R-:W-:-:S04]  /*a270*/  IMAD.U32 R22, R22, 0x10000, RZ ;  /* 0x0001000016167824 */ /* 0x008fc800078e00ff */
[----:B------:R-:W0:Y:S02]  /*a280*/  F2I.FTZ.TRUNC.NTZ R3, R22 ;  /* 0x0000001600037305 */ /* 0x000e24000021f100 */
[----:B0-----:R0:W-:Y:S01]  /*a290*/  STG.E.U16 desc[UR36][R8.64], R3 ;  /* 0x0000000308007986 */ /* 0x0011e2000c101524 */
[----:B------:R-:W-:Y:S05]  /*a2a0*/  BRA `(.L_x_11482) ;  /* 0x0000000c00247947 */ /* 0x000fea0003800000 */
.L_x_11478:
        /* <DEDUP_REMOVED lines=9> */
.L_x_11486:
[----:B---3--:R-:W-:-:S05]  /*a340*/  IMAD.U32 R0, R22, 0x10000, RZ ;  /* 0x0001000016007824 */ /* 0x008fca00078e00ff */
[----:B------:R-:W-:-:S05]  /*a350*/  F2FP.F16.F32.PACK_AB R0, RZ, R0 ;  /* 0x00000000ff00723e */ /* 0x000fca00000000ff */
[----:B------:R0:W-:Y:S01]  /*a360*/  STG.E.U16 desc[UR36][R8.64], R0 ;  /* 0x0000000008007986 */ /* 0x0001e2000c101524 */
[----:B------:R-:W-:Y:S05]  /*a370*/  BRA `(.L_x_11482) ;  /* 0x0000000800f07947 */ /* 0x000fea0003800000 */
.L_x_11485:
        /* <DEDUP_REMOVED lines=10> */
.L_x_11488:
[----:B---3--:R-:W-:-:S05]  /*a420*/  IMAD.U32 R22, R22, 0x10000, RZ ;  /* 0x0001000016167824 */ /* 0x008fca00078e00ff */
[----:B------:R-:W-:-:S04]  /*a430*/  F2FP.F16.F32.PACK_AB R3, RZ, R22 ;  /* 0x00000016ff03723e */ /* 0x000fc800000000ff */
[----:B------:R-:W-:-:S05]  /*a440*/  PRMT R3, R3, 0x5410, RZ ;  /* 0x0000541003037816 */ /* 0x000fca00000000ff */
[----:B------:R2:W-:Y:S01]  /*a450*/  STG.E desc[UR36][R8.64], R3 ;  /* 0x0000000308007986 */ /* 0x0005e2000c101924 */
[----:B------:R-:W-:Y:S05]  /*a460*/  BRA `(.L_x_11482) ;  /* 0x0000000800b47947 */ /* 0x000fea0003800000 */
.L_x_11487:
[----:B---3--:R-:W-:-:S04]  /*a470*/  IMAD.U32 R4, R22, 0x10000, RZ ;  /* 0x0001000016047824 */ /* 0x008fc800078e00ff */
[----:B------:R-:W-:-:S06]  /*a480*/  FMUL.FTZ R4, R4, 1 ;  /* 0x3f80000004047820 */ /* 0x000fcc0000410000 */
[----:B------:R-:W0:Y:S02]  /*a490*/  F2F.F64.F32 R4, R4 ;  /* 0x0000000400047310 */ /* 0x000e240000201800 */
[----:B0-----:R0:W-:Y:S01]  /*a4a0*/  STG.E.64 desc[UR36][R8.64], R4 ;  /* 0x0000000408007986 */ /* 0x0011e2000c101b24 */
[----:B------:R-:W-:Y:S05]  /*a4b0*/  BRA `(.L_x_11482) ;  /* 0x0000000800a07947 */ /* 0x000fea0003800000 */
.L_x_11477:
        /* <DEDUP_REMOVED lines=14> */
.L_x_11492:
        /* <DEDUP_REMOVED lines=17> */
.L_x_11495:
[----:B------:R-:W-:-:S04]  /*a6b0*/  SHF.R.U32.HI R3, RZ, 0x18, R5 ;  /* 0x00000018ff037819 */ /* 0x000fc80000011605 */
[----:B------:R-:W-:-:S04]  /*a6c0*/  LOP3.LUT R0, R0, 0x80, R3, 0xf8, !PT ;  /* 0x0000008000007812 */ /* 0x000fc800078ef803 */
[----:B------:R-:W-:-:S07]  /*a6d0*/  PRMT R4, R0, 0x7610, R4 ;  /* 0x0000761000047816 */ /* 0x000fce0000000004 */
.L_x_11494:
[----:B------:R-:W-:Y:S05]  /*a6e0*/  BSYNC.RECONVERGENT B0 ;  /* 0x0000000000007941 */ /* 0x000fea0003800200 */
.L_x_11493:
[----:B------:R0:W-:Y:S01]  /*a6f0*/  STG.E.U8 desc[UR36][R8.64], R4 ;  /* 0x0000000408007986 */ /* 0x0001e2000c101124 */
[----:B------:R-:W-:Y:S05]  /*a700*/  BRA `(.L_x_11482) ;  /* 0x00000008000c7947 */ /* 0x000fea0003800000 */
.L_x_11491:
        /* <DEDUP_REMOVED lines=17> */
.L_x_11498:
[----:B------:R-:W-:-:S04]  /*a820*/  SHF.R.U32.HI R3, RZ, 0x18, R5 ;  /* 0x00000018ff037819 */ /* 0x000fc80000011605 */
[----:B------:R-:W-:-:S04]  /*a830*/  LOP3.LUT R0, R0, 0x80, R3, 0xf8, !PT ;  /* 0x0000008000007812 */ /* 0x000fc800078ef803 */
[----:B------:R-:W-:-:S07]  /*a840*/  PRMT R4, R0, 0x7610, R4 ;  /* 0x0000761000047816 */ /* 0x000fce0000000004 */
.L_x_11497:
[----:B------:R-:W-:Y:S05]  /*a850*/  BSYNC.RECONVERGENT B0 ;  /* 0x0000000000007941 */ /* 0x000fea0003800200 */
.L_x_11496:
[----:B------:R0:W-:Y:S01]  /*a860*/  STG.E.U8 desc[UR36][R8.64], R4 ;  /* 0x0000000408007986 */ /* 0x0001e2000c101124 */
[----:B------:R-:W-:Y:S05]  /*a870*/  BRA `(.L_x_11482) ;  /* 0x0000000400b07947 */ /* 0x000fea0003800000 */
.L_x_11490:
        /* <DEDUP_REMOVED lines=22> */
.L_x_11500:
[----:B---3--:R-:W-:-:S06]  /*a9e0*/  IMAD.U32 R4, R22, 0x10000, RZ ;  /* 0x0001000016047824 */ /* 0x008fcc00078e00ff */
[----:B------:R-:W0:Y:S02]  /*a9f0*/  F2I.U64.TRUNC R4, R4 ;  /* 0x0000000400047311 */ /* 0x000e24000020d800 */
[----:B0-----:R0:W-:Y:S01]  /*aa00*/  STG.E.64 desc[UR36][R8.64], R4 ;  /* 0x0000000408007986 */ /* 0x0011e2000c101b24 */
[----:B------:R-:W-:Y:S05]  /*aa10*/  BRA `(.L_x_11482) ;  /* 0x0000000400487947 */ /* 0x000fea0003800000 */
.L_x_11499:
[----:B---3--:R-:W-:-:S04]  /*aa20*/  IMAD.U32 R22, R22, 0x10000, RZ ;  /* 0x0001000016167824 */ /* 0x008fc800078e00ff */
[----:B------:R-:W0:Y:S02]  /*aa30*/  F2I.FTZ.U32.TRUNC.NTZ R3, R22 ;  /* 0x0000001600037305 */ /* 0x000e24000021f000 */
[----:B0-----:R0:W-:Y:S01]  /*aa40*/  STG.E desc[UR36][R8.64], R3 ;  /* 0x0000000308007986 */ /* 0x0011e2000c101924 */
[----:B------:R-:W-:Y:S05]  /*aa50*/  BRA `(.L_x_11482) ;  /* 0x0000000400387947 */ /* 0x000fea0003800000 */
.L_x_11489:
        /* <DEDUP_REMOVED lines=11> */
.L_x_11502:
[----:B---3--:R-:W-:Y:S01]  /*ab10*/  IMAD.U32 R22, R22, 0x10000, RZ ;  /* 0x0001000016167824 */ /* 0x008fe200078e00ff */
[----:B----4-:R-:W-:-:S03]  /*ab20*/  CS2R R6, SRZ ;  /* 0x0000000000067805 */ /* 0x010fc6000001ff00 */
[----:B------:R-:W-:-:S06]  /*ab30*/  FMUL.FTZ R4, R22, 1 ;  /* 0x3f80000016047820 */ /* 0x000fcc0000410000 */
[----:B------:R-:W0:Y:S02]  /*ab40*/  F2F.F64.F32 R4, R4 ;  /* 0x0000000400047310 */ /* 0x000e240000201800 */
[----:B0-----:R0:W-:Y:S01]  /*ab50*/  STG.E.128 desc[UR36][R8.64], R4 ;  /* 0x0000000408007986 */ /* 0x0011e2000c101d24 */
[----:B------:R-:W-:Y:S05]  /*ab60*/  BRA `(.L_x_11482) ;  /* 0x0000000000f47947 */ /* 0x000fea0003800000 */
.L_x_11501:
[----:B------:R-:W-:-:S13]  /*ab70*/  ISETP.NE.AND P0, PT, R0, 0xf, PT ;  /* 0x0000000f0000780c */ /* 0x000fda0003f05270 */
[----:B------:R-:W-:Y:S05]  /*ab80*/  @!P0 BRA `(.L_x_11503) ;  /* 0x0000000000e88947 */ /* 0x000fea0003800000 */
[----:B------:R-:W-:-:S13]  /*ab90*/  ISETP.NE.AND P0, PT, R0, 0x17, PT ;  /* 0x000000170000780c */ /* 0x000fda0003f05270 */
[----:B------:R-:W-:Y:S05]  /*aba0*/  @!P0 BRA `(.L_x_11504) ;  /* 0x0000000000908947 */ /* 0x000fea0003800000 */
[----:B------:R-:W-:-:S13]  /*abb0*/  ISETP.NE.AND P0, PT, R0, 0x18, PT ;  /* 0x000000180000780c */ /* 0x000fda0003f05270 */
[----:B------:R-:W-:Y:S05]  /*abc0*/  @!P0 BRA `(.L_x_11505) ;  /* 0x0000000000448947 */ /* 0x000fea0003800000 */
.L_x_11481:
        /* <DEDUP_REMOVED lines=16> */
.L_x_11506:
[----:B------:R-:W-:Y:S05]  /*acd0*/  BRA `(.L_x_11482) ;  /* 0x0000000000987947 */ /* 0x000fea0003800000 */
.L_x_11505:
        /* <DEDUP_REMOVED lines=13> */
.L_x_11508:
[----:B------:R-:W-:Y:S05]  /*adb0*/  BSYNC.RECONVERGENT B0 ;  /* 0x0000000000007941 */ /* 0x000fea0003800200 */
.L_x_11507:
[----:B------:R-:W-:-:S05]  /*adc0*/  LOP3.LUT R3, R0, 0x80, R3, 0xf8, !PT ;  /* 0x0000008000037812 */ /* 0x000fca00078ef803 */
[----:B------:R0:W-:Y:S01]  /*add0*/  STG.E.U8 desc[UR36][R8.64], R3 ;  /* 0x0000000308007986 */ /* 0x0001e2000c101124 */
[----:B------:R-:W-:Y:S05]  /*ade0*/  BRA `(.L_x_11482) ;  /* 0x0000000000547947 */ /* 0x000fea0003800000 */
.L_x_11504:
        /* <DEDUP_REMOVED lines=12> */
.L_x_11510:
[----:B------:R-:W-:Y:S01]  /*aeb0*/  IMAD.MOV.U32 R0, RZ, RZ, 0x7f ;  /* 0x0000007fff007424 */ /* 0x000fe200078e00ff */
[----:B------:R-:W-:-:S04]  /*aec0*/  ISETP.GT.U32.AND P0, PT, R4, 0x7f800000, PT ;  /* 0x7f8000000400780c */ /* 0x000fc80003f04070 */
[----:B------:R-:W-:-:S09]  /*aed0*/  SEL R0, R0, 0x7c, P0 ;  /* 0x0000007c00007807 */ /* 0x000fd20000000000 */
.L_x_11511:
[----:B------:R-:W-:Y:S05]  /*aee0*/  BSYNC.RECONVERGENT B0 ;  /* 0x0000000000007941 */ /* 0x000fea0003800200 */
.L_x_11509:
[----:B------:R-:W-:-:S04]  /*aef0*/  SHF.R.U32.HI R3, RZ, 0x18, R3 ;  /* 0x00000018ff037819 */ /* 0x000fc80000011603 */
[----:B------:R-:W-:-:S05]  /*af00*/  LOP3.LUT R3, R0, 0x80, R3, 0xf8, !PT ;  /* 0x0000008000037812 */ /* 0x000fca00078ef803 */
[----:B------:R0:W-:Y:S01]  /*af10*/  STG.E.U8 desc[UR36][R8.64], R3 ;  /* 0x0000000308007986 */ /* 0x0001e2000c101124 */
[----:B------:R-:W-:Y:S05]  /*af20*/  BRA `(.L_x_11482) ;  /* 0x0000000000047947 */ /* 0x000fea0003800000 */
.L_x_11503:
[----:B---3--:R0:W-:Y:S02]  /*af30*/  STG.E.U16 desc[UR36][R8.64], R22 ;  /* 0x0000001608007986 */ /* 0x0081e4000c101524 */
.L_x_11482:
        /* <DEDUP_REMOVED lines=25> */
.L_x_11515:
[----:B------:R-:W-:-:S06]  /*b0d0*/  IMAD.U32 R5, R18, 0x10000, RZ ;  /* 0x0001000012057824 */ /* 0x000fcc00078e00ff */
[----:B------:R-:W0:Y:S02]  /*b0e0*/  F2I.S64.TRUNC R4, R5 ;  /* 0x0000000500047311 */ /* 0x000e24000020d900 */
[----:B0-----:R0:W-:Y:S01]  /*b0f0*/  STG.E.U8 desc[UR36][R8.64], R4 ;  /* 0x0000000408007986 */ /* 0x0011e2000c101124 */
[----:B------:R-:W-:Y:S05]  /*b100*/  BRA `(.L_x_11517) ;  /* 0x0000000c006c7947 */ /* 0x000fea0003800000 */
.L_x_11514:
        /* <DEDUP_REMOVED lines=10> */
.L_x_11519:
[----:B------:R-:W-:-:S04]  /*b1b0*/  IMAD.U32 R18, R18, 0x10000, RZ ;  /* 0x0001000012127824 */ /* 0x000fc800078e00ff */
[----:B------:R-:W0:Y:S02]  /*b1c0*/  F2I.FTZ.TRUNC.NTZ R3, R18 ;  /* 0x0000001200037305 */ /* 0x000e24000021f100 */
[----:B0-----:R0:W-:Y:S01]  /*b1d0*/  STG.E desc[UR36][R8.64], R3 ;  /* 0x0000000308007986 */ /* 0x0011e2000c101924 */
[----:B------:R-:W-:Y:S05]  /*b1e0*/  BRA `(.L_x_11517) ;  /* 0x0000000c00347947 */ /* 0x000fea0003800000 */
.L_x_11518:
[----:B------:R-:W-:-:S04]  /*b1f0*/  IMAD.U32 R18, R18, 0x10000, RZ ;  /* 0x0001000012127824 */ /* 0x000fc800078e00ff */
[----:B------:R-:W0:Y:S02]  /*b200*/  F2I.FTZ.TRUNC.NTZ R3, R18 ;  /* 0x0000001200037305 */ /* 0x000e24000021f100 */
[----:B0-----:R0:W-:Y:S01]  /*b210*/  STG.E.U16 desc[UR36][R8.64], R3 ;  /* 0x0000000308007986 */ /* 0x0011e2000c101524 */
[----:B------:R-:W-:Y:S05]  /*b220*/  BRA `(.L_x_11517) ;  /* 0x0000000c00247947 */ /* 0x000fea0003800000 */
.L_x_11513:
        /* <DEDUP_REMOVED lines=9> */
.L_x_11521:
[----:B------:R-:W-:-:S05]  /*b2c0*/  IMAD.U32 R0, R18, 0x10000, RZ ;  /* 0x0001000012007824 */ /* 0x000fca00078e00ff */
[----:B------:R-:W-:-:S05]  /*b2d0*/  F2FP.F16.F32.PACK_AB R0, RZ, R0 ;  /* 0x00000000ff00723e */ /* 0x000fca00000000ff */
[----:B------:R0:W-:Y:S01]  /*b2e0*/  STG.E.U16 desc[UR36][R8.64], R0 ;  /* 0x0000000008007986 */ /* 0x0001e2000c101524 */
[----:B------:R-:W-:Y:S05]  /*b2f0*/  BRA `(.L_x_11517) ;  /* 0x0000000800f07947 */ /* 0x000fea0003800000 */
.L_x_11520:
        /* <DEDUP_REMOVED lines=10> */
.L_x_11523:
[----:B------:R-:W-:-:S05]  /*b3a0*/  IMAD.U32 R18, R18, 0x10000, RZ ;  /* 0x0001000012127824 */ /* 0x000fca00078e00ff */
[----:B------:R-:W-:-:S04]  /*b3b0*/  F2FP.F16.F32.PACK_AB R3, RZ, R18 ;  /* 0x00000012ff03723e */ /* 0x000fc800000000ff */
[----:B------:R-:W-:-:S05]  /*b3c0*/  PRMT R3, R3, 0x5410, RZ ;  /* 0x0000541003037816 */ /* 0x000fca00000000ff */
[----:B------:R0:W-:Y:S01]  /*b3d0*/  STG.E desc[UR36][R8.64], R3 ;  /* 0x0000000308007986 */ /* 0x0001e2000c101924 */
[----:B------:R-:W-:Y:S05]  /*b3e0*/  BRA `(.L_x_11517) ;  /* 0x0000000800b47947 */ /* 0x000fea0003800000 */
.L_x_11522:
[----:B------:R-:W-:-:S04]  /*b3f0*/  IMAD.U32 R4, R18, 0x10000, RZ ;  /* 0x0001000012047824 */ /* 0x000fc800078e00ff */
[----:B------:R-:W-:-:S06]  /*b400*/  FMUL.FTZ R4, R4, 1 ;  /* 0x3f80000004047820 */ /* 0x000fcc0000410000 */
[----:B------:R-:W0:Y:S02]  /*b410*/  F2F.F64.F32 R4, R4 ;  /* 0x0000000400047310 */ /* 0x000e240000201800 */
[----:B0-----:R0:W-:Y:S01]  /*b420*/  STG.E.64 desc[UR36][R8.64], R4 ;  /* 0x0000000408007986 */ /* 0x0011e2000c101b24 */
[----:B------:R-:W-:Y:S05]  /*b430*/  BRA `(.L_x_11517) ;  /* 0x0000000800a07947 */ /* 0x000fea0003800000 */
.L_x_11512:
        /* <DEDUP_REMOVED lines=14> */
.L_x_11527:
        /* <DEDUP_REMOVED lines=17> */
.L_x_11530:
[----:B------:R-:W-:-:S04]  /*b630*/  SHF.R.U32.HI R3, RZ, 0x18, R5 ;  /* 0x00000018ff037819 */ /* 0x000fc80000011605 */
[----:B------:R-:W-:-:S04]  /*b640*/  LOP3.LUT R0, R0, 0x80, R3, 0xf8, !PT ;  /* 0x0000008000007812 */ /* 0x000fc800078ef803 */
[----:B------:R-:W-:-:S07]  /*b650*/  PRMT R4, R0, 0x7610, R4 ;  /* 0x0000761000047816 */ /* 0x000fce0000000004 */
.L_x_11529:
[----:B------:R-:W-:Y:S05]  /*b660*/  BSYNC.RECONVERGENT B0 ;  /* 0x0000000000007941 */ /* 0x000fea0003800200 */
.L_x_11528:
[----:B------:R0:W-:Y:S01]  /*b670*/  STG.E.U8 desc[UR36][R8.64], R4 ;  /* 0x0000000408007986 */ /* 0x0001e2000c101124 */
[----:B------:R-:W-:Y:S05]  /*b680*/  BRA `(.L_x_11517) ;  /* 0x00000008000c7947 */ /* 0x000fea0003800000 */
.L_x_11526:
        /* <DEDUP_REMOVED lines=17> */
.L_x_11533:
[----:B------:R-:W-:-:S04]  /*b7a0*/  SHF.R.U32.HI R3, RZ, 0x18, R5 ;  /* 0x00000018ff037819 */ /* 0x000fc80000011605 */
[----:B------:R-:W-:-:S04]  /*b7b0*/  LOP3.LUT R0, R0, 0x80, R3, 0xf8, !PT ;  /* 0x0000008000007812 */ /* 0x000fc800078ef803 */
[----:B------:R-:W-:-:S07]  /*b7c0*/  PRMT R4, R0, 0x7610, R4 ;  /* 0x0000761000047816 */ /* 0x000fce0000000004 */
.L_x_11532:
[----:B------:R-:W-:Y:S05]  /*b7d0*/  BSYNC.RECONVERGENT B0 ;  /* 0x0000000000007941 */ /* 0x000fea0003800200 */
.L_x_11531:
[----:B------:R0:W-:Y:S01]  /*b7e0*/  STG.E.U8 desc[UR36][R8.64], R4 ;  /* 0x0000000408007986 */ /* 0x0001e2000c101124 */
[----:B------:R-:W-:Y:S05]  /*b7f0*/  BRA `(.L_x_11517) ;  /* 0x0000000400b07947 */ /* 0x000fea0003800000 */
.L_x_11525:
        /* <DEDUP_REMOVED lines=22> */
.L_x_11535:
[----:B------:R-:W-:-:S06]  /*b960*/  IMAD.U32 R4, R18, 0x10000, RZ ;  /* 0x0001000012047824 */ /* 0x000fcc00078e00ff */
[----:B------:R-:W0:Y:S02]  /*b970*/  F2I.U64.TRUNC R4, R4 ;  /* 0x0000000400047311 */ /* 0x000e24000020d800 */
[----:B0-----:R0:W-:Y:S01]  /*b980*/  STG.E.64 desc[UR36][R8.64], R4 ;  /* 0x0000000408007986 */ /* 0x0011e2000c101b24 */
[----:B------:R-:W-:Y:S05]  /*b990*/  BRA `(.L_x_11517) ;  /* 0x0000000400487947 */ /* 0x000fea0003800000 */
.L_x_11534:
[----:B------:R-:W-:-:S04]  /*b9a0*/  IMAD.U32 R18, R18, 0x10000, RZ ;  /* 0x0001000012127824 */ /* 0x000fc800078e00ff */
[----:B------:R-:W0:Y:S02]  /*b9b0*/  F2I.FTZ.U32.TRUNC.NTZ R3, R18 ;  /* 0x0000001200037305 */ /* 0x000e24000021f000 */
[----:B0-----:R0:W-:Y:S01]  /*b9c0*/  STG.E desc[UR36][R8.64], R3 ;  /* 0x0000000308007986 */ /* 0x0011e2000c101924 */
[----:B------:R-:W-:Y:S05]  /*b9d0*/  BRA `(.L_x_11517) ;  /* 0x0000000400387947 */ /* 0x000fea0003800000 */
.L_x_11524:
        /* <DEDUP_REMOVED lines=11> */
.L_x_11537:
[----:B------:R-:W-:Y:S01]  /*ba90*/  IMAD.U32 R18, R18, 0x10000, RZ ;  /* 0x0001000012127824 */ /* 0x000fe200078e00ff */
[----:B----4-:R-:W-:-:S03]  /*baa0*/  CS2R R6, SRZ ;  /* 0x0000000000067805 */ /* 0x010fc6000001ff00 */
[----:B------:R-:W-:-:S06]  /*bab0*/  FMUL.FTZ R4, R18, 1 ;  /* 0x3f80000012047820 */ /* 0x000fcc0000410000 */
[----:B------:R-:W0:Y:S02]  /*bac0*/  F2F.F64.F32 R4, R4 ;  /* 0x0000000400047310 */ /* 0x000e240000201800 */
[----:B0-----:R3:W-:Y:S01]  /*bad0*/  STG.E.128 desc[UR36][R8.64], R4 ;  /* 0x0000000408007986 */ /* 0x0017e2000c101d24 */
[----:B------:R-:W-:Y:S05]  /*bae0*/  BRA `(.L_x_11517) ;  /* 0x0000000000f47947 */ /* 0x000fea0003800000 */
.L_x_11536:
[----:B------:R-:W-:-:S13]  /*baf0*/  ISETP.NE.AND P0, PT, R0, 0xf, PT ;  /* 0x0000000f0000780c */ /* 0x000fda0003f05270 */
[----:B------:R-:W-:Y:S05]  /*bb00*/  @!P0 BRA `(.L_x_11538) ;  /* 0x0000000000e88947 */ /* 0x000fea0003800000 */
[----:B------:R-:W-:-:S13]  /*bb10*/  ISETP.NE.AND P0, PT, R0, 0x17, PT ;  /* 0x000000170000780c */ /* 0x000fda0003f05270 */
[----:B------:R-:W-:Y:S05]  /*bb20*/  @!P0 BRA `(.L_x_11539) ;  /* 0x0000000000908947 */ /* 0x000fea0003800000 */
[----:B------:R-:W-:-:S13]  /*bb30*/  ISETP.NE.AND P0, PT, R0, 0x18, PT ;  /* 0x000000180000780c */ /* 0x000fda0003f05270 */
[----:B------:R-:W-:Y:S05]  /*bb40*/  @!P0 BRA `(.L_x_11540) ;  /* 0x0000000000448947 */ /* 0x000fea0003800000 */
.L_x_11516:
        /* <DEDUP_REMOVED lines=11> */
[----:B----4-:R-:W-:Y:S02]  /*bc00*/  IMAD.U32 R7, RZ, RZ, UR7 ;  /* 0x00000007ff077e24 */ /* 0x010fe4000f8e00ff */
[----:B---3--:R-:W-:Y:S02]  /*bc10*/  IMAD.U32 R10, RZ, RZ, UR8 ;  /* 0x00000008ff0a7e24 */ /* 0x008fe4000f8e00ff */
[----:B------:R-:W-:-:S07]  /*bc20*/  IMAD.U32 R11, RZ, RZ, UR9 ;  /* 0x00000009ff0b7e24 */ /* 0x000fce000f8e00ff */
[----:B------:R-:W-:-:S07]  /*bc30*/  LEPC R20, `(.L_x_11541) ;  /* 0x000000001014794e */ /* 0x000fce0000000000 */
[----:B--2---:R-:W-:Y:S05]  /*bc40*/  CALL.ABS.NOINC R14 ;  /* 0x000000000e007343 */ /* 0x004fea0003c00000 */
.L_x_11541:
[----:B------:R-:W-:Y:S05]  /*bc50*/  BRA `(.L_x_11517) ;  /* 0x0000000000987947 */ /* 0x000fea0003800000 */
.L_x_11540:
        /* <DEDUP_REMOVED lines=13> */
.L_x_11543:
[----:B------:R-:W-:Y:S05]  /*bd30*/  BSYNC.RECONVERGENT B0 ;  /* 0x0000000000007941 */ /* 0x000fea0003800200 */
.L_x_11542:
[----:B------:R-:W-:-:S05]  /*bd40*/  LOP3.LUT R3, R0, 0x80, R3, 0xf8, !PT ;  /* 0x0000008000037812 */ /* 0x000fca00078ef803 */
[----:B------:R1:W-:Y:S01]  /*bd50*/  STG.E.U8 desc[UR36][R8.64], R3 ;  /* 0x0000000308007986 */ /* 0x0003e2000c101124 */
[----:B------:R-:W-:Y:S05]  /*bd60*/  BRA `(.L_x_11517) ;  /* 0x0000000000547947 */ /* 0x000fea0003800000 */
.L_x_11539:
        /* <DEDUP_REMOVED lines=12> */
.L_x_11545:
[----:B------:R-:W-:Y:S01]  /*be30*/  IMAD.MOV.U32 R0, RZ, RZ, 0x7f ;  /* 0x0000007fff007424 */ /* 0x000fe200078e00ff */
[----:B------:R-:W-:-:S04]  /*be40*/  ISETP.GT.U32.AND P0, PT, R4, 0x7f800000, PT ;  /* 0x7f8000000400780c */ /* 0x000fc80003f04070 */
[----:B------:R-:W-:-:S09]  /*be50*/  SEL R0, R0, 0x7c, P0 ;  /* 0x0000007c00007807 */ /* 0x000fd20000000000 */
.L_x_11546:
[----:B------:R-:W-:Y:S05]  /*be60*/  BSYNC.RECONVERGENT B0 ;  /* 0x0000000000007941 */ /* 0x000fea0003800200 */
.L_x_11544:
[----:B------:R-:W-:-:S04]  /*be70*/  SHF.R.U32.HI R3, RZ, 0x18, R3 ;  /* 0x00000018ff037819 */ /* 0x000fc80000011603 */
[----:B------:R-:W-:-:S05]  /*be80*/  LOP3.LUT R3, R0, 0x80, R3, 0xf8, !PT ;  /* 0x0000008000037812 */ /* 0x000fca00078ef803 */
[----:B------:R2:W-:Y:S01]  /*be90*/  STG.E.U8 desc[UR36][R8.64], R3 ;  /* 0x0000000308007986 */ /* 0x0005e2000c101124 */
[----:B------:R-:W-:Y:S05]  /*bea0*/  BRA `(.L_x_11517) ;  /* 0x0000000000047947 */ /* 0x000fea0003800000 */
.L_x_11538:
[----:B------:R0:W-:Y:S02]  /*beb0*/  STG.E.U16 desc[UR36][R8.64], R18 ;  /* 0x0000001208007986 */ /* 0x0001e4000c101524 */
.L_x_11517:
[----:B------:R-:W-:-:S07]  /*bec0*/  VIADD R25, R25, 0x80 ;  /* 0x0000008019197836 */ /* 0x000fce0000000000 */
.L_x_11476:
[----:B------:R-:W-:Y:S05]  /*bed0*/  BSYNC.RECONVERGENT B6 ;  /* 0x0000000000067941 */ /* 0x000fea0003800200 */
.L_x_11475:
[----:B------:R-:W-:-:S13]  /*bee0*/  ISETP.GE.AND P0, PT, R25, R16, PT ;  /* 0x000000101900720c */ /* 0x000fda0003f06270 */
[----:B------:R-:W-:Y:S05]  /*bef0*/  @P0 EXIT ;  /* 0x000000000000094d */ /* 0x000fea0003800000 */
[----:B01-3--:R-:W0:Y:S01]  /*bf00*/  LDC.64 R4, c[0x0][0x388] ;  /* 0x0000e200ff047b82 */ /* 0x00be220000000a00 */
        /* <DEDUP_REMOVED lines=20> */
.L_x_11550:
[----:B------:R-:W-:-:S06]  /*c050*/  IMAD.U32 R5, R19, 0x10000, RZ ;  /* 0x0001000013057824 */ /* 0x000fcc00078e00ff */
[----:B------:R-:W0:Y:S02]  /*c060*/  F2I.S64.TRUNC R4, R5 ;  /* 0x0000000500047311 */ /* 0x000e24000020d900 */
[----:B0-----:R-:W-:Y:S01]  /*c070*/  STG.E.U8 desc[UR36][R2.64], R4 ;  /* 0x0000000402007986 */ /* 0x001fe2000c101124 */
[----:B------:R-:W-:Y:S05]  /*c080*/  EXIT ;  /* 0x000000000000794d */ /* 0x000fea0003800000 */
.L_x_11549:
        /* <DEDUP_REMOVED lines=10> */
.L_x_11553:
[----:B------:R-:W-:-:S06]  /*c130*/  IMAD.U32 R19, R19, 0x10000, RZ ;  /* 0x0001000013137824 */ /* 0x000fcc00078e00ff */
[----:B------:R-:W0:Y:S02]  /*c140*/  F2I.FTZ.TRUNC.NTZ R19, R19 ;  /* 0x0000001300137305 */ /* 0x000e24000021f100 */
[----:B0-----:R-:W-:Y:S01]  /*c150*/  STG.E desc[UR36][R2.64], R19 ;  /* 0x0000001302007986 */ /* 0x001fe2000c101924 */
[----:B------:R-:W-:Y:S05]  /*c160*/  EXIT ;  /* 0x000000000000794d */ /* 0x000fea0003800000 */
.L_x_11552:
[----:B------:R-:W-:-:S06]  /*c170*/  IMAD.U32 R19, R19, 0x10000, RZ ;  /* 0x0001000013137824 */ /* 0x000fcc00078e00ff */
[----:B------:R-:W0:Y:S02]  /*c180*/  F2I.FTZ.TRUNC.NTZ R19, R19 ;  /* 0x0000001300137305 */ /* 0x000e24000021f100 */
[----:B0-----:R-:W-:Y:S01]  /*c190*/  STG.E.U16 desc[UR36][R2.64], R19 ;  /* 0x0000001302007986 */ /* 0x001fe2000c101524 */
[----:B------:R-:W-:Y:S05]  /*c1a0*/  EXIT ;  /* 0x000000000000794d */ /* 0x000fea0003800000 */
.L_x_11548:
        /* <DEDUP_REMOVED lines=9> */
.L_x_11555:
[----:B------:R-:W-:-:S05]  /*c240*/  IMAD.U32 R0, R19, 0x10000, RZ ;  /* 0x0001000013007824 */ /* 0x000fca00078e00ff */
[----:B------:R-:W-:-:S05]  /*c250*/  F2FP.F16.F32.PACK_AB R0, RZ, R0 ;  /* 0x00000000ff00723e */ /* 0x000fca00000000ff */
[----:B------:R-:W-:Y:S01]  /*c260*/  STG.E.U16 desc[UR36][R2.64], R0 ;  /* 0x0000000002007986 */ /* 0x000fe2000c101524 */
[----:B------:R-:W-:Y:S05]  /*c270*/  EXIT ;  /* 0x000000000000794d */ /* 0x000fea0003800000 */
.L_x_11554:
        /* <DEDUP_REMOVED lines=10> */
.L_x_11557:
[----:B------:R-:W-:-:S05]  /*c320*/  IMAD.U32 R19, R19, 0x10000, RZ ;  /* 0x0001000013137824 */ /* 0x000fca00078e00ff */
[----:B------:R-:W-:-:S04]  /*c330*/  F2FP.F16.F32.PACK_AB R5, RZ, R19 ;  /* 0x00000013ff05723e */ /* 0x000fc800000000ff */
[----:B------:R-:W-:-:S05]  /*c340*/  PRMT R5, R5, 0x5410, RZ ;  /* 0x0000541005057816 */ /* 0x000fca00000000ff */
[----:B------:R-:W-:Y:S01]  /*c350*/  STG.E desc[UR36][R2.64], R5 ;  /* 0x0000000502007986 */ /* 0x000fe2000c101924 */
[----:B------:R-:W-:Y:S05]  /*c360*/  EXIT ;  /* 0x000000000000794d */ /* 0x000fea0003800000 */
.L_x_11556:
[----:B------:R-:W-:-:S04]  /*c370*/  IMAD.U32 R4, R19, 0x10000, RZ ;  /* 0x0001000013047824 */ /* 0x000fc800078e00ff */
[----:B------:R-:W-:-:S06]  /*c380*/  FMUL.FTZ R4, R4, 1 ;  /* 0x3f80000004047820 */ /* 0x000fcc0000410000 */
[----:B------:R-:W0:Y:S02]  /*c390*/  F2F.F64.F32 R4, R4 ;  /* 0x0000000400047310 */ /* 0x000e240000201800 */
[----:B0-----:R-:W-:Y:S01]  /*c3a0*/  STG.E.64 desc[UR36][R2.64], R4 ;  /* 0x0000000402007986 */ /* 0x001fe2000c101b24 */
[----:B------:R-:W-:Y:S05]  /*c3b0*/  EXIT ;  /* 0x000000000000794d */ /* 0x000fea0003800000 */
.L_x_11547:
        /* <DEDUP_REMOVED lines=14> */
.L_x_11561:
        /* <DEDUP_REMOVED lines=18> */
.L_x_11564:
[----:B------:R-:W-:-:S04]  /*c5c0*/  SHF.R.U32.HI R5, RZ, 0x18, R5 ;  /* 0x00000018ff057819 */ /* 0x000fc80000011605 */
[----:B------:R-:W-:-:S07]  /*c5d0*/  LOP3.LUT R0, R0, 0x80, R5, 0xf8, !PT ;  /* 0x0000008000007812 */ /* 0x000fce00078ef805 */
.L_x_11563:
[----:B------:R-:W-:Y:S05]  /*c5e0*/  BSYNC.RECONVERGENT B0 ;  /* 0x0000000000007941 */ /* 0x000fea0003800200 */
.L_x_11562:
[----:B------:R-:W-:Y:S01]  /*c5f0*/  STG.E.U8 desc[UR36][R2.64], R0 ;  /* 0x0000000002007986 */ /* 0x000fe2000c101124 */
[----:B------:R-:W-:Y:S05]  /*c600*/  EXIT ;  /* 0x000000000000794d */ /* 0x000fea0003800000 */
.L_x_11560:
        /* <DEDUP_REMOVED lines=18> */
.L_x_11567:
[----:B------:R-:W-:-:S04]  /*c730*/  SHF.R.U32.HI R5, RZ, 0x18, R5 ;  /* 0x00000018ff057819 */ /* 0x000fc80000011605 */
[----:B------:R-:W-:-:S07]  /*c740*/  LOP3.LUT R0, R0, 0x80, R5, 0xf8, !PT ;  /* 0x0000008000007812 */ /* 0x000fce00078ef805 */
.L_x_11566:
[----:B------:R-:W-:Y:S05]  /*c750*/  BSYNC.RECONVERGENT B0 ;  /* 0x0000000000007941 */ /* 0x000fea0003800200 */
.L_x_11565:
[----:B------:R-:W-:Y:S01]  /*c760*/  STG.E.U8 desc[UR36][R2.64], R0 ;  /* 0x0000000002007986 */ /* 0x000fe2000c101124 */
[----:B------:R-:W-:Y:S05]  /*c770*/  EXIT ;  /* 0x000000000000794d */ /* 0x000fea0003800000 */
.L_x_11559:
        /* <DEDUP_REMOVED lines=22> */
.L_x_11569:
[----:B------:R-:W-:-:S06]  /*c8e0*/  IMAD.U32 R4, R19, 0x10000, RZ ;  /* 0x0001000013047824 */ /* 0x000fcc00078e00ff */
[----:B------:R-:W0:Y:S02]  /*c8f0*/  F2I.U64.TRUNC R4, R4 ;  /* 0x0000000400047311 */ /* 0x000e24000020d800 */
[----:B0-----:R-:W-:Y:S01]  /*c900*/  STG.E.64 desc[UR36][R2.64], R4 ;  /* 0x0000000402007986 */ /* 0x001fe2000c101b24 */
[----:B------:R-:W-:Y:S05]  /*c910*/  EXIT ;  /* 0x000000000000794d */ /* 0x000fea0003800000 */
.L_x_11568:
[----:B------:R-:W-:-:S06]  /*c920*/  IMAD.U32 R19, R19, 0x10000, RZ ;  /* 0x0001000013137824 */ /* 0x000fcc00078e00ff */
[----:B------:R-:W0:Y:S02]  /*c930*/  F2I.FTZ.U32.TRUNC.NTZ R19, R19 ;  /* 0x0000001300137305 */ /* 0x000e24000021f000 */
[----:B0-----:R-:W-:Y:S01]  /*c940*/  STG.E desc[UR36][R2.64], R19 ;  /* 0x0000001302007986 */ /* 0x001fe2000c101924 */
[----:B------:R-:W-:Y:S05]  /*c950*/  EXIT ;  /* 0x000000000000794d */ /* 0x000fea0003800000 */
.L_x_11558:
        /* <DEDUP_REMOVED lines=11> */
.L_x_11571:
[----:B------:R-:W-:Y:S01]  /*ca10*/  IMAD.U32 R19, R19, 0x10000, RZ ;  /* 0x0001000013137824 */ /* 0x000fe200078e00ff */
[----:B----4-:R-:W-:-:S03]  /*ca20*/  CS2R R6, SRZ ;  /* 0x0000000000067805 */ /* 0x010fc6000001ff00 */
[----:B------:R-:W-:-:S06]  /*ca30*/  FMUL.FTZ R4, R19, 1 ;  /* 0x3f80000013047820 */ /* 0x000fcc0000410000 */
[----:B------:R-:W0:Y:S02]  /*ca40*/  F2F.F64.F32 R4, R4 ;  /* 0x0000000400047310 */ /* 0x000e240000201800 */
[----:B0-----:R-:W-:Y:S01]  /*ca50*/  STG.E.128 desc[UR36][R2.64], R4 ;  /* 0x0000000402007986 */ /* 0x001fe2000c101d24 */
[----:B------:R-:W-:Y:S05]  /*ca60*/  EXIT ;  /* 0x000000000000794d */ /* 0x000fea0003800000 */
.L_x_11570:
[----:B------:R-:W-:-:S13]  /*ca70*/  ISETP.NE.AND P0, PT, R0, 0xf, PT ;  /* 0x0000000f0000780c */ /* 0x000fda0003f05270 */
[----:B------:R-:W-:Y:S05]  /*ca80*/  @!P0 BRA `(.L_x_11572) ;  /* 0x0000000000e88947 */ /* 0x000fea0003800000 */
[----:B------:R-:W-:-:S13]  /*ca90*/  ISETP.NE.AND P0, PT, R0, 0x17, PT ;  /* 0x000000170000780c */ /* 0x000fda0003f05270 */
[----:B------:R-:W-:Y:S05]  /*caa0*/  @!P0 BRA `(.L_x_11573) ;  /* 0x0000000000908947 */ /* 0x000fea0003800000 */
[----:B------:R-:W-:-:S13]  /*cab0*/  ISETP.NE.AND P0, PT, R0, 0x18, PT ;  /* 0x000000180000780c */ /* 0x000fda0003f05270 */
[----:B------:R-:W-:Y:S05]  /*cac0*/  @!P0 BRA `(.L_x_11574) ;  /* 0x0000000000448947 */ /* 0x000fea0003800000 */
.L_x_11551:
        /* <DEDUP_REMOVED lines=11> */
[----:B----4-:R-:W-:Y:S02]  /*cb80*/  IMAD.U32 R7, RZ, RZ, UR7 ;  /* 0x00000007ff077e24 */ /* 0x010fe4000f8e00ff */
[----:B-----5:R-:W-:Y:S02]  /*cb90*/  IMAD.U32 R10, RZ, RZ, UR8 ;  /* 0x00000008ff0a7e24 */ /* 0x020fe4000f8e00ff */
[----:B-1----:R-:W-:-:S07]  /*cba0*/  IMAD.U32 R11, RZ, RZ, UR9 ;  /* 0x00000009ff0b7e24 */ /* 0x002fce000f8e00ff */
[----:B------:R-:W-:-:S07]  /*cbb0*/  LEPC R20, `(.L_x_11575) ;  /* 0x000000001014794e */ /* 0x000fce0000000000 */
[----:B--2---:R-:W-:Y:S05]  /*cbc0*/  CALL.ABS.NOINC R2 ;  /* 0x0000000002007343 */ /* 0x004fea0003c00000 */
.L_x_11575:
[----:B------:R-:W-:Y:S05]  /*cbd0*/  EXIT ;  /* 0x000000000000794d */ /* 0x000fea0003800000 */
.L_x_11574:
        /* <DEDUP_REMOVED lines=13> */
.L_x_11577:
[----:B------:R-:W-:Y:S05]  /*ccb0*/  BSYNC.RECONVERGENT B0 ;  /* 0x0000000000007941 */ /* 0x000fea0003800200 */
.L_x_11576:
[----:B------:R-:W-:-:S05]  /*ccc0*/  LOP3.LUT R5, R0, 0x80, R5, 0xf8, !PT ;  /* 0x0000008000057812 */ /* 0x000fca00078ef805 */
[----:B------:R-:W-:Y:S01]  /*ccd0*/  STG.E.U8 desc[UR36][R2.64], R5 ;  /* 0x0000000502007986 */ /* 0x000fe2000c101124 */
[----:B------:R-:W-:Y:S05]  /*cce0*/  EXIT ;  /* 0x000000000000794d */ /* 0x000fea0003800000 */
.L_x_11573:
        /* <DEDUP_REMOVED lines=12> */
.L_x_11579:
[----:B------:R-:W-:Y:S01]  /*cdb0*/  IMAD.MOV.U32 R0, RZ, RZ, 0x7f ;  /* 0x0000007fff007424 */ /* 0x000fe200078e00ff */
[----:B------:R-:W-:-:S04]  /*cdc0*/  ISETP.GT.U32.AND P0, PT, R4, 0x7f800000, PT ;  /* 0x7f8000000400780c */ /* 0x000fc80003f04070 */
[----:B------:R-:W-:-:S09]  /*cdd0*/  SEL R0, R0, 0x7c, P0 ;  /* 0x0000007c00007807 */ /* 0x000fd20000000000 */
.L_x_11580:
[----:B------:R-:W-:Y:S05]  /*cde0*/  BSYNC.RECONVERGENT B0 ;  /* 0x0000000000007941 */ /* 0x000fea0003800200 */
.L_x_11578:
[----:B------:R-:W-:-:S04]  /*cdf0*/  SHF.R.U32.HI R5, RZ, 0x18, R5 ;  /* 0x00000018ff057819 */ /* 0x000fc80000011605 */
[----:B------:R-:W-:-:S05]  /*ce00*/  LOP3.LUT R5, R0, 0x80, R5, 0xf8, !PT ;  /* 0x0000008000057812 */ /* 0x000fca00078ef805 */
[----:B------:R-:W-:Y:S01]  /*ce10*/  STG.E.U8 desc[UR36][R2.64], R5 ;  /* 0x0000000502007986 */ /* 0x000fe2000c101124 */
[----:B------:R-:W-:Y:S05]  /*ce20*/  EXIT ;  /* 0x000000000000794d */ /* 0x000fea0003800000 */
.L_x_11572:
[----:B------:R-:W-:Y:S01]  /*ce30*/  STG.E.U16 desc[UR36][R2.64], R19 ;  /* 0x0000001302007986 */ /* 0x000fe2000c101524 */
[----:B------:R-:W-:Y:S05]  /*ce40*/  EXIT ;  /* 0x000000000000794d */ /* 0x000fea0003800000 */
.L_x_11581:
        /* <DEDUP_REMOVED lines=11> */
.L_x_14247:


//--------------------- .text._ZN2at6native18elementwise_kernelILi128ELi4EZNS0_22gpu_kernel_impl_nocastIZZZNS0_28sigmoid_backward_kernel_cudaERNS_18TensorIteratorBaseEENKUlvE0_clEvENKUlvE2_clEvEUlN3c108BFloat16ES8_E_EEvS4_RKT_EUliE_EEviT1_ --------------------------
	.section	.text._ZN2at6native18elementwise_kernelILi128ELi4EZNS0_22gpu_kernel_impl_nocastIZZZNS0_28sigmoid_backward_kernel_cudaERNS_18TensorIteratorBaseEENKUlvE0_clEvENKUlvE2_clEvEUlN3c108BFloat16ES8_E_EEvS4_RKT_EUliE_EEviT1_,"ax",@progbits
	.align	128
        .global         _ZN2at6native18elementwise_kernelILi128ELi4EZNS0_22gpu_kernel_impl_nocastIZZZNS0_28sigmoid_backward_kernel_cudaERNS_18TensorIteratorBaseEENKUlvE0_clEvENKUlvE2_clEvEUlN3c108BFloat16ES8_E_EEvS4_RKT_EUliE_EEviT1_
        .type           _ZN2at6native18elementwise_kernelILi128ELi4EZNS0_22gpu_kernel_impl_nocastIZZZNS0_28sigmoid_backward_kernel_cudaERNS_18TensorIteratorBaseEENKUlvE0_clEvENKUlvE2_clEvEUlN3c108BFloat16ES8_E_EEvS4_RKT_EUliE_EEviT1_,@function
        .size           _ZN2at6native18elementwise_kernelILi128ELi4EZNS0_22gpu_kernel_impl_nocastIZZZNS0_28sigmoid_backward_kernel_cudaERNS_18TensorIteratorBaseEENKUlvE0_clEvENKUlvE2_clEvEUlN3c108BFloat16ES8_E_EEvS4_RKT_EUliE_EEviT1_,(.L_x_14248 - _ZN2at6native18elementwise_kernelILi128ELi4EZNS0_22gpu_kernel_impl_nocastIZZZNS0_28sigmoid_backward_kernel_cudaERNS_18TensorIteratorBaseEENKUlvE0_clEvENKUlvE2_clEvEUlN3c108BFloat16ES8_E_EEvS4_RKT_EUliE_EEviT1_)
        .other          _ZN2at6native18elementwise_kernelILi128ELi4EZNS0_22gpu_kernel_impl_nocastIZZZNS0_28sigmoid_backward_kernel_cudaERNS_18TensorIteratorBaseEENKUlvE0_clEvENKUlvE2_clEvEUlN3c108BFloat16ES8_E_EEvS4_RKT_EUliE_EEviT1_,@"STO_CUDA_ENTRY STV_DEFAULT"
_ZN2at6native18elementwise_kernelILi128ELi4EZNS0_22gpu_kernel_impl_nocastIZZZNS0_28sigmoid_backward_kernel_cudaERNS_18TensorIteratorBaseEENKUlvE0_clEvENKUlvE2_clEvEUlN3c108BFloat16ES8_E_EEvS4_RKT_EUliE_EEviT1_:
.text._ZN2at6native18elementwise_kernelILi128ELi4EZNS0_22gpu_kernel_impl_nocastIZZZNS0_28sigmoid_backward_kernel_cudaERNS_18TensorIteratorBaseEENKUlvE0_clEvENKUlvE2_clEvEUlN3c108BFloat16ES8_E_EEvS4_RKT_EUliE_EEviT1_:
        /* <DEDUP_REMOVED lines=17> */
[----:B-1----:R-:W3:Y:S01]  /*0110*/  LDG.E.U16 R4, desc[UR6][R4.64] ;  /* 0x0000000604047981 */ /* 0x002ee2000c1e1500 */
[----:B------:R-:W-:-:S04]  /*0120*/  IADD3 R3, PT, PT, R3, 0x80, RZ ;  /* 0x0000008003037810 */ /* 0x000fc80007ffe0ff */
[----:B------:R-:W-:-:S13]  /*0130*/  ISETP.GE.AND P0, PT, R3, UR4, PT ;  /* 0x0000000403007c0c */ /* 0x000fda000bf06270 */
[----:B------:R-:W-:Y:S05]  /*0140*/  @P0 BREAK.RELIABLE B1 ;  /* 0x0000000000010942 */ /* 0x000fea0003800100 */
[----:B--2---:R-:W-:-:S05]  /*0150*/  SHF.L.U32 R0, R6, 0x10, RZ ;  /* 0x0000001006007819 */ /* 0x004fca00000006ff */
[----:B------:R-:W-:Y:S01]  /*0160*/  FADD.FTZ R2, -R0, 1 ;  /* 0x3f80000000027421 */ /* 0x000fe20000010100 */
[----:B---3--:R-:W-:-:S05]  /*0170*/  SHF.L.U32 R8, R4, 0x10, RZ ;  /* 0x0000001004087819 */ /* 0x008fca00000006ff */
[----:B------:R-:W0:Y:S02]  /*0180*/  F2F.BF16.F32 R2, R2 ;  /* 0x0000000200027304 */ /* 0x000e240000202000 */
[----:B0-----:R-:W-:-:S05]  /*0190*/  SHF.L.U32 R9, R2, 0x10, RZ ;  /* 0x0000001002097819 */ /* 0x001fca00000006ff */
[----:B------:R-:W-:Y:S02]  /*01a0*/  FMUL.FTZ R10, R8, R9 ;  /* 0x00000009080a7220 */ /* 0x000fe40000410000 */
[----:B------:R-:W0:Y:S04]  /*01b0*/  LDC.64 R8, c[0x0][0x5e8] ;  /* 0x00017a00ff087b82 */ /* 0x000e280000000a00 */
[----:B------:R-:W1:Y:S02]  /*01c0*/  F2F.BF16.F32 R10, R10 ;  /* 0x0000000a000a7304 */ /* 0x000e640000202000 */
[----:B-1----:R-:W-:-:S05]  /*01d0*/  SHF.L.U32 R11, R10, 0x10, RZ ;  /* 0x000000100a0b7819 */ /* 0x002fca00000006ff */
[----:B------:R-:W-:-:S05]  /*01e0*/  FMUL.FTZ R11, R0, R11 ;  /* 0x0000000b000b7220 */ /* 0x000fca0000410000 */
[----:B------:R-:W-:-:S05]  /*01f0*/  F2FP.BF16.F32.PACK_AB R11, RZ, R11 ;  /* 0x0000000bff0b723e */ /* 0x000fca00000010ff */
[----:B0-----:R0:W-:Y:S01]  /*0200*/  STG.E.U16 desc[UR6][R8.64], R11 ;  /* 0x0000000b08007986 */ /* 0x0011e2000c101506 */
[----:B------:R-:W-:Y:S05]  /*0210*/  @P0 BRA `(.L_x_11586) ;  /* 0x0000000000980947 */ /* 0x000fea0003800000 */
[----:B------:R-:W1:Y:S08]  /*0220*/  LDC.64 R6, c[0x0][0x5f8] ;  /* 0x00017e00ff067b82 */ /* 0x000e700000000a00 */
[----:B------:R-:W2:Y:S01]  /*0230*/  LDC.64 R4, c[0x0][0x5f0] ;  /* 0x00017c00ff047b82 */ /* 0x000ea20000000a00 */
[----:B-1----:R-:W3:Y:S04]  /*0240*/  LDG.E.U16 R6, desc[UR6][R6.64] ;  /* 0x0000000606067981 */ /* 0x002ee8000c1e1500 */
[----:B--2---:R-:W0:Y:S01]  /*0250*/  LDG.E.U16 R4, desc[UR6][R4.64] ;  /* 0x0000000604047981 */ /* 0x004e22000c1e1500 */
[----:B------:R-:W-:-:S02]  /*0260*/  IADD3 R3, PT, PT, R3, 0x80, RZ ;  /* 0x0000008003037810 */ /* 0x000fc40007ffe0ff */
[----:B---3--:R-:W-:-:S05]  /*0270*/  SHF.L.U32 R0, R6, 0x10, RZ ;  /* 0x0000001006007819 */ /* 0x008fca00000006ff */
[----:B------:R-:W-:Y:S01]  /*0280*/  FADD.FTZ R2, -R0, 1 ;  /* 0x3f80000000027421 */ /* 0x000fe20000010100 */
[----:B0-----:R-:W-:-:S05]  /*0290*/  SHF.L.U32 R8, R4, 0x10, RZ ;  /* 0x0000001004087819 */ /* 0x001fca00000006ff */
        /* <DEDUP_REMOVED lines=8> */
[----:B0-----:R0:W-:Y:S02]  /*0320*/  STG.E.U16 desc[UR6][R8.64], R11 ;  /* 0x0000000b08007986 */ /* 0x0011e4000c101506 */
.L_x_11585:
[----:B------:R-:W-:-:S13]  /*0330*/  ISETP.GE.AND P0, PT, R3, UR4, PT ;  /* 0x0000000403007c0c */ /* 0x000fda000bf06270 */
[----:B------:R-:W-:Y:S05]  /*0340*/  @P0 BREAK.RELIABLE B1 ;  /* 0x0000000000010942 */ /* 0x000fea0003800100 */
[----:B------:R-:W-:Y:S05]  /*0350*/  @P0 BRA `(.L_x_11586) ;  /* 0x0000000000480947 */ /* 0x000fea0003800000 */
[----:B------:R-:W-:Y:S05]  /*0360*/  BSYNC.RELIABLE B1 ;  /* 0x0000000000017941 */ /* 0x000fea0003800100 */
.L_x_11584:
        /* <DEDUP_REMOVED lines=17> */
.L_x_11586:
[----:B------:R-:W-:Y:S05]  /*0480*/  BSYNC.RECONVERGENT B0 ;  /* 0x0000000000007941 */ /* 0x000fea0003800200 */
.L_x_11583:
[----:B------:R-:W-:Y:S05]  /*0490*/  WARPSYNC.ALL ;  /* 0x0000000000007948 */ /* 0x000fea0003800000 */
[----:B------:R-:W-:-:S13]  /*04a0*/  ISETP.GE.AND P0, PT, R3, UR4, PT ;  /* 0x0000000403007c0c */ /* 0x000fda000bf06270 */
[----:B------:R-:W-:Y:S05]  /*04b0*/  @P0 EXIT ;  /* 0x000000000000094d */ /* 0x000fea0003800000 */
[----:B------:R-:W2:Y:S08]  /*04c0*/  LDC.64 R4, c[0x0][0x5f8] ;  /* 0x00017e00ff047b82 */ /* 0x000eb00000000a00 */
[----:B------:R-:W3:Y:S01]  /*04d0*/  LDC.64 R2, c[0x0][0x5f0] ;  /* 0x00017c00ff027b82 */ /* 0x000ee20000000a00 */
[----:B--2---:R-:W2:Y:S04]  /*04e0*/  LDG.E.U16 R4, desc[UR6][R4.64] ;  /* 0x0000000604047981 */ /* 0x004ea8000c1e1500 */
[----:B---3--:R-:W3:Y:S01]  /*04f0*/  LDG.E.U16 R2, desc[UR6][R2.64] ;  /* 0x0000000602027981 */ /* 0x008ee2000c1e1500 */
[----:B--2---:R-:W-:-:S05]  /*0500*/  SHF.L.U32 R0, R4, 0x10, RZ ;  /* 0x0000001004007819 */ /* 0x004fca00000006ff */
[----:B01----:R-:W-:Y:S01]  /*0510*/  FADD.FTZ R8, -R0, 1 ;  /* 0x3f80000000087421 */ /* 0x003fe20000010100 */
        /* <DEDUP_REMOVED lines=9> */
[----:B0-----:R-:W-:Y:S01]  /*05b0*/  STG.E.U16 desc[UR6][R6.64], R11 ;  /* 0x0000000b06007986 */ /* 0x001fe2000c101506 */
[----:B------:R-:W-:Y:S05]  /*05c0*/  EXIT ;  /* 0x000000000000794d */ /* 0x000fea0003800000 */
.L_x_11582:
        /* <DEDUP_REMOVED lines=356> */
.L_x_11590:
        /* <DEDUP_REMOVED lines=10> */
[----:B------:R-:W-:Y:S01]  /*1cb0*/  FADD.FTZ R10, -R4, 1 ;  /* 0x3f800000040a7421 */ /* 0x000fe20000010100 */
[----:B---3--:R-:W-:-:S05]  /*1cc0*/  SHF.L.U32 R11, R6, 0x10, RZ ;  /* 0x00000010060b7819 */ /* 0x008fca00000006ff */
[----:B------:R-:W1:Y:S02]  /*1cd0*/  F2F.BF16.F32 R10, R10 ;  /* 0x0000000a000a7304 */ /* 0x000e640000202000 */
[----:B-1----:R-:W-:-:S05]  /*1ce0*/  SHF.L.U32 R12, R10, 0x10, RZ ;  /* 0x000000100a0c7819 */ /* 0x002fca00000006ff */
[----:B------:R-:W-:-:S06]  /*1cf0*/  FMUL.FTZ R11, R11, R12 ;  /* 0x0000000c0b0b7220 */ /* 0x000fcc0000410000 */
        /* <DEDUP_REMOVED lines=358> */
.L_x_11592:
        /* <DEDUP_REMOVED lines=20> */
[----:B------:R-:W-:-:S05]  /*34a0*/  IADD3.X R5, PT, PT, RZ, UR9, RZ, P0, !PT ;  /* 0x00000009ff057c10 */ /* 0x000fca00087fe4ff */
[----:B------:R0:W-:Y:S02]  /*34b0*/  STG.E.U16 desc[UR6][R4.64], R9 ;  /* 0x0000000904007986 */ /* 0x0001e4000c101506 */
.L_x_11589:
[----:B------:R-:W-:-:S13]  /*34c0*/  ISETP.GE.AND P0, PT, R3, UR4, PT ;  /* 0x0000000403007c0c */ /* 0x000fda000bf06270 */
[----:B------:R-:W-:Y:S05]  /*34d0*/  @P0 BREAK.RELIABLE B1 ;  /* 0x0000000000010942 */ /* 0x000fea0003800100 */
[----:B------:R-:W-:Y:S05]  /*34e0*/  @P0 BRA `(.L_x_11591) ;  /* 0x0000001400cc0947 */ /* 0x000fea0003800000 */
[----:B------:R-:W-:Y:S05]  /*34f0*/  BSYNC.RELIABLE B1 ;  /* 0x0000000000017941 */ /* 0x000fea0003800100 */
.L_x_11588:
        /* <DEDUP_REMOVED lines=348> */
.L_x_11593:
        /* <DEDUP_REMOVED lines=22> */
.L_x_11591:
[----:B------:R-:W-:Y:S05]  /*4c20*/  BSYNC.RECONVERGENT B0 ;  /* 0x0000000000007941 */ /* 0x000fea0003800200 */
.L_x_11587:
        /* <DEDUP_REMOVED lines=351> */
.L_x_11594:
        /* <DEDUP_REMOVED lines=9> */
[----:B------:R-:W-:Y:S01]  /*62b0*/  FADD.FTZ R8, -R0, 1 ;  /* 0x3f80000000087421 */ /* 0x000fe20000010100 */
[----:B---3--:R-:W-:-:S05]  /*62c0*/  SHF.L.U32 R2, R4, 0x10, RZ ;  /* 0x0000001004027819 */ /* 0x008fca00000006ff */
[----:B------:R-:W0:Y:S02]  /*62d0*/  F2F.BF16.F32 R8, R8 ;  /* 0x0000000800087304 */ /* 0x000e240000202000 */
[----:B0-----:R-:W-:-:S05]  /*62e0*/  SHF.L.U32 R9, R8, 0x10, RZ ;  /* 0x0000001008097819 */ /* 0x001fca00000006ff */
[----:B------:R-:W-:Y:S01]  /*62f0*/  FMUL.FTZ R9, R2, R9 ;  /* 0x0000000902097220 */ /* 0x000fe20000410000 */
[----:B-1----:R-:W-:-:S04]  /*6300*/  IADD3 R2, P0, PT, R3, UR4, RZ ;  /* 0x0000000403027c10 */ /* 0x002fc8000ff1e0ff */
[----:B------:R-:W-:Y:S01]  /*6310*/  IADD3.X R3, PT, PT, RZ, UR5, RZ, P0, !PT ;  /* 0x00000005ff037c10 */ /* 0x000fe200087fe4ff */
[----:B------:R-:W0:Y:S02]  /*6320*/  F2F.BF16.F32 R9, R9 ;  /* 0x0000000900097304 */ /* 0x000e240000202000 */
[----:B0-----:R-:W-:-:S05]  /*6330*/  SHF.L.U32 R7, R9, 0x10, RZ ;  /* 0x0000001009077819 */ /* 0x001fca00000006ff */
[----:B------:R-:W-:-:S05]  /*6340*/  FMUL.FTZ R7, R0, R7 ;  /* 0x0000000700077220 */ /* 0x000fca0000410000 */
[----:B------:R-:W-:-:S05]  /*6350*/  F2FP.BF16.F32.PACK_AB R7, RZ, R7 ;  /* 0x00000007ff07723e */ /* 0x000fca00000010ff */
[----:B------:R-:W-:Y:S01]  /*6360*/  STG.E.U16 desc[UR6][R2.64], R7 ;  /* 0x0000000702007986 */ /* 0x000fe2000c101506 */
[----:B------:R-:W-:Y:S05]  /*6370*/  EXIT ;  /* 0x000000000000794d */ /* 0x000fea0003800000 */
.L_x_11595:
        /* <DEDUP_REMOVED lines=16> */
.L_x_14248:


//--------------------- .text._ZN2at6native27unrolled_elementwise_kernelIZZZNS0_28sigmoid_backward_kernel_cudaERNS_18TensorIteratorBaseEENKUlvE0_clEvENKUlvE2_clEvEUlN3c108BFloat16ES7_E_St5arrayIPcLm3EELi4E23TrivialOffsetCalculatorILi2EjESC_ILi1EjENS0_6memory15LoadWithoutCastENSF_16StoreWithoutCastEEEviT_T0_T2_T3_T4_T5_ --------------------------
	.section	.text._ZN2at6native27unrolled_elementwise_kernelIZZZNS0_28sigmoid_backward_kernel_cudaERNS_18TensorIteratorBaseEENKUlvE0_clEvENKUlvE2_clEvEUlN3c108BFloat16ES7_E_St5arrayIPcLm3EELi4E23TrivialOffsetCalculatorILi2EjESC_ILi1EjENS0_6memory15LoadWithoutCastENSF_16StoreWithoutCastEEEviT_T0_T2_T3_T4_T5_,"ax",@progbits
	.align	128
        .global         _ZN2at6native27unrolled_elementwise_kernelIZZZNS0_28sigmoid_backward_kernel_cudaERNS_18TensorIteratorBaseEENKUlvE0_clEvENKUlvE2_clEvEUlN3c108BFloat16ES7_E_St5arrayIPcLm3EELi4E23TrivialOffsetCalculatorILi2EjESC_ILi1EjENS0_6memory15LoadWithoutCastENSF_16StoreWithoutCastEEEviT_T0_T2_T3_T4_T5_
        .type           _ZN2at6native27unrolled_elementwise_kernelIZZZNS0_28sigmoid_backward_kernel_cudaERNS_18TensorIteratorBaseEENKUlvE0_clEvENKUlvE2_clEvEUlN3c108BFloat16ES7_E_St5arrayIPcLm3EELi4E23TrivialOffsetCalculatorILi2EjESC_ILi1EjENS0_6memory15LoadWithoutCastENSF_16StoreWithoutCastEEEviT_T0_T2_T3_T4_T5_,@function
        .size           _ZN2at6native27unrolled_elementwise_kernelIZZZNS0_28sigmoid_backward_kernel_cudaERNS_18TensorIteratorBaseEENKUlvE0_clEvENKUlvE2_clEvEUlN3c108BFloat16ES7_E_St5arrayIPcLm3EELi4E23TrivialOffsetCalculatorILi2EjESC_ILi1EjENS0_6memory15LoadWithoutCastENSF_16StoreWithoutCastEEEviT_T0_T2_T3_T4_T5_,(.L_x_14249 - _ZN2at6native27unrolled_elementwise_kernelIZZZNS0_28sigmoid_backward_kernel_cudaERNS_18TensorIteratorBaseEENKUlvE0_clEvENKUlvE2_clEvEUlN3c108BFloat16ES7_E_St5arrayIPcLm3EELi4E23TrivialOffsetCalculatorILi2EjESC_ILi1EjENS0_6memory15LoadWithoutCastENSF_16StoreWithoutCastEEEviT_T0_T2_T3_T4_T5_)
        .other          _ZN2at6native27unrolled_elementwise_kernelIZZZNS0_28sigmoid_backward_kernel_cudaERNS_18TensorIteratorBaseEENKUlvE0_clEvENKUlvE2_clEvEUlN3c108BFloat16ES7_E_St5arrayIPcLm3EELi4E23TrivialOffsetCalculatorILi2EjESC_ILi1EjENS0_6memory15LoadWithoutCastENSF_16StoreWithoutCastEEEviT_T0_T2_T3_T4_T5_,@"STO_CUDA_ENTRY STV_DEFAULT"
_ZN2at6native27unrolled_elementwise_kernelIZZZNS0_28sigmoid_backward_kernel_cudaERNS_18TensorIteratorBaseEENKUlvE0_clEvENKUlvE2_clEvEUlN3c108BFloat16ES7_E_St5arrayIPcLm3EELi4E23TrivialOffsetCalculatorILi2EjESC_ILi1EjENS0_6memory15LoadWithoutCastENSF_16StoreWithoutCastEEEviT_T0_T2_T3_T4_T5_:
.text._ZN2at6native27unrolled_elementwise_kernelIZZZNS0_28sigmoid_backward_kernel_cudaERNS_18TensorIteratorBaseEENKUlvE0_clEvENKUlvE2_clEvEUlN3c108BFloat16ES7_E_St5arrayIPcLm3EELi4E23TrivialOffsetCalculatorILi2EjESC_ILi1EjENS0_6memory15LoadWithoutCastENSF_16StoreWithoutCastEEEviT_T0_T2_T3_T4_T5_:
        /* <DEDUP_REMOVED lines=64> */
[----:B-----5:R-:W-:Y:S01]  /*0400*/  IMAD.U32 R25, R25, 0x10000, RZ ;  /* 0x0001000019197824 */ /* 0x020fe200078e00ff */
[----:B------:R-:W-:-:S03]  /*0410*/  SHF.L.U32 R24, R24, 0x10, RZ ;  /* 0x0000001018187819 */ /* 0x000fc600000006ff */
[----:B------:R-:W-:-:S06]  /*0420*/  FADD.FTZ R5, -R25, 1 ;  /* 0x3f80000019057421 */ /* 0x000fcc0000010100 */
[----:B------:R-:W0:Y:S02]  /*0430*/  F2F.BF16.F32 R5, R5 ;  /* 0x0000000500057304 */ /* 0x000e240000202000 */
[----:B0-----:R-:W-:-:S04]  /*0440*/  IMAD.U32 R7, R5, 0x10000, RZ ;  /* 0x0001000005077824 */ /* 0x001fc800078e00ff */
[----:B------:R-:W-:-:S06]  /*0450*/  FMUL.FTZ R7, R24, R7 ;  /* 0x0000000718077220 */ /* 0x000fcc0000410000 */
[----:B------:R-:W0:Y:S02]  /*0460*/  F2F.BF16.F32 R7, R7 ;  /* 0x0000000700077304 */ /* 0x000e240000202000 */
[----:B0-----:R-:W-:-:S05]  /*0470*/  SHF.L.U32 R4, R7, 0x10, RZ ;  /* 0x0000001007047819 */ /* 0x001fca00000006ff */
[----:B------:R-:W-:-:S05]  /*0480*/  FMUL.FTZ R4, R25, R4 ;  /* 0x0000000419047220 */ /* 0x000fca0000410000 */
[----:B------:R-:W-:-:S07]  /*0490*/  F2FP.BF16.F32.PACK_AB R4, RZ, R4 ;  /* 0x00000004ff04723e */ /* 0x000fce00000010ff */
.L_x_11597:
[----:B------:R-:W-:Y:S05]  /*04a0*/  BSYNC.RECONVERGENT B0 ;  /* 0x0000000000007941 */ /* 0x000fea0003800200 */
.L_x_11596:
[----:B------:R-:W-:Y:S04]  /*04b0*/  BSSY.RECONVERGENT B0, `(.L_x_11598) ;  /* 0x000000c000007945 */ /* 0x000fe80003800200 */
[----:B------:R-:W-:Y:S05]  /*04c0*/  @P1 BRA `(.L_x_11599) ;  /* 0x0000000000281947 */ /* 0x000fea0003800000 */
        /* <DEDUP_REMOVED lines=10> */
.L_x_11599:
[----:B------:R-:W-:Y:S05]  /*0570*/  BSYNC.RECONVERGENT B0 ;  /* 0x0000000000007941 */ /* 0x000fea0003800200 */
.L_x_11598:
        /* <DEDUP_REMOVED lines=12> */
.L_x_11601:
[----:B------:R-:W-:Y:S05]  /*0640*/  BSYNC.RECONVERGENT B0 ;  /* 0x0000000000007941 */ /* 0x000fea0003800200 */
.L_x_11600:
        /* <DEDUP_REMOVED lines=12> */
.L_x_11603:
[----:B------:R-:W-:Y:S05]  /*0710*/  BSYNC.RECONVERGENT B0 ;  /* 0x0000000000007941 */ /* 0x000fea0003800200 */
.L_x_11602:
        /* <DEDUP_REMOVED lines=13> */
.L_x_11605:
[----:B------:R-:W-:Y:S05]  /*07f0*/  BSYNC.RECONVERGENT B0 ;  /* 0x0000000000007941 */ /* 0x000fea0003800200 */
.L_x_11604:
[----:B------:R-:W-:-:S13]  /*0800*/  ISETP.GE.AND P0, PT, R8, R9, PT ;  /* 0x000000090800720c */ /* 0x000fda0003f06270 */
[----:B------:R-:W-:Y:S05]  /*0810*/  @P0 EXIT ;  /* 0x000000000000094d */ /* 0x000fea0003800000 */
[----:B01----:R-:W0:Y:S01]  /*0820*/  LDC.64 R2, c[0x0][0x388] ;  /* 0x0000e200ff027b82 */ /* 0x003e220000000a00 */
[----:B------:R-:W-:-:S05]  /*0830*/  LEA R11, R11, R8, 0x9 ;  /* 0x000000080b0b7211 */ /* 0x000fca00078e48ff */
[----:B0-----:R-:W-:-:S05]  /*0840*/  IMAD.WIDE.U32 R2, R11, 0x2, R2 ;  /* 0x000000020b027825 */ /* 0x001fca00078e0002 */
[----:B-----5:R-:W-:Y:S01]  /*0850*/  STG.E.U16 desc[UR4][R2.64], R13 ;  /* 0x0000000d02007986 */ /* 0x020fe2000c101504 */
[----:B------:R-:W-:Y:S05]  /*0860*/  EXIT ;  /* 0x000000000000794d */ /* 0x000fea0003800000 */
.L_x_11606:
        /* <DEDUP_REMOVED lines=9> */
.L_x_14249:


//--------------------- .text._ZN2at6native29vectorized_elementwise_kernelILi2EZZZNS0_28sigmoid_backward_kernel_cudaERNS_18TensorIteratorBaseEENKUlvE0_clEvENKUlvE2_clEvEUlN3c108BFloat16ES7_E_St5arrayIPcLm3EEEEviT0_T1_ --------------------------
	.section	.text._ZN2at6native29vectorized_elementwise_kernelILi2EZZZNS0_28sigmoid_backward_kernel_cudaERNS_18TensorIteratorBaseEENKUlvE0_clEvENKUlvE2_clEvEUlN3c108BFloat16ES7_E_St5arrayIPcLm3EEEEviT0_T1_,"ax",@progbits
	.align	128
        .global         _ZN2at6native29vectorized_elementwise_kernelILi2EZZZNS0_28sigmoid_backward_kernel_cudaERNS_18TensorIteratorBaseEENKUlvE0_clEvENKUlvE2_clEvEUlN3c108BFloat16ES7_E_St5arrayIPcLm3EEEEviT0_T1_
        .type           _ZN2at6native29vectorized_elementwise_kernelILi2EZZZNS0_28sigmoid_backward_kernel_cudaERNS_18TensorIteratorBaseEENKUlvE0_clEvENKUlvE2_clEvEUlN3c108BFloat16ES7_E_St5arrayIPcLm3EEEEviT0_T1_,@function
        .size           _ZN2at6native29vectorized_elementwise_kernelILi2EZZZNS0_28sigmoid_backward_kernel_cudaERNS_18TensorIteratorBaseEENKUlvE0_clEvENKUlvE2_clEvEUlN3c108BFloat16ES7_E_St5arrayIPcLm3EEEEviT0_T1_,(.L_x_14250 - _ZN2at6native29vectorized_elementwise_kernelILi2EZZZNS0_28sigmoid_backward_kernel_cudaERNS_18TensorIteratorBaseEENKUlvE0_clEvENKUlvE2_clEvEUlN3c108BFloat16ES7_E_St5arrayIPcLm3EEEEviT0_T1_)
        .other          _ZN2at6native29vectorized_elementwise_kernelILi2EZZZNS0_28sigmoid_backward_kernel_cudaERNS_18TensorIteratorBaseEENKUlvE0_clEvENKUlvE2_clEvEUlN3c108BFloat16ES7_E_St5arrayIPcLm3EEEEviT0_T1_,@"STO_CUDA_ENTRY STV_DEFAULT"
_ZN2at6native29vectorized_elementwise_kernelILi2EZZZNS0_28sigmoid_backward_kernel_cudaERNS_18TensorIteratorBaseEENKUlvE0_clEvENKUlvE2_clEvEUlN3c108BFloat16ES7_E_St5arrayIPcLm3EEEEviT0_T1_:
.text._ZN2at6native29vectorized_elementwise_kernelILi2EZZZNS0_28sigmoid_backward_kernel_cudaERNS_18TensorIteratorBaseEENKUlvE0_clEvENKUlvE2_clEvEUlN3c108BFloat16ES7_E_St5arrayIPcLm3EEEEviT0_T1_:
        /* <DEDUP_REMOVED lines=101> */
[----:B-----5:R-:W-:Y:S01]  /*0650*/  IMAD.U32 R27, R27, 0x10000, RZ ;  /* 0x000100001b1b7824 */ /* 0x020fe200078e00ff */
[----:B------:R-:W-:-:S03]  /*0660*/  SHF.L.U32 R26, R26, 0x10, RZ ;  /* 0x000000101a1a7819 */ /* 0x000fc600000006ff */
[----:B------:R-:W-:-:S06]  /*0670*/  FADD.FTZ R15, -R27, 1 ;  /* 0x3f8000001b0f7421 */ /* 0x000fcc0000010100 */
[----:B------:R-:W1:Y:S02]  /*0680*/  F2F.BF16.F32 R15, R15 ;  /* 0x0000000f000f7304 */ /* 0x000e640000202000 */
[----:B-1----:R-:W-:-:S04]  /*0690*/  IMAD.U32 R17, R15, 0x10000, RZ ;  /* 0x000100000f117824 */ /* 0x002fc800078e00ff */
[----:B------:R-:W-:-:S06]  /*06a0*/  FMUL.FTZ R17, R26, R17 ;  /* 0x000000111a117220 */ /* 0x000fcc0000410000 */
[----:B------:R-:W1:Y:S02]  /*06b0*/  F2F.BF16.F32 R17, R17 ;  /* 0x0000001100117304 */ /* 0x000e640000202000 */
[----:B-1----:R-:W-:-:S05]  /*06c0*/  SHF.L.U32 R14, R17, 0x10, RZ ;  /* 0x00000010110e7819 */ /* 0x002fca00000006ff */
[----:B------:R-:W-:-:S05]  /*06d0*/  FMUL.FTZ R14, R27, R14 ;  /* 0x0000000e1b0e7220 */ /* 0x000fca0000410000 */
[----:B------:R-:W-:-:S07]  /*06e0*/  F2FP.BF16.F32.PACK_AB R14, RZ, R14 ;  /* 0x0000000eff0e723e */ /* 0x000fce00000010ff */
.L_x_11609:
[----:B------:R-:W-:Y:S05]  /*06f0*/  BSYNC.RECONVERGENT B0 ;  /* 0x0000000000007941 */ /* 0x000fea0003800200 */
.L_x_11608:
[C---:B------:R-:W-:Y:S01]  /*0700*/  VIADD R15, R3.reuse, 0x100 ;  /* 0x00000100030f7836 */ /* 0x040fe20000000000 */
[----:B------:R-:W-:Y:S01]  /*0710*/  @!P0 IADD3 R23, PT, PT, R0, R3, RZ ;  /* 0x0000000300178210 */ /* 0x000fe20007ffe0ff */
        /* <DEDUP_REMOVED lines=27> */
.L_x_11611:
[----:B------:R-:W-:Y:S05]  /*08d0*/  BSYNC.RECONVERGENT B0 ;  /* 0x0000000000007941 */ /* 0x000fea0003800200 */
.L_x_11610:
[----:B------:R-:W-:Y:S01]  /*08e0*/  ISETP.NE.AND P6, PT, R22, RZ, PT ;  /* 0x000000ff1600720c */ /* 0x000fe20003fc5270 */
[----:B------:R-:W-:-:S12]  /*08f0*/  BSSY.RECONVERGENT B0, `(.L_x_11612) ;  /* 0x000000c000007945 */ /* 0x000fd80003800200 */
        /* <DEDUP_REMOVED lines=11> */
.L_x_11613:
[----:B------:R-:W-:Y:S05]  /*09b0*/  BSYNC.RECONVERGENT B0 ;  /* 0x0000000000007941 */ /* 0x000fea0003800200 */
.L_x_11612:
        /* <DEDUP_REMOVED lines=12> */
.L_x_11615:
[----:B------:R-:W-:Y:S05]  /*0a80*/  BSYNC.RECONVERGENT B0 ;  /* 0x0000000000007941 */ /* 0x000fea0003800200 */
.L_x_11614:
        /* <DEDUP_REMOVED lines=12> */
.L_x_11617:
[----:B------:R-:W-:Y:S05]  /*0b50*/  BSYNC.RECONVERGENT B0 ;  /* 0x0000000000007941 */ /* 0x000fea0003800200 */
.L_x_11616:
        /* <DEDUP_REMOVED lines=12> */
.L_x_11619:
[----:B------:R-:W-:Y:S05]  /*0c20*/  BSYNC.RECONVERGENT B0 ;  /* 0x0000000000007941 */ /* 0x000fea0003800200 */
.L_x_11618:
        /* <DEDUP_REMOVED lines=12> */
.L_x_11621:
[----:B------:R-:W-:Y:S05]  /*0cf0*/  BSYNC.RECONVERGENT B0 ;  /* 0x0000000000007941 */ /* 0x000fea0003800200 */
.L_x_11620:
        /* <DEDUP_REMOVED lines=12> */
.L_x_11623:
[----:B------:R-:W-:Y:S05]  /*0dc0*/  BSYNC.RECONVERGENT B0 ;  /* 0x0000000000007941 */ /* 0x000fea0003800200 */
.L_x_11622:
[----:B------:R-:W-:Y:S01]  /*0dd0*/  @!P0 IMAD.MOV.U32 R3, RZ, RZ, R15 ;  /* 0x000000ffff038224 */ /* 0x000fe200078e000f */
[----:B------:R0:W-:Y:S01]  /*0de0*/  @!P0 STG.E.U16 desc[UR4][R12.64], R14 ;  /* 0x0000000e0c008986 */ /* 0x0001e2000c101504 */
[----:B------:R-:W-:Y:S04]  /*0df0*/  BSSY.RECONVERGENT B0, `(.L_x_11624) ;  /* 0x000002d000007945 */ /* 0x000fe80003800200 */
[----:B------:R-:W-:Y:S01]  /*0e00*/  BSSY.RELIABLE B1, `(.L_x_11625) ;  /* 0x0000025000017945 */ /* 0x000fe20003800100 */
[----:B------:R-:W-:-:S13]  /*0e10*/  ISETP.GE.U32.AND P0, PT, R3, R2, PT ;  /* 0x000000020300720c */ /* 0x000fda0003f06070 */
[----:B0-----:R-:W-:Y:S05]  /*0e20*/  @P0 BRA `(.L_x_11626) ;  /* 0x0000000000300947 */ /* 0x001fea0003800000 */
[----:B-----5:R-:W0:Y:S01]  /*0e30*/  LDC.64 R10, c[0x0][0x388] ;  /* 0x0000e200ff0a7b82 */ /* 0x020e220000000a00 */
        /* <DEDUP_REMOVED lines=11> */
.L_x_11626:
[----:B------:R-:W-:-:S13]  /*0ef0*/  ISETP.GE.U32.AND P0, PT, R3, R2, PT ;  /* 0x000000020300720c */ /* 0x000fda0003f06070 */
[----:B------:R-:W-:Y:S05]  /*0f00*/  @P0 BRA `(.L_x_11628) ;  /* 0x0000000000300947 */ /* 0x000fea0003800000 */
[----:B0----5:R-:W0:Y:S01]  /*0f10*/  LDC.64 R10, c[0x0][0x388] ;  /* 0x0000e200ff0a7b82 */ /* 0x021e220000000a00 */
[----:B------:R-:W-:Y:S02]  /*0f20*/  IADD3 R13, PT, PT, R0, R3, RZ ;  /* 0x00000003000d7210 */ /* 0x000fe40007ffe0ff */
[----:B------:R-:W-:-:S03]  /*0f30*/  IADD3 R3, PT, PT, R3, 0x80, RZ ;  /* 0x0000008003037810 */ /* 0x000fc60007ffe0ff */
[----:B0-----:R-:W-:-:S05]  /*0f40*/  IMAD.WIDE.U32 R10, R13, 0x2, R10 ;  /* 0x000000020d0a7825 */ /* 0x001fca00078e000a */
[----:B------:R1:W-:Y:S02]  /*0f50*/  STG.E.U16 desc[UR4][R10.64], R5 ;  /* 0x000000050a007986 */ /* 0x0003e4000c101504 */
.L_x_11627:
[----:B------:R-:W-:-:S13]  /*0f60*/  ISETP.GE.U32.AND P0, PT, R3, R2, PT ;  /* 0x000000020300720c */ /* 0x000fda0003f06070 */
[----:B------:R-:W-:Y:S05]  /*0f70*/  @P0 BRA `(.L_x_11629) ;  /* 0x0000000000340947 */ /* 0x000fea0003800000 */
[----:B-1----:R-:W1:Y:S01]  /*0f80*/  LDC.64 R4, c[0x0][0x388] ;  /* 0x0000e200ff047b82 */ /* 0x002e620000000a00 */
[----:B0-----:R-:W-:Y:S01]  /*0f90*/  IMAD.IADD R11, R0, 0x1, R3 ;  /* 0x00000001000b7824 */ /* 0x001fe200078e0203 */
[----:B------:R-:W-:-:S03]  /*0fa0*/  IADD3 R3, PT, PT, R3, 0x80, RZ ;  /* 0x0000008003037810 */ /* 0x000fc60007ffe0ff */
[----:B-1----:R-:W-:-:S05]  /*0fb0*/  IMAD.WIDE.U32 R4, R11, 0x2, R4 ;  /* 0x000000020b047825 */ /* 0x002fca00078e0004 */
[----:B------:R1:W-:Y:S02]  /*0fc0*/  STG.E.U16 desc[UR4][R4.64], R6 ;  /* 0x0000000604007986 */ /* 0x0003e4000c101504 */
.L_x_11628:
[----:B------:R-:W-:-:S13]  /*0fd0*/  ISETP.GE.U32.AND P0, PT, R3, R2, PT ;  /* 0x000000020300720c */ /* 0x000fda0003f06070 */
[----:B------:R-:W-:Y:S05]  /*0fe0*/  @P0 BREAK.RELIABLE B1 ;  /* 0x0000000000010942 */ /* 0x000fea0003800100 */
[----:B------:R-:W-:Y:S05]  /*0ff0*/  @P0 BRA `(.L_x_11630) ;  /* 0x0000000000300947 */ /* 0x000fea0003800000 */
[----:B01---5:R-:W0:Y:S01]  /*1000*/  LDC.64 R4, c[0x0][0x388] ;  /* 0x0000e200ff047b82 */ /* 0x023e220000000a00 */
[----:B------:R-:W-:Y:S01]  /*1010*/  IADD3 R11, PT, PT, R0, R3, RZ ;  /* 0x00000003000b7210 */ /* 0x000fe20007ffe0ff */
[----:B------:R-:W-:-:S04]  /*1020*/  VIADD R3, R3, 0x80 ;  /* 0x0000008003037836 */ /* 0x000fc80000000000 */
[----:B0-----:R-:W-:-:S05]  /*1030*/  IMAD.WIDE.U32 R4, R11, 0x2, R4 ;  /* 0x000000020b047825 */ /* 0x001fca00078e0004 */
[----:B------:R2:W-:Y:S02]  /*1040*/  STG.E.U16 desc[UR4][R4.64], R7 ;  /* 0x0000000704007986 */ /* 0x0005e4000c101504 */
.L_x_11629:
[----:B------:R-:W-:Y:S05]  /*1050*/  BSYNC.RELIABLE B1 ;  /* 0x0000000000017941 */ /* 0x000fea0003800100 */
.L_x_11625:
[----:B------:R-:W-:-:S13]  /*1060*/  ISETP.GE.U32.AND P0, PT, R3, R2, PT ;  /* 0x000000020300720c */ /* 0x000fda0003f06070 */
[----:B-12---:R-:W1:Y:S01]  /*1070*/  @!P0 LDC.64 R4, c[0x0][0x388] ;  /* 0x0000e200ff048b82 */ /* 0x006e620000000a00 */
[----:B------:R-:W-:Y:S02]  /*1080*/  @!P0 IADD3 R7, PT, PT, R0, R3, RZ ;  /* 0x0000000300078210 */ /* 0x000fe40007ffe0ff */
[----:B------:R-:W-:-:S03]  /*1090*/  @!P0 IADD3 R3, PT, PT, R3, 0x80, RZ ;  /* 0x0000008003038810 */ /* 0x000fc60007ffe0ff */
[----:B-1----:R-:W-:-:S05]  /*10a0*/  @!P0 IMAD.WIDE.U32 R4, R7, 0x2, R4 ;  /* 0x0000000207048825 */ /* 0x002fca00078e0004 */
[----:B------:R2:W-:Y:S02]  /*10b0*/  @!P0 STG.E.U16 desc[UR4][R4.64], R8 ;  /* 0x0000000804008986 */ /* 0x0005e4000c101504 */
.L_x_11630:
[----:B------:R-:W-:Y:S05]  /*10c0*/  BSYNC.RECONVERGENT B0 ;  /* 0x0000000000007941 */ /* 0x000fea0003800200 */
.L_x_11624:
[----:B------:R-:W-:Y:S05]  /*10d0*/  WARPSYNC.ALL ;  /* 0x0000000000007948 */ /* 0x000fea0003800000 */
[----:B------:R-:W-:-:S13]  /*10e0*/  ISETP.GE.U32.AND P0, PT, R3, R2, PT ;  /* 0x000000020300720c */ /* 0x000fda0003f06070 */
[----:B------:R-:W-:Y:S05]  /*10f0*/  @P0 EXIT ;  /* 0x000000000000094d */ /* 0x000fea0003800000 */
[----:B012--5:R-:W0:Y:S01]  /*1100*/  LDC.64 R4, c[0x0][0x388] ;  /* 0x0000e200ff047b82 */ /* 0x027e220000000a00 */
[----:B------:R-:W-:-:S04]  /*1110*/  IMAD.IADD R3, R0, 0x1, R3 ;  /* 0x0000000100037824 */ /* 0x000fc800078e0203 */
[----:B0-----:R-:W-:-:S05]  /*1120*/  IMAD.WIDE.U32 R2, R3, 0x2, R4 ;  /* 0x0000000203027825 */ /* 0x001fca00078e0004 */
[----:B------:R-:W-:Y:S01]  /*1130*/  STG.E.U16 desc[UR4][R2.64], R9 ;  /* 0x0000000902007986 */ /* 0x000fe2000c101504 */
[----:B------:R-:W-:Y:S05]  /*1140*/  EXIT ;  /* 0x000000000000794d */ /* 0x000fea0003800000 */
.L_x_11607:
        /* <DEDUP_REMOVED lines=11> */
[----:B------:R-:W5:Y:S04]  /*1200*/  LDG.E R14, desc[UR4][R18.64] ;  /* 0x00000004120e7981 */ /* 0x000f68000c1e1900 */
[----:B------:R-:W5:Y:S04]  /*1210*/  LDG.E R3, desc[UR4][R18.64+0x200] ;  /* 0x0002000412037981 */ /* 0x000f68000c1e1900 */
[----:B------:R-:W5:Y:S04]  /*1220*/  LDG.E R15, desc[UR4][R18.64+0x400] ;  /* 0x00040004120f7981 */ /* 0x000f68000c1e1900 */
[----:B------:R0:W5:Y:S01]  /*1230*/  LDG.E R2, desc[UR4][R18.64+0x600] ;  /* 0x0006000412027981 */ /* 0x000162000c1e1900 */
[----:B--2---:R-:W-:-:S02]  /*1240*/  SHF.L.U32 R4, R20, 0x10, RZ ;  /* 0x0000001014047819 */ /* 0x004fc400000006ff */
[----:B-1----:R-:W-:Y:S02]  /*1250*/  PRMT R9, R20, 0x7632, R9 ;  /* 0x0000763214097816 */ /* 0x002fe40000000009 */
[----:B---3--:R-:W-:Y:S01]  /*1260*/  SHF.L.U32 R6, R10, 0x10, RZ ;  /* 0x000000100a067819 */ /* 0x008fe200000006ff */
[----:B------:R-:W-:Y:S01]  /*1270*/  FADD.FTZ R17, -R4, 1 ;  /* 0x3f80000004117421 */ /* 0x000fe20000010100 */
[----:B------:R-:W-:Y:S01]  /*1280*/  PRMT R10, R10, 0x7632, R10 ;  /* 0x000076320a0a7816 */ /* 0x000fe2000000000a */
[----:B----4-:R-:W-:Y:S02]  /*1290*/  IMAD.U32 R7, R11, 0x10000, RZ ;  /* 0x000100000b077824 */ /* 0x010fe400078e00ff */
[----:B------:R-:W-:Y:S01]  /*12a0*/  FADD.FTZ R13, -R6, 1 ;  /* 0x3f800000060d7421 */ /* 0x000fe20000010100 */
[----:B------:R-:W-:Y:S01]  /*12b0*/  SHF.L.U32 R9, R9, 0x10, RZ ;  /* 0x0000001009097819 */ /* 0x000fe200000006ff */
[----:B------:R-:W1:Y:S01]  /*12c0*/  F2F.BF16.F32 R17, R17 ;  /* 0x0000001100117304 */ /* 0x000e620000202000 */
[----:B------:R-:W-:Y:S01]  /*12d0*/  FADD.FTZ R16, -R7, 1 ;  /* 0x3f80000007107421 */ /* 0x000fe20000010100 */
[----:B-----5:R-:W-:Y:S01]  /*12e0*/  SHF.L.U32 R8, R12, 0x10, RZ ;  /* 0x000000100c087819 */ /* 0x020fe200000006ff */
[----:B------:R-:W-:Y:S01]  /*12f0*/  IMAD.U32 R10, R10, 0x10000, RZ ;  /* 0x000100000a0a7824 */ /* 0x000fe200078e00ff */
[----:B------:R-:W-:Y:S01]  /*1300*/  PRMT R11, R11, 0x7632, R11 ;  /* 0x000076320b0b7816 */ /* 0x000fe2000000000b */
[----:B------:R-:W-:Y:S01]  /*1310*/  FADD.FTZ R20, -R9, 1 ;  /* 0x3f80000009147421 */ /* 0x000fe20000010100 */
[----:B------:R-:W-:Y:S01]  /*1320*/  PRMT R12, R12, 0x7632, R12 ;  /* 0x000076320c0c7816 */ /* 0x000fe2000000000c */
[----:B0-----:R-:W-:Y:S01]  /*1330*/  FADD.FTZ R18, -R8, 1 ;  /* 0x3f80000008127421 */ /* 0x001fe20000010100 */
[----:B------:R-:W0:Y:S01]  /*1340*/  F2F.BF16.F32 R13, R13 ;  /* 0x0000000d000d7304 */ /* 0x000e220000202000 */
[----:B------:R-:W-:Y:S01]  /*1350*/  FADD.FTZ R21, -R10, 1 ;  /* 0x3f8000000a157421 */ /* 0x000fe20000010100 */
[----:B------:R-:W-:-:S02]  /*1360*/  SHF.L.U32 R11, R11, 0x10, RZ ;  /* 0x000000100b0b7819 */ /* 0x000fc400000006ff */
[----:B------:R-:W-:Y:S02]  /*1370*/  SHF.L.U32 R12, R12, 0x10, RZ ;  /* 0x000000100c0c7819 */ /* 0x000fe400000006ff */
[----:B-1----:R-:W-:Y:S02]  /*1380*/  SHF.L.U32 R23, R17, 0x10, RZ ;  /* 0x0000001011177819 */ /* 0x002fe400000006ff */
[----:B------:R-:W1:Y:S01]  /*1390*/  F2F.BF16.F32 R16, R16 ;  /* 0x0000001000107304 */ /* 0x000e620000202000 */
[----:B------:R-:W-:Y:S01]  /*13a0*/  FADD.FTZ R19, -R11, 1 ;  /* 0x3f8000000b137421 */ /* 0x000fe20000010100 */
[----:B------:R-:W-:Y:S01]  /*13b0*/  FADD.FTZ R25, -R12, 1 ;  /* 0x3f8000000c197421 */ /* 0x000fe20000010100 */
[----:B------:R-:W-:Y:S02]  /*13c0*/  IMAD.U32 R22, R14, 0x10000, RZ ;  /* 0x000100000e167824 */ /* 0x000fe400078e00ff */
[----:B0-----:R-:W-:-:S03]  /*13d0*/  IMAD.U32 R24, R13, 0x10000, RZ ;  /* 0x000100000d187824 */ /* 0x001fc600078e00ff */
[----:B------:R-:W0:Y:S01]  /*13e0*/  F2F.BF16.F32 R18, R18 ;  /* 0x0000001200127304 */ /* 0x000e220000202000 */
[----:B------:R-:W-:Y:S01]  /*13f0*/  FMUL.FTZ R22, R22, R23 ;  /* 0x0000001716167220 */ /* 0x000fe20000410000 */
[C---:B------:R-:W-:Y:S02]  /*1400*/  SHF.L.U32 R23, R3.reuse, 0x10, RZ ;  /* 0x0000001003177819 */ /* 0x040fe400000006ff */
[----:B------:R-:W-:-:S03]  /*1410*/  PRMT R3, R3, 0x7632, R3 ;  /* 0x0000763203037816 */ /* 0x000fc60000000003 */
[----:B------:R-:W-:Y:S01]  /*1420*/  FMUL.FTZ R24, R23, R24 ;  /* 0x0000001817187220 */ /* 0x000fe20000410000 */
[----:B------:R-:W2:Y:S01]  /*1430*/  F2F.BF16.F32 R20, R20 ;  /* 0x0000001400147304 */ /* 0x000ea20000202000 */
[----:B------:R-:W-:Y:S02]  /*1440*/  SHF.L.U32 R23, R15, 0x10, RZ ;  /* 0x000000100f177819 */ /* 0x000fe400000006ff */
[----:B-1----:R-:W-:Y:S02]  /*1450*/  SHF.L.U32 R26, R16, 0x10, RZ ;  /* 0x00000010101a7819 */ /* 0x002fe400000006ff */
[----:B------:R-:W-:Y:S02]  /*1460*/  SHF.L.U32 R3, R3, 0x10, RZ ;  /* 0x0000001003037819 */ /* 0x000fe400000006ff */
[----:B0-----:R-:W-:Y:S01]  /*1470*/  SHF.L.U32 R18, R18, 0x10, RZ ;  /* 0x0000001012127819 */ /* 0x001fe200000006ff */
[----:B------:R-:W0:Y:S01]  /*1480*/  F2F.BF16.F32 R21, R21 ;  /* 0x0000001500157304 */ /* 0x000e220000202000 */
[----:B------:R-:W-:Y:S01]  /*1490*/  FMUL.FTZ R26, R23, R26 ;  /* 0x0000001a171a7220 */ /* 0x000fe20000410000 */
[----:B------:R-:W-:Y:S01]  /*14a0*/  IMAD.U32 R23, R2, 0x10000, RZ ;  /* 0x0001000002177824 */ /* 0x000fe200078e00ff */
[----:B------:R-:W-:-:S03]  /*14b0*/  PRMT R2, R14, 0x7632, R2 ;  /* 0x000076320e027816 */ /* 0x000fc60000000002 */
[----:B------:R-:W-:Y:S01]  /*14c0*/  FMUL.FTZ R18, R23, R18 ;  /* 0x0000001217127220 */ /* 0x000fe20000410000 */
[----:B--2---:R-:W-:Y:S01]  /*14d0*/  IMAD.U32 R23, R20, 0x10000, RZ ;  /* 0x0001000014177824 */ /* 0x004fe200078e00ff */
[----:B------:R-:W-:Y:S01]  /*14e0*/  F2F.BF16.F32 R19, R19 ;  /* 0x0000001300137304 */ /* 0x000fe20000202000 */
[----:B0-----:R-:W-:-:S07]  /*14f0*/  SHF.L.U32 R20, R21, 0x10, RZ ;  /* 0x0000001015147819 */ /* 0x001fce00000006ff */
[----:B------:R-:W-:Y:S01]  /*1500*/  F2F.BF16.F32 R17, R25 ;  /* 0x0000001900117304 */ /* 0x000fe20000202000 */
[----:B------:R-:W-:-:S07]  /*1510*/  FMUL.FTZ R20, R3, R20 ;  /* 0x0000001403147220 */ /* 0x000fce0000410000 */
[----:B------:R0:W1:Y:S08]  /*1520*/  F2F.BF16.F32 R13, R22 ;  /* 0x00000016000d7304 */ /* 0x0000700000202000 */
[----:B------:R2:W-:Y:S01]  /*1530*/  F2F.BF16.F32 R16, R24 ;  /* 0x0000001800107304 */ /* 0x0005e20000202000 */
[----:B0-----:R-:W-:Y:S02]  /*1540*/  SHF.L.U32 R22, R2, 0x10, RZ ;  /* 0x0000001002167819 */ /* 0x001fe400000006ff */
[----:B------:R-:W-:-:S03]  /*1550*/  PRMT R2, R15, 0x7632, R2 ;  /* 0x000076320f027816 */ /* 0x000fc60000000002 */
[----:B------:R-:W-:Y:S01]  /*1560*/  FMUL.FTZ R22, R22, R23 ;  /* 0x0000001716167220 */ /* 0x000fe20000410000 */
[----:B-1----:R-:W-:Y:S01]  /*1570*/  SHF.L.U32 R13, R13, 0x10, RZ ;  /* 0x000000100d0d7819 */ /* 0x002fe200000006ff */
[C---:B------:R-:W-:Y:S01]  /*1580*/  IMAD.U32 R3, R2.reuse, 0x10000, RZ ;  /* 0x0001000002037824 */ /* 0x040fe200078e00ff */
[----:B--2---:R-:W-:Y:S01]  /*1590*/  SHF.L.U32 R24, R19, 0x10, RZ ;  /* 0x0000001013187819 */ /* 0x004fe200000006ff */
[----:B------:R-:W0:Y:S01]  /*15a0*/  F2F.BF16.F32 R20, R20 ;  /* 0x0000001400147304 */ /* 0x000e220000202000 */
[----:B------:R-:W-:Y:S01]  /*15b0*/  PRMT R2, R2, 0x7632, R2 ;  /* 0x0000763202027816 */ /* 0x000fe20000000002 */
[----:B------:R-:W-:Y:S02]  /*15c0*/  FMUL.FTZ R4, R4, R13 ;  /* 0x0000000d04047220 */ /* 0x000fe40000410000 */
[----:B------:R-:W-:Y:S01]  /*15d0*/  FMUL.FTZ R19, R3, R24 ;  /* 0x0000001803137220 */ /* 0x000fe20000410000 */
[----:B------:R-:W-:Y:S01]  /*15e0*/  SHF.L.U32 R21, R2, 0x10, RZ ;  /* 0x0000001002157819 */ /* 0x000fe200000006ff */
[----:B------:R-:W-:Y:S01]  /*15f0*/  IMAD.U32 R24, R17, 0x10000, RZ ;  /* 0x0001000011187824 */ /* 0x000fe200078e00ff */
[----:B------:R-:W1:Y:S01]  /*1600*/  LDC.64 R2, c[0x0][0x388] ;  /* 0x0000e200ff027b82 */ /* 0x000e620000000a00 */
[----:B------:R-:W2:Y:S02]  /*1610*/  F2F.BF16.F32 R14, R26 ;  /* 0x0000001a000e7304 */ /* 0x000ea40000202000 */
[----:B------:R-:W-:Y:S01]  /*1620*/  FMUL.FTZ R17, R21, R24 ;  /* 0x0000001815117220 */ /* 0x000fe20000410000 */
[----:B0-----:R-:W-:-:S05]  /*1630*/  SHF.L.U32 R21, R20, 0x10, RZ ;  /* 0x0000001014157819 */ /* 0x001fca00000006ff */
[----:B------:R-:W0:Y:S01]  /*1640*/  F2F.BF16.F32 R18, R18 ;  /* 0x0000001200127304 */ /* 0x000e220000202000 */
[----:B------:R-:W-:Y:S01]  /*1650*/  FMUL.FTZ R21, R10, R21 ;  /* 0x000000150a157220 */ /* 0x000fe20000410000 */
[----:B--2---:R-:W-:-:S06]  /*1660*/  SHF.L.U32 R14, R14, 0x10, RZ ;  /* 0x000000100e0e7819 */ /* 0x004fcc00000006ff */
[----:B------:R-:W2:Y:S01]  /*1670*/  F2F.BF16.F32 R15, R22 ;  /* 0x00000016000f7304 */ /* 0x000ea20000202000 */
[----:B------:R-:W-:Y:S01]  /*1680*/  FMUL.FTZ R14, R7, R14 ;  /* 0x0000000e070e7220 */ /* 0x000fe20000410000 */
[----:B0-----:R-:W-:-:S06]  /*1690*/  SHF.L.U32 R13, R18, 0x10, RZ ;  /* 0x00000010120d7819 */ /* 0x001fcc00000006ff */
[----:B------:R-:W0:Y:S01]  /*16a0*/  F2F.BF16.F32 R17, R17 ;  /* 0x0000001100117304 */ /* 0x000e220000202000 */
[----:B-1----:R-:W-:-:S04]  /*16b0*/  IMAD.WIDE.U32 R2, R0, 0x2, R2 ;  /* 0x0000000200027825 */ /* 0x002fc800078e0002 */
[----:B------:R-:W-:Y:S01]  /*16c0*/  FMUL.FTZ R13, R8, R13 ;  /* 0x0000000d080d7220 */ /* 0x000fe20000410000 */
[----:B--2---:R-:W-:Y:S02]  /*16d0*/  SHF.L.U32 R22, R15, 0x10, RZ ;  /* 0x000000100f167819 */ /* 0x004fe400000006ff */
[----:B------:R-:W1:Y:S01]  /*16e0*/  F2F.BF16.F32 R19, R19 ;  /* 0x0000001300137304 */ /* 0x000e620000202000 */
[----:B------:R-:W-:Y:S02]  /*16f0*/  IMAD.U32 R15, R16, 0x10000, RZ ;  /* 0x00010000100f7824 */ /* 0x000fe400078e00ff */
[----:B------:R-:W-:-:S04]  /*1700*/  IMAD.WIDE.U32 R2, R5, 0x4, R2 ;  /* 0x0000000405027825 */ /* 0x000fc800078e0002 */
[----:B------:R-:W-:Y:S01]  /*1710*/  FMUL.FTZ R9, R9, R22 ;  /* 0x0000001609097220 */ /* 0x000fe20000410000 */
[----:B------:R-:W-:Y:S01]  /*1720*/  FMUL.FTZ R6, R6, R15 ;  /* 0x0000000f06067220 */ /* 0x000fe20000410000 */
[----:B0-----:R-:W-:-:S03]  /*1730*/  SHF.L.U32 R17, R17, 0x10, RZ ;  /* 0x0000001011117819 */ /* 0x001fc600000006ff */
[----:B------:R-:W-:Y:S02]  /*1740*/  F2FP.BF16.F32.PACK_AB R9, R9, R4 ;  /* 0x000000040909723e */ /* 0x000fe400000010ff */
[----:B------:R-:W-:Y:S01]  /*1750*/  F2FP.BF16.F32.PACK_AB R21, R21, R6 ;  /* 0x000000061515723e */ /* 0x000fe200000010ff */
[----:B------:R-:W-:Y:S02]  /*1760*/  FMUL.FTZ R12, R12, R17 ;  /* 0x000000110c0c7220 */ /* 0x000fe40000410000 */
[----:B------:R-:W-:Y:S01]  /*1770*/  STG.E desc[UR4][R2.64], R9 ;  /* 0x0000000902007986 */ /* 0x000fe2000c101904 */
[----:B-1----:R-:W-:Y:S02]  /*1780*/  IMAD.U32 R10, R19, 0x10000, RZ ;  /* 0x00010000130a7824 */ /* 0x002fe400078e00ff */
[----:B------:R-:W-:Y:S01]  /*1790*/  F2FP.BF16.F32.PACK_AB R13, R12, R13 ;  /* 0x0000000d0c0d723e */ /* 0x000fe200000010ff */
[----:B------:R-:W-:Y:S01]  /*17a0*/  STG.E desc[UR4][R2.64+0x200], R21 ;  /* 0x0002001502007986 */ /* 0x000fe2000c101904 */
[----:B------:R-:W-:-:S03]  /*17b0*/  FMUL.FTZ R11, R11, R10 ;  /* 0x0000000a0b0b7220 */ /* 0x000fc60000410000 */
[----:B------:R-:W-:Y:S02]  /*17c0*/  STG.E desc[UR4][R2.64+0x600], R13 ;  /* 0x0006000d02007986 */ /* 0x000fe4000c101904 */
[----:B------:R-:W-:-:S05]  /*17d0*/  F2FP.BF16.F32.PACK_AB R11, R11, R14 ;  /* 0x0000000e0b0b723e */ /* 0x000fca00000010ff */
[----:B------:R-:W-:Y:S01]  /*17e0*/  STG.E desc[UR4][R2.64+0x400], R11 ;  /* 0x0004000b02007986 */ /* 0x000fe2000c101904 */
[----:B------:R-:W-:Y:S05]  /*17f0*/  EXIT ;  /* 0x000000000000794d */ /* 0x000fea0003800000 */
.L_x_11631:
        /* <DEDUP_REMOVED lines=16> */
.L_x_14250:


//--------------------- .text._ZN2at6native29vectorized_elementwise_kernelILi4EZZZNS0_28sigmoid_backward_kernel_cudaERNS_18TensorIteratorBaseEENKUlvE0_clEvENKUlvE2_clEvEUlN3c108BFloat16ES7_E_St5arrayIPcLm3EEEEviT0_T1_ --------------------------
	.section	.text._ZN2at6native29vectorized_elementwise_kernelILi4EZZZNS0_28sigmoid_backward_kernel_cudaERNS_18TensorIteratorBaseEENKUlvE0_clEvENKUlvE2_clEvEUlN3c108BFloat16ES7_E_St5arrayIPcLm3EEEEviT0_T1_,"ax",@progbits
	.align	128
        .global         _ZN2at6native29vectorized_elementwise_kernelILi4EZZZNS0_28sigmoid_backward_kernel_cudaERNS_18TensorIteratorBaseEENKUlvE0_clEvENKUlvE2_clEvEUlN3c108BFloat16ES7_E_St5arrayIPcLm3EEEEviT0_T1_
        .type           _ZN2at6native29vectorized_elementwise_kernelILi4EZZZNS0_28sigmoid_backward_kernel_cudaERNS_18TensorIteratorBaseEENKUlvE0_clEvENKUlvE2_clEvEUlN3c108BFloat16ES7_E_St5arrayIPcLm3EEEEviT0_T1_,@function
        .size           _ZN2at6native29vectorized_elementwise_kernelILi4EZZZNS0_28sigmoid_backward_kernel_cudaERNS_18TensorIteratorBaseEENKUlvE0_clEvENKUlvE2_clEvEUlN3c108BFloat16ES7_E_St5arrayIPcLm3EEEEviT0_T1_,(.L_x_14251 - _ZN2at6native29vectorized_elementwise_kernelILi4EZZZNS0_28sigmoid_backward_kernel_cudaERNS_18TensorIteratorBaseEENKUlvE0_clEvENKUlvE2_clEvEUlN3c108BFloat16ES7_E_St5arrayIPcLm3EEEEviT0_T1_)
        .other          _ZN2at6native29vectorized_elementwise_kernelILi4EZZZNS0_28sigmoid_backward_kernel_cudaERNS_18TensorIteratorBaseEENKUlvE0_clEvENKUlvE2_clEvEUlN3c108BFloat16ES7_E_St5arrayIPcLm3EEEEviT0_T1_,@"STO_CUDA_ENTRY STV_DEFAULT"
_ZN2at6native29vectorized_elementwise_kernelILi4EZZZNS0_28sigmoid_backward_kernel_cudaERNS_18TensorIteratorBaseEENKUlvE0_clEvENKUlvE2_clEvEUlN3c108BFloat16ES7_E_St5arrayIPcLm3EEEEviT0_T1_:
.text._ZN2at6native29vectorized_elementwise_kernelILi4EZZZNS0_28sigmoid_backward_kernel_cudaERNS_18TensorIteratorBaseEENKUlvE0_clEvENKUlvE2_clEvEUlN3c108BFloat16ES7_E_St5arrayIPcLm3EEEEviT0_T1_:
        /* <DEDUP_REMOVED lines=111> */
.L_x_11634:
[----:B------:R-:W-:Y:S05]  /*06f0*/  BSYNC.RECONVERGENT B0 ;  /* 0x0000000000007941 */ /* 0x000fea0003800200 */
.L_x_11633:
        /* <DEDUP_REMOVED lines=29> */
.L_x_11636:
[----:B------:R-:W-:Y:S05]  /*08d0*/  BSYNC.RECONVERGENT B0 ;  /* 0x0000000000007941 */ /* 0x000fea0003800200 */
.L_x_11635:
        /* <DEDUP_REMOVED lines=13> */
.L_x_11638:
[----:B------:R-:W-:Y:S05]  /*09b0*/  BSYNC.RECONVERGENT B0 ;  /* 0x0000000000007941 */ /* 0x000fea0003800200 */
.L_x_11637:
        /* <DEDUP_REMOVED lines=12> */
.L_x_11640:
[----:B------:R-:W-:Y:S05]  /*0a80*/  BSYNC.RECONVERGENT B0 ;  /* 0x0000000000007941 */ /* 0x000fea0003800200 */
.L_x_11639:
        /* <DEDUP_REMOVED lines=12> */
.L_x_11642:
[----:B------:R-:W-:Y:S05]  /*0b50*/  BSYNC.RECONVERGENT B0 ;  /* 0x0000000000007941 */ /* 0x000fea0003800200 */
.L_x_11641:
        /* <DEDUP_REMOVED lines=12> */
.L_x_11644:
[----:B------:R-:W-:Y:S05]  /*0c20*/  BSYNC.RECONVERGENT B0 ;  /* 0x0000000000007941 */ /* 0x000fea0003800200 */
.L_x_11643:
        /* <DEDUP_REMOVED lines=12> */
.L_x_11646:
[----:B------:R-:W-:Y:S05]  /*0cf0*/  BSYNC.RECONVERGENT B0 ;  /* 0x0000000000007941 */ /* 0x000fea0003800200 */
.L_x_11645:
        /* <DEDUP_REMOVED lines=12> */
.L_x_11648:
[----:B------:R-:W-:Y:S05]  /*0dc0*/  BSYNC.RECONVERGENT B0 ;  /* 0x0000000000007941 */ /* 0x000fea0003800200 */
.L_x_11647:
        /* <DEDUP_REMOVED lines=18> */
.L_x_11651:
[----:B------:R-:W-:-:S13]  /*0ef0*/  ISETP.GE.U32.AND P0, PT, R3, R2, PT ;  /* 0x000000020300720c */ /* 0x000fda0003f06070 */
[----:B------:R-:W-:Y:S05]  /*0f00*/  @P0 BRA `(.L_x_11653) ;  /* 0x0000000000300947 */ /* 0x000fea0003800000 */
[----:B0----5:R-:W0:Y:S01]  /*0f10*/  LDC.64 R10, c[0x0][0x388] ;  /* 0x0000e200ff0a7b82 */ /* 0x021e220000000a00 */
[----:B------:R-:W-:Y:S02]  /*0f20*/  IADD3 R13, PT, PT, R0, R3, RZ ;  /* 0x00000003000d7210 */ /* 0x000fe40007ffe0ff */
[----:B------:R-:W-:-:S03]  /*0f30*/  IADD3 R3, PT, PT, R3, 0x80, RZ ;  /* 0x0000008003037810 */ /* 0x000fc60007ffe0ff */
[----:B0-----:R-:W-:-:S05]  /*0f40*/  IMAD.WIDE.U32 R10, R13, 0x2, R10 ;  /* 0x000000020d0a7825 */ /* 0x001fca00078e000a */
[----:B------:R1:W-:Y:S02]  /*0f50*/  STG.E.U16 desc[UR4][R10.64], R5 ;  /* 0x000000050a007986 */ /* 0x0003e4000c101504 */
.L_x_11652:
[----:B------:R-:W-:-:S13]  /*0f60*/  ISETP.GE.U32.AND P0, PT, R3, R2, PT ;  /* 0x000000020300720c */ /* 0x000fda0003f06070 */
[----:B------:R-:W-:Y:S05]  /*0f70*/  @P0 BRA `(.L_x_11654) ;  /* 0x0000000000340947 */ /* 0x000fea0003800000 */
[----:B-1----:R-:W1:Y:S01]  /*0f80*/  LDC.64 R4, c[0x0][0x388] ;  /* 0x0000e200ff047b82 */ /* 0x002e620000000a00 */
[----:B0-----:R-:W-:Y:S01]  /*0f90*/  IMAD.IADD R11, R0, 0x1, R3 ;  /* 0x00000001000b7824 */ /* 0x001fe200078e0203 */
[----:B------:R-:W-:-:S03]  /*0fa0*/  IADD3 R3, PT, PT, R3, 0x80, RZ ;  /* 0x0000008003037810 */ /* 0x000fc60007ffe0ff */
[----:B-1----:R-:W-:-:S05]  /*0fb0*/  IMAD.WIDE.U32 R4, R11, 0x2, R4 ;  /* 0x000000020b047825 */ /* 0x002fca00078e0004 */
[----:B------:R1:W-:Y:S02]  /*0fc0*/  STG.E.U16 desc[UR4][R4.64], R6 ;  /* 0x0000000604007986 */ /* 0x0003e4000c101504 */
.L_x_11653:
        /* <DEDUP_REMOVED lines=8> */
.L_x_11654:
[----:B------:R-:W-:Y:S05]  /*1050*/  BSYNC.RELIABLE B1 ;  /* 0x0000000000017941 */ /* 0x000fea0003800100 */
.L_x_11650:
[----:B------:R-:W-:-:S13]  /*1060*/  ISETP.GE.U32.AND P0, PT, R3, R2, PT ;  /* 0x000000020300720c */ /* 0x000fda0003f06070 */
[----:B-12---:R-:W1:Y:S01]  /*1070*/  @!P0 LDC.64 R4, c[0x0][0x388] ;  /* 0x0000e200ff048b82 */ /* 0x006e620000000a00 */
[----:B------:R-:W-:Y:S02]  /*1080*/  @!P0 IADD3 R7, PT, PT, R0, R3, RZ ;  /* 0x0000000300078210 */ /* 0x000fe40007ffe0ff */
[----:B------:R-:W-:-:S03]  /*1090*/  @!P0 IADD3 R3, PT, PT, R3, 0x80, RZ ;  /* 0x0000008003038810 */ /* 0x000fc60007ffe0ff */
[----:B-1----:R-:W-:-:S05]  /*10a0*/  @!P0 IMAD.WIDE.U32 R4, R7, 0x2, R4 ;  /* 0x0000000207048825 */ /* 0x002fca00078e0004 */
[----:B------:R2:W-:Y:S02]  /*10b0*/  @!P0 STG.E.U16 desc[UR4][R4.64], R8 ;  /* 0x0000000804008986 */ /* 0x0005e4000c101504 */
.L_x_11655:
[----:B------:R-:W-:Y:S05]  /*10c0*/  BSYNC.RECONVERGENT B0 ;  /* 0x0000000000007941 */ /* 0x000fea0003800200 */
.L_x_11649:
        /* <DEDUP_REMOVED lines=8> */
.L_x_11632:
        /* <DEDUP_REMOVED lines=11> */
[----:B--2---:R-:W-:Y:S02]  /*1200*/  SHF.L.U32 R12, R15, 0x10, RZ ;  /* 0x000000100f0c7819 */ /* 0x004fe400000006ff */
[----:B------:R-:W-:Y:S01]  /*1210*/  SHF.L.U32 R13, R14, 0x10, RZ ;  /* 0x000000100e0d7819 */ /* 0x000fe200000006ff */
[----:B---3--:R-:W-:Y:S02]  /*1220*/  IMAD.U32 R10, R8, 0x10000, RZ ;  /* 0x00010000080a7824 */ /* 0x008fe400078e00ff */
[----:B------:R-:W-:Y:S01]  /*1230*/  FADD.FTZ R18, -R12, 1 ;  /* 0x3f8000000c127421 */ /* 0x000fe20000010100 */
[----:B------:R-:W-:Y:S01]  /*1240*/  SHF.L.U32 R7, R9, 0x10, RZ ;  /* 0x0000001009077819 */ /* 0x000fe200000006ff */
[----:B------:R-:W-:Y:S01]  /*1250*/  FADD.FTZ R19, -R13, 1 ;  /* 0x3f8000000d137421 */ /* 0x000fe20000010100 */
[----:B------:R-:W-:Y:S01]  /*1260*/  FADD.FTZ R16, -R10, 1 ;  /* 0x3f8000000a107421 */ /* 0x000fe20000010100 */
[----:B------:R-:W-:-:S02]  /*1270*/  PRMT R8, R8, 0x7632, R8 ;  /* 0x0000763208087816 */ /* 0x000fc40000000008 */
[----:B------:R-:W1:Y:S01]  /*1280*/  F2F.BF16.F32 R18, R18 ;  /* 0x0000001200127304 */ /* 0x000e620000202000 */
[----:B------:R-:W-:Y:S01]  /*1290*/  PRMT R11, R15, 0x7632, R11 ;  /* 0x000076320f0b7816 */ /* 0x000fe2000000000b */
[----:B------:R-:W-:Y:S01]  /*12a0*/  FADD.FTZ R17, -R7, 1 ;  /* 0x3f80000007117421 */ /* 0x000fe20000010100 */
[----:B------:R-:W-:Y:S02]  /*12b0*/  PRMT R14, R14, 0x7632, R14 ;  /* 0x000076320e0e7816 */ /* 0x000fe4000000000e */
[----:B------:R-:W-:Y:S01]  /*12c0*/  SHF.L.U32 R8, R8, 0x10, RZ ;  /* 0x0000001008087819 */ /* 0x000fe200000006ff */
[----:B------:R-:W-:Y:S01]  /*12d0*/  IMAD.U32 R11, R11, 0x10000, RZ ;  /* 0x000100000b0b7824 */ /* 0x000fe200078e00ff */
[----:B------:R-:W-:Y:S01]  /*12e0*/  SHF.L.U32 R14, R14, 0x10, RZ ;  /* 0x000000100e0e7819 */ /* 0x000fe200000006ff */
[----:B------:R-:W2:Y:S01]  /*12f0*/  F2F.BF16.F32 R19, R19 ;  /* 0x0000001300137304 */ /* 0x000ea20000202000 */
[----:B------:R-:W-:Y:S01]  /*1300*/  PRMT R9, R9, 0x7632, R9 ;  /* 0x0000763209097816 */ /* 0x000fe20000000009 */
[----:B0-----:R-:W-:Y:S01]  /*1310*/  FADD.FTZ R20, -R8, 1 ;  /* 0x3f80000008147421 */ /* 0x001fe20000010100 */
[----:B------:R-:W-:Y:S01]  /*1320*/  FADD.FTZ R22, -R11, 1 ;  /* 0x3f8000000b167421 */ /* 0x000fe20000010100 */
[----:B------:R-:W-:Y:S01]  /*1330*/  FADD.FTZ R21, -R14, 1 ;  /* 0x3f8000000e157421 */ /* 0x000fe20000010100 */
[----:B------:R-:W-:Y:S01]  /*1340*/  SHF.L.U32 R9, R9, 0x10, RZ ;  /* 0x0000001009097819 */ /* 0x000fe200000006ff */
[----:B-1----:R-:W-:-:S02]  /*1350*/  IMAD.U32 R18, R18, 0x10000, RZ ;  /* 0x0001000012127824 */ /* 0x002fc400078e00ff */
[----:B------:R-:W0:Y:S02]  /*1360*/  F2F.BF16.F32 R16, R16 ;  /* 0x0000001000107304 */ /* 0x000e240000202000 */
[----:B------:R-:W-:Y:S01]  /*1370*/  FADD.FTZ R25, -R9, 1 ;  /* 0x3f80000009197421 */ /* 0x000fe20000010100 */
[----:B----4-:R-:W-:Y:S01]  /*1380*/  SHF.L.U32 R23, R3, 0x10, RZ ;  /* 0x0000001003177819 */ /* 0x010fe200000006ff */
[----:B------:R-:W-:Y:S01]  /*1390*/  IMAD.U32 R15, R2, 0x10000, RZ ;  /* 0x00010000020f7824 */ /* 0x000fe200078e00ff */
[----:B--2---:R-:W-:-:S03]  /*13a0*/  SHF.L.U32 R24, R19, 0x10, RZ ;  /* 0x0000001013187819 */ /* 0x004fc600000006ff */
[----:B------:R-:W1:Y:S01]  /*13b0*/  F2F.BF16.F32 R17, R17 ;  /* 0x0000001100117304 */ /* 0x000e620000202000 */
[----:B------:R-:W-:Y:S01]  /*13c0*/  PRMT R2, R2, 0x7632, R2 ;  /* 0x0000763202027816 */ /* 0x000fe20000000002 */
[----:B------:R-:W-:Y:S01]  /*13d0*/  FMUL.FTZ R18, R23, R18 ;  /* 0x0000001217127220 */ /* 0x000fe20000410000 */
[C---:B-----5:R-:W-:Y:S01]  /*13e0*/  SHF.L.U32 R23, R4.reuse, 0x10, RZ ;  /* 0x0000001004177819 */ /* 0x060fe200000006ff */
[----:B------:R-:W-:Y:S01]  /*13f0*/  FMUL.FTZ R15, R15, R24 ;  /* 0x000000180f0f7220 */ /* 0x000fe20000410000 */
[----:B------:R-:W-:Y:S02]  /*1400*/  PRMT R4, R4, 0x7632, R4 ;  /* 0x0000763204047816 */ /* 0x000fe40000000004 */
[----:B0-----:R-:W-:Y:S01]  /*1410*/  SHF.L.U32 R16, R16, 0x10, RZ ;  /* 0x0000001010107819 */ /* 0x001fe200000006ff */
[----:B------:R-:W0:Y:S01]  /*1420*/  F2F.BF16.F32 R20, R20 ;  /* 0x0000001400147304 */ /* 0x000e220000202000 */
[----:B------:R-:W-:Y:S02]  /*1430*/  PRMT R3, R3, 0x7632, R3 ;  /* 0x0000763203037816 */ /* 0x000fe40000000003 */
[----:B------:R-:W-:Y:S01]  /*1440*/  SHF.L.U32 R2, R2, 0x10, RZ ;  /* 0x0000001002027819 */ /* 0x000fe200000006ff */
[----:B------:R-:W-:Y:S01]  /*1450*/  FMUL.FTZ R16, R23, R16 ;  /* 0x0000001017107220 */ /* 0x000fe20000410000 */
[----:B------:R-:W-:Y:S01]  /*1460*/  IMAD.U32 R23, R5, 0x10000, RZ ;  /* 0x0001000005177824 */ /* 0x000fe200078e00ff */
[----:B------:R-:W-:-:S02]  /*1470*/  SHF.L.U32 R3, R3, 0x10, RZ ;  /* 0x0000001003037819 */ /* 0x000fc400000006ff */
[----:B------:R-:W2:Y:S01]  /*1480*/  F2F.BF16.F32 R22, R22 ;  /* 0x0000001600167304 */ /* 0x000ea20000202000 */
[----:B-1----:R-:W-:Y:S02]  /*1490*/  SHF.L.U32 R24, R17, 0x10, RZ ;  /* 0x0000001011187819 */ /* 0x002fe400000006ff */
[----:B------:R-:W-:-:S03]  /*14a0*/  PRMT R5, R5, 0x7632, R5 ;  /* 0x0000763205057816 */ /* 0x000fc60000000005 */
[----:B------:R-:W-:Y:S01]  /*14b0*/  FMUL.FTZ R17, R23, R24 ;  /* 0x0000001817117220 */ /* 0x000fe20000410000 */
[----:B0-----:R-:W-:Y:S01]  /*14c0*/  SHF.L.U32 R20, R20, 0x10, RZ ;  /* 0x0000001014147819 */ /* 0x001fe200000006ff */
[----:B------:R-:W0:Y:S01]  /*14d0*/  F2F.BF16.F32 R21, R21 ;  /* 0x0000001500157304 */ /* 0x000e220000202000 */
[----:B------:R-:W-:Y:S01]  /*14e0*/  IMAD.U32 R23, R4, 0x10000, RZ ;  /* 0x0001000004177824 */ /* 0x000fe200078e00ff */
[----:B------:R-:W-:-:S03]  /*14f0*/  SHF.L.U32 R5, R5, 0x10, RZ ;  /* 0x0000001005057819 */ /* 0x000fc600000006ff */
[----:B------:R-:W-:Y:S01]  /*1500*/  FMUL.FTZ R23, R23, R20 ;  /* 0x0000001417177220 */ /* 0x000fe20000410000 */
[----:B--2---:R-:W-:Y:S02]  /*1510*/  SHF.L.U32 R22, R22, 0x10, RZ ;  /* 0x0000001016167819 */ /* 0x004fe400000006ff */
[----:B------:R-:W1:Y:S03]  /*1520*/  F2F.BF16.F32 R19, R25 ;  /* 0x0000001900137304 */ /* 0x000e660000202000 */
[----:B------:R-:W-:Y:S01]  /*1530*/  FMUL.FTZ R22, R3, R22 ;  /* 0x0000001603167220 */ /* 0x000fe20000410000 */
[----:B0-----:R-:W-:-:S04]  /*1540*/  IMAD.U32 R21, R21, 0x10000, RZ ;  /* 0x0001000015157824 */ /* 0x001fc800078e00ff */
[----:B------:R-:W0:Y:S01]  /*1550*/  F2F.BF16.F32 R15, R15 ;  /* 0x0000000f000f7304 */ /* 0x000e220000202000 */
[----:B------:R-:W-:Y:S02]  /*1560*/  FMUL.FTZ R21, R2, R21 ;  /* 0x0000001502157220 */ /* 0x000fe40000410000 */
[----:B------:R-:W2:Y:S01]  /*1570*/  LDC.64 R2, c[0x0][0x388] ;  /* 0x0000e200ff027b82 */ /* 0x000ea20000000a00 */
[----:B-1----:R-:W-:-:S04]  /*1580*/  IMAD.U32 R20, R19, 0x10000, RZ ;  /* 0x0001000013147824 */ /* 0x002fc800078e00ff */
[----:B------:R-:W1:Y:S01]  /*1590*/  F2F.BF16.F32 R18, R18 ;  /* 0x0000001200127304 */ /* 0x000e620000202000 */
[----:B------:R-:W-:Y:S01]  /*15a0*/  FMUL.FTZ R5, R5, R20 ;  /* 0x0000001405057220 */ /* 0x000fe20000410000 */
[----:B0-----:R-:W-:-:S06]  /*15b0*/  SHF.L.U32 R20, R15, 0x10, RZ ;  /* 0x000000100f147819 */ /* 0x001fcc00000006ff */
[----:B------:R-:W0:Y:S01]  /*15c0*/  F2F.BF16.F32 R16, R16 ;  /* 0x0000001000107304 */ /* 0x000e220000202000 */
[----:B------:R-:W-:Y:S01]  /*15d0*/  FMUL.FTZ R13, R13, R20 ;  /* 0x000000140d0d7220 */ /* 0x000fe20000410000 */
[----:B-1----:R-:W-:-:S06]  /*15e0*/  SHF.L.U32 R15, R18, 0x10, RZ ;  /* 0x00000010120f7819 */ /* 0x002fcc00000006ff */
[----:B------:R-:W1:Y:S01]  /*15f0*/  F2F.BF16.F32 R4, R22 ;  /* 0x0000001600047304 */ /* 0x000e620000202000 */
[----:B------:R-:W-:Y:S01]  /*1600*/  FMUL.FTZ R12, R12, R15 ;  /* 0x0000000f0c0c7220 */ /* 0x000fe20000410000 */
[----:B--2---:R-:W-:Y:S01]  /*1610*/  IMAD.WIDE.U32 R2, R0, 0x2, R2 ;  /* 0x0000000200027825 */ /* 0x004fe200078e0002 */
[----:B0-----:R-:W-:-:S05]  /*1620*/  SHF.L.U32 R15, R16, 0x10, RZ ;  /* 0x00000010100f7819 */ /* 0x001fca00000006ff */
[----:B------:R-:W0:Y:S01]  /*1630*/  F2F.BF16.F32 R19, R23 ;  /* 0x0000001700137304 */ /* 0x000e220000202000 */
[----:B------:R-:W-:-:S04]  /*1640*/  IMAD.WIDE.U32 R2, R6, 0x8, R2 ;  /* 0x0000000806027825 */ /* 0x000fc800078e0002 */
[----:B------:R-:W-:Y:S01]  /*1650*/  FMUL.FTZ R15, R10, R15 ;  /* 0x0000000f0a0f7220 */ /* 0x000fe20000410000 */
[----:B-1----:R-:W-:Y:S02]  /*1660*/  SHF.L.U32 R4, R4, 0x10, RZ ;  /* 0x0000001004047819 */ /* 0x002fe400000006ff */
[----:B------:R-:W1:Y:S03]  /*1670*/  F2F.BF16.F32 R5, R5 ;  /* 0x0000000500057304 */ /* 0x000e660000202000 */
[----:B------:R-:W-:Y:S01]  /*1680*/  FMUL.FTZ R11, R11, R4 ;  /* 0x000000040b0b7220 */ /* 0x000fe20000410000 */
[----:B0-----:R-:W-:-:S04]  /*1690*/  SHF.L.U32 R19, R19, 0x10, RZ ;  /* 0x0000001013137819 */ /* 0x001fc800000006ff */
[----:B------:R-:W0:Y:S01]  /*16a0*/  F2F.BF16.F32 R17, R17 ;  /* 0x0000001100117304 */ /* 0x000e220000202000 */
[----:B------:R-:W-:Y:S01]  /*16b0*/  F2FP.BF16.F32.PACK_AB R11, R11, R12 ;  /* 0x0000000c0b0b723e */ /* 0x000fe200000010ff */
[----:B------:R-:W-:Y:S01]  /*16c0*/  FMUL.FTZ R8, R8, R19 ;  /* 0x0000001308087220 */ /* 0x000fe20000410000 */
[----:B-1----:R-:W-:-:S05]  /*16d0*/  SHF.L.U32 R16, R5, 0x10, RZ ;  /* 0x0000001005107819 */ /* 0x002fca00000006ff */
[----:B------:R-:W1:Y:S01]  /*16e0*/  F2F.BF16.F32 R21, R21 ;  /* 0x0000001500157304 */ /* 0x000e620000202000 */
[----:B------:R-:W-:Y:S01]  /*16f0*/  F2FP.BF16.F32.PACK_AB R8, R8, R15 ;  /* 0x0000000f0808723e */ /* 0x000fe200000010ff */
[----:B------:R-:W-:Y:S01]  /*1700*/  FMUL.FTZ R9, R9, R16 ;  /* 0x0000001009097220 */ /* 0x000fe20000410000 */
[----:B0-----:R-:W-:-:S04]  /*1710*/  IMAD.U32 R0, R17, 0x10000, RZ ;  /* 0x0001000011007824 */ /* 0x001fc800078e00ff */
[----:B------:R-:W-:Y:S01]  /*1720*/  FMUL.FTZ R0, R7, R0 ;  /* 0x0000000007007220 */ /* 0x000fe20000410000 */
[----:B-1----:R-:W-:-:S04]  /*1730*/  IMAD.U32 R21, R21, 0x10000, RZ ;  /* 0x0001000015157824 */ /* 0x002fc800078e00ff */
[----:B------:R-:W-:Y:S01]  /*1740*/  F2FP.BF16.F32.PACK_AB R9, R9, R0 ;  /* 0x000000000909723e */ /* 0x000fe200000010ff */
[----:B------:R-:W-:-:S04]  /*1750*/  FMUL.FTZ R14, R14, R21 ;  /* 0x000000150e0e7220 */ /* 0x000fc80000410000 */
[----:B------:R-:W-:Y:S01]  /*1760*/  STG.E.64 desc[UR4][R2.64+0x400], R8 ;  /* 0x0004000802007986 */ /* 0x000fe2000c101b04 */
[----:B------:R-:W-:-:S05]  /*1770*/  F2FP.BF16.F32.PACK_AB R10, R14, R13 ;  /* 0x0000000d0e0a723e */ /* 0x000fca00000010ff */
[----:B------:R-:W-:Y:S01]  /*1780*/  STG.E.64 desc[UR4][R2.64], R10 ;  /* 0x0000000a02007986 */ /* 0x000fe2000c101b04 */
[----:B------:R-:W-:Y:S05]  /*1790*/  EXIT ;  /* 0x000000000000794d */ /* 0x000fea0003800000 */
.L_x_11656:
        /* <DEDUP_REMOVED lines=14> */
.L_x_14251:


//--------------------- .text._ZN2at6native29vectorized_elementwise_kernelILi8EZZZNS0_28sigmoid_backward_kernel_cudaERNS_18TensorIteratorBaseEENKUlvE0_clEvENKUlvE2_clEvEUlN3c108BFloat16ES7_E_St5arrayIPcLm3EEEEviT0_T1_ --------------------------
	.section	.text._ZN2at6native29vectorized_elementwise_kernelILi8EZZZNS0_28sigmoid_backward_kernel_cudaERNS_18TensorIteratorBaseEENKUlvE0_clEvENKUlvE2_clEvEUlN3c108BFloat16ES7_E_St5arrayIPcLm3EEEEviT0_T1_,"ax",@progbits
	.align	128
        .global         _ZN2at6native29vectorized_elementwise_kernelILi8EZZZNS0_28sigmoid_backward_kernel_cudaERNS_18TensorIteratorBaseEENKUlvE0_clEvENKUlvE2_clEvEUlN3c108BFloat16ES7_E_St5arrayIPcLm3EEEEviT0_T1_
        .type           _ZN2at6native29vectorized_elementwise_kernelILi8EZZZNS0_28sigmoid_backward_kernel_cudaERNS_18TensorIteratorBaseEENKUlvE0_clEvENKUlvE2_clEvEUlN3c108BFloat16ES7_E_St5arrayIPcLm3EEEEviT0_T1_,@function
        .size           _ZN2at6native29vectorized_elementwise_kernelILi8EZZZNS0_28sigmoid_backward_kernel_cudaERNS_18TensorIteratorBaseEENKUlvE0_clEvENKUlvE2_clEvEUlN3c108BFloat16ES7_E_St5arrayIPcLm3EEEEviT0_T1_,(.L_x_14252 - _ZN2at6native29vectorized_elementwise_kernelILi8EZZZNS0_28sigmoid_backward_kernel_cudaERNS_18TensorIteratorBaseEENKUlvE0_clEvENKUlvE2_clEvEUlN3c108BFloat16ES7_E_St5arrayIPcLm3EEEEviT0_T1_)
        .other          _ZN2at6native29vectorized_elementwise_kernelILi8EZZZNS0_28sigmoid_backward_kernel_cudaERNS_18TensorIteratorBaseEENKUlvE0_clEvENKUlvE2_clEvEUlN3c108BFloat16ES7_E_St5arrayIPcLm3EEEEviT0_T1_,@"STO_CUDA_ENTRY STV_DEFAULT"
_ZN2at6native29vectorized_elementwise_kernelILi8EZZZNS0_28sigmoid_backward_kernel_cudaERNS_18TensorIteratorBaseEENKUlvE0_clEvENKUlvE2_clEvEUlN3c108BFloat16ES7_E_St5arrayIPcLm3EEEEviT0_T1_:
.text._ZN2at6native29vectorized_elementwise_kernelILi8EZZZNS0_28sigmoid_backward_kernel_cudaERNS_18TensorIteratorBaseEENKUlvE0_clEvENKUlvE2_clEvEUlN3c108BFloat16ES7_E_St5arrayIPcLm3EEEEviT0_T1_:
[----:B------:R-:W-:Y:S01]  /*0000*/  LDC R1, c[0x0][0x37c] ;  /* 0x0000df00ff017b82 */ /* 0x000fe20000000800 */
[----:B------:R-:W-:Y:S05]  /*0010*/  EXIT ;  /* 0x000000000000794d */ /* 0x000fea0003800000 */
.L_x_11657:
        /* <DEDUP_REMOVED lines=14> */
.L_x_14252:


//--------------------- .text._ZN2at6native18elementwise_kernelILi128ELi4EZNS0_15gpu_kernel_implIZZZNS0_28sigmoid_backward_kernel_cudaERNS_18TensorIteratorBaseEENKUlvE0_clEvENKUlvE1_clEvEUlN3c104HalfES8_E_EEvS4_RKT_EUliE_EEviT1_ --------------------------
	.section	.text._ZN2at6native18elementwise_kernelILi128ELi4EZNS0_15gpu_kernel_implIZZZNS0_28sigmoid_backward_kernel_cudaERNS_18TensorIteratorBaseEENKUlvE0_clEvENKUlvE1_clEvEUlN3c104HalfES8_E_EEvS4_RKT_EUliE_EEviT1_,"ax",@progbits
	.align	128
        .global         _ZN2at6native18elementwise_kernelILi128ELi4EZNS0_15gpu_kernel_implIZZZNS0_28sigmoid_backward_kernel_cudaERNS_18TensorIteratorBaseEENKUlvE0_clEvENKUlvE1_clEvEUlN3c104HalfES8_E_EEvS4_RKT_EUliE_EEviT1_
        .type           _ZN2at6native18elementwise_kernelILi128ELi4EZNS0_15gpu_kernel_implIZZZNS0_28sigmoid_backward_kernel_cudaERNS_18TensorIteratorBaseEENKUlvE0_clEvENKUlvE1_clEvEUlN3c104HalfES8_E_EEvS4_RKT_EUliE_EEviT1_,@function
        .size           _ZN2at6native18elementwise_kernelILi128ELi4EZNS0_15gpu_kernel_implIZZZNS0_28sigmoid_backward_kernel_cudaERNS_18TensorIteratorBaseEENKUlvE0_clEvENKUlvE1_clEvEUlN3c104HalfES8_E_EEvS4_RKT_EUliE_EEviT1_,(.L_x_14253 - _ZN2at6native18elementwise_kernelILi128ELi4EZNS0_15gpu_kernel_implIZZZNS0_28sigmoid_backward_kernel_cudaERNS_18TensorIteratorBaseEENKUlvE0_clEvENKUlvE1_clEvEUlN3c104HalfES8_E_EEvS4_RKT_EUliE_EEviT1_)
        .other          _ZN2at6native18elementwise_kernelILi128ELi4EZNS0_15gpu_kernel_implIZZZNS0_28sigmoid_backward_kernel_cudaERNS_18TensorIteratorBaseEENKUlvE0_clEvENKUlvE1_clEvEUlN3c104HalfES8_E_EEvS4_RKT_EUliE_EEviT1_,@"STO_CUDA_ENTRY STV_DEFAULT"
_ZN2at6native18elementwise_kernelILi128ELi4EZNS0_15gpu_kernel_implIZZZNS0_28sigmoid_backward_kernel_cudaERNS_18TensorIteratorBaseEENKUlvE0_clEvENKUlvE1_clEvEUlN3c104HalfES8_E_EEvS4_RKT_EUliE_EEviT1_:
.text._ZN2at6native18elementwise_kernelILi128ELi4EZNS0_15gpu_kernel_implIZZZNS0_28sigmoid_backward_kernel_cudaERNS_18TensorIteratorBaseEENKUlvE0_clEvENKUlvE1_clEvEUlN3c104HalfES8_E_EEvS4_RKT_EUliE_EEviT1_:
        /* <DEDUP_REMOVED lines=371> */
.L_x_11660:
        /* <DEDUP_REMOVED lines=19> */
.L_x_11664:
[----:B------:R-:W2:Y:S02]  /*1860*/  LDG.E.U8 R2, desc[UR36][R2.64] ;  /* 0x0000002402027981 */ /* 0x000ea4000c1e1100 */
[----:B--2---:R-:W-:-:S04]  /*1870*/  I2FP.F32.U32 R0, R2 ;  /* 0x0000000200007245 */ /* 0x004fc80000201000 */
[----:B------:R-:W-:-:S04]  /*1880*/  F2FP.F16.F32.PACK_AB R0, RZ, R0 ;  /* 0x00000000ff00723e */ /* 0x000fc800000000ff */
[----:B------:R-:W-:Y:S01]  /*1890*/  PRMT R19, R0, 0x7610, R19 ;  /* 0x0000761000137816 */ /* 0x000fe20000000013 */
[----:B------:R-:W-:Y:S06]  /*18a0*/  BRA `(.L_x_11666) ;  /* 0x0000000c00d47947 */ /* 0x000fec0003800000 */
.L_x_11663:
        /* <DEDUP_REMOVED lines=11> */
.L_x_11668:
[----:B------:R-:W2:Y:S02]  /*1960*/  LDG.E R2, desc[UR36][R2.64] ;  /* 0x0000002402027981 */ /* 0x000ea4000c1e1900 */
[----:B--2---:R-:W-:-:S04]  /*1970*/  I2FP.F32.S32 R0, R2 ;  /* 0x0000000200007245 */ /* 0x004fc80000201400 */
[----:B------:R-:W-:-:S04]  /*1980*/  F2FP.F16.F32.PACK_AB R0, RZ, R0 ;  /* 0x00000000ff00723e */ /* 0x000fc800000000ff */
[----:B------:R-:W-:Y:S01]  /*1990*/  PRMT R19, R0, 0x7610, R19 ;  /* 0x0000761000137816 */ /* 0x000fe20000000013 */
[----:B------:R-:W-:Y:S06]  /*19a0*/  BRA `(.L_x_11666) ;  /* 0x0000000c00947947 */ /* 0x000fec0003800000 */
.L_x_11667:
[----:B------:R-:W2:Y:S02]  /*19b0*/  LDG.E.U16 R2, desc[UR36][R2.64] ;  /* 0x0000002402027981 */ /* 0x000ea4000c1e1500 */
[----:B--2---:R-:W0:Y:S02]  /*19c0*/  I2F.S16 R0, R2 ;  /* 0x0000000200007306 */ /* 0x004e240000101400 */
[----:B0-----:R-:W-:-:S04]  /*19d0*/  F2FP.F16.F32.PACK_AB R0, RZ, R0 ;  /* 0x00000000ff00723e */ /* 0x001fc800000000ff */
[----:B------:R-:W-:Y:S01]  /*19e0*/  PRMT R19, R0, 0x7610, R19 ;  /* 0x0000761000137816 */ /* 0x000fe20000000013 */
[----:B------:R-:W-:Y:S06]  /*19f0*/  BRA `(.L_x_11666) ;  /* 0x0000000c00807947 */ /* 0x000fec0003800000 */
.L_x_11662:
        /* <DEDUP_REMOVED lines=9> */
.L_x_11670:
[----:B------:R0:W5:Y:S01]  /*1a90*/  LDG.E.U16 R19, desc[UR36][R2.64] ;  /* 0x0000002402137981 */ /* 0x000162000c1e1500 */
[----:B------:R-:W-:Y:S05]  /*1aa0*/  BRA `(.L_x_11666) ;  /* 0x0000000c00547947 */ /* 0x000fea0003800000 */
.L_x_11669:
        /* <DEDUP_REMOVED lines=9> */
.L_x_11672:
[----:B------:R1:W5:Y:S01]  /*1b40*/  LDG.E.U16 R19, desc[UR36][R2.64] ;  /* 0x0000002402137981 */ /* 0x000362000c1e1500 */
[----:B------:R-:W-:Y:S05]  /*1b50*/  BRA `(.L_x_11666) ;  /* 0x0000000c00287947 */ /* 0x000fea0003800000 */
.L_x_11671:
        /* <DEDUP_REMOVED lines=13> */
.L_x_11661:
        /* <DEDUP_REMOVED lines=14> */
.L_x_11675:
        /* <DEDUP_REMOVED lines=13> */
.L_x_11674:
        /* <DEDUP_REMOVED lines=27> */
.L_x_11677:
        /* <DEDUP_REMOVED lines=14> */
.L_x_11676:
[----:B------:R-:W2:Y:S02]  /*2070*/  LDG.E.U16 R0, desc[UR36][R2.64] ;  /* 0x0000002402007981 */ /* 0x000ea4000c1e1500 */
[----:B--2---:R-:W-:-:S05]  /*2080*/  IMAD.U32 R0, R0, 0x10000, RZ ;  /* 0x0001000000007824 */ /* 0x004fca00078e00ff */
[----:B------:R-:W-:-:S04]  /*2090*/  F2FP.F16.F32.PACK_AB R0, RZ, R0 ;  /* 0x00000000ff00723e */ /* 0x000fc800000000ff */
[----:B------:R-:W-:Y:S01]  /*20a0*/  PRMT R19, R0, 0x7610, R19 ;  /* 0x0000761000137816 */ /* 0x000fe20000000013 */
[----:B------:R-:W-:Y:S06]  /*20b0*/  BRA `(.L_x_11666) ;  /* 0x0000000400d07947 */ /* 0x000fec0003800000 */
.L_x_11673:
        /* <DEDUP_REMOVED lines=13> */
.L_x_11680:
        /* <DEDUP_REMOVED lines=21> */
.L_x_11684:
[----:B------:R-:W-:Y:S05]  /*22e0*/  BSYNC.RECONVERGENT B1 ;  /* 0x0000000000017941 */ /* 0x000fea0003800200 */
.L_x_11683:
[----:B------:R-:W-:Y:S01]  /*22f0*/  IMAD.SHL.U32 R0, R0, 0x100000, RZ ;  /* 0x0010000000007824 */ /* 0x000fe200078e00ff */
[----:B------:R-:W-:-:S04]  /*2300*/  LEA R2, R2, 0x3b800000, 0x17 ;  /* 0x3b80000002027811 */ /* 0x000fc800078eb8ff */
[----:B------:R-:W-:-:S07]  /*2310*/  LOP3.LUT R0, R2, R0, R7, 0xfe, !PT ;  /* 0x0000000002007212 */ /* 0x000fce00078efe07 */
.L_x_11682:
[----:B------:R-:W-:Y:S05]  /*2320*/  BSYNC.RECONVERGENT B0 ;  /* 0x0000000000007941 */ /* 0x000fea0003800200 */
.L_x_11681:
[----:B------:R-:W-:-:S04]  /*2330*/  F2FP.F16.F32.PACK_AB R0, RZ, R0 ;  /* 0x00000000ff00723e */ /* 0x000fc800000000ff */
[----:B------:R-:W-:Y:S01]  /*2340*/  PRMT R19, R0, 0x7610, R19 ;  /* 0x0000761000137816 */ /* 0x000fe20000000013 */
[----:B------:R-:W-:Y:S06]  /*2350*/  BRA `(.L_x_11666) ;  /* 0x0000000400287947 */ /* 0x000fec0003800000 */
.L_x_11679:
        /* <DEDUP_REMOVED lines=21> */
.L_x_11688:
[----:B------:R-:W-:Y:S05]  /*24b0*/  BSYNC.RECONVERGENT B1 ;  /* 0x0000000000017941 */ /* 0x000fea0003800200 */
.L_x_11687:
[----:B------:R-:W-:Y:S01]  /*24c0*/  IMAD.SHL.U32 R0, R0, 0x200000, RZ ;  /* 0x0020000000007824 */ /* 0x000fe200078e00ff */
[----:B------:R-:W-:-:S04]  /*24d0*/  LEA R2, R2, 0x37800000, 0x17 ;  /* 0x3780000002027811 */ /* 0x000fc800078eb8ff */
[----:B------:R-:W-:-:S07]  /*24e0*/  LOP3.LUT R0, R2, R0, R7, 0xfe, !PT ;  /* 0x0000000002007212 */ /* 0x000fce00078efe07 */
.L_x_11686:
[----:B------:R-:W-:Y:S05]  /*24f0*/  BSYNC.RECONVERGENT B0 ;  /* 0x0000000000007941 */ /* 0x000fea0003800200 */
.L_x_11685:
[----:B------:R-:W-:-:S04]  /*2500*/  F2FP.F16.F32.PACK_AB R0, RZ, R0 ;  /* 0x00000000ff00723e */ /* 0x000fc800000000ff */
[----:B------:R-:W-:Y:S01]  /*2510*/  PRMT R19, R0, 0x7610, R19 ;  /* 0x0000761000137816 */ /* 0x000fe20000000013 */
[----:B------:R-:W-:Y:S06]  /*2520*/  BRA `(.L_x_11666) ;  /* 0x0000000000b47947 */ /* 0x000fec0003800000 */
.L_x_11678:
[----:B------:R-:W-:-:S09]  /*2530*/  UISETP.NE.AND UP0, UPT, UR4, 0x1c, UPT ;  /* 0x0000001c0400788c */ /* 0x000fd2000bf05270 */
[----:B------:R-:W-:Y:S05]  /*2540*/  BRA.U !UP0, `(.L_x_11689) ;  /* 0x00000001089c7547 */ /* 0x000fea000b800000 */
[----:B------:R-:W-:-:S09]  /*2550*/  UISETP.NE.AND UP0, UPT, UR4, 0x1d, UPT ;  /* 0x0000001d0400788c */ /* 0x000fd2000bf05270 */
[----:B------:R-:W-:Y:S05]  /*2560*/  BRA.U !UP0, `(.L_x_11690) ;  /* 0x0000000108807547 */ /* 0x000fea000b800000 */
[----:B------:R-:W-:-:S09]  /*2570*/  UISETP.NE.AND UP0, UPT, UR4, 0x2c, UPT ;  /* 0x0000002c0400788c */ /* 0x000fd2000bf05270 */
[----:B------:R-:W-:Y:S05]  /*2580*/  BRA.U !UP0, `(.L_x_11691) ;  /* 0x0000000108487547 */ /* 0x000fea000b800000 */
.L_x_11665:
        /* <DEDUP_REMOVED lines=16> */
.L_x_11692:
[----:B------:R-:W-:Y:S01]  /*2690*/  PRMT R19, RZ, 0x7610, R19 ;  /* 0x00007610ff137816 */ /* 0x000fe20000000013 */
[----:B------:R-:W-:Y:S06]  /*26a0*/  BRA `(.L_x_11666) ;  /* 0x0000000000547947 */ /* 0x000fec0003800000 */
.L_x_11691:
        /* <DEDUP_REMOVED lines=8> */
.L_x_11694:
[----:B------:R-:W-:Y:S05]  /*2730*/  BSYNC.RECONVERGENT B0 ;  /* 0x0000000000007941 */ /* 0x000fea0003800200 */
.L_x_11693:
[----:B------:R-:W-:-:S04]  /*2740*/  F2FP.F16.F32.PACK_AB R0, RZ, R0 ;  /* 0x00000000ff00723e */ /* 0x000fc800000000ff */
[----:B------:R-:W-:Y:S01]  /*2750*/  PRMT R19, R0, 0x7610, R19 ;  /* 0x0000761000137816 */ /* 0x000fe20000000013 */
[----:B------:R-:W-:Y:S06]  /*2760*/  BRA `(.L_x_11666) ;  /* 0x0000000000247947 */ /* 0x000fec0003800000 */
.L_x_11690:
[----:B------:R-:W2:Y:S02]  /*2770*/  LDG.E.64 R2, desc[UR36][R2.64] ;  /* 0x0000002402027981 */ /* 0x000ea4000c1e1b00 */
[----:B--2---:R-:W0:Y:S02]  /*2780*/  I2F.U64 R0, R2 ;  /* 0x0000000200007312 */ /* 0x004e240000301000 */
[----:B0-----:R-:W-:-:S04]  /*2790*/  F2FP.F16.F32.PACK_AB R0, RZ, R0 ;  /* 0x00000000ff00723e */ /* 0x001fc800000000ff */
[----:B------:R-:W-:Y:S01]  /*27a0*/  PRMT R19, R0, 0x7610, R19 ;  /* 0x0000761000137816 */ /* 0x000fe20000000013 */
[----:B------:R-:W-:Y:S06]  /*27b0*/  BRA `(.L_x_11666) ;  /* 0x0000000000107947 */ /* 0x000fec0003800000 */
.L_x_11689:
[----:B------:R-:W2:Y:S02]  /*27c0*/  LDG.E R2, desc[UR36][R2.64] ;  /* 0x0000002402027981 */ /* 0x000ea4000c1e1900 */
[----:B--2---:R-:W-:-:S04]  /*27d0*/  I2FP.F32.U32 R0, R2 ;  /* 0x0000000200007245 */ /* 0x004fc80000201000 */
[----:B------:R-:W-:-:S04]  /*27e0*/  F2FP.F16.F32.PACK_AB R0, RZ, R0 ;  /* 0x00000000ff00723e */ /* 0x000fc800000000ff */
[----:B------:R-:W-:-:S07]  /*27f0*/  PRMT R19, R0, 0x7610, R19 ;  /* 0x0000761000137816 */ /* 0x000fce0000000013 */
.L_x_11666:
        /* <DEDUP_REMOVED lines=18> */
.L_x_11698:
[----:B------:R-:W2:Y:S02]  /*2920*/  LDG.E.U8 R2, desc[UR36][R2.64] ;  /* 0x0000002402027981 */ /* 0x000ea4000c1e1100 */
[----:B--2---:R-:W-:-:S04]  /*2930*/  I2FP.F32.U32 R0, R2 ;  /* 0x0000000200007245 */ /* 0x004fc80000201000 */
[----:B------:R-:W-:Y:S01]  /*2940*/  F2FP.F16.F32.PACK_AB R0, RZ, R0 ;  /* 0x00000000ff00723e */ /* 0x000fe200000000ff */
[----:B------:R-:W-:Y:S06]  /*2950*/  BRA `(.L_x_11700) ;  /* 0x0000000c009c7947 */ /* 0x000fec0003800000 */
.L_x_11697:
        /* <DEDUP_REMOVED lines=10> */
.L_x_11702:
[----:B------:R-:W2:Y:S02]  /*2a00*/  LDG.E R2, desc[UR36][R2.64] ;  /* 0x0000002402027981 */ /* 0x000ea4000c1e1900 */
[----:B--2---:R-:W-:-:S04]  /*2a10*/  I2FP.F32.S32 R0, R2 ;  /* 0x0000000200007245 */ /* 0x004fc80000201400 */
[----:B------:R-:W-:Y:S01]  /*2a20*/  F2FP.F16.F32.PACK_AB R0, RZ, R0 ;  /* 0x00000000ff00723e */ /* 0x000fe200000000ff */
[----:B------:R-:W-:Y:S06]  /*2a30*/  BRA `(.L_x_11700) ;  /* 0x0000000c00647947 */ /* 0x000fec0003800000 */
.L_x_11701:
[----:B------:R-:W2:Y:S02]  /*2a40*/  LDG.E.U16 R2, desc[UR36][R2.64] ;  /* 0x0000002402027981 */ /* 0x000ea4000c1e1500 */
[----:B--2---:R-:W0:Y:S02]  /*2a50*/  I2F.S16 R0, R2 ;  /* 0x0000000200007306 */ /* 0x004e240000101400 */
[----:B0-----:R-:W-:Y:S01]  /*2a60*/  F2FP.F16.F32.PACK_AB R0, RZ, R0 ;  /* 0x00000000ff00723e */ /* 0x001fe200000000ff */
[----:B------:R-:W-:Y:S06]  /*2a70*/  BRA `(.L_x_11700) ;  /* 0x0000000c00547947 */ /* 0x000fec0003800000 */
.L_x_11696:
        /* <DEDUP_REMOVED lines=9> */
.L_x_11704:
[----:B------:R1:W5:Y:S01]  /*2b10*/  LDG.E.U16 R0, desc[UR36][R2.64] ;  /* 0x0000002402007981 */ /* 0x000362000c1e1500 */
[----:B------:R-:W-:Y:S05]  /*2b20*/  BRA `(.L_x_11700) ;  /* 0x0000000c00287947 */ /* 0x000fea0003800000 */
.L_x_11703:
        /* <DEDUP_REMOVED lines=9> */
.L_x_11706:
[----:B------:R0:W5:Y:S01]  /*2bc0*/  LDG.E.U16 R0, desc[UR36][R2.64] ;  /* 0x0000002402007981 */ /* 0x000162000c1e1500 */
[----:B------:R-:W-:Y:S05]  /*2bd0*/  BRA `(.L_x_11700) ;  /* 0x0000000800fc7947 */ /* 0x000fea0003800000 */
.L_x_11705:
        /* <DEDUP_REMOVED lines=12> */
.L_x_11695:
        /* <DEDUP_REMOVED lines=13> */
.L_x_11709:
        /* <DEDUP_REMOVED lines=12> */
.L_x_11708:
        /* <DEDUP_REMOVED lines=27> */
.L_x_11711:
        /* <DEDUP_REMOVED lines=13> */
.L_x_11710:
[----:B------:R-:W2:Y:S02]  /*30b0*/  LDG.E.U16 R0, desc[UR36][R2.64] ;  /* 0x0000002402007981 */ /* 0x000ea4000c1e1500 */
[----:B--2---:R-:W-:-:S05]  /*30c0*/  IMAD.U32 R0, R0, 0x10000, RZ ;  /* 0x0001000000007824 */ /* 0x004fca00078e00ff */
[----:B------:R-:W-:Y:S01]  /*30d0*/  F2FP.F16.F32.PACK_AB R0, RZ, R0 ;  /* 0x00000000ff00723e */ /* 0x000fe200000000ff */
[----:B------:R-:W-:Y:S06]  /*30e0*/  BRA `(.L_x_11700) ;  /* 0x0000000400b87947 */ /* 0x000fec0003800000 */
.L_x_11707:
        /* <DEDUP_REMOVED lines=12> */
.L_x_11714:
        /* <DEDUP_REMOVED lines=21> */
.L_x_11718:
[----:B------:R-:W-:Y:S05]  /*3300*/  BSYNC.RECONVERGENT B1 ;  /* 0x0000000000017941 */ /* 0x000fea0003800200 */
.L_x_11717:
[----:B------:R-:W-:Y:S01]  /*3310*/  IMAD.SHL.U32 R0, R0, 0x100000, RZ ;  /* 0x0010000000007824 */ /* 0x000fe200078e00ff */
[----:B------:R-:W-:-:S04]  /*3320*/  LEA R2, R2, 0x3b800000, 0x17 ;  /* 0x3b80000002027811 */ /* 0x000fc800078eb8ff */
[----:B------:R-:W-:-:S07]  /*3330*/  LOP3.LUT R0, R2, R0, R7, 0xfe, !PT ;  /* 0x0000000002007212 */ /* 0x000fce00078efe07 */
.L_x_11716:
[----:B------:R-:W-:Y:S05]  /*3340*/  BSYNC.RECONVERGENT B0 ;  /* 0x0000000000007941 */ /* 0x000fea0003800200 */
.L_x_11715:
[----:B------:R-:W-:Y:S01]  /*3350*/  F2FP.F16.F32.PACK_AB R0, RZ, R0 ;  /* 0x00000000ff00723e */ /* 0x000fe200000000ff */
[----:B------:R-:W-:Y:S06]  /*3360*/  BRA `(.L_x_11700) ;  /* 0x0000000400187947 */ /* 0x000fec0003800000 */
.L_x_11713:
        /* <DEDUP_REMOVED lines=21> */
.L_x_11722:
[----:B------:R-:W-:Y:S05]  /*34c0*/  BSYNC.RECONVERGENT B1 ;  /* 0x0000000000017941 */ /* 0x000fea0003800200 */
.L_x_11721:
[----:B------:R-:W-:Y:S01]  /*34d0*/  IMAD.SHL.U32 R0, R0, 0x200000, RZ ;  /* 0x0020000000007824 */ /* 0x000fe200078e00ff */
[----:B------:R-:W-:-:S04]  /*34e0*/  LEA R2, R2, 0x37800000, 0x17 ;  /* 0x3780000002027811 */ /* 0x000fc800078eb8ff */
[----:B------:R-:W-:-:S07]  /*34f0*/  LOP3.LUT R0, R2, R0, R7, 0xfe, !PT ;  /* 0x0000000002007212 */ /* 0x000fce00078efe07 */
.L_x_11720:
[----:B------:R-:W-:Y:S05]  /*3500*/  BSYNC.RECONVERGENT B0 ;  /* 0x0000000000007941 */ /* 0x000fea0003800200 */
.L_x_11719:
[----:B------:R-:W-:Y:S01]  /*3510*/  F2FP.F16.F32.PACK_AB R0, RZ, R0 ;  /* 0x00000000ff00723e */ /* 0x000fe200000000ff */
[----:B------:R-:W-:Y:S06]  /*3520*/  BRA `(.L_x_11700) ;  /* 0x0000000000a87947 */ /* 0x000fec0003800000 */
.L_x_11712:
[----:B------:R-:W-:-:S09]  /*3530*/  UISETP.NE.AND UP0, UPT, UR4, 0x1c, UPT ;  /* 0x0000001c0400788c */ /* 0x000fd2000bf05270 */
[----:B------:R-:W-:Y:S05]  /*3540*/  BRA.U !UP0, `(.L_x_11723) ;  /* 0x0000000108947547 */ /* 0x000fea000b800000 */
[----:B------:R-:W-:-:S09]  /*3550*/  UISETP.NE.AND UP0, UPT, UR4, 0x1d, UPT ;  /* 0x0000001d0400788c */ /* 0x000fd2000bf05270 */
[----:B------:R-:W-:Y:S05]  /*3560*/  BRA.U !UP0, `(.L_x_11724) ;  /* 0x00000001087c7547 */ /* 0x000fea000b800000 */
[----:B------:R-:W-:-:S09]  /*3570*/  UISETP.NE.AND UP0, UPT, UR4, 0x2c, UPT ;  /* 0x0000002c0400788c */ /* 0x000fd2000bf05270 */
[----:B------:R-:W-:Y:S05]  /*3580*/  BRA.U !UP0, `(.L_x_11725) ;  /* 0x0000000108487547 */ /* 0x000fea000b800000 */
.L_x_11699:
        /* <DEDUP_REMOVED lines=16> */
.L_x_11726:
[----:B------:R-:W-:Y:S01]  /*3690*/  PRMT R0, RZ, 0x7610, R0 ;  /* 0x00007610ff007816 */ /* 0x000fe20000000000 */
[----:B------:R-:W-:Y:S06]  /*36a0*/  BRA `(.L_x_11700) ;  /* 0x0000000000487947 */ /* 0x000fec0003800000 */
.L_x_11725:
        /* <DEDUP_REMOVED lines=8> */
.L_x_11728:
[----:B------:R-:W-:Y:S05]  /*3730*/  BSYNC.RECONVERGENT B0 ;  /* 0x0000000000007941 */ /* 0x000fea0003800200 */
.L_x_11727:
[----:B------:R-:W-:Y:S01]  /*3740*/  F2FP.F16.F32.PACK_AB R0, RZ, R0 ;  /* 0x00000000ff00723e */ /* 0x000fe200000000ff */
[----:B------:R-:W-:Y:S06]  /*3750*/  BRA `(.L_x_11700) ;  /* 0x00000000001c7947 */ /* 0x000fec0003800000 */
.L_x_11724:
[----:B------:R-:W2:Y:S02]  /*3760*/  LDG.E.64 R2, desc[UR36][R2.64] ;  /* 0x0000002402027981 */ /* 0x000ea4000c1e1b00 */
[----:B--2---:R-:W0:Y:S02]  /*3770*/  I2F.U64 R0, R2 ;  /* 0x0000000200007312 */ /* 0x004e240000301000 */
[----:B0-----:R-:W-:Y:S01]  /*3780*/  F2FP.F16.F32.PACK_AB R0, RZ, R0 ;  /* 0x00000000ff00723e */ /* 0x001fe200000000ff */
[----:B------:R-:W-:Y:S06]  /*3790*/  BRA `(.L_x_11700) ;  /* 0x00000000000c7947 */ /* 0x000fec0003800000 */
.L_x_11723:
[----:B------:R-:W2:Y:S02]  /*37a0*/  LDG.E R2, desc[UR36][R2.64] ;  /* 0x0000002402027981 */ /* 0x000ea4000c1e1900 */
[----:B--2---:R-:W-:-:S04]  /*37b0*/  I2FP.F32.U32 R0, R2 ;  /* 0x0000000200007245 */ /* 0x004fc80000201000 */
[----:B------:R-:W-:-:S07]  /*37c0*/  F2FP.F16.F32.PACK_AB R0, RZ, R0 ;  /* 0x00000000ff00723e */ /* 0x000fce00000000ff */
.L_x_11700:
[----:B-----5:R-:W-:Y:S01]  /*37d0*/  HADD2.F32 R0, -RZ, R0.H0_H0 ;  /* 0x20000000ff007230 */ /* 0x020fe20000004100 */
[----:B------:R-:W2:Y:S01]  /*37e0*/  LDCU.64 UR6, c[0x0][0x5e8] ;  /* 0x0000bd00ff0677ac */ /* 0x000ea20008000a00 */
[----:B------:R-:W-:-:S03]  /*37f0*/  HADD2.F32 R19, -RZ, R19.H0_H0 ;  /* 0x20000013ff137230 */ /* 0x000fc60000004100 */
[----:B01----:R-:W-:Y:S01]  /*3800*/  FADD.FTZ R2, -R0, 1 ;  /* 0x3f80000000027421 */ /* 0x003fe20000010100 */
[----:B------:R-:W-:-:S04]  /*3810*/  UPRMT UR4, UR43, 0x9910, URZ ;  /* 0x000099102b047896 */ /* 0x000fc800080000ff */
[----:B------:R-:W-:Y:S01]  /*3820*/  F2FP.F16.F32.PACK_AB R2, RZ, R2 ;  /* 0x00000002ff02723e */ /* 0x000fe200000000ff */
[----:B------:R-:W-:-:S04]  /*3830*/  UISETP.GT.AND UP0, UPT, UR4, 0x9, UPT ;  /* 0x000000090400788c */ /* 0x000fc8000bf04270 */
[----:B------:R-:W-:-:S05]  /*3840*/  HADD2.F32 R2, -RZ, R2.H0_H0 ;  /* 0x20000002ff027230 */ /* 0x000fca0000004100 */
[----:B------:R-:W-:-:S05]  /*3850*/  FMUL.FTZ R2, R19, R2 ;  /* 0x0000000213027220 */ /* 0x000fca0000410000 */
[----:B------:R-:W-:-:S05]  /*3860*/  F2FP.F16.F32.PACK_AB R2, RZ, R2 ;  /* 0x00000002ff02723e */ /* 0x000fca00000000ff */
[----:B------:R-:W-:Y:S01]  /*3870*/  HADD2.F32 R3, -RZ, R2.H0_H0 ;  /* 0x20000002ff037230 */ /* 0x000fe20000004100 */
[----:B--2---:R-:W-:-:S04]  /*3880*/  IADD3 R2, P0, PT, R16, UR6, RZ ;  /* 0x0000000610027c10 */ /* 0x004fc8000ff1e0ff */
[----:B------:R-:W-:Y:S01]  /*3890*/  FMUL.FTZ R0, R0, R3 ;  /* 0x0000000300007220 */ /* 0x000fe20000410000 */
[----:B------:R-:W-:-:S04]  /*38a0*/  IADD3.X R3, PT, PT, RZ, UR7, RZ, P0, !PT ;  /* 0x00000007ff037c10 */ /* 0x000fc800087fe4ff */
        /* <DEDUP_REMOVED lines=14> */
.L_x_11732:
[----:B------:R-:W-:-:S06]  /*3990*/  HADD2.F32 R5, -RZ, R0.H0_H0 ;  /* 0x20000000ff057230 */ /* 0x000fcc0000004100 */
[----:B------:R-:W0:Y:S02]  /*39a0*/  F2I.S64.TRUNC R4, R5 ;  /* 0x0000000500047311 */ /* 0x000e24000020d900 */
[----:B0-----:R1:W-:Y:S01]  /*39b0*/  STG.E.U8 desc[UR36][R2.64], R4 ;  /* 0x0000000402007986 */ /* 0x0013e2000c101124 */
[----:B------:R-:W-:Y:S05]  /*39c0*/  BRA `(.L_x_11734) ;  /* 0x0000000c00707947 */ /* 0x000fea0003800000 */
.L_x_11731:
        /* <DEDUP_REMOVED lines=10> */
.L_x_11736:
[----:B------:R-:W-:-:S04]  /*3a70*/  HADD2.F32 R0, -RZ, R0.H0_H0 ;  /* 0x20000000ff007230 */ /* 0x000fc80000004100 */
[----:B------:R-:W0:Y:S02]  /*3a80*/  F2I.FTZ.TRUNC.NTZ R5, R0 ;  /* 0x0000000000057305 */ /* 0x000e24000021f100 */
[----:B0-----:R3:W-:Y:S01]  /*3a90*/  STG.E desc[UR36][R2.64], R5 ;  /* 0x0000000502007986 */ /* 0x0017e2000c101924 */
[----:B------:R-:W-:Y:S05]  /*3aa0*/  BRA `(.L_x_11734) ;  /* 0x0000000c00387947 */ /* 0x000fea0003800000 */
.L_x_11735:
[----:B------:R-:W-:-:S04]  /*3ab0*/  HADD2.F32 R0, -RZ, R0.H0_H0 ;  /* 0x20000000ff007230 */ /* 0x000fc80000004100 */
[----:B------:R-:W0:Y:S02]  /*3ac0*/  F2I.FTZ.TRUNC.NTZ R5, R0 ;  /* 0x0000000000057305 */ /* 0x000e24000021f100 */
[----:B0-----:R2:W-:Y:S01]  /*3ad0*/  STG.E.U16 desc[UR36][R2.64], R5 ;  /* 0x0000000502007986 */ /* 0x0015e2000c101524 */
[----:B------:R-:W-:Y:S05]  /*3ae0*/  BRA `(.L_x_11734) ;  /* 0x0000000c00287947 */ /* 0x000fea0003800000 */
.L_x_11730:
        /* <DEDUP_REMOVED lines=9> */
.L_x_11738:
[----:B------:R0:W-:Y:S01]  /*3b80*/  STG.E.U16 desc[UR36][R2.64], R0 ;  /* 0x0000000002007986 */ /* 0x0001e2000c101524 */
[----:B------:R-:W-:Y:S05]  /*3b90*/  BRA `(.L_x_11734) ;  /* 0x0000000800fc7947 */ /* 0x000fea0003800000 */
.L_x_11737:
        /* <DEDUP_REMOVED lines=10> */
.L_x_11740:
[----:B------:R-:W-:-:S05]  /*3c40*/  HADD2.F32 R0, -RZ, R0.H0_H0 ;  /* 0x20000000ff007230 */ /* 0x000fca0000004100 */
[----:B------:R-:W-:-:S04]  /*3c50*/  F2FP.F16.F32.PACK_AB R0, RZ, R0 ;  /* 0x00000000ff00723e */ /* 0x000fc800000000ff */
[----:B------:R-:W-:-:S05]  /*3c60*/  PRMT R0, R0, 0x5410, RZ ;  /* 0x0000541000007816 */ /* 0x000fca00000000ff */
[----:B------:R0:W-:Y:S01]  /*3c70*/  STG.E desc[UR36][R2.64], R0 ;  /* 0x0000000002007986 */ /* 0x0001e2000c101924 */
[----:B------:R-:W-:Y:S05]  /*3c80*/  BRA `(.L_x_11734) ;  /* 0x0000000800c07947 */ /* 0x000fea0003800000 */
.L_x_11739:
[----:B------:R-:W-:-:S05]  /*3c90*/  HADD2.F32 R4, -RZ, R0.H0_H0 ;  /* 0x20000000ff047230 */ /* 0x000fca0000004100 */
[----:B------:R-:W-:-:S06]  /*3ca0*/  FMUL.FTZ R4, R4, 1 ;  /* 0x3f80000004047820 */ /* 0x000fcc0000410000 */
[----:B------:R-:W0:Y:S02]  /*3cb0*/  F2F.F64.F32 R4, R4 ;  /* 0x0000000400047310 */ /* 0x000e240000201800 */
[----:B0-----:R0:W-:Y:S01]  /*3cc0*/  STG.E.64 desc[UR36][R2.64], R4 ;  /* 0x0000000402007986 */ /* 0x0011e2000c101b24 */
[----:B------:R-:W-:Y:S05]  /*3cd0*/  BRA `(.L_x_11734) ;  /* 0x0000000800ac7947 */ /* 0x000fea0003800000 */
.L_x_11729:
        /* <DEDUP_REMOVED lines=13> */
.L_x_11743:
[----:B------:R-:W-:Y:S01]  /*3db0*/  HADD2.F32 R0, -RZ, R0.H0_H0 ;  /* 0x20000000ff007230 */ /* 0x000fe20000004100 */
[----:B------:R-:W-:-:S04]  /*3dc0*/  CS2R R6, SRZ ;  /* 0x0000000000067805 */ /* 0x000fc8000001ff00 */
[----:B------:R-:W-:-:S04]  /*3dd0*/  FMUL.FTZ R0, R0, 1 ;  /* 0x3f80000000007820 */ /* 0x000fc80000410000 */
[----:B------:R-:W0:Y:S02]  /*3de0*/  F2F.F64.F32 R4, R0 ;  /* 0x0000000000047310 */ /* 0x000e240000201800 */
[----:B0-----:R0:W-:Y:S01]  /*3df0*/  STG.E.128 desc[UR36][R2.64], R4 ;  /* 0x0000000402007986 */ /* 0x0011e2000c101d24 */
[----:B------:R-:W-:Y:S05]  /*3e00*/  BRA `(.L_x_11734) ;  /* 0x0000000800607947 */ /* 0x000fea0003800000 */
.L_x_11742:
        /* <DEDUP_REMOVED lines=19> */
.L_x_11747:
[----:B------:R-:W-:Y:S05]  /*3f40*/  BSYNC.RECONVERGENT B0 ;  /* 0x0000000000007941 */ /* 0x000fea0003800200 */
.L_x_11746:
[----:B------:R-:W-:-:S05]  /*3f50*/  LOP3.LUT R5, R0, 0x80, R5, 0xf8, !PT ;  /* 0x0000008000057812 */ /* 0x000fca00078ef805 */
[----:B------:R0:W-:Y:S01]  /*3f60*/  STG.E.U8 desc[UR36][R2.64], R5 ;  /* 0x0000000502007986 */ /* 0x0001e2000c101124 */
[----:B------:R-:W-:Y:S05]  /*3f70*/  BRA `(.L_x_11734) ;  /* 0x0000000800047947 */ /* 0x000fea0003800000 */
.L_x_11745:
        /* <DEDUP_REMOVED lines=15> */
.L_x_11749:
[----:B------:R-:W-:Y:S05]  /*4070*/  BSYNC.RECONVERGENT B0 ;  /* 0x0000000000007941 */ /* 0x000fea0003800200 */
.L_x_11748:
[----:B------:R-:W-:-:S05]  /*4080*/  LOP3.LUT R5, R0, 0x80, R5, 0xf8, !PT ;  /* 0x0000008000057812 */ /* 0x000fca00078ef805 */
[----:B------:R0:W-:Y:S01]  /*4090*/  STG.E.U8 desc[UR36][R2.64], R5 ;  /* 0x0000000502007986 */ /* 0x0001e2000c101124 */
[----:B------:R-:W-:Y:S05]  /*40a0*/  BRA `(.L_x_11734) ;  /* 0x0000000400b87947 */ /* 0x000fea0003800000 */
.L_x_11744:
[----:B------:R-:W-:-:S05]  /*40b0*/  HADD2.F32 R0, -RZ, R0.H0_H0 ;  /* 0x20000000ff007230 */ /* 0x000fca0000004100 */
[----:B------:R-:W-:-:S05]  /*40c0*/  F2FP.BF16.F32.PACK_AB R0, RZ, R0 ;  /* 0x00000000ff00723e */ /* 0x000fca00000010ff */
[----:B------:R0:W-:Y:S01]  /*40d0*/  STG.E.U16 desc[UR36][R2.64], R0 ;  /* 0x0000000002007986 */ /* 0x0001e2000c101524 */
[----:B------:R-:W-:Y:S05]  /*40e0*/  BRA `(.L_x_11734) ;  /* 0x0000000400a87947 */ /* 0x000fea0003800000 */
.L_x_11741:
        /* <DEDUP_REMOVED lines=12> */
.L_x_11752:
        /* <DEDUP_REMOVED lines=13> */
.L_x_11755:
[----:B------:R-:W-:-:S04]  /*4280*/  SHF.R.U32.HI R0, RZ, 0x14, R5 ;  /* 0x00000014ff007819 */ /* 0x000fc80000011605 */
[----:B------:R-:W-:-:S04]  /*4290*/  LOP3.LUT R0, R0, 0x1, RZ, 0xc0, !PT ;  /* 0x0000000100007812 */ /* 0x000fc800078ec0ff */
[----:B------:R-:W-:-:S04]  /*42a0*/  IADD3 R0, PT, PT, R5, 0x487ffff, R0 ;  /* 0x0487ffff05007810 */ /* 0x000fc80007ffe000 */
[----:B------:R-:W-:-:S04]  /*42b0*/  SHF.R.U32.HI R0, RZ, 0x14, R0 ;  /* 0x00000014ff007819 */ /* 0x000fc80000011600 */
[----:B------:R-:W-:-:S07]  /*42c0*/  LOP3.LUT R4, R0, 0xff, RZ, 0xc0, !PT ;  /* 0x000000ff00047812 */ /* 0x000fce00078ec0ff */
.L_x_11756:
[----:B------:R-:W-:-:S04]  /*42d0*/  SHF.R.U32.HI R5, RZ, 0x18, R5 ;  /* 0x00000018ff057819 */ /* 0x000fc80000011605 */
[----:B------:R-:W-:-:S04]  /*42e0*/  LOP3.LUT R4, R4, 0x80, R5, 0xf8, !PT ;  /* 0x0000008004047812 */ /* 0x000fc800078ef805 */
[----:B------:R-:W-:-:S07]  /*42f0*/  PRMT R0, R4, 0x7610, R0 ;  /* 0x0000761004007816 */ /* 0x000fce0000000000 */
.L_x_11754:
[----:B------:R-:W-:Y:S05]  /*4300*/  BSYNC.RECONVERGENT B0 ;  /* 0x0000000000007941 */ /* 0x000fea0003800200 */
.L_x_11753:
[----:B------:R0:W-:Y:S01]  /*4310*/  STG.E.U8 desc[UR36][R2.64], R0 ;  /* 0x0000000002007986 */ /* 0x0001e2000c101124 */
[----:B------:R-:W-:Y:S05]  /*4320*/  BRA `(.L_x_11734) ;  /* 0x0000000400187947 */ /* 0x000fea0003800000 */
.L_x_11751:
        /* <DEDUP_REMOVED lines=13> */
.L_x_11759:
[----:B------:R-:W-:-:S04]  /*4400*/  SHF.R.U32.HI R0, RZ, 0x15, R5 ;  /* 0x00000015ff007819 */ /* 0x000fc80000011605 */
[----:B------:R-:W-:-:S04]  /*4410*/  LOP3.LUT R0, R0, 0x1, RZ, 0xc0, !PT ;  /* 0x0000000100007812 */ /* 0x000fc800078ec0ff */
[----:B------:R-:W-:-:S04]  /*4420*/  IADD3 R0, PT, PT, R5, 0x88fffff, R0 ;  /* 0x088fffff05007810 */ /* 0x000fc80007ffe000 */
[----:B------:R-:W-:-:S04]  /*4430*/  SHF.R.U32.HI R0, RZ, 0x15, R0 ;  /* 0x00000015ff007819 */ /* 0x000fc80000011600 */
[----:B------:R-:W-:-:S07]  /*4440*/  LOP3.LUT R4, R0, 0xff, RZ, 0xc0, !PT ;  /* 0x000000ff00047812 */ /* 0x000fce00078ec0ff */
.L_x_11760:
[----:B------:R-:W-:-:S04]  /*4450*/  SHF.R.U32.HI R5, RZ, 0x18, R5 ;  /* 0x00000018ff057819 */ /* 0x000fc80000011605 */
[----:B------:R-:W-:-:S04]  /*4460*/  LOP3.LUT R4, R4, 0x80, R5, 0xf8, !PT ;  /* 0x0000008004047812 */ /* 0x000fc800078ef805 */
[----:B------:R-:W-:-:S07]  /*4470*/  PRMT R0, R4, 0x7610, R0 ;  /* 0x0000761004007816 */ /* 0x000fce0000000000 */
.L_x_11758:
[----:B------:R-:W-:Y:S05]  /*4480*/  BSYNC.RECONVERGENT B0 ;  /* 0x0000000000007941 */ /* 0x000fea0003800200 */
.L_x_11757:
[----:B------:R0:W-:Y:S01]  /*4490*/  STG.E.U8 desc[UR36][R2.64], R0 ;  /* 0x0000000002007986 */ /* 0x0001e2000c101124 */
[----:B------:R-:W-:Y:S05]  /*44a0*/  BRA `(.L_x_11734) ;  /* 0x0000000000b87947 */ /* 0x000fea0003800000 */
.L_x_11750:
[----:B------:R-:W-:-:S09]  /*44b0*/  UISETP.NE.AND UP0, UPT, UR4, 0x1c, UPT ;  /* 0x0000001c0400788c */ /* 0x000fd2000bf05270 */
[----:B------:R-:W-:Y:S05]  /*44c0*/  BRA.U !UP0, `(.L_x_11761) ;  /* 0x0000000108a47547 */ /* 0x000fea000b800000 */
[----:B------:R-:W-:-:S09]  /*44d0*/  UISETP.NE.AND UP0, UPT, UR4, 0x1d, UPT ;  /* 0x0000001d0400788c */ /* 0x000fd2000bf05270 */
[----:B------:R-:W-:Y:S05]  /*44e0*/  BRA.U !UP0, `(.L_x_11762) ;  /* 0x00000001088c7547 */ /* 0x000fea000b800000 */
[----:B------:R-:W-:-:S09]  /*44f0*/  UISETP.NE.AND UP0, UPT, UR4, 0x2c, UPT ;  /* 0x0000002c0400788c */ /* 0x000fd2000bf05270 */
[----:B------:R-:W-:Y:S05]  /*4500*/  BRA.U !UP0, `(.L_x_11763) ;  /* 0x0000000108447547 */ /* 0x000fea000b800000 */
.L_x_11733:
        /* <DEDUP_REMOVED lines=16> */
.L_x_11764:
[----:B------:R-:W-:Y:S05]  /*4610*/  BRA `(.L_x_11734) ;  /* 0x00000000005c7947 */ /* 0x000fea0003800000 */
.L_x_11763:
        /* <DEDUP_REMOVED lines=16> */
.L_x_11762:
[----:B------:R-:W-:-:S06]  /*4720*/  HADD2.F32 R4, -RZ, R0.H0_H0 ;  /* 0x20000000ff047230 */ /* 0x000fcc0000004100 */
[----:B------:R-:W0:Y:S02]  /*4730*/  F2I.U64.TRUNC R4, R4 ;  /* 0x0000000400047311 */ /* 0x000e24000020d800 */
[----:B0-----:R0:W-:Y:S01]  /*4740*/  STG.E.64 desc[UR36][R2.64], R4 ;  /* 0x0000000402007986 */ /* 0x0011e2000c101b24 */
[----:B------:R-:W-:Y:S05]  /*4750*/  BRA `(.L_x_11734) ;  /* 0x00000000000c7947 */ /* 0x000fea0003800000 */
.L_x_11761:
[----:B------:R-:W-:-:S04]  /*4760*/  HADD2.F32 R0, -RZ, R0.H0_H0 ;  /* 0x20000000ff007230 */ /* 0x000fc80000004100 */
[----:B------:R-:W0:Y:S02]  /*4770*/  F2I.FTZ.U32.TRUNC.NTZ R5, R0 ;  /* 0x0000000000057305 */ /* 0x000e24000021f000 */
[----:B0-----:R0:W-:Y:S02]  /*4780*/  STG.E desc[UR36][R2.64], R5 ;  /* 0x0000000502007986 */ /* 0x0011e4000c101924 */
.L_x_11734:
[----:B------:R-:W-:-:S07]  /*4790*/  VIADD R17, R17, 0x80 ;  /* 0x0000008011117836 */ /* 0x000fce0000000000 */
.L_x_11659:
[----:B------:R-:W-:Y:S05]  /*47a0*/  BSYNC.RECONVERGENT B6 ;  /* 0x0000000000067941 */ /* 0x000fea0003800200 */
.L_x_11658:
        /* <DEDUP_REMOVED lines=358> */
.L_x_11767:
        /* <DEDUP_REMOVED lines=19> */
.L_x_11771:
[----:B------:R-:W2:Y:S02]  /*5f40*/  LDG.E.U8 R2, desc[UR36][R2.64] ;  /* 0x0000002402027981 */ /* 0x000ea4000c1e1100 */
[----:B--2---:R-:W-:-:S04]  /*5f50*/  I2FP.F32.U32 R0, R2 ;  /* 0x0000000200007245 */ /* 0x004fc80000201000 */
[----:B------:R-:W-:-:S04]  /*5f60*/  F2FP.F16.F32.PACK_AB R0, RZ, R0 ;  /* 0x00000000ff00723e */ /* 0x000fc800000000ff */
[----:B------:R-:W-:Y:S01]  /*5f70*/  PRMT R19, R0, 0x7610, R19 ;  /* 0x0000761000137816 */ /* 0x000fe20000000013 */
[----:B------:R-:W-:Y:S06]  /*5f80*/  BRA `(.L_x_11773) ;  /* 0x0000000c00d47947 */ /* 0x000fec0003800000 */
.L_x_11770:
        /* <DEDUP_REMOVED lines=11> */
.L_x_11775:
[----:B------:R-:W2:Y:S02]  /*6040*/  LDG.E R2, desc[UR36][R2.64] ;  /* 0x0000002402027981 */ /* 0x000ea4000c1e1900 */
[----:B--2---:R-:W-:-:S04]  /*6050*/  I2FP.F32.S32 R0, R2 ;  /* 0x0000000200007245 */ /* 0x004fc80000201400 */
[----:B------:R-:W-:-:S04]  /*6060*/  F2FP.F16.F32.PACK_AB R0, RZ, R0 ;  /* 0x00000000ff00723e */ /* 0x000fc800000000ff */
[----:B------:R-:W-:Y:S01]  /*6070*/  PRMT R19, R0, 0x7610, R19 ;  /* 0x0000761000137816 */ /* 0x000fe20000000013 */
[----:B------:R-:W-:Y:S06]  /*6080*/  BRA `(.L_x_11773) ;  /* 0x0000000c00947947 */ /* 0x000fec0003800000 */
.L_x_11774:
[----:B------:R-:W2:Y:S02]  /*6090*/  LDG.E.U16 R2, desc[UR36][R2.64] ;  /* 0x0000002402027981 */ /* 0x000ea4000c1e1500 */
[----:B--2---:R-:W0:Y:S02]  /*60a0*/  I2F.S16 R0, R2 ;  /* 0x0000000200007306 */ /* 0x004e240000101400 */
[----:B0-----:R-:W-:-:S04]  /*60b0*/  F2FP.F16.F32.PACK_AB R0, RZ, R0 ;  /* 0x00000000ff00723e */ /* 0x001fc800000000ff */
[----:B------:R-:W-:Y:S01]  /*60c0*/  PRMT R19, R0, 0x7610, R19 ;  /* 0x0000761000137816 */ /* 0x000fe20000000013 */
[----:B------:R-:W-:Y:S06]  /*60d0*/  BRA `(.L_x_11773) ;  /* 0x0000000c00807947 */ /* 0x000fec0003800000 */
.L_x_11769:
        /* <DEDUP_REMOVED lines=9> */
.L_x_11777:
[----:B------:R1:W5:Y:S01]  /*6170*/  LDG.E.U16 R19, desc[UR36][R2.64] ;  /* 0x0000002402137981 */ /* 0x000362000c1e1500 */
[----:B------:R-:W-:Y:S05]  /*6180*/  BRA `(.L_x_11773) ;  /* 0x0000000c00547947 */ /* 0x000fea0003800000 */
.L_x_11776:
        /* <DEDUP_REMOVED lines=9> */
.L_x_11779:
[----:B------:R0:W5:Y:S01]  /*6220*/  LDG.E.U16 R19, desc[UR36][R2.64] ;  /* 0x0000002402137981 */ /* 0x000162000c1e1500 */
[----:B------:R-:W-:Y:S05]  /*6230*/  BRA `(.L_x_11773) ;  /* 0x0000000c00287947 */ /* 0x000fea0003800000 */
.L_x_11778:
        /* <DEDUP_REMOVED lines=13> */
.L_x_11768:
        /* <DEDUP_REMOVED lines=14> */
.L_x_11782:
        /* <DEDUP_REMOVED lines=13> */
.L_x_11781:
        /* <DEDUP_REMOVED lines=27> */
.L_x_11784:
        /* <DEDUP_REMOVED lines=14> */
.L_x_11783:
[----:B------:R-:W2:Y:S02]  /*6750*/  LDG.E.U16 R0, desc[UR36][R2.64] ;  /* 0x0000002402007981 */ /* 0x000ea4000c1e1500 */
[----:B--2---:R-:W-:-:S05]  /*6760*/  IMAD.U32 R0, R0, 0x10000, RZ ;  /* 0x0001000000007824 */ /* 0x004fca00078e00ff */
[----:B------:R-:W-:-:S04]  /*6770*/  F2FP.F16.F32.PACK_AB R0, RZ, R0 ;  /* 0x00000000ff00723e */ /* 0x000fc800000000ff */
[----:B------:R-:W-:Y:S01]  /*6780*/  PRMT R19, R0, 0x7610, R19 ;  /* 0x0000761000137816 */ /* 0x000fe20000000013 */
[----:B------:R-:W-:Y:S06]  /*6790*/  BRA `(.L_x_11773) ;  /* 0x0000000400d07947 */ /* 0x000fec0003800000 */
.L_x_11780:
        /* <DEDUP_REMOVED lines=13> */
.L_x_11787:
        /* <DEDUP_REMOVED lines=21> */
.L_x_11791:
[----:B------:R-:W-:Y:S05]  /*69c0*/  BSYNC.RECONVERGENT B1 ;  /* 0x0000000000017941 */ /* 0x000fea0003800200 */
.L_x_11790:
[----:B------:R-:W-:Y:S01]  /*69d0*/  IMAD.SHL.U32 R0, R0, 0x100000, RZ ;  /* 0x0010000000007824 */ /* 0x000fe200078e00ff */
[----:B------:R-:W-:-:S04]  /*69e0*/  LEA R2, R2, 0x3b800000, 0x17 ;  /* 0x3b80000002027811 */ /* 0x000fc800078eb8ff */
[----:B------:R-:W-:-:S07]  /*69f0*/  LOP3.LUT R0, R2, R0, R7, 0xfe, !PT ;  /* 0x0000000002007212 */ /* 0x000fce00078efe07 */
.L_x_11789:
[----:B------:R-:W-:Y:S05]  /*6a00*/  BSYNC.RECONVERGENT B0 ;  /* 0x0000000000007941 */ /* 0x000fea0003800200 */
.L_x_11788:
[----:B------:R-:W-:-:S04]  /*6a10*/  F2FP.F16.F32.PACK_AB R0, RZ, R0 ;  /* 0x00000000ff00723e */ /* 0x000fc800000000ff */
[----:B------:R-:W-:Y:S01]  /*6a20*/  PRMT R19, R0, 0x7610, R19 ;  /* 0x0000761000137816 */ /* 0x000fe20000000013 */
[----:B------:R-:W-:Y:S06]  /*6a30*/  BRA `(.L_x_11773) ;  /* 0x0000000400287947 */ /* 0x000fec0003800000 */
.L_x_11786:
        /* <DEDUP_REMOVED lines=21> */
.L_x_11795:
[----:B------:R-:W-:Y:S05]  /*6b90*/  BSYNC.RECONVERGENT B1 ;  /* 0x0000000000017941 */ /* 0x000fea0003800200 */
.L_x_11794:
[----:B------:R-:W-:Y:S01]  /*6ba0*/  IMAD.SHL.U32 R0, R0, 0x200000, RZ ;  /* 0x0020000000007824 */ /* 0x000fe200078e00ff */
[----:B------:R-:W-:-:S04]  /*6bb0*/  LEA R2, R2, 0x37800000, 0x17 ;  /* 0x3780000002027811 */ /* 0x000fc800078eb8ff */
[----:B------:R-:W-:-:S07]  /*6bc0*/  LOP3.LUT R0, R2, R0, R7, 0xfe, !PT ;  /* 0x0000000002007212 */ /* 0x000fce00078efe07 */
.L_x_11793:
[----:B------:R-:W-:Y:S05]  /*6bd0*/  BSYNC.RECONVERGENT B0 ;  /* 0x0000000000007941 */ /* 0x000fea0003800200 */
.L_x_11792:
[----:B------:R-:W-:-:S04]  /*6be0*/  F2FP.F16.F32.PACK_AB R0, RZ, R0 ;  /* 0x00000000ff00723e */ /* 0x000fc800000000ff */
[----:B------:R-:W-:Y:S01]  /*6bf0*/  PRMT R19, R0, 0x7610, R19 ;  /* 0x0000761000137816 */ /* 0x000fe20000000013 */
[----:B------:R-:W-:Y:S06]  /*6c00*/  BRA `(.L_x_11773) ;  /* 0x0000000000b47947 */ /* 0x000fec0003800000 */
.L_x_11785:
        /* <DEDUP_REMOVED lines=14> */
.L_x_11799:
[----:B------:R-:W-:Y:S05]  /*6cf0*/  BSYNC.RECONVERGENT B0 ;  /* 0x0000000000007941 */ /* 0x000fea0003800200 */
.L_x_11798:
[----:B------:R-:W-:-:S04]  /*6d00*/  F2FP.F16.F32.PACK_AB R0, RZ, R0 ;  /* 0x00000000ff00723e */ /* 0x000fc800000000ff */
[----:B------:R-:W-:Y:S01]  /*6d10*/  PRMT R19, R0, 0x7610, R19 ;  /* 0x0000761000137816 */ /* 0x000fe20000000013 */
[----:B------:R-:W-:Y:S06]  /*6d20*/  BRA `(.L_x_11773) ;  /* 0x00000000006c7947 */ /* 0x000fec0003800000 */
.L_x_11772:
        /* <DEDUP_REMOVED lines=16> */
.L_x_11800:
[----:B------:R-:W-:Y:S01]  /*6e30*/  PRMT R19, RZ, 0x7610, R19 ;  /* 0x00007610ff137816 */ /* 0x000fe20000000013 */
[----:B------:R-:W-:Y:S06]  /*6e40*/  BRA `(.L_x_11773) ;  /* 0x0000000000247947 */ /* 0x000fec0003800000 */
.L_x_11797:
[----:B------:R-:W2:Y:S02]  /*6e50*/  LDG.E.64 R2, desc[UR36][R2.64] ;  /* 0x0000002402027981 */ /* 0x000ea4000c1e1b00 */
[----:B--2---:R-:W0:Y:S02]  /*6e60*/  I2F.U64 R0, R2 ;  /* 0x0000000200007312 */ /* 0x004e240000301000 */
[----:B0-----:R-:W-:-:S04]  /*6e70*/  F2FP.F16.F32.PACK_AB R0, RZ, R0 ;  /* 0x00000000ff00723e */ /* 0x001fc800000000ff */
[----:B------:R-:W-:Y:S01]  /*6e80*/  PRMT R19, R0, 0x7610, R19 ;  /* 0x0000761000137816 */ /* 0x000fe20000000013 */
[----:B------:R-:W-:Y:S06]  /*6e90*/  BRA `(.L_x_11773) ;  /* 0x0000000000107947 */ /* 0x000fec0003800000 */
.L_x_11796:
[----:B------:R-:W2:Y:S02]  /*6ea0*/  LDG.E R2, desc[UR36][R2.64] ;  /* 0x0000002402027981 */ /* 0x000ea4000c1e1900 */
[----:B--2---:R-:W-:-:S04]  /*6eb0*/  I2FP.F32.U32 R0, R2 ;  /* 0x0000000200007245 */ /* 0x004fc80000201000 */
[----:B------:R-:W-:-:S04]  /*6ec0*/  F2FP.F16.F32.PACK_AB R0, RZ, R0 ;  /* 0x00000000ff00723e */ /* 0x000fc800000000ff */
[----:B------:R-:W-:-:S07]  /*6ed0*/  PRMT R19, R0, 0x7610, R19 ;  /* 0x0000761000137816 */ /* 0x000fce0000000013 */
.L_x_11773:
        /* <DEDUP_REMOVED lines=18> */
.L_x_11804:
[----:B------:R-:W2:Y:S02]  /*7000*/  LDG.E.U8 R2, desc[UR36][R2.64] ;  /* 0x0000002402027981 */ /* 0x000ea4000c1e1100 */
[----:B--2---:R-:W-:-:S04]  /*7010*/  I2FP.F32.U32 R0, R2 ;  /* 0x0000000200007245 */ /* 0x004fc80000201000 */
[----:B------:R-:W-:Y:S01]  /*7020*/  F2FP.F16.F32.PACK_AB R0, RZ, R0 ;  /* 0x00000000ff00723e */ /* 0x000fe200000000ff */
[----:B------:R-:W-:Y:S06]  /*7030*/  BRA `(.L_x_11806) ;  /* 0x0000000c009c7947 */ /* 0x000fec0003800000 */
.L_x_11803:
        /* <DEDUP_REMOVED lines=10> */
.L_x_11808:
[----:B------:R-:W2:Y:S02]  /*70e0*/  LDG.E R2, desc[UR36][R2.64] ;  /* 0x0000002402027981 */ /* 0x000ea4000c1e1900 */
[----:B--2---:R-:W-:-:S04]  /*70f0*/  I2FP.F32.S32 R0, R2 ;  /* 0x0000000200007245 */ /* 0x004fc80000201400 */
[----:B------:R-:W-:Y:S01]  /*7100*/  F2FP.F16.F32.PACK_AB R0, RZ, R0 ;  /* 0x00000000ff00723e */ /* 0x000fe200000000ff */
[----:B------:R-:W-:Y:S06]  /*7110*/  BRA `(.L_x_11806) ;  /* 0x0000000c00647947 */ /* 0x000fec0003800000 */
.L_x_11807:
[----:B------:R-:W2:Y:S02]  /*7120*/  LDG.E.U16 R2, desc[UR36][R2.64] ;  /* 0x0000002402027981 */ /* 0x000ea4000c1e1500 */
[----:B--2---:R-:W0:Y:S02]  /*7130*/  I2F.S16 R0, R2 ;  /* 0x0000000200007306 */ /* 0x004e240000101400 */
[----:B0-----:R-:W-:Y:S01]  /*7140*/  F2FP.F16.F32.PACK_AB R0, RZ, R0 ;  /* 0x00000000ff00723e */ /* 0x001fe200000000ff */
[----:B------:R-:W-:Y:S06]  /*7150*/  BRA `(.L_x_11806) ;  /* 0x0000000c00547947 */ /* 0x000fec0003800000 */
.L_x_11802:
        /* <DEDUP_REMOVED lines=9> */
.L_x_11810:
[----:B------:R0:W5:Y:S01]  /*71f0*/  LDG.E.U16 R0, desc[UR36][R2.64] ;  /* 0x0000002402007981 */ /* 0x000162000c1e1500 */
[----:B------:R-:W-:Y:S05]  /*7200*/  BRA `(.L_x_11806) ;  /* 0x0000000c00287947 */ /* 0x000fea0003800000 */
.L_x_11809:
        /* <DEDUP_REMOVED lines=9> */
.L_x_11812:
[----:B------:R1:W5:Y:S01]  /*72a0*/  LDG.E.U16 R0, desc[UR36][R2.64] ;  /* 0x0000002402007981 */ /* 0x000362000c1e1500 */
[----:B------:R-:W-:Y:S05]  /*72b0*/  BRA `(.L_x_11806) ;  /* 0x0000000800fc7947 */ /* 0x000fea0003800000 */
.L_x_11811:
        /* <DEDUP_REMOVED lines=12> */
.L_x_11801:
        /* <DEDUP_REMOVED lines=13> */
.L_x_11815:
        /* <DEDUP_REMOVED lines=12> */
.L_x_11814:
        /* <DEDUP_REMOVED lines=27> */
.L_x_11817:
        /* <DEDUP_REMOVED lines=13> */
.L_x_11816:
[----:B------:R-:W2:Y:S02]  /*7790*/  LDG.E.U16 R0, desc[UR36][R2.64] ;  /* 0x0000002402007981 */ /* 0x000ea4000c1e1500 */
[----:B--2---:R-:W-:-:S05]  /*77a0*/  IMAD.U32 R0, R0, 0x10000, RZ ;  /* 0x0001000000007824 */ /* 0x004fca00078e00ff */
[----:B------:R-:W-:Y:S01]  /*77b0*/  F2FP.F16.F32.PACK_AB R0, RZ, R0 ;  /* 0x00000000ff00723e */ /* 0x000fe200000000ff */
[----:B------:R-:W-:Y:S06]  /*77c0*/  BRA `(.L_x_11806) ;  /* 0x0000000400b87947 */ /* 0x000fec0003800000 */
.L_x_11813:
        /* <DEDUP_REMOVED lines=12> */
.L_x_11820:
        /* <DEDUP_REMOVED lines=21> */
.L_x_11824:
[----:B------:R-:W-:Y:S05]  /*79e0*/  BSYNC.RECONVERGENT B1 ;  /* 0x0000000000017941 */ /* 0x000fea0003800200 */
.L_x_11823:
[----:B------:R-:W-:Y:S01]  /*79f0*/  IMAD.SHL.U32 R0, R0, 0x100000, RZ ;  /* 0x0010000000007824 */ /* 0x000fe200078e00ff */
[----:B------:R-:W-:-:S04]  /*7a00*/  LEA R2, R2, 0x3b800000, 0x17 ;  /* 0x3b80000002027811 */ /* 0x000fc800078eb8ff */
[----:B------:R-:W-:-:S07]  /*7a10*/  LOP3.LUT R0, R2, R0, R7, 0xfe, !PT ;  /* 0x0000000002007212 */ /* 0x000fce00078efe07 */
.L_x_11822:
[----:B------:R-:W-:Y:S05]  /*7a20*/  BSYNC.RECONVERGENT B0 ;  /* 0x0000000000007941 */ /* 0x000fea0003800200 */
.L_x_11821:
[----:B------:R-:W-:Y:S01]  /*7a30*/  F2FP.F16.F32.PACK_AB R0, RZ, R0 ;  /* 0x00000000ff00723e */ /* 0x000fe200000000ff */
[----:B------:R-:W-:Y:S06]  /*7a40*/  BRA `(.L_x_11806) ;  /* 0x0000000400187947 */ /* 0x000fec0003800000 */
.L_x_11819:
        /* <DEDUP_REMOVED lines=21> */
.L_x_11828:
[----:B------:R-:W-:Y:S05]  /*7ba0*/  BSYNC.RECONVERGENT B1 ;  /* 0x0000000000017941 */ /* 0x000fea0003800200 */
.L_x_11827:
[----:B------:R-:W-:Y:S01]  /*7bb0*/  IMAD.SHL.U32 R0, R0, 0x200000, RZ ;  /* 0x0020000000007824 */ /* 0x000fe200078e00ff */
[----:B------:R-:W-:-:S04]  /*7bc0*/  LEA R2, R2, 0x37800000, 0x17 ;  /* 0x3780000002027811 */ /* 0x000fc800078eb8ff */
[----:B------:R-:W-:-:S07]  /*7bd0*/  LOP3.LUT R0, R2, R0, R7, 0xfe, !PT ;  /* 0x0000000002007212 */ /* 0x000fce00078efe07 */
.L_x_11826:
[----:B------:R-:W-:Y:S05]  /*7be0*/  BSYNC.RECONVERGENT B0 ;  /* 0x0000000000007941 */ /* 0x000fea0003800200 */
.L_x_11825:
[----:B------:R-:W-:Y:S01]  /*7bf0*/  F2FP.F16.F32.PACK_AB R0, RZ, R0 ;  /* 0x00000000ff00723e */ /* 0x000fe200000000ff */
[----:B------:R-:W-:Y:S06]  /*7c00*/  BRA `(.L_x_11806) ;  /* 0x0000000000a87947 */ /* 0x000fec0003800000 */
.L_x_11818:
        /* <DEDUP_REMOVED lines=14> */
.L_x_11832:
[----:B------:R-:W-:Y:S05]  /*7cf0*/  BSYNC.RECONVERGENT B0 ;  /* 0x0000000000007941 */ /* 0x000fea0003800200 */
.L_x_11831:
[----:B------:R-:W-:Y:S01]  /*7d00*/  F2FP.F16.F32.PACK_AB R0, RZ, R0 ;  /* 0x00000000ff00723e */ /* 0x000fe200000000ff */
[----:B------:R-:W-:Y:S06]  /*7d10*/  BRA `(.L_x_11806) ;  /* 0x0000000000647947 */ /* 0x000fec0003800000 */
.L_x_11805:
        /* <DEDUP_REMOVED lines=16> */
.L_x_11833:
[----:B------:R-:W-:Y:S01]  /*7e20*/  PRMT R0, RZ, 0x7610, R0 ;  /* 0x00007610ff007816 */ /* 0x000fe20000000000 */
[----:B------:R-:W-:Y:S06]  /*7e30*/  BRA `(.L_x_11806) ;  /* 0x00000000001c7947 */ /* 0x000fec0003800000 */
.L_x_11830:
[----:B------:R-:W2:Y:S02]  /*7e40*/  LDG.E.64 R2, desc[UR36][R2.64] ;  /* 0x0000002402027981 */ /* 0x000ea4000c1e1b00 */
[----:B--2---:R-:W0:Y:S02]  /*7e50*/  I2F.U64 R0, R2 ;  /* 0x0000000200007312 */ /* 0x004e240000301000 */
[----:B0-----:R-:W-:Y:S01]  /*7e60*/  F2FP.F16.F32.PACK_AB R0, RZ, R0 ;  /* 0x00000000ff00723e */ /* 0x001fe200000000ff */
[----:B------:R-:W-:Y:S06]  /*7e70*/  BRA `(.L_x_11806) ;  /* 0x00000000000c7947 */ /* 0x000fec0003800000 */
.L_x_11829:
[----:B------:R-:W2:Y:S02]  /*7e80*/  LDG.E R2, desc[UR36][R2.64] ;  /* 0x0000002402027981 */ /* 0x000ea4000c1e1900 */
[----:B--2---:R-:W-:-:S04]  /*7e90*/  I2FP.F32.U32 R0, R2 ;  /* 0x0000000200007245 */ /* 0x004fc80000201000 */
[----:B------:R-:W-:-:S07]  /*7ea0*/  F2FP.F16.F32.PACK_AB R0, RZ, R0 ;  /* 0x00000000ff00723e */ /* 0x000fce00000000ff */
.L_x_11806:
        /* <DEDUP_REMOVED lines=13> */
[----:B------:R-:W-:-:S04]  /*7f80*/  IMAD.X R3, RZ, RZ, UR7, P0 ;  /* 0x00000007ff037e24 */ /* 0x000fc800080e06ff */
        /* <DEDUP_REMOVED lines=14> */
.L_x_11837:
[----:B------:R-:W-:-:S06]  /*8070*/  HADD2.F32 R5, -RZ, R0.H0_H0 ;  /* 0x20000000ff057230 */ /* 0x000fcc0000004100 */
[----:B------:R-:W0:Y:S02]  /*8080*/  F2I.S64.TRUNC R4, R5 ;  /* 0x0000000500047311 */ /* 0x000e24000020d900 */
[----:B0-----:R0:W-:Y:S01]  /*8090*/  STG.E.U8 desc[UR36][R2.64], R4 ;  /* 0x0000000402007986 */ /* 0x0011e2000c101124 */
[----:B------:R-:W-:Y:S05]  /*80a0*/  BRA `(.L_x_11839) ;  /* 0x0000000c006c7947 */ /* 0x000fea0003800000 */
.L_x_11836:
        /* <DEDUP_REMOVED lines=10> */
.L_x_11841:
[----:B------:R-:W-:-:S04]  /*8150*/  HADD2.F32 R0, -RZ, R0.H0_H0 ;  /* 0x20000000ff007230 */ /* 0x000fc80000004100 */
[----:B------:R-:W0:Y:S02]  /*8160*/  F2I.FTZ.TRUNC.NTZ R5, R0 ;  /* 0x0000000000057305 */ /* 0x000e24000021f100 */
[----:B0-----:R0:W-:Y:S01]  /*8170*/  STG.E desc[UR36][R2.64], R5 ;  /* 0x0000000502007986 */ /* 0x0011e2000c101924 */
[----:B------:R-:W-:Y:S05]  /*8180*/  BRA `(.L_x_11839) ;  /* 0x0000000c00347947 */ /* 0x000fea0003800000 */
.L_x_11840:
[----:B------:R-:W-:-:S04]  /*8190*/  HADD2.F32 R0, -RZ, R0.H0_H0 ;  /* 0x20000000ff007230 */ /* 0x000fc80000004100 */
[----:B------:R-:W0:Y:S02]  /*81a0*/  F2I.FTZ.TRUNC.NTZ R5, R0 ;  /* 0x0000000000057305 */ /* 0x000e24000021f100 */
[----:B0-----:R0:W-:Y:S01]  /*81b0*/  STG.E.U16 desc[UR36][R2.64], R5 ;  /* 0x0000000502007986 */ /* 0x0011e2000c101524 */
[----:B------:R-:W-:Y:S05]  /*81c0*/  BRA `(.L_x_11839) ;  /* 0x0000000c00247947 */ /* 0x000fea0003800000 */
.L_x_11835:
        /* <DEDUP_REMOVED lines=9> */
.L_x_11843:
[----:B------:R0:W-:Y:S01]  /*8260*/  STG.E.U16 desc[UR36][R2.64], R0 ;  /* 0x0000000002007986 */ /* 0x0001e2000c101524 */
[----:B------:R-:W-:Y:S05]  /*8270*/  BRA `(.L_x_11839) ;  /* 0x0000000800f87947 */ /* 0x000fea0003800000 */
.L_x_11842:
        /* <DEDUP_REMOVED lines=10> */
.L_x_11845:
[----:B------:R-:W-:-:S05]  /*8320*/  HADD2.F32 R0, -RZ, R0.H0_H0 ;  /* 0x20000000ff007230 */ /* 0x000fca0000004100 */
[----:B------:R-:W-:-:S04]  /*8330*/  F2FP.F16.F32.PACK_AB R0, RZ, R0 ;  /* 0x00000000ff00723e */ /* 0x000fc800000000ff */
[----:B------:R-:W-:-:S05]  /*8340*/  PRMT R0, R0, 0x5410, RZ ;  /* 0x0000541000007816 */ /* 0x000fca00000000ff */
[----:B------:R0:W-:Y:S01]  /*8350*/  STG.E desc[UR36][R2.64], R0 ;  /* 0x0000000002007986 */ /* 0x0001e2000c101924 */
[----:B------:R-:W-:Y:S05]  /*8360*/  BRA `(.L_x_11839) ;  /* 0x0000000800bc7947 */ /* 0x000fea0003800000 */
.L_x_11844:
[----:B------:R-:W-:-:S05]  /*8370*/  HADD2.F32 R4, -RZ, R0.H0_H0 ;  /* 0x20000000ff047230 */ /* 0x000fca0000004100 */
[----:B------:R-:W-:-:S06]  /*8380*/  FMUL.FTZ R4, R4, 1 ;  /* 0x3f80000004047820 */ /* 0x000fcc0000410000 */
[----:B------:R-:W0:Y:S02]  /*8390*/  F2F.F64.F32 R4, R4 ;  /* 0x0000000400047310 */ /* 0x000e240000201800 */
[----:B0-----:R0:W-:Y:S01]  /*83a0*/  STG.E.64 desc[UR36][R2.64], R4 ;  /* 0x0000000402007986 */ /* 0x0011e2000c101b24 */
[----:B------:R-:W-:Y:S05]  /*83b0*/  BRA `(.L_x_11839) ;  /* 0x0000000800a87947 */ /* 0x000fea0003800000 */
.L_x_11834:
        /* <DEDUP_REMOVED lines=14> */
.L_x_11849:
        /* <DEDUP_REMOVED lines=18> */
.L_x_11852:
[----:B------:R-:W-:-:S04]  /*85c0*/  SHF.R.U32.HI R5, RZ, 0x18, R5 ;  /* 0x00000018ff057819 */ /* 0x000fc80000011605 */
[----:B------:R-:W-:-:S07]  /*85d0*/  LOP3.LUT R0, R0, 0x80, R5, 0xf8, !PT ;  /* 0x0000008000007812 */ /* 0x000fce00078ef805 */
.L_x_11851:
[----:B------:R-:W-:Y:S05]  /*85e0*/  BSYNC.RECONVERGENT B0 ;  /* 0x0000000000007941 */ /* 0x000fea0003800200 */
.L_x_11850:
[----:B------:R3:W-:Y:S01]  /*85f0*/  STG.E.U8 desc[UR36][R2.64], R0 ;  /* 0x0000000002007986 */ /* 0x0007e2000c101124 */
[----:B------:R-:W-:Y:S05]  /*8600*/  BRA `(.L_x_11839) ;  /* 0x0000000800147947 */ /* 0x000fea0003800000 */
.L_x_11848:
        /* <DEDUP_REMOVED lines=18> */
.L_x_11855:
[----:B------:R-:W-:-:S04]  /*8730*/  SHF.R.U32.HI R5, RZ, 0x18, R5 ;  /* 0x00000018ff057819 */ /* 0x000fc80000011605 */
[----:B------:R-:W-:-:S07]  /*8740*/  LOP3.LUT R0, R0, 0x80, R5, 0xf8, !PT ;  /* 0x0000008000007812 */ /* 0x000fce00078ef805 */
.L_x_11854:
[----:B------:R-:W-:Y:S05]  /*8750*/  BSYNC.RECONVERGENT B0 ;  /* 0x0000000000007941 */ /* 0x000fea0003800200 */
.L_x_11853:
[----:B------:R0:W-:Y:S01]  /*8760*/  STG.E.U8 desc[UR36][R2.64], R0 ;  /* 0x0000000002007986 */ /* 0x0001e2000c101124 */
[----:B------:R-:W-:Y:S05]  /*8770*/  BRA `(.L_x_11839) ;  /* 0x0000000400b87947 */ /* 0x000fea0003800000 */
.L_x_11847:
        /* <DEDUP_REMOVED lines=22> */
.L_x_11857:
[----:B------:R-:W-:-:S06]  /*88e0*/  HADD2.F32 R4, -RZ, R0.H0_H0 ;  /* 0x20000000ff047230 */ /* 0x000fcc0000004100 */
[----:B------:R-:W0:Y:S02]  /*88f0*/  F2I.U64.TRUNC R4, R4 ;  /* 0x0000000400047311 */ /* 0x000e24000020d800 */
[----:B0-----:R1:W-:Y:S01]  /*8900*/  STG.E.64 desc[UR36][R2.64], R4 ;  /* 0x0000000402007986 */ /* 0x0013e2000c101b24 */
[----:B------:R-:W-:Y:S05]  /*8910*/  BRA `(.L_x_11839) ;  /* 0x0000000400507947 */ /* 0x000fea0003800000 */
.L_x_11856:
[----:B------:R-:W-:-:S04]  /*8920*/  HADD2.F32 R0, -RZ, R0.H0_H0 ;  /* 0x20000000ff007230 */ /* 0x000fc80000004100 */
[----:B------:R-:W0:Y:S02]  /*8930*/  F2I.FTZ.U32.TRUNC.NTZ R5, R0 ;  /* 0x0000000000057305 */ /* 0x000e24000021f000 */
[----:B0-----:R0:W-:Y:S01]  /*8940*/  STG.E desc[UR36][R2.64], R5 ;  /* 0x0000000502007986 */ /* 0x0011e2000c101924 */
[----:B------:R-:W-:Y:S05]  /*8950*/  BRA `(.L_x_11839) ;  /* 0x0000000400407947 */ /* 0x000fea0003800000 */
.L_x_11846:
        /* <DEDUP_REMOVED lines=11> */
.L_x_11859:
[----:B------:R-:W-:Y:S01]  /*8a10*/  HADD2.F32 R0, -RZ, R0.H0_H0 ;  /* 0x20000000ff007230 */ /* 0x000fe20000004100 */
[----:B------:R-:W-:-:S04]  /*8a20*/  CS2R R6, SRZ ;  /* 0x0000000000067805 */ /* 0x000fc8000001ff00 */
[----:B------:R-:W-:-:S04]  /*8a30*/  FMUL.FTZ R0, R0, 1 ;  /* 0x3f80000000007820 */ /* 0x000fc80000410000 */
[----:B------:R-:W0:Y:S02]  /*8a40*/  F2F.F64.F32 R4, R0 ;  /* 0x0000000000047310 */ /* 0x000e240000201800 */
[----:B0-----:R0:W-:Y:S01]  /*8a50*/  STG.E.128 desc[UR36][R2.64], R4 ;  /* 0x0000000402007986 */ /* 0x0011e2000c101d24 */
[----:B------:R-:W-:Y:S05]  /*8a60*/  BRA `(.L_x_11839) ;  /* 0x0000000000fc7947 */ /* 0x000fea0003800000 */
.L_x_11858:
[----:B------:R-:W-:-:S09]  /*8a70*/  UISETP.NE.AND UP0, UPT, UR4, 0xf, UPT ;  /* 0x0000000f0400788c */ /* 0x000fd2000bf05270 */
[----:B------:R-:W-:Y:S05]  /*8a80*/  BRA.U !UP0, `(.L_x_11860) ;  /* 0x0000000108e87547 */ /* 0x000fea000b800000 */
[----:B------:R-:W-:-:S09]  /*8a90*/  UISETP.NE.AND UP0, UPT, UR4, 0x17, UPT ;  /* 0x000000170400788c */ /* 0x000fd2000bf05270 */
[----:B------:R-:W-:Y:S05]  /*8aa0*/  BRA.U !UP0, `(.L_x_11861) ;  /* 0x0000000108907547 */ /* 0x000fea000b800000 */
[----:B------:R-:W-:-:S09]  /*8ab0*/  UISETP.NE.AND UP0, UPT, UR4, 0x18, UPT ;  /* 0x000000180400788c */ /* 0x000fd2000bf05270 */
[----:B------:R-:W-:Y:S05]  /*8ac0*/  BRA.U !UP0, `(.L_x_11862) ;  /* 0x0000000108447547 */ /* 0x000fea000b800000 */
.L_x_11838:
        /* <DEDUP_REMOVED lines=16> */
.L_x_11863:
[----:B------:R-:W-:Y:S05]  /*8bd0*/  BRA `(.L_x_11839) ;  /* 0x0000000000a07947 */ /* 0x000fea0003800000 */
.L_x_11862:
        /* <DEDUP_REMOVED lines=13> */
.L_x_11865:
[----:B------:R-:W-:Y:S05]  /*8cb0*/  BSYNC.RECONVERGENT B0 ;  /* 0x0000000000007941 */ /* 0x000fea0003800200 */
.L_x_11864:
[----:B------:R-:W-:-:S05]  /*8cc0*/  LOP3.LUT R5, R0, 0x80, R5, 0xf8, !PT ;  /* 0x0000008000057812 */ /* 0x000fca00078ef805 */
[----:B------:R0:W-:Y:S01]  /*8cd0*/  STG.E.U8 desc[UR36][R2.64], R5 ;  /* 0x0000000502007986 */ /* 0x0001e2000c101124 */
[----:B------:R-:W-:Y:S05]  /*8ce0*/  BRA `(.L_x_11839) ;  /* 0x00000000005c7947 */ /* 0x000fea0003800000 */
.L_x_11861:
        /* <DEDUP_REMOVED lines=12> */
.L_x_11867:
[----:B------:R-:W-:Y:S01]  /*8db0*/  IMAD.MOV.U32 R0, RZ, RZ, 0x7f ;  /* 0x0000007fff007424 */ /* 0x000fe200078e00ff */
[----:B------:R-:W-:-:S04]  /*8dc0*/  ISETP.GT.U32.AND P0, PT, R4, 0x7f800000, PT ;  /* 0x7f8000000400780c */ /* 0x000fc80003f04070 */
[----:B------:R-:W-:-:S09]  /*8dd0*/  SEL R0, R0, 0x7c, P0 ;  /* 0x0000007c00007807 */ /* 0x000fd20000000000 */
.L_x_11868:
[----:B------:R-:W-:Y:S05]  /*8de0*/  BSYNC.RECONVERGENT B0 ;  /* 0x0000000000007941 */ /* 0x000fea0003800200 */
.L_x_11866:
[----:B------:R-:W-:-:S04]  /*8df0*/  SHF.R.U32.HI R5, RZ, 0x18, R5 ;  /* 0x00000018ff057819 */ /* 0x000fc80000011605 */
[----:B------:R-:W-:-:S05]  /*8e00*/  LOP3.LUT R5, R0, 0x80, R5, 0xf8, !PT ;  /* 0x0000008000057812 */ /* 0x000fca00078ef805 */
[----:B------:R0:W-:Y:S01]  /*8e10*/  STG.E.U8 desc[UR36][R2.64], R5 ;  /* 0x0000000502007986 */ /* 0x0001e2000c101124 */
[----:B------:R-:W-:Y:S05]  /*8e20*/  BRA `(.L_x_11839) ;  /* 0x00000000000c7947 */ /* 0x000fea0003800000 */
.L_x_11860:
[----:B------:R-:W-:-:S05]  /*8e30*/  HADD2.F32 R0, -RZ, R0.H0_H0 ;  /* 0x20000000ff007230 */ /* 0x000fca0000004100 */
[----:B------:R-:W-:-:S05]  /*8e40*/  F2FP.BF16.F32.PACK_AB R0, RZ, R0 ;  /* 0x00000000ff00723e */ /* 0x000fca00000010ff */
[----:B------:R0:W-:Y:S02]  /*8e50*/  STG.E.U16 desc[UR36][R2.64], R0 ;  /* 0x0000000002007986 */ /* 0x0001e4000c101524 */
.L_x_11839:
[----:B------:R-:W-:-:S07]  /*8e60*/  IADD3 R17, PT, PT, R17, 0x80, RZ ;  /* 0x0000008011117810 */ /* 0x000fce0007ffe0ff */
.L_x_11766:
[----:B------:R-:W-:Y:S05]  /*8e70*/  BSYNC.RECONVERGENT B6 ;  /* 0x0000000000067941 */ /* 0x000fea0003800200 */
.L_x_11765:
        /* <DEDUP_REMOVED lines=358> */
.L_x_11871:
        /* <DEDUP_REMOVED lines=19> */
.L_x_11875:
[----:B------:R-:W2:Y:S02]  /*a610*/  LDG.E.U8 R2, desc[UR36][R2.64] ;  /* 0x0000002402027981 */ /* 0x000ea4000c1e1100 */
[----:B--2---:R-:W-:-:S04]  /*a620*/  I2FP.F32.U32 R0, R2 ;  /* 0x0000000200007245 */ /* 0x004fc80000201000 */
[----:B------:R-:W-:-:S04]  /*a630*/  F2FP.F16.F32.PACK_AB R0, RZ, R0 ;  /* 0x00000000ff00723e */ /* 0x000fc800000000ff */
[----:B------:R-:W-:Y:S01]  /*a640*/  PRMT R19, R0, 0x7610, R19 ;  /* 0x0000761000137816 */ /* 0x000fe20000000013 */
[----:B------:R-:W-:Y:S06]  /*a650*/  BRA `(.L_x_11877) ;  /* 0x0000000c00d47947 */ /* 0x000fec0003800000 */
.L_x_11874:
        /* <DEDUP_REMOVED lines=11> */
.L_x_11879:
[----:B------:R-:W2:Y:S02]  /*a710*/  LDG.E R2, desc[UR36][R2.64] ;  /* 0x0000002402027981 */ /* 0x000ea4000c1e1900 */
[----:B--2---:R-:W-:-:S04]  /*a720*/  I2FP.F32.S32 R0, R2 ;  /* 0x0000000200007245 */ /* 0x004fc80000201400 */
[----:B------:R-:W-:-:S04]  /*a730*/  F2FP.F16.F32.PACK_AB R0, RZ, R0 ;  /* 0x00000000ff00723e */ /* 0x000fc800000000ff */
[----:B------:R-:W-:Y:S01]  /*a740*/  PRMT R19, R0, 0x7610, R19 ;  /* 0x0000761000137816 */ /* 0x000fe20000000013 */
[----:B------:R-:W-:Y:S06]  /*a750*/  BRA `(.L_x_11877) ;  /* 0x0000000c00947947 */ /* 0x000fec0003800000 */
.L_x_11878:
[----:B------:R-:W2:Y:S02]  /*a760*/  LDG.E.U16 R2, desc[UR36][R2.64] ;  /* 0x0000002402027981 */ /* 0x000ea4000c1e1500 */
[----:B--2---:R-:W0:Y:S02]  /*a770*/  I2F.S16 R0, R2 ;  /* 0x0000000200007306 */ /* 0x004e240000101400 */
[----:B0-----:R-:W-:-:S04]  /*a780*/  F2FP.F16.F32.PACK_AB R0, RZ, R0 ;  /* 0x00000000ff00723e */ /* 0x001fc800000000ff */
[----:B------:R-:W-:Y:S01]  /*a790*/  PRMT R19, R0, 0x7610, R19 ;  /* 0x0000761000137816 */ /* 0x000fe20000000013 */
[----:B------:R-:W-:Y:S06]  /*a7a0*/  BRA `(.L_x_11877) ;  /* 0x0000000c00807947 */ /* 0x000fec0003800000 */
.L_x_11873:
        /* <DEDUP_REMOVED lines=9> */
.L_x_11881:
[----:B------:R1:W5:Y:S01]  /*a840*/  LDG.E.U16 R19, desc[UR36][R2.64] ;  /* 0x0000002402137981 */ /* 0x000362000c1e1500 */
[----:B------:R-:W-:Y:S05]  /*a850*/  BRA `(.L_x_11877) ;  /* 0x0000000c00547947 */ /* 0x000fea0003800000 */
.L_x_11880:
        /* <DEDUP_REMOVED lines=9> */
.L_x_11883:
[----:B------:R0:W5:Y:S01]  /*a8f0*/  LDG.E.U16 R19, desc[UR36][R2.64] ;  /* 0x0000002402137981 */ /* 0x000162000c1e1500 */
[----:B------:R-:W-:Y:S05]  /*a900*/  BRA `(.L_x_11877) ;  /* 0x0000000c00287947 */ /* 0x000fea0003800000 */
.L_x_11882:
        /* <DEDUP_REMOVED lines=13> */
.L_x_11872:
        /* <DEDUP_REMOVED lines=14> */
.L_x_11886:
        /* <DEDUP_REMOVED lines=13> */
.L_x_11885:
        /* <DEDUP_REMOVED lines=27> */
.L_x_11888:
        /* <DEDUP_REMOVED lines=14> */
.L_x_11887:
[----:B------:R-:W2:Y:S02]  /*ae20*/  LDG.E.U16 R0, desc[UR36][R2.64] ;  /* 0x0000002402007981 */ /* 0x000ea4000c1e1500 */
[----:B--2---:R-:W-:-:S05]  /*ae30*/  IMAD.U32 R0, R0, 0x10000, RZ ;  /* 0x0001000000007824 */ /* 0x004fca00078e00ff */
[----:B------:R-:W-:-:S04]  /*ae40*/  F2FP.F16.F32.PACK_AB R0, RZ, R0 ;  /* 0x00000000ff00723e */ /* 0x000fc800000000ff */
[----:B------:R-:W-:Y:S01]  /*ae50*/  PRMT R19, R0, 0x7610, R19 ;  /* 0x0000761000137816 */ /* 0x000fe20000000013 */
[----:B------:R-:W-:Y:S06]  /*ae60*/  BRA `(.L_x_11877) ;  /* 0x0000000400d07947 */ /* 0x000fec0003800000 */
.L_x_11884:
        /* <DEDUP_REMOVED lines=13> */
.L_x_11891:
        /* <DEDUP_REMOVED lines=21> */
.L_x_11895:
[----:B------:R-:W-:Y:S05]  /*b090*/  BSYNC.RECONVERGENT B1 ;  /* 0x0000000000017941 */ /* 0x000fea0003800200 */
.L_x_11894:
[----:B------:R-:W-:Y:S01]  /*b0a0*/  IMAD.SHL.U32 R0, R0, 0x100000, RZ ;  /* 0x0010000000007824 */ /* 0x000fe200078e00ff */
[----:B------:R-:W-:-:S04]  /*b0b0*/  LEA R2, R2, 0x3b800000, 0x17 ;  /* 0x3b80000002027811 */ /* 0x000fc800078eb8ff */
[----:B------:R-:W-:-:S07]  /*b0c0*/  LOP3.LUT R0, R2, R0, R7, 0xfe, !PT ;  /* 0x0000000002007212 */ /* 0x000fce00078efe07 */
.L_x_11893:
[----:B------:R-:W-:Y:S05]  /*b0d0*/  BSYNC.RECONVERGENT B0 ;  /* 0x0000000000007941 */ /* 0x000fea0003800200 */
.L_x_11892:
[----:B------:R-:W-:-:S04]  /*b0e0*/  F2FP.F16.F32.PACK_AB R0, RZ, R0 ;  /* 0x00000000ff00723e */ /* 0x000fc800000000ff */
[----:B------:R-:W-:Y:S01]  /*b0f0*/  PRMT R19, R0, 0x7610, R19 ;  /* 0x0000761000137816 */ /* 0x000fe20000000013 */
[----:B------:R-:W-:Y:S06]  /*b100*/  BRA `(.L_x_11877) ;  /* 0x0000000400287947 */ /* 0x000fec0003800000 */
.L_x_11890:
        /* <DEDUP_REMOVED lines=21> */
.L_x_11899:
[----:B------:R-:W-:Y:S05]  /*b260*/  BSYNC.RECONVERGENT B1 ;  /* 0x0000000000017941 */ /* 0x000fea0003800200 */
.L_x_11898:
[----:B------:R-:W-:Y:S01]  /*b270*/  IMAD.SHL.U32 R0, R0, 0x200000, RZ ;  /* 0x0020000000007824 */ /* 0x000fe200078e00ff */
[----:B------:R-:W-:-:S04]  /*b280*/  LEA R2, R2, 0x37800000, 0x17 ;  /* 0x3780000002027811 */ /* 0x000fc800078eb8ff */
[----:B------:R-:W-:-:S07]  /*b290*/  LOP3.LUT R0, R2, R0, R7, 0xfe, !PT ;  /* 0x0000000002007212 */ /* 0x000fce00078efe07 */
.L_x_11897:
[----:B------:R-:W-:Y:S05]  /*b2a0*/  BSYNC.RECONVERGENT B0 ;  /* 0x0000000000007941 */ /* 0x000fea0003800200 */
.L_x_11896:
[----:B------:R-:W-:-:S04]  /*b2b0*/  F2FP.F16.F32.PACK_AB R0, RZ, R0 ;  /* 0x00000000ff00723e */ /* 0x000fc800000000ff */
[----:B------:R-:W-:Y:S01]  /*b2c0*/  PRMT R19, R0, 0x7610, R19 ;  /* 0x0000761000137816 */ /* 0x000fe20000000013 */
[----:B------:R-:W-:Y:S06]  /*b2d0*/  BRA `(.L_x_11877) ;  /* 0x0000000000b47947 */ /* 0x000fec0003800000 */
.L_x_11889:
        /* <DEDUP_REMOVED lines=14> */
.L_x_11903:
[----:B------:R-:W-:Y:S05]  /*b3c0*/  BSYNC.RECONVERGENT B0 ;  /* 0x0000000000007941 */ /* 0x000fea0003800200 */
.L_x_11902:
[----:B------:R-:W-:-:S04]  /*b3d0*/  F2FP.F16.F32.PACK_AB R0, RZ, R0 ;  /* 0x00000000ff00723e */ /* 0x000fc800000000ff */
[----:B------:R-:W-:Y:S01]  /*b3e0*/  PRMT R19, R0, 0x7610, R19 ;  /* 0x0000761000137816 */ /* 0x000fe20000000013 */
[----:B------:R-:W-:Y:S06]  /*b3f0*/  BRA `(.L_x_11877) ;  /* 0x00000000006c7947 */ /* 0x000fec0003800000 */
.L_x_11876:
        /* <DEDUP_REMOVED lines=16> */
.L_x_11904:
[----:B------:R-:W-:Y:S01]  /*b500*/  PRMT R19, RZ, 0x7610, R19 ;  /* 0x00007610ff137816 */ /* 0x000fe20000000013 */
[----:B------:R-:W-:Y:S06]  /*b510*/  BRA `(.L_x_11877) ;  /* 0x0000000000247947 */ /* 0x000fec0003800000 */
.L_x_11901:
[----:B------:R-:W2:Y:S02]  /*b520*/  LDG.E.64 R2, desc[UR36][R2.64] ;  /* 0x0000002402027981 */ /* 0x000ea4000c1e1b00 */
[----:B--2---:R-:W0:Y:S02]  /*b530*/  I2F.U64 R0, R2 ;  /* 0x0000000200007312 */ /* 0x004e240000301000 */
[----:B0-----:R-:W-:-:S04]  /*b540*/  F2FP.F16.F32.PACK_AB R0, RZ, R0 ;  /* 0x00000000ff00723e */ /* 0x001fc800000000ff */
[----:B------:R-:W-:Y:S01]  /*b550*/  PRMT R19, R0, 0x7610, R19 ;  /* 0x0000761000137816 */ /* 0x000fe20000000013 */
[----:B------:R-:W-:Y:S06]  /*b560*/  BRA `(.L_x_11877) ;  /* 0x0000000000107947 */ /* 0x000fec0003800000 */
.L_x_11900:
[----:B------:R-:W2:Y:S02]  /*b570*/  LDG.E R2, desc[UR36][R2.64] ;  /* 0x0000002402027981 */ /* 0x000ea4000c1e1900 */
[----:B--2---:R-:W-:-:S04]  /*b580*/  I2FP.F32.U32 R0, R2 ;  /* 0x0000000200007245 */ /* 0x004fc80000201000 */
[----:B------:R-:W-:-:S04]  /*b590*/  F2FP.F16.F32.PACK_AB R0, RZ, R0 ;  /* 0x00000000ff00723e */ /* 0x000fc800000000ff */
[----:B------:R-:W-:-:S07]  /*b5a0*/  PRMT R19, R0, 0x7610, R19 ;  /* 0x0000761000137816 */ /* 0x000fce0000000013 */
.L_x_11877:
        /* <DEDUP_REMOVED lines=18> */
.L_x_11908:
[----:B------:R-:W2:Y:S02]  /*b6d0*/  LDG.E.U8 R2, desc[UR36][R2.64] ;  /* 0x0000002402027981 */ /* 0x000ea4000c1e1100 */
[----:B--2---:R-:W-:-:S04]  /*b6e0*/  I2FP.F32.U32 R0, R2 ;  /* 0x0000000200007245 */ /* 0x004fc80000201000 */
[----:B------:R-:W-:Y:S01]  /*b6f0*/  F2FP.F16.F32.PACK_AB R0, RZ, R0 ;  /* 0x00000000ff00723e */ /* 0x000fe200000000ff */
[----:B------:R-:W-:Y:S06]  /*b700*/  BRA `(.L_x_11910) ;  /* 0x0000000c009c7947 */ /* 0x000fec0003800000 */
.L_x_11907:
        /* <DEDUP_REMOVED lines=10> */
.L_x_11912:
[----:B------:R-:W2:Y:S02]  /*b7b0*/  LDG.E R2, desc[UR36][R2.64] ;  /* 0x0000002402027981 */ /* 0x000ea4000c1e1900 */
[----:B--2---:R-:W-:-:S04]  /*b7c0*/  I2FP.F32.S32 R0, R2 ;  /* 0x0000000200007245 */ /* 0x004fc80000201400 */
[----:B------:R-:W-:Y:S01]  /*b7d0*/  F2FP.F16.F32.PACK_AB R0, RZ, R0 ;  /* 0x00000000ff00723e */ /* 0x000fe200000000ff */
[----:B------:R-:W-:Y:S06]  /*b7e0*/  BRA `(.L_x_11910) ;  /* 0x0000000c00647947 */ /* 0x000fec0003800000 */
.L_x_11911:
[----:B------:R-:W2:Y:S02]  /*b7f0*/  LDG.E.U16 R2, desc[UR36][R2.64] ;  /* 0x0000002402027981 */ /* 0x000ea4000c1e1500 */
[----:B--2---:R-:W0:Y:S02]  /*b800*/  I2F.S16 R0, R2 ;  /* 0x0000000200007306 */ /* 0x004e240000101400 */
[----:B0-----:R-:W-:Y:S01]  /*b810*/  F2FP.F16.F32.PACK_AB R0, RZ, R0 ;  /* 0x00000000ff00723e */ /* 0x001fe200000000ff */
[----:B------:R-:W-:Y:S06]  /*b820*/  BRA `(.L_x_11910) ;  /* 0x0000000c00547947 */ /* 0x000fec0003800000 */
.L_x_11906:
        /* <DEDUP_REMOVED lines=9> */
.L_x_11914:
[----:B------:R0:W5:Y:S01]  /*b8c0*/  LDG.E.U16 R0, desc[UR36][R2.64] ;  /* 0x0000002402007981 */ /* 0x000162000c1e1500 */
[----:B------:R-:W-:Y:S05]  /*b8d0*/  BRA `(.L_x_11910) ;  /* 0x0000000c00287947 */ /* 0x000fea0003800000 */
.L_x_11913:
        /* <DEDUP_REMOVED lines=9> */
.L_x_11916:
[----:B------:R1:W5:Y:S01]  /*b970*/  LDG.E.U16 R0, desc[UR36][R2.64] ;  /* 0x0000002402007981 */ /* 0x000362000c1e1500 */
[----:B------:R-:W-:Y:S05]  /*b980*/  BRA `(.L_x_11910) ;  /* 0x0000000800fc7947 */ /* 0x000fea0003800000 */
.L_x_11915:
        /* <DEDUP_REMOVED lines=12> */
.L_x_11905:
        /* <DEDUP_REMOVED lines=13> */
.L_x_11919:
        /* <DEDUP_REMOVED lines=12> */
.L_x_11918:
        /* <DEDUP_REMOVED lines=27> */
.L_x_11921:
        /* <DEDUP_REMOVED lines=13> */
.L_x_11920:
[----:B------:R-:W2:Y:S02]  /*be60*/  LDG.E.U16 R0, desc[UR36][R2.64] ;  /* 0x0000002402007981 */ /* 0x000ea4000c1e1500 */
[----:B--2---:R-:W-:-:S05]  /*be70*/  IMAD.U32 R0, R0, 0x10000, RZ ;  /* 0x0001000000007824 */ /* 0x004fca00078e00ff */
[----:B------:R-:W-:Y:S01]  /*be80*/  F2FP.F16.F32.PACK_AB R0, RZ, R0 ;  /* 0x00000000ff00723e */ /* 0x000fe200000000ff */
[----:B------:R-:W-:Y:S06]  /*be90*/  BRA `(.L_x_11910) ;  /* 0x0000000400b87947 */ /* 0x000fec0003800000 */
.L_x_11917:
        /* <DEDUP_REMOVED lines=12> */
.L_x_11924:
        /* <DEDUP_REMOVED lines=21> */
.L_x_11928:
[----:B------:R-:W-:Y:S05]  /*c0b0*/  BSYNC.RECONVERGENT B1 ;  /* 0x0000000000017941 */ /* 0x000fea0003800200 */
.L_x_11927:
[----:B------:R-:W-:Y:S01]  /*c0c0*/  IMAD.SHL.U32 R0, R0, 0x100000, RZ ;  /* 0x0010000000007824 */ /* 0x000fe200078e00ff */
[----:B------:R-:W-:-:S04]  /*c0d0*/  LEA R2, R2, 0x3b800000, 0x17 ;  /* 0x3b80000002027811 */ /* 0x000fc800078eb8ff */
[----:B------:R-:W-:-:S07]  /*c0e0*/  LOP3.LUT R0, R2, R0, R7, 0xfe, !PT ;  /* 0x0000000002007212 */ /* 0x000fce00078efe07 */
.L_x_11926:
[----:B------:R-:W-:Y:S05]  /*c0f0*/  BSYNC.RECONVERGENT B0 ;  /* 0x0000000000007941 */ /* 0x000fea0003800200 */
.L_x_11925:
[----:B------:R-:W-:Y:S01]  /*c100*/  F2FP.F16.F32.PACK_AB R0, RZ, R0 ;  /* 0x00000000ff00723e */ /* 0x000fe200000000ff */
[----:B------:R-:W-:Y:S06]  /*c110*/  BRA `(.L_x_11910) ;  /* 0x0000000400187947 */ /* 0x000fec0003800000 */
.L_x_11923:
        /* <DEDUP_REMOVED lines=21> */
.L_x_11932:
[----:B------:R-:W-:Y:S05]  /*c270*/  BSYNC.RECONVERGENT B1 ;  /* 0x0000000000017941 */ /* 0x000fea0003800200 */
.L_x_11931:
[----:B------:R-:W-:Y:S01]  /*c280*/  IMAD.SHL.U32 R0, R0, 0x200000, RZ ;  /* 0x0020000000007824 */ /* 0x000fe200078e00ff */
[----:B------:R-:W-:-:S04]  /*c290*/  LEA R2, R2, 0x37800000, 0x17 ;  /* 0x3780000002027811 */ /* 0x000fc800078eb8ff */
[----:B------:R-:W-:-:S07]  /*c2a0*/  LOP3.LUT R0, R2, R0, R7, 0xfe, !PT ;  /* 0x0000000002007212 */ /* 0x000fce00078efe07 */
.L_x_11930:
[----:B------:R-:W-:Y:S05]  /*c2b0*/  BSYNC.RECONVERGENT B0 ;  /* 0x0000000000007941 */ /* 0x000fea0003800200 */
.L_x_11929:
[----:B------:R-:W-:Y:S01]  /*c2c0*/  F2FP.F16.F32.PACK_AB R0, RZ, R0 ;  /* 0x00000000ff00723e */ /* 0x000fe200000000ff */
[----:B------:R-:W-:Y:S06]  /*c2d0*/  BRA `(.L_x_11910) ;  /* 0x0000000000a87947 */ /* 0x000fec0003800000 */
.L_x_11922:
        /* <DEDUP_REMOVED lines=14> */
.L_x_11936:
[----:B------:R-:W-:Y:S05]  /*c3c0*/  BSYNC.RECONVERGENT B0 ;  /* 0x0000000000007941 */ /* 0x000fea0003800200 */
.L_x_11935:
[----:B------:R-:W-:Y:S01]  /*c3d0*/  F2FP.F16.F32.PACK_AB R0, RZ, R0 ;  /* 0x00000000ff00723e */ /* 0x000fe200000000ff */
[----:B------:R-:W-:Y:S06]  /*c3e0*/  BRA `(.L_x_11910) ;  /* 0x0000000000647947 */ /* 0x000fec0003800000 */
.L_x_11909:
        /* <DEDUP_REMOVED lines=16> */
.L_x_11937:
[----:B------:R-:W-:Y:S01]  /*c4f0*/  PRMT R0, RZ, 0x7610, R0 ;  /* 0x00007610ff007816 */ /* 0x000fe20000000000 */
[----:B------:R-:W-:Y:S06]  /*c500*/  BRA `(.L_x_11910) ;  /* 0x00000000001c7947 */ /* 0x000fec0003800000 */
.L_x_11934:
[----:B------:R-:W2:Y:S02]  /*c510*/  LDG.E.64 R2, desc[UR36][R2.64] ;  /* 0x0000002402027981 */ /* 0x000ea4000c1e1b00 */
[----:B--2---:R-:W0:Y:S02]  /*c520*/  I2F.U64 R0, R2 ;  /* 0x0000000200007312 */ /* 0x004e240000301000 */
[----:B0-----:R-:W-:Y:S01]  /*c530*/  F2FP.F16.F32.PACK_AB R0, RZ, R0 ;  /* 0x00000000ff00723e */ /* 0x001fe200000000ff */
[----:B------:R-:W-:Y:S06]  /*c540*/  BRA `(.L_x_11910) ;  /* 0x00000000000c7947 */ /* 0x000fec0003800000 */
.L_x_11933:
[----:B------:R-:W2:Y:S02]  /*c550*/  LDG.E R2, desc[UR36][R2.64] ;  /* 0x0000002402027981 */ /* 0x000ea4000c1e1900 */
[----:B--2---:R-:W-:-:S04]  /*c560*/  I2FP.F32.U32 R0, R2 ;  /* 0x0000000200007245 */ /* 0x004fc80000201000 */
[----:B------:R-:W-:-:S07]  /*c570*/  F2FP.F16.F32.PACK_AB R0, RZ, R0 ;  /* 0x00000000ff00723e */ /* 0x000fce00000000ff */
.L_x_11910:
        /* <DEDUP_REMOVED lines=28> */
.L_x_11941:
[----:B------:R-:W-:-:S06]  /*c740*/  HADD2.F32 R5, -RZ, R0.H0_H0 ;  /* 0x20000000ff057230 */ /* 0x000fcc0000004100 */
[----:B------:R-:W0:Y:S02]  /*c750*/  F2I.S64.TRUNC R4, R5 ;  /* 0x0000000500047311 */ /* 0x000e24000020d900 */
[----:B0-----:R0:W-:Y:S01]  /*c760*/  STG.E.U8 desc[UR36][R2.64], R4 ;  /* 0x0000000402007986 */ /* 0x0011e2000c101124 */
[----:B------:R-:W-:Y:S05]  /*c770*/  BRA `(.L_x_11943) ;  /* 0x0000000c006c7947 */ /* 0x000fea0003800000 */
.L_x_11940:
        /* <DEDUP_REMOVED lines=10> */
.L_x_11945:
[----:B------:R-:W-:-:S04]  /*c820*/  HADD2.F32 R0, -RZ, R0.H0_H0 ;  /* 0x20000000ff007230 */ /* 0x000fc80000004100 */
[----:B------:R-:W0:Y:S02]  /*c830*/  F2I.FTZ.TRUNC.NTZ R5, R0 ;  /* 0x0000000000057305 */ /* 0x000e24000021f100 */
[----:B0-----:R0:W-:Y:S01]  /*c840*/  STG.E desc[UR36][R2.64], R5 ;  /* 0x0000000502007986 */ /* 0x0011e2000c101924 */
[----:B------:R-:W-:Y:S05]  /*c850*/  BRA `(.L_x_11943) ;  /* 0x0000000c00347947 */ /* 0x000fea0003800000 */
.L_x_11944:
[----:B------:R-:W-:-:S04]  /*c860*/  HADD2.F32 R0, -RZ, R0.H0_H0 ;  /* 0x20000000ff007230 */ /* 0x000fc80000004100 */
[----:B------:R-:W0:Y:S02]  /*c870*/  F2I.FTZ.TRUNC.NTZ R5, R0 ;  /* 0x0000000000057305 */ /* 0x000e24000021f100 */
[----:B0-----:R0:W-:Y:S01]  /*c880*/  STG.E.U16 desc[UR36][R2.64], R5 ;  /* 0x0000000502007986 */ /* 0x0011e2000c101524 */
[----:B------:R-:W-:Y:S05]  /*c890*/  BRA `(.L_x_11943) ;  /* 0x0000000c00247947 */ /* 0x000fea0003800000 */
.L_x_11939:
        /* <DEDUP_REMOVED lines=9> */
.L_x_11947:
[----:B------:R0:W-:Y:S01]  /*c930*/  STG.E.U16 desc[UR36][R2.64], R0 ;  /* 0x0000000002007986 */ /* 0x0001e2000c101524 */
[----:B------:R-:W-:Y:S05]  /*c940*/  BRA `(.L_x_11943) ;  /* 0x0000000800f87947 */ /* 0x000fea0003800000 */
.L_x_11946:
        /* <DEDUP_REMOVED lines=10> */
.L_x_11949:
[----:B------:R-:W-:-:S05]  /*c9f0*/  HADD2.F32 R0, -RZ, R0.H0_H0 ;  /* 0x20000000ff007230 */ /* 0x000fca0000004100 */
[----:B------:R-:W-:-:S04]  /*ca00*/  F2FP.F16.F32.PACK_AB R0, RZ, R0 ;  /* 0x00000000ff00723e */ /* 0x000fc800000000ff */
[----:B------:R-:W-:-:S05]  /*ca10*/  PRMT R0, R0, 0x5410, RZ ;  /* 0x0000541000007816 */ /* 0x000fca00000000ff */
[----:B------:R0:W-:Y:S01]  /*ca20*/  STG.E desc[UR36][R2.64], R0 ;  /* 0x0000000002007986 */ /* 0x0001e2000c101924 */
[----:B------:R-:W-:Y:S05]  /*ca30*/  BRA `(.L_x_11943) ;  /* 0x0000000800bc7947 */ /* 0x000fea0003800000 */
.L_x_11948:
[----:B------:R-:W-:-:S05]  /*ca40*/  HADD2.F32 R4, -RZ, R0.H0_H0 ;  /* 0x20000000ff047230 */ /* 0x000fca0000004100 */
[----:B------:R-:W-:-:S06]  /*ca50*/  FMUL.FTZ R4, R4, 1 ;  /* 0x3f80000004047820 */ /* 0x000fcc0000410000 */
[----:B------:R-:W0:Y:S02]  /*ca60*/  F2F.F64.F32 R4, R4 ;  /* 0x0000000400047310 */ /* 0x000e240000201800 */
[----:B0-----:R0:W-:Y:S01]  /*ca70*/  STG.E.64 desc[UR36][R2.64], R4 ;  /* 0x0000000402007986 */ /* 0x0011e2000c101b24 */
[----:B------:R-:W-:Y:S05]  /*ca80*/  BRA `(.L_x_11943) ;  /* 0x0000000800a87947 */ /* 0x000fea0003800000 */
.L_x_11938:
        /* <DEDUP_REMOVED lines=14> */
.L_x_11953:
        /* <DEDUP_REMOVED lines=18> */
.L_x_11956:
[----:B------:R-:W-:-:S04]  /*cc90*/  SHF.R.U32.HI R5, RZ, 0x18, R5 ;  /* 0x00000018ff057819 */ /* 0x000fc80000011605 */
[----:B------:R-:W-:-:S07]  /*cca0*/  LOP3.LUT R0, R0, 0x80, R5, 0xf8, !PT ;  /* 0x0000008000007812 */ /* 0x000fce00078ef805 */
.L_x_11955:
[----:B------:R-:W-:Y:S05]  /*ccb0*/  BSYNC.RECONVERGENT B0 ;  /* 0x0000000000007941 */ /* 0x000fea0003800200 */
.L_x_11954:
[----:B------:R0:W-:Y:S01]  /*ccc0*/  STG.E.U8 desc[UR36][R2.64], R0 ;  /* 0x0000000002007986 */ /* 0x0001e2000c101124 */
[----:B------:R-:W-:Y:S05]  /*ccd0*/  BRA `(.L_x_11943) ;  /* 0x0000000800147947 */ /* 0x000fea0003800000 */
.L_x_11952:
        /* <DEDUP_REMOVED lines=18> */
.L_x_11959:
[----:B------:R-:W-:-:S04]  /*ce00*/  SHF.R.U32.HI R5, RZ, 0x18, R5 ;  /* 0x00000018ff057819 */ /* 0x000fc80000011605 */
[----:B------:R-:W-:-:S07]  /*ce10*/  LOP3.LUT R0, R0, 0x80, R5, 0xf8, !PT ;  /* 0x0000008000007812 */ /* 0x000fce00078ef805 */
.L_x_11958:
[----:B------:R-:W-:Y:S05]  /*ce20*/  BSYNC.RECONVERGENT B0 ;  /* 0x0000000000007941 */ /* 0x000fea0003800200 */
.L_x_11957:
[----:B------:R0:W-:Y:S01]  /*ce30*/  STG.E.U8 desc[UR36][R2.64], R0 ;  /* 0x0000000002007986 */ /* 0x0001e2000c101124 */
[----:B------:R-:W-:Y:S05]  /*ce40*/  BRA `(.L_x_11943) ;  /* 0x0000000400b87947 */ /* 0x000fea0003800000 */
.L_x_11951:
        /* <DEDUP_REMOVED lines=22> */
.L_x_11961:
[----:B------:R-:W-:-:S06]  /*cfb0*/  HADD2.F32 R4, -RZ, R0.H0_H0 ;  /* 0x20000000ff047230 */ /* 0x000fcc0000004100 */
[----:B------:R-:W0:Y:S02]  /*cfc0*/  F2I.U64.TRUNC R4, R4 ;  /* 0x0000000400047311 */ /* 0x000e24000020d800 */
[----:B0-----:R0:W-:Y:S01]  /*cfd0*/  STG.E.64 desc[UR36][R2.64], R4 ;  /* 0x0000000402007986 */ /* 0x0011e2000c101b24 */
[----:B------:R-:W-:Y:S05]  /*cfe0*/  BRA `(.L_x_11943) ;  /* 0x0000000400507947 */ /* 0x000fea0003800000 */
.L_x_11960:
[----:B------:R-:W-:-:S04]  /*cff0*/  HADD2.F32 R0, -RZ, R0.H0_H0 ;  /* 0x20000000ff007230 */ /* 0x000fc80000004100 */
[----:B------:R-:W0:Y:S02]  /*d000*/  F2I.FTZ.U32.TRUNC.NTZ R5, R0 ;  /* 0x0000000000057305 */ /* 0x000e24000021f000 */
[----:B0-----:R0:W-:Y:S01]  /*d010*/  STG.E desc[UR36][R2.64], R5 ;  /* 0x0000000502007986 */ /* 0x0011e2000c101924 */
[----:B------:R-:W-:Y:S05]  /*d020*/  BRA `(.L_x_11943) ;  /* 0x0000000400407947 */ /* 0x000fea0003800000 */
.L_x_11950:
        /* <DEDUP_REMOVED lines=11> */
.L_x_11963:
[----:B------:R-:W-:Y:S01]  /*d0e0*/  HADD2.F32 R0, -RZ, R0.H0_H0 ;  /* 0x20000000ff007230 */ /* 0x000fe20000004100 */
[----:B------:R-:W-:-:S04]  /*d0f0*/  CS2R R6, SRZ ;  /* 0x0000000000067805 */ /* 0x000fc8000001ff00 */
[----:B------:R-:W-:-:S04]  /*d100*/  FMUL.FTZ R0, R0, 1 ;  /* 0x3f80000000007820 */ /* 0x000fc80000410000 */
[----:B------:R-:W0:Y:S02]  /*d110*/  F2F.F64.F32 R4, R0 ;  /* 0x0000000000047310 */ /* 0x000e240000201800 */
[----:B0-----:R0:W-:Y:S01]  /*d120*/  STG.E.128 desc[UR36][R2.64], R4 ;  /* 0x0000000402007986 */ /* 0x0011e2000c101d24 */
[----:B------:R-:W-:Y:S05]  /*d130*/  BRA `(.L_x_11943) ;  /* 0x0000000000fc7947 */ /* 0x000fea0003800000 */
.L_x_11962:
[----:B------:R-:W-:-:S09]  /*d140*/  UISETP.NE.AND UP0, UPT, UR4, 0xf, UPT ;  /* 0x0000000f0400788c */ /* 0x000fd2000bf05270 */
[----:B------:R-:W-:Y:S05]  /*d150*/  BRA.U !UP0, `(.L_x_11964) ;  /* 0x0000000108e87547 */ /* 0x000fea000b800000 */
[----:B------:R-:W-:-:S09]  /*d160*/  UISETP.NE.AND UP0, UPT, UR4, 0x17, UPT ;  /* 0x000000170400788c */ /* 0x000fd2000bf05270 */
[----:B------:R-:W-:Y:S05]  /*d170*/  BRA.U !UP0, `(.L_x_11965) ;  /* 0x0000000108907547 */ /* 0x000fea000b800000 */
[----:B------:R-:W-:-:S09]  /*d180*/  UISETP.NE.AND UP0, UPT, UR4, 0x18, UPT ;  /* 0x000000180400788c */ /* 0x000fd2000bf05270 */
[----:B------:R-:W-:Y:S05]  /*d190*/  BRA.U !UP0, `(.L_x_11966) ;  /* 0x0000000108447547 */ /* 0x000fea000b800000 */
.L_x_11942:
        /* <DEDUP_REMOVED lines=16> */
.L_x_11967:
[----:B------:R-:W-:Y:S05]  /*d2a0*/  BRA `(.L_x_11943) ;  /* 0x0000000000a07947 */ /* 0x000fea0003800000 */
.L_x_11966:
        /* <DEDUP_REMOVED lines=13> */
.L_x_11969:
[----:B------:R-:W-:Y:S05]  /*d380*/  BSYNC.RECONVERGENT B0 ;  /* 0x0000000000007941 */ /* 0x000fea0003800200 */
.L_x_11968:
[----:B------:R-:W-:-:S05]  /*d390*/  LOP3.LUT R5, R0, 0x80, R5, 0xf8, !PT ;  /* 0x0000008000057812 */ /* 0x000fca00078ef805 */
[----:B------:R3:W-:Y:S01]  /*d3a0*/  STG.E.U8 desc[UR36][R2.64], R5 ;  /* 0x0000000502007986 */ /* 0x0007e2000c101124 */
[----:B------:R-:W-:Y:S05]  /*d3b0*/  BRA `(.L_x_11943) ;  /* 0x00000000005c7947 */ /* 0x000fea0003800000 */
.L_x_11965:
        /* <DEDUP_REMOVED lines=12> */
.L_x_11971:
[----:B------:R-:W-:Y:S01]  /*d480*/  HFMA2 R0, -RZ, RZ, 0, 7.569789886474609375e-06 ;  /* 0x0000007fff007431 */ /* 0x000fe200000001ff */
[----:B------:R-:W-:-:S04]  /*d490*/  ISETP.GT.U32.AND P0, PT, R4, 0x7f800000, PT ;  /* 0x7f8000000400780c */ /* 0x000fc80003f04070 */
[----:B------:R-:W-:-:S09]  /*d4a0*/  SEL R0, R0, 0x7c, P0 ;  /* 0x0000007c00007807 */ /* 0x000fd20000000000 */
.L_x_11972:
[----:B------:R-:W-:Y:S05]  /*d4b0*/  BSYNC.RECONVERGENT B0 ;  /* 0x0000000000007941 */ /* 0x000fea0003800200 */
.L_x_11970:
[----:B------:R-:W-:-:S04]  /*d4c0*/  SHF.R.U32.HI R5, RZ, 0x18, R5 ;  /* 0x00000018ff057819 */ /* 0x000fc80000011605 */
[----:B------:R-:W-:-:S05]  /*d4d0*/  LOP3.LUT R5, R0, 0x80, R5, 0xf8, !PT ;  /* 0x0000008000057812 */ /* 0x000fca00078ef805 */
[----:B------:R2:W-:Y:S01]  /*d4e0*/  STG.E.U8 desc[UR36][R2.64], R5 ;  /* 0x0000000502007986 */ /* 0x0005e2000c101124 */
[----:B------:R-:W-:Y:S05]  /*d4f0*/  BRA `(.L_x_11943) ;  /* 0x00000000000c7947 */ /* 0x000fea0003800000 */
.L_x_11964:
[----:B------:R-:W-:-:S05]  /*d500*/  HADD2.F32 R0, -RZ, R0.H0_H0 ;  /* 0x20000000ff007230 */ /* 0x000fca0000004100 */
[----:B------:R-:W-:-:S05]  /*d510*/  F2FP.BF16.F32.PACK_AB R0, RZ, R0 ;  /* 0x00000000ff00723e */ /* 0x000fca00000010ff */
[----:B------:R4:W-:Y:S02]  /*d520*/  STG.E.U16 desc[UR36][R2.64], R0 ;  /* 0x0000000002007986 */ /* 0x0009e4000c101524 */
.L_x_11943:
[----:B------:R-:W-:-:S07]  /*d530*/  VIADD R17, R17, 0x80 ;  /* 0x0000008011117836 */ /* 0x000fce0000000000 */
.L_x_11870:
[----:B------:R-:W-:Y:S05]  /*d540*/  BSYNC.RECONVERGENT B6 ;  /* 0x0000000000067941 */ /* 0x000fea0003800200 */
.L_x_11869:
        /* <DEDUP_REMOVED lines=357> */
.L_x_11973:
        /* <DEDUP_REMOVED lines=22> */
.L_x_11977:
[----:B------:R-:W2:Y:S02]  /*ed00*/  LDG.E.U8 R2, desc[UR36][R2.64] ;  /* 0x0000002402027981 */ /* 0x000ea4000c1e1100 */
[----:B--2---:R-:W-:-:S04]  /*ed10*/  I2FP.F32.U32 R0, R2 ;  /* 0x0000000200007245 */ /* 0x004fc80000201000 */
[----:B------:R-:W-:-:S04]  /*ed20*/  F2FP.F16.F32.PACK_AB R0, RZ, R0 ;  /* 0x00000000ff00723e */ /* 0x000fc800000000ff */
[----:B------:R-:W-:Y:S01]  /*ed30*/  PRMT R19, R0, 0x7610, R19 ;  /* 0x0000761000137816 */ /* 0x000fe20000000013 */
[----:B------:R-:W-:Y:S06]  /*ed40*/  BRA `(.L_x_11979) ;  /* 0x0000000c00d47947 */ /* 0x000fec0003800000 */
.L_x_11976:
        /* <DEDUP_REMOVED lines=11> */
.L_x_11981:
[----:B------:R-:W2:Y:S02]  /*ee00*/  LDG.E R2, desc[UR36][R2.64] ;  /* 0x0000002402027981 */ /* 0x000ea4000c1e1900 */
[----:B--2---:R-:W-:-:S04]  /*ee10*/  I2FP.F32.S32 R0, R2 ;  /* 0x0000000200007245 */ /* 0x004fc80000201400 */
[----:B------:R-:W-:-:S04]  /*ee20*/  F2FP.F16.F32.PACK_AB R0, RZ, R0 ;  /* 0x00000000ff00723e */ /* 0x000fc800000000ff */
[----:B------:R-:W-:Y:S01]  /*ee30*/  PRMT R19, R0, 0x7610, R19 ;  /* 0x0000761000137816 */ /* 0x000fe20000000013 */
[----:B------:R-:W-:Y:S06]  /*ee40*/  BRA `(.L_x_11979) ;  /* 0x0000000c00947947 */ /* 0x000fec0003800000 */
.L_x_11980:
[----:B------:R-:W2:Y:S02]  /*ee50*/  LDG.E.U16 R2, desc[UR36][R2.64] ;  /* 0x0000002402027981 */ /* 0x000ea4000c1e1500 */
[----:B--2---:R-:W0:Y:S02]  /*ee60*/  I2F.S16 R0, R2 ;  /* 0x0000000200007306 */ /* 0x004e240000101400 */
[----:B0-----:R-:W-:-:S04]  /*ee70*/  F2FP.F16.F32.PACK_AB R0, RZ, R0 ;  /* 0x00000000ff00723e */ /* 0x001fc800000000ff */
[----:B------:R-:W-:Y:S01]  /*ee80*/  PRMT R19, R0, 0x7610, R19 ;  /* 0x0000761000137816 */ /* 0x000fe20000000013 */
[----:B------:R-:W-:Y:S06]  /*ee90*/  BRA `(.L_x_11979) ;  /* 0x0000000c00807947 */ /* 0x000fec0003800000 */
.L_x_11975:
        /* <DEDUP_REMOVED lines=9> */
.L_x_11983:
[----:B------:R0:W5:Y:S01]  /*ef30*/  LDG.E.U16 R19, desc[UR36][R2.64] ;  /* 0x0000002402137981 */ /* 0x000162000c1e1500 */
[----:B------:R-:W-:Y:S05]  /*ef40*/  BRA `(.L_x_11979) ;  /* 0x0000000c00547947 */ /* 0x000fea0003800000 */
.L_x_11982:
        /* <DEDUP_REMOVED lines=9> */
.L_x_11985:
[----:B------:R1:W5:Y:S01]  /*efe0*/  LDG.E.U16 R19, desc[UR36][R2.64] ;  /* 0x0000002402137981 */ /* 0x000362000c1e1500 */
[----:B------:R-:W-:Y:S05]  /*eff0*/  BRA `(.L_x_11979) ;  /* 0x0000000c00287947 */ /* 0x000fea0003800000 */
.L_x_11984:
        /* <DEDUP_REMOVED lines=13> */
.L_x_11974:
        /* <DEDUP_REMOVED lines=14> */
.L_x_11988:
        /* <DEDUP_REMOVED lines=13> */
.L_x_11987:
        /* <DEDUP_REMOVED lines=27> */
.L_x_11990:
        /* <DEDUP_REMOVED lines=14> */
.L_x_11989:
[----:B------:R-:W2:Y:S02]  /*f510*/  LDG.E.U16 R0, desc[UR36][R2.64] ;  /* 0x0000002402007981 */ /* 0x000ea4000c1e1500 */
[----:B--2---:R-:W-:-:S05]  /*f520*/  IMAD.U32 R0, R0, 0x10000, RZ ;  /* 0x0001000000007824 */ /* 0x004fca00078e00ff */
[----:B------:R-:W-:-:S04]  /*f530*/  F2FP.F16.F32.PACK_AB R0, RZ, R0 ;  /* 0x00000000ff00723e */ /* 0x000fc800000000ff */
[----:B------:R-:W-:Y:S01]  /*f540*/  PRMT R19, R0, 0x7610, R19 ;  /* 0x0000761000137816 */ /* 0x000fe20000000013 */
[----:B------:R-:W-:Y:S06]  /*f550*/  BRA `(.L_x_11979) ;  /* 0x0000000400d07947 */ /* 0x000fec0003800000 */
.L_x_11986:
        /* <DEDUP_REMOVED lines=13> */
.L_x_11993:
        /* <DEDUP_REMOVED lines=21> */
.L_x_11997:
[----:B------:R-:W-:Y:S05]  /*f780*/  BSYNC.RECONVERGENT B1 ;  /* 0x0000000000017941 */ /* 0x000fea0003800200 */
.L_x_11996:
[----:B------:R-:W-:Y:S01]  /*f790*/  IMAD.SHL.U32 R0, R0, 0x100000, RZ ;  /* 0x0010000000007824 */ /* 0x000fe200078e00ff */
[----:B------:R-:W-:-:S04]  /*f7a0*/  LEA R2, R2, 0x3b800000, 0x17 ;  /* 0x3b80000002027811 */ /* 0x000fc800078eb8ff */
[----:B------:R-:W-:-:S07]  /*f7b0*/  LOP3.LUT R0, R2, R0, R7, 0xfe, !PT ;  /* 0x0000000002007212 */ /* 0x000fce00078efe07 */
.L_x_11995:
[----:B------:R-:W-:Y:S05]  /*f7c0*/  BSYNC.RECONVERGENT B0 ;  /* 0x0000000000007941 */ /* 0x000fea0003800200 */
.L_x_11994:
[----:B------:R-:W-:-:S04]  /*f7d0*/  F2FP.F16.F32.PACK_AB R0, RZ, R0 ;  /* 0x00000000ff00723e */ /* 0x000fc800000000ff */
[----:B------:R-:W-:Y:S01]  /*f7e0*/  PRMT R19, R0, 0x7610, R19 ;  /* 0x0000761000137816 */ /* 0x000fe20000000013 */
[----:B------:R-:W-:Y:S06]  /*f7f0*/  BRA `(.L_x_11979) ;  /* 0x0000000400287947 */ /* 0x000fec0003800000 */
.L_x_11992:
        /* <DEDUP_REMOVED lines=21> */
.L_x_12001:
[----:B------:R-:W-:Y:S05]  /*f950*/  BSYNC.RECONVERGENT B1 ;  /* 0x0000000000017941 */ /* 0x000fea0003800200 */
.L_x_12000:
[----:B------:R-:W-:Y:S01]  /*f960*/  IMAD.SHL.U32 R0, R0, 0x200000, RZ ;  /* 0x0020000000007824 */ /* 0x000fe200078e00ff */
[----:B------:R-:W-:-:S04]  /*f970*/  LEA R2, R2, 0x37800000, 0x17 ;  /* 0x3780000002027811 */ /* 0x000fc800078eb8ff */
[----:B------:R-:W-:-:S07]  /*f980*/  LOP3.LUT R0, R2, R0, R7, 0xfe, !PT ;  /* 0x0000000002007212 */ /* 0x000fce00078efe07 */
.L_x_11999:
[----:B------:R-:W-:Y:S05]  /*f990*/  BSYNC.RECONVERGENT B0 ;  /* 0x0000000000007941 */ /* 0x000fea0003800200 */
.L_x_11998:
[----:B------:R-:W-:-:S04]  /*f9a0*/  F2FP.F16.F32.PACK_AB R0, RZ, R0 ;  /* 0x00000000ff00723e */ /* 0x000fc800000000ff */
[----:B------:R-:W-:Y:S01]  /*f9b0*/  PRMT R19, R0, 0x7610, R19 ;  /* 0x0000761000137816 */ /* 0x000fe20000000013 */
[----:B------:R-:W-:Y:S06]  /*f9c0*/  BRA `(.L_x_11979) ;  /* 0x0000000000b47947 */ /* 0x000fec0003800000 */
.L_x_11991:
        /* <DEDUP_REMOVED lines=14> */
.L_x_12005:
[----:B------:R-:W-:Y:S05]  /*fab0*/  BSYNC.RECONVERGENT B0 ;  /* 0x0000000000007941 */ /* 0x000fea0003800200 */
.L_x_12004:
[----:B------:R-:W-:-:S04]  /*fac0*/  F2FP.F16.F32.PACK_AB R0, RZ, R0 ;  /* 0x00000000ff00723e */ /* 0x000fc800000000ff */
[----:B------:R-:W-:Y:S01]  /*fad0*/  PRMT R19, R0, 0x7610, R19 ;  /* 0x0000761000137816 */ /* 0x000fe20000000013 */
[----:B------:R-:W-:Y:S06]  /*fae0*/  BRA `(.L_x_11979) ;  /* 0x00000000006c7947 */ /* 0x000fec0003800000 */
.L_x_11978:
        /* <DEDUP_REMOVED lines=16> */
.L_x_12006:
[----:B------:R-:W-:Y:S01]  /*fbf0*/  PRMT R19, RZ, 0x7610, R19 ;  /* 0x00007610ff137816 */ /* 0x000fe20000000013 */
[----:B------:R-:W-:Y:S06]  /*fc00*/  BRA `(.L_x_11979) ;  /* 0x0000000000247947 */ /* 0x000fec0003800000 */
.L_x_12003:
[----:B------:R-:W2:Y:S02]  /*fc10*/  LDG.E.64 R2, desc[UR36][R2.64] ;  /* 0x0000002402027981 */ /* 0x000ea4000c1e1b00 */
[----:B--2---:R-:W0:Y:S02]  /*fc20*/  I2F.U64 R0, R2 ;  /* 0x0000000200007312 */ /* 0x004e240000301000 */
[----:B0-----:R-:W-:-:S04]  /*fc30*/  F2FP.F16.F32.PACK_AB R0, RZ, R0 ;  /* 0x00000000ff00723e */ /* 0x001fc800000000ff */
[----:B------:R-:W-:Y:S01]  /*fc40*/  PRMT R19, R0, 0x7610, R19 ;  /* 0x0000761000137816 */ /* 0x000fe20000000013 */
[----:B------:R-:W-:Y:S06]  /*fc50*/  BRA `(.L_x_11979) ;  /* 0x0000000000107947 */ /* 0x000fec0003800000 */
.L_x_12002:
[----:B------:R-:W2:Y:S02]  /*fc60*/  LDG.E R2, desc[UR36][R2.64] ;  /* 0x0000002402027981 */ /* 0x000ea4000c1e1900 */
[----:B--2---:R-:W-:-:S04]  /*fc70*/  I2FP.F32.U32 R0, R2 ;  /* 0x0000000200007245 */ /* 0x004fc80000201000 */
[----:B------:R-:W-:-:S04]  /*fc80*/  F2FP.F16.F32.PACK_AB R0, RZ, R0 ;  /* 0x00000000ff00723e */ /* 0x000fc800000000ff */
[----:B------:R-:W-:-:S07]  /*fc90*/  PRMT R19, R0, 0x7610, R19 ;  /* 0x0000761000137816 */ /* 0x000fce0000000013 */
.L_x_11979:
        /* <DEDUP_REMOVED lines=18> */
.L_x_12010:
[----:B------:R-:W2:Y:S02]  /*fdc0*/  LDG.E.U8 R2, desc[UR36][R2.64] ;  /* 0x0000002402027981 */ /* 0x000ea4000c1e1100 */
[----:B--2---:R-:W-:-:S04]  /*fdd0*/  I2FP.F32.U32 R0, R2 ;  /* 0x0000000200007245 */ /* 0x004fc80000201000 */
[----:B------:R-:W-:Y:S01]  /*fde0*/  F2FP.F16.F32.PACK_AB R0, RZ, R0 ;  /* 0x00000000ff00723e */ /* 0x000fe200000000ff */
[----:B------:R-:W-:Y:S06]  /*fdf0*/  BRA `(.L_x_12012) ;  /* 0x0000000c009c7947 */ /* 0x000fec0003800000 */
.L_x_12009:
        /* <DEDUP_REMOVED lines=10> */
.L_x_12014:
[----:B------:R-:W2:Y:S02]  /*fea0*/  LDG.E R2, desc[UR36][R2.64] ;  /* 0x0000002402027981 */ /* 0x000ea4000c1e1900 */
[----:B--2---:R-:W-:-:S04]  /*feb0*/  I2FP.F32.S32 R0, R2 ;  /* 0x0000000200007245 */ /* 0x004fc80000201400 */
[----:B------:R-:W-:Y:S01]  /*fec0*/  F2FP.F16.F32.PACK_AB R0, RZ, R0 ;  /* 0x00000000ff00723e */ /* 0x000fe200000000ff */
[----:B------:R-:W-:Y:S06]  /*fed0*/  BRA `(.L_x_12012) ;  /* 0x0000000c00647947 */ /* 0x000fec0003800000 */
.L_x_12013:
[----:B------:R-:W2:Y:S02]  /*fee0*/  LDG.E.U16 R2, desc[UR36][R2.64] ;  /* 0x0000002402027981 */ /* 0x000ea4000c1e1500 */
[----:B--2---:R-:W0:Y:S02]  /*fef0*/  I2F.S16 R0, R2 ;  /* 0x0000000200007306 */ /* 0x004e240000101400 */
[----:B0-----:R-:W-:Y:S01]  /*ff00*/  F2FP.F16.F32.PACK_AB R0, RZ, R0 ;  /* 0x00000000ff00723e */ /* 0x001fe200000000ff */
[----:B------:R-:W-:Y:S06]  /*ff10*/  BRA `(.L_x_12012) ;  /* 0x0000000c00547947 */ /* 0x000fec0003800000 */
.L_x_12008:
        /* <DEDUP_REMOVED lines=9> */
.L_x_12016:
[----:B------:R1:W5:Y:S01]  /*ffb0*/  LDG.E.U16 R0, desc[UR36][R2.64] ;  /* 0x0000002402007981 */ /* 0x000362000c1e1500 */
[----:B------:R-:W-:Y:S05]  /*ffc0*/  BRA `(.L_x_12012) ;  /* 0x0000000c00287947 */ /* 0x000fea0003800000 */
.L_x_12015:
        /* <DEDUP_REMOVED lines=9> */
.L_x_12018:
[----:B------:R0:W5:Y:S01]  /*10060*/  LDG.E.U16 R0, desc[UR36][R2.64] ;  /* 0x0000002402007981 */ /* 0x000162000c1e1500 */
[----:B------:R-:W-:Y:S05]  /*10070*/  BRA `(.L_x_12012) ;  /* 0x0000000800fc7947 */ /* 0x000fea0003800000 */
.L_x_12017:
        /* <DEDUP_REMOVED lines=12> */
.L_x_12007:
        /* <DEDUP_REMOVED lines=13> */
.L_x_12021:
        /* <DEDUP_REMOVED lines=12> */
.L_x_12020:
        /* <DEDUP_REMOVED lines=27> */
.L_x_12023:
        /* <DEDUP_REMOVED lines=13> */
.L_x_12022:
[----:B------:R-:W2:Y:S02]  /*10550*/  LDG.E.U16 R0, desc[UR36][R2.64] ;  /* 0x0000002402007981 */ /* 0x000ea4000c1e1500 */
[----:B--2---:R-:W-:-:S05]  /*10560*/  IMAD.U32 R0, R0, 0x10000, RZ ;  /* 0x0001000000007824 */ /* 0x004fca00078e00ff */
[----:B------:R-:W-:Y:S01]  /*10570*/  F2FP.F16.F32.PACK_AB R0, RZ, R0 ;  /* 0x00000000ff00723e */ /* 0x000fe200000000ff */
[----:B------:R-:W-:Y:S06]  /*10580*/  BRA `(.L_x_12012) ;  /* 0x0000000400b87947 */ /* 0x000fec0003800000 */
.L_x_12019:
        /* <DEDUP_REMOVED lines=12> */
.L_x_12026:
        /* <DEDUP_REMOVED lines=21> */
.L_x_12030:
[----:B------:R-:W-:Y:S05]  /*107a0*/  BSYNC.RECONVERGENT B1 ;  /* 0x0000000000017941 */ /* 0x000fea0003800200 */
.L_x_12029:
[----:B------:R-:W-:Y:S01]  /*107b0*/  IMAD.SHL.U32 R0, R0, 0x100000, RZ ;  /* 0x0010000000007824 */ /* 0x000fe200078e00ff */
[----:B------:R-:W-:-:S04]  /*107c0*/  LEA R2, R2, 0x3b800000, 0x17 ;  /* 0x3b80000002027811 */ /* 0x000fc800078eb8ff */
[----:B------:R-:W-:-:S07]  /*107d0*/  LOP3.LUT R0, R2, R0, R7, 0xfe, !PT ;  /* 0x0000000002007212 */ /* 0x000fce00078efe07 */
.L_x_12028:
[----:B------:R-:W-:Y:S05]  /*107e0*/  BSYNC.RECONVERGENT B0 ;  /* 0x0000000000007941 */ /* 0x000fea0003800200 */
.L_x_12027:
[----:B------:R-:W-:Y:S01]  /*107f0*/  F2FP.F16.F32.PACK_AB R0, RZ, R0 ;  /* 0x00000000ff00723e */ /* 0x000fe200000000ff */
[----:B------:R-:W-:Y:S06]  /*10800*/  BRA `(.L_x_12012) ;  /* 0x0000000400187947 */ /* 0x000fec0003800000 */
.L_x_12025:
        /* <DEDUP_REMOVED lines=21> */
.L_x_12034:
[----:B------:R-:W-:Y:S05]  /*10960*/  BSYNC.RECONVERGENT B1 ;  /* 0x0000000000017941 */ /* 0x000fea0003800200 */
.L_x_12033:
[----:B------:R-:W-:Y:S01]  /*10970*/  IMAD.SHL.U32 R0, R0, 0x200000, RZ ;  /* 0x0020000000007824 */ /* 0x000fe200078e00ff */
[----:B------:R-:W-:-:S04]  /*10980*/  LEA R2, R2, 0x37800000, 0x17 ;  /* 0x3780000002027811 */ /* 0x000fc800078eb8ff */
[----:B------:R-:W-:-:S07]  /*10990*/  LOP3.LUT R0, R2, R0, R7, 0xfe, !PT ;  /* 0x0000000002007212 */ /* 0x000fce00078efe07 */
.L_x_12032:
[----:B------:R-:W-:Y:S05]  /*109a0*/  BSYNC.RECONVERGENT B0 ;  /* 0x0000000000007941 */ /* 0x000fea0003800200 */
.L_x_12031:
[----:B------:R-:W-:Y:S01]  /*109b0*/  F2FP.F16.F32.PACK_AB R0, RZ, R0 ;  /* 0x00000000ff00723e */ /* 0x000fe200000000ff */
[----:B------:R-:W-:Y:S06]  /*109c0*/  BRA `(.L_x_12012) ;  /* 0x0000000000a87947 */ /* 0x000fec0003800000 */
.L_x_12024:
        /* <DEDUP_REMOVED lines=14> */
.L_x_12038:
[----:B------:R-:W-:Y:S05]  /*10ab0*/  BSYNC.RECONVERGENT B0 ;  /* 0x0000000000007941 */ /* 0x000fea0003800200 */
.L_x_12037:
[----:B------:R-:W-:Y:S01]  /*10ac0*/  F2FP.F16.F32.PACK_AB R0, RZ, R0 ;  /* 0x00000000ff00723e */ /* 0x000fe200000000ff */
[----:B------:R-:W-:Y:S06]  /*10ad0*/  BRA `(.L_x_12012) ;  /* 0x0000000000647947 */ /* 0x000fec0003800000 */
.L_x_12011:
        /* <DEDUP_REMOVED lines=16> */
.L_x_12039:
[----:B------:R-:W-:Y:S01]  /*10be0*/  PRMT R0, RZ, 0x7610, R0 ;  /* 0x00007610ff007816 */ /* 0x000fe20000000000 */
[----:B------:R-:W-:Y:S06]  /*10bf0*/  BRA `(.L_x_12012) ;  /* 0x00000000001c7947 */ /* 0x000fec0003800000 */
.L_x_12036:
[----:B------:R-:W2:Y:S02]  /*10c00*/  LDG.E.64 R2, desc[UR36][R2.64] ;  /* 0x0000002402027981 */ /* 0x000ea4000c1e1b00 */
[----:B--2---:R-:W0:Y:S02]  /*10c10*/  I2F.U64 R0, R2 ;  /* 0x0000000200007312 */ /* 0x004e240000301000 */
[----:B0-----:R-:W-:Y:S01]  /*10c20*/  F2FP.F16.F32.PACK_AB R0, RZ, R0 ;  /* 0x00000000ff00723e */ /* 0x001fe200000000ff */
[----:B------:R-:W-:Y:S06]  /*10c30*/  BRA `(.L_x_12012) ;  /* 0x00000000000c7947 */ /* 0x000fec0003800000 */
.L_x_12035:
[----:B------:R-:W2:Y:S02]  /*10c40*/  LDG.E R2, desc[UR36][R2.64] ;  /* 0x0000002402027981 */ /* 0x000ea4000c1e1900 */
[----:B--2---:R-:W-:-:S04]  /*10c50*/  I2FP.F32.U32 R0, R2 ;  /* 0x0000000200007245 */ /* 0x004fc80000201000 */
[----:B------:R-:W-:-:S07]  /*10c60*/  F2FP.F16.F32.PACK_AB R0, RZ, R0 ;  /* 0x00000000ff00723e */ /* 0x000fce00000000ff */
.L_x_12012:
[----:B-----5:R-:W-:Y:S01]  /*10c70*/  HADD2.F32 R0, -RZ, R0.H0_H0 ;  /* 0x20000000ff007230 */ /* 0x020fe20000004100 */
[----:B------:R-:W-:Y:S01]  /*10c80*/  UPRMT UR4, UR43, 0x9910, URZ ;  /* 0x000099102b047896 */ /* 0x000fe200080000ff */
[----:B------:R-:W-:-:S03]  /*10c90*/  HADD2.F32 R19, -RZ, R19.H0_H0 ;  /* 0x20000013ff137230 */ /* 0x000fc60000004100 */
[----:B01----:R-:W-:Y:S01]  /*10ca0*/  FADD.FTZ R2, -R0, 1 ;  /* 0x3f80000000027421 */ /* 0x003fe20000010100 */
[----:B------:R-:W-:-:S04]  /*10cb0*/  UISETP.GT.AND UP0, UPT, UR4, 0x9, UPT ;  /* 0x000000090400788c */ /* 0x000fc8000bf04270 */
[----:B------:R-:W-:-:S05]  /*10cc0*/  F2FP.F16.F32.PACK_AB R2, RZ, R2 ;  /* 0x00000002ff02723e */ /* 0x000fca00000000ff */
[----:B------:R-:W-:-:S05]  /*10cd0*/  HADD2.F32 R2, -RZ, R2.H0_H0 ;  /* 0x20000002ff027230 */ /* 0x000fca0000004100 */
[----:B------:R-:W-:-:S05]  /*10ce0*/  FMUL.FTZ R2, R19, R2 ;  /* 0x0000000213027220 */ /* 0x000fca0000410000 */
        /* <DEDUP_REMOVED lines=17> */
.L_x_12043:
[----:B------:R-:W-:-:S06]  /*10e00*/  HADD2.F32 R3, -RZ, R3.H0_H0 ;  /* 0x20000003ff037230 */ /* 0x000fcc0000004100 */
[----:B------:R-:W0:Y:S02]  /*10e10*/  F2I.S64.TRUNC R2, R3 ;  /* 0x0000000300027311 */ /* 0x000e24000020d900 */
[----:B0-----:R-:W-:Y:S01]  /*10e20*/  STG.E.U8 desc[UR36][R16.64], R2 ;  /* 0x0000000210007986 */ /* 0x001fe2000c101124 */
[----:B------:R-:W-:Y:S05]  /*10e30*/  EXIT ;  /* 0x000000000000794d */ /* 0x000fea0003800000 */
.L_x_12042:
        /* <DEDUP_REMOVED lines=10> */
.L_x_12046:
[----:B------:R-:W-:-:S06]  /*10ee0*/  HADD2.F32 R3, -RZ, R3.H0_H0 ;  /* 0x20000003ff037230 */ /* 0x000fcc0000004100 */
[----:B------:R-:W0:Y:S02]  /*10ef0*/  F2I.FTZ.TRUNC.NTZ R3, R3 ;  /* 0x0000000300037305 */ /* 0x000e24000021f100 */
[----:B0-----:R-:W-:Y:S01]  /*10f00*/  STG.E desc[UR36][R16.64], R3 ;  /* 0x0000000310007986 */ /* 0x001fe2000c101924 */
[----:B------:R-:W-:Y:S05]  /*10f10*/  EXIT ;  /* 0x000000000000794d */ /* 0x000fea0003800000 */
.L_x_12045:
[----:B------:R-:W-:-:S06]  /*10f20*/  HADD2.F32 R3, -RZ, R3.H0_H0 ;  /* 0x20000003ff037230 */ /* 0x000fcc0000004100 */
[----:B------:R-:W0:Y:S02]  /*10f30*/  F2I.FTZ.TRUNC.NTZ R3, R3 ;  /* 0x0000000300037305 */ /* 0x000e24000021f100 */
[----:B0-----:R-:W-:Y:S01]  /*10f40*/  STG.E.U16 desc[UR36][R16.64], R3 ;  /* 0x0000000310007986 */ /* 0x001fe2000c101524 */
[----:B------:R-:W-:Y:S05]  /*10f50*/  EXIT ;  /* 0x000000000000794d */ /* 0x000fea0003800000 */
.L_x_12041:
        /* <DEDUP_REMOVED lines=9> */
.L_x_12048:
[----:B------:R-:W-:Y:S01]  /*10ff0*/  STG.E.U16 desc[UR36][R16.64], R3 ;  /* 0x0000000310007986 */ /* 0x000fe2000c101524 */
[----:B------:R-:W-:Y:S05]  /*11000*/  EXIT ;  /* 0x000000000000794d */ /* 0x000fea0003800000 */
.L_x_12047:
        /* <DEDUP_REMOVED lines=10> */
.L_x_12050:
[----:B------:R-:W-:-:S05]  /*110b0*/  HADD2.F32 R0, -RZ, R3.H0_H0 ;  /* 0x20000003ff007230 */ /* 0x000fca0000004100 */
[----:B------:R-:W-:-:S04]  /*110c0*/  F2FP.F16.F32.PACK_AB R0, RZ, R0 ;  /* 0x00000000ff00723e */ /* 0x000fc800000000ff */
[----:B------:R-:W-:-:S05]  /*110d0*/  PRMT R0, R0, 0x5410, RZ ;  /* 0x0000541000007816 */ /* 0x000fca00000000ff */
[----:B------:R-:W-:Y:S01]  /*110e0*/  STG.E desc[UR36][R16.64], R0 ;  /* 0x0000000010007986 */ /* 0x000fe2000c101924 */
[----:B------:R-:W-:Y:S05]  /*110f0*/  EXIT ;  /* 0x000000000000794d */ /* 0x000fea0003800000 */
.L_x_12049:
[----:B------:R-:W-:-:S05]  /*11100*/  HADD2.F32 R2, -RZ, R3.H0_H0 ;  /* 0x20000003ff027230 */ /* 0x000fca0000004100 */
[----:B------:R-:W-:-:S06]  /*11110*/  FMUL.FTZ R2, R2, 1 ;  /* 0x3f80000002027820 */ /* 0x000fcc0000410000 */
[----:B------:R-:W0:Y:S02]  /*11120*/  F2F.F64.F32 R2, R2 ;  /* 0x0000000200027310 */ /* 0x000e240000201800 */
[----:B0-----:R-:W-:Y:S01]  /*11130*/  STG.E.64 desc[UR36][R16.64], R2 ;  /* 0x0000000210007986 */ /* 0x001fe2000c101b24 */
[----:B------:R-:W-:Y:S05]  /*11140*/  EXIT ;  /* 0x000000000000794d */ /* 0x000fea0003800000 */
.L_x_12040:
        /* <DEDUP_REMOVED lines=14> */
.L_x_12054:
        /* <DEDUP_REMOVED lines=17> */
.L_x_12057:
[----:B------:R-:W-:-:S04]  /*11340*/  SHF.R.U32.HI R3, RZ, 0x18, R3 ;  /* 0x00000018ff037819 */ /* 0x000fc80000011603 */
[----:B------:R-:W-:-:S04]  /*11350*/  LOP3.LUT R0, R0, 0x80, R3, 0xf8, !PT ;  /* 0x0000008000007812 */ /* 0x000fc800078ef803 */
[----:B------:R-:W-:-:S07]  /*11360*/  PRMT R8, R0, 0x7610, R8 ;  /* 0x0000761000087816 */ /* 0x000fce0000000008 */
.L_x_12056:
[----:B------:R-:W-:Y:S05]  /*11370*/  BSYNC.RECONVERGENT B0 ;  /* 0x0000000000007941 */ /* 0x000fea0003800200 */
.L_x_12055:
[----:B------:R-:W-:Y:S01]  /*11380*/  STG.E.U8 desc[UR36][R16.64], R8 ;  /* 0x0000000810007986 */ /* 0x000fe2000c101124 */
[----:B------:R-:W-:Y:S05]  /*11390*/  EXIT ;  /* 0x000000000000794d */ /* 0x000fea0003800000 */
.L_x_12053:
        /* <DEDUP_REMOVED lines=17> */
.L_x_12060:
[----:B------:R-:W-:-:S04]  /*114b0*/  SHF.R.U32.HI R3, RZ, 0x18, R3 ;  /* 0x00000018ff037819 */ /* 0x000fc80000011603 */
[----:B------:R-:W-:-:S04]  /*114c0*/  LOP3.LUT R0, R0, 0x80, R3, 0xf8, !PT ;  /* 0x0000008000007812 */ /* 0x000fc800078ef803 */
[----:B------:R-:W-:-:S07]  /*114d0*/  PRMT R8, R0, 0x7610, R8 ;  /* 0x0000761000087816 */ /* 0x000fce0000000008 */
.L_x_12059:
[----:B------:R-:W-:Y:S05]  /*114e0*/  BSYNC.RECONVERGENT B0 ;  /* 0x0000000000007941 */ /* 0x000fea0003800200 */
.L_x_12058:
[----:B------:R-:W-:Y:S01]  /*114f0*/  STG.E.U8 desc[UR36][R16.64], R8 ;  /* 0x0000000810007986 */ /* 0x000fe2000c101124 */
[----:B------:R-:W-:Y:S05]  /*11500*/  EXIT ;  /* 0x000000000000794d */ /* 0x000fea0003800000 */
.L_x_12052:
        /* <DEDUP_REMOVED lines=22> */
.L_x_12062:
[----:B------:R-:W-:-:S06]  /*11670*/  HADD2.F32 R3, -RZ, R3.H0_H0 ;  /* 0x20000003ff037230 */ /* 0x000fcc0000004100 */
[----:B------:R-:W0:Y:S02]  /*11680*/  F2I.U64.TRUNC R2, R3 ;  /* 0x0000000300027311 */ /* 0x000e24000020d800 */
[----:B0-----:R-:W-:Y:S01]  /*11690*/  STG.E.64 desc[UR36][R16.64], R2 ;  /* 0x0000000210007986 */ /* 0x001fe2000c101b24 */
[----:B------:R-:W-:Y:S05]  /*116a0*/  EXIT ;  /* 0x000000000000794d */ /* 0x000fea0003800000 */
.L_x_12061:
[----:B------:R-:W-:-:S06]  /*116b0*/  HADD2.F32 R3, -RZ, R3.H0_H0 ;  /* 0x20000003ff037230 */ /* 0x000fcc0000004100 */
[----:B------:R-:W0:Y:S02]  /*116c0*/  F2I.FTZ.U32.TRUNC.NTZ R3, R3 ;  /* 0x0000000300037305 */ /* 0x000e24000021f000 */
[----:B0-----:R-:W-:Y:S01]  /*116d0*/  STG.E desc[UR36][R16.64], R3 ;  /* 0x0000000310007986 */ /* 0x001fe2000c101924 */
[----:B------:R-:W-:Y:S05]  /*116e0*/  EXIT ;  /* 0x000000000000794d */ /* 0x000fea0003800000 */
.L_x_12051:
        /* <DEDUP_REMOVED lines=11> */
.L_x_12064:
[----:B------:R-:W-:Y:S01]  /*117a0*/  HADD2.F32 R3, -RZ, R3.H0_H0 ;  /* 0x20000003ff037230 */ /* 0x000fe20000004100 */
[----:B------:R-:W-:-:S04]  /*117b0*/  CS2R R6, SRZ ;  /* 0x0000000000067805 */ /* 0x000fc8000001ff00 */
[----:B------:R-:W-:-:S04]  /*117c0*/  FMUL.FTZ R3, R3, 1 ;  /* 0x3f80000003037820 */ /* 0x000fc80000410000 */
[----:B------:R-:W0:Y:S02]  /*117d0*/  F2F.F64.F32 R4, R3 ;  /* 0x0000000300047310 */ /* 0x000e240000201800 */
[----:B0-----:R-:W-:Y:S01]  /*117e0*/  STG.E.128 desc[UR36][R16.64], R4 ;  /* 0x0000000410007986 */ /* 0x001fe2000c101d24 */
[----:B------:R-:W-:Y:S05]  /*117f0*/  EXIT ;  /* 0x000000000000794d */ /* 0x000fea0003800000 */
.L_x_12063:
[----:B------:R-:W-:-:S09]  /*11800*/  UISETP.NE.AND UP0, UPT, UR4, 0xf, UPT ;  /* 0x0000000f0400788c */ /* 0x000fd2000bf05270 */
[----:B------:R-:W-:Y:S05]  /*11810*/  BRA.U !UP0, `(.L_x_12065) ;  /* 0x0000000108e87547 */ /* 0x000fea000b800000 */
[----:B------:R-:W-:-:S09]  /*11820*/  UISETP.NE.AND UP0, UPT, UR4, 0x17, UPT ;  /* 0x000000170400788c */ /* 0x000fd2000bf05270 */
[----:B------:R-:W-:Y:S05]  /*11830*/  BRA.U !UP0, `(.L_x_12066) ;  /* 0x0000000108907547 */ /* 0x000fea000b800000 */
[----:B------:R-:W-:-:S09]  /*11840*/  UISETP.NE.AND UP0, UPT, UR4, 0x18, UPT ;  /* 0x000000180400788c */ /* 0x000fd2000bf05270 */
[----:B------:R-:W-:Y:S05]  /*11850*/  BRA.U !UP0, `(.L_x_12067) ;  /* 0x0000000108447547 */ /* 0x000fea000b800000 */
.L_x_12044:
        /* <DEDUP_REMOVED lines=8> */
[----:B0-----:R-:W-:Y:S01]  /*118e0*/  MOV R4, UR4 ;  /* 0x0000000400047c02 */ /* 0x001fe20008000f00 */
[----:B------:R-:W-:-:S02]  /*118f0*/  IMAD.U32 R5, RZ, RZ, UR5 ;  /* 0x00000005ff057e24 */ /* 0x000fc4000f8e00ff */
[----:B---3--:R-:W-:Y:S02]  /*11900*/  IMAD.U32 R6, RZ, RZ, UR6 ;  /* 0x00000006ff067e24 */ /* 0x008fe4000f8e00ff */
[----:B------:R-:W-:Y:S01]  /*11910*/  IMAD.U32 R7, RZ, RZ, UR7 ;  /* 0x00000007ff077e24 */ /* 0x000fe2000f8e00ff */
[----:B----4-:R-:W-:Y:S01]  /*11920*/  MOV R10, UR8 ;  /* 0x00000008000a7c02 */ /* 0x010fe20008000f00 */
[----:B-1----:R-:W-:-:S07]  /*11930*/  IMAD.U32 R11, RZ, RZ, UR9 ;  /* 0x00000009ff0b7e24 */ /* 0x002fce000f8e00ff */
[----:B------:R-:W-:-:S07]  /*11940*/  LEPC R20, `(.L_x_12068) ;  /* 0x000000001014794e */ /* 0x000fce0000000000 */
[----:B--2---:R-:W-:Y:S05]  /*11950*/  CALL.ABS.NOINC R2 ;  /* 0x0000000002007343 */ /* 0x004fea0003c00000 */
.L_x_12068:
[----:B------:R-:W-:Y:S05]  /*11960*/  EXIT ;  /* 0x000000000000794d */ /* 0x000fea0003800000 */
.L_x_12067:
        /* <DEDUP_REMOVED lines=13> */
.L_x_12070:
[----:B------:R-:W-:Y:S05]  /*11a40*/  BSYNC.RECONVERGENT B0 ;  /* 0x0000000000007941 */ /* 0x000fea0003800200 */
.L_x_12069:
[----:B------:R-:W-:-:S05]  /*11a50*/  LOP3.LUT R3, R0, 0x80, R3, 0xf8, !PT ;  /* 0x0000008000037812 */ /* 0x000fca00078ef803 */
[----:B------:R-:W-:Y:S01]  /*11a60*/  STG.E.U8 desc[UR36][R16.64], R3 ;  /* 0x0000000310007986 */ /* 0x000fe2000c101124 */
[----:B------:R-:W-:Y:S05]  /*11a70*/  EXIT ;  /* 0x000000000000794d */ /* 0x000fea0003800000 */
.L_x_12066:
        /* <DEDUP_REMOVED lines=12> */
.L_x_12072:
[----:B------:R-:W-:Y:S01]  /*11b40*/  IMAD.MOV.U32 R0, RZ, RZ, 0x7f ;  /* 0x0000007fff007424 */ /* 0x000fe200078e00ff */
[----:B------:R-:W-:-:S04]  /*11b50*/  ISETP.GT.U32.AND P0, PT, R2, 0x7f800000, PT ;  /* 0x7f8000000200780c */ /* 0x000fc80003f04070 */
[----:B------:R-:W-:-:S09]  /*11b60*/  SEL R0, R0, 0x7c, P0 ;  /* 0x0000007c00007807 */ /* 0x000fd20000000000 */
.L_x_12073:
[----:B------:R-:W-:Y:S05]  /*11b70*/  BSYNC.RECONVERGENT B0 ;  /* 0x0000000000007941 */ /* 0x000fea0003800200 */
.L_x_12071:
[----:B------:R-:W-:-:S04]  /*11b80*/  SHF.R.U32.HI R3, RZ, 0x18, R3 ;  /* 0x00000018ff037819 */ /* 0x000fc80000011603 */
[----:B------:R-:W-:-:S05]  /*11b90*/  LOP3.LUT R3, R0, 0x80, R3, 0xf8, !PT ;  /* 0x0000008000037812 */ /* 0x000fca00078ef803 */
[----:B------:R-:W-:Y:S01]  /*11ba0*/  STG.E.U8 desc[UR36][R16.64], R3 ;  /* 0x0000000310007986 */ /* 0x000fe2000c101124 */
[----:B------:R-:W-:Y:S05]  /*11bb0*/  EXIT ;  /* 0x000000000000794d */ /* 0x000fea0003800000 */
.L_x_12065:
[----:B------:R-:W-:-:S05]  /*11bc0*/  HADD2.F32 R0, -RZ, R3.H0_H0 ;  /* 0x20000003ff007230 */ /* 0x000fca0000004100 */
[----:B------:R-:W-:-:S05]  /*11bd0*/  F2FP.BF16.F32.PACK_AB R0, RZ, R0 ;  /* 0x00000000ff00723e */ /* 0x000fca00000010ff */
[----:B------:R-:W-:Y:S01]  /*11be0*/  STG.E.U16 desc[UR36][R16.64], R0 ;  /* 0x0000000010007986 */ /* 0x000fe2000c101524 */
[----:B------:R-:W-:Y:S05]  /*11bf0*/  EXIT ;  /* 0x000000000000794d */ /* 0x000fea0003800000 */
.L_x_12074:
        /* <DEDUP_REMOVED lines=16> */
.L_x_14253:


//--------------------- .text._ZN2at6native27unrolled_elementwise_kernelIZZZNS0_28sigmoid_backward_kernel_cudaERNS_18TensorIteratorBaseEENKUlvE0_clEvENKUlvE1_clEvEUlN3c104HalfES7_E_St5arrayIPcLm3EELi4E23TrivialOffsetCalculatorILi2EjESC_ILi1EjENS0_6memory12LoadWithCastILi2EEENSF_13StoreWithCastILi1EEEEEviT_T0_T2_T3_T4_T5_ --------------------------
	.section	.text._ZN2at6native27unrolled_elementwise_kernelIZZZNS0_28sigmoid_backward_kernel_cudaERNS_18TensorIteratorBaseEENKUlvE0_clEvENKUlvE1_clEvEUlN3c104HalfES7_E_St5arrayIPcLm3EELi4E23TrivialOffsetCalculatorILi2EjESC_ILi1EjENS0_6memory12LoadWithCastILi2EEENSF_13StoreWithCastILi1EEEEEviT_T0_T2_T3_T4_T5_,"ax",@progbits
	.align	128
        .global         _ZN2at6native27unrolled_elementwise_kernelIZZZNS0_28sigmoid_backward_kernel_cudaERNS_18TensorIteratorBaseEENKUlvE0_clEvENKUlvE1_clEvEUlN3c104HalfES7_E_St5arrayIPcLm3EELi4E23TrivialOffsetCalculatorILi2EjESC_ILi1EjENS0_6memory12LoadWithCastILi2EEENSF_13StoreWithCastILi1EEEEEviT_T0_T2_T3_T4_T5_
        .type           _ZN2at6native27unrolled_elementwise_kernelIZZZNS0_28sigmoid_backward_kernel_cudaERNS_18TensorIteratorBaseEENKUlvE0_clEvENKUlvE1_clEvEUlN3c104HalfES7_E_St5arrayIPcLm3EELi4E23TrivialOffsetCalculatorILi2EjESC_ILi1EjENS0_6memory12LoadWithCastILi2EEENSF_13StoreWithCastILi1EEEEEviT_T0_T2_T3_T4_T5_,@function
        .size           _ZN2at6native27unrolled_elementwise_kernelIZZZNS0_28sigmoid_backward_kernel_cudaERNS_18TensorIteratorBaseEENKUlvE0_clEvENKUlvE1_clEvEUlN3c104HalfES7_E_St5arrayIPcLm3EELi4E23TrivialOffsetCalculatorILi2EjESC_ILi1EjENS0_6memory12LoadWithCastILi2EEENSF_13StoreWithCastILi1EEEEEviT_T0_T2_T3_T4_T5_,(.L_x_14254 - _ZN2at6native27unrolled_elementwise_kernelIZZZNS0_28sigmoid_backward_kernel_cudaERNS_18TensorIteratorBaseEENKUlvE0_clEvENKUlvE1_clEvEUlN3c104HalfES7_E_St5arrayIPcLm3EELi4E23TrivialOffsetCalculatorILi2EjESC_ILi1EjENS0_6memory12LoadWithCastILi2EEENSF_13StoreWithCastILi1EEEEEviT_T0_T2_T3_T4_T5_)
        .other          _ZN2at6native27unrolled_elementwise_kernelIZZZNS0_28sigmoid_backward_kernel_cudaERNS_18TensorIteratorBaseEENKUlvE0_clEvENKUlvE1_clEvEUlN3c104HalfES7_E_St5arrayIPcLm3EELi4E23TrivialOffsetCalculatorILi2EjESC_ILi1EjENS0_6memory12LoadWithCastILi2EEENSF_13StoreWithCastILi1EEEEEviT_T0_T2_T3_T4_T5_,@"STO_CUDA_ENTRY STV_DEFAULT"
_ZN2at6native27unrolled_elementwise_kernelIZZZNS0_28sigmoid_backward_kernel_cudaERNS_18TensorIteratorBaseEENKUlvE0_clEvENKUlvE1_clEvEUlN3c104HalfES7_E_St5arrayIPcLm3EELi4E23TrivialOffsetCalculatorILi2EjESC_ILi1EjENS0_6memory12LoadWithCastILi2EEENSF_13StoreWithCastILi1EEEEEviT_T0_T2_T3_T4_T5_:
.text._ZN2at6native27unrolled_elementwise_kernelIZZZNS0_28sigmoid_backward_kernel_cudaERNS_18TensorIteratorBaseEENKUlvE0_clEvENKUlvE1_clEvEUlN3c104HalfES7_E_St5arrayIPcLm3EELi4E23TrivialOffsetCalculatorILi2EjESC_ILi1EjENS0_6memory12LoadWithCastILi2EEENSF_13StoreWithCastILi1EEEEEviT_T0_T2_T3_T4_T5_:
        /* <DEDUP_REMOVED lines=36> */
.L_x_12080:
[----:B------:R-:W2:Y:S02]  /*0240*/  LDG.E.U8 R4, desc[UR36][R4.64] ;  /* 0x0000002404047981 */ /* 0x000ea4000c1e1100 */
[----:B--2---:R-:W-:-:S04]  /*0250*/  I2FP.F32.U32 R0, R4 ;  /* 0x0000000400007245 */ /* 0x004fc80000201000 */
[----:B------:R-:W-:-:S04]  /*0260*/  F2FP.F16.F32.PACK_AB R0, RZ, R0 ;  /* 0x00000000ff00723e */ /* 0x000fc800000000ff */
[----:B------:R-:W-:Y:S01]  /*0270*/  PRMT R16, R0, 0x7610, R16 ;  /* 0x0000761000107816 */ /* 0x000fe20000000010 */
[----:B------:R-:W-:Y:S06]  /*0280*/  BRA `(.L_x_12082) ;  /* 0x0000000c00d87947 */ /* 0x000fec0003800000 */
.L_x_12079:
        /* <DEDUP_REMOVED lines=11> */
.L_x_12084:
[----:B------:R-:W2:Y:S02]  /*0340*/  LDG.E R4, desc[UR36][R4.64] ;  /* 0x0000002404047981 */ /* 0x000ea4000c1e1900 */
[----:B--2---:R-:W-:-:S04]  /*0350*/  I2FP.F32.S32 R0, R4 ;  /* 0x0000000400007245 */ /* 0x004fc80000201400 */
[----:B------:R-:W-:-:S04]  /*0360*/  F2FP.F16.F32.PACK_AB R0, RZ, R0 ;  /* 0x00000000ff00723e */ /* 0x000fc800000000ff */
[----:B------:R-:W-:Y:S01]  /*0370*/  PRMT R16, R0, 0x7610, R16 ;  /* 0x0000761000107816 */ /* 0x000fe20000000010 */
[----:B------:R-:W-:Y:S06]  /*0380*/  BRA `(.L_x_12082) ;  /* 0x0000000c00987947 */ /* 0x000fec0003800000 */
.L_x_12083:
[----:B------:R-:W2:Y:S02]  /*0390*/  LDG.E.U16 R4, desc[UR36][R4.64] ;  /* 0x0000002404047981 */ /* 0x000ea4000c1e1500 */
[----:B--2---:R-:W0:Y:S02]  /*03a0*/  I2F.S16 R0, R4 ;  /* 0x0000000400007306 */ /* 0x004e240000101400 */
[----:B0-----:R-:W-:-:S04]  /*03b0*/  F2FP.F16.F32.PACK_AB R0, RZ, R0 ;  /* 0x00000000ff00723e */ /* 0x001fc800000000ff */
[----:B------:R-:W-:Y:S01]  /*03c0*/  PRMT R16, R0, 0x7610, R16 ;  /* 0x0000761000107816 */ /* 0x000fe20000000010 */
[----:B------:R-:W-:Y:S06]  /*03d0*/  BRA `(.L_x_12082) ;  /* 0x0000000c00847947 */ /* 0x000fec0003800000 */
.L_x_12078:
        /* <DEDUP_REMOVED lines=9> */
.L_x_12086:
[----:B------:R1:W5:Y:S01]  /*0470*/  LDG.E.U16 R16, desc[UR36][R4.64] ;  /* 0x0000002404107981 */ /* 0x000362000c1e1500 */
[----:B------:R-:W-:Y:S05]  /*0480*/  BRA `(.L_x_12082) ;  /* 0x0000000c00587947 */ /* 0x000fea0003800000 */
.L_x_12085:
        /* <DEDUP_REMOVED lines=9> */
.L_x_12088:
[----:B------:R0:W5:Y:S01]  /*0520*/  LDG.E.U16 R16, desc[UR36][R4.64] ;  /* 0x0000002404107981 */ /* 0x000162000c1e1500 */
[----:B------:R-:W-:Y:S05]  /*0530*/  BRA `(.L_x_12082) ;  /* 0x0000000c002c7947 */ /* 0x000fea0003800000 */
.L_x_12087:
        /* <DEDUP_REMOVED lines=13> */
.L_x_12077:
        /* <DEDUP_REMOVED lines=14> */
.L_x_12091:
        /* <DEDUP_REMOVED lines=13> */
.L_x_12090:
        /* <DEDUP_REMOVED lines=27> */
.L_x_12093:
        /* <DEDUP_REMOVED lines=15> */
.L_x_12092:
[----:B------:R-:W2:Y:S02]  /*0a60*/  LDG.E.U16 R0, desc[UR36][R4.64] ;  /* 0x0000002404007981 */ /* 0x000ea4000c1e1500 */
[----:B--2---:R-:W-:-:S05]  /*0a70*/  IMAD.U32 R0, R0, 0x10000, RZ ;  /* 0x0001000000007824 */ /* 0x004fca00078e00ff */
[----:B------:R-:W-:-:S04]  /*0a80*/  F2FP.F16.F32.PACK_AB R0, RZ, R0 ;  /* 0x00000000ff00723e */ /* 0x000fc800000000ff */
[----:B------:R-:W-:Y:S01]  /*0a90*/  PRMT R16, R0, 0x7610, R16 ;  /* 0x0000761000107816 */ /* 0x000fe20000000010 */
[----:B------:R-:W-:Y:S06]  /*0aa0*/  BRA `(.L_x_12082) ;  /* 0x0000000400d07947 */ /* 0x000fec0003800000 */
.L_x_12089:
        /* <DEDUP_REMOVED lines=13> */
.L_x_12096:
        /* <DEDUP_REMOVED lines=21> */
.L_x_12100:
[----:B------:R-:W-:Y:S05]  /*0cd0*/  BSYNC.RECONVERGENT B1 ;  /* 0x0000000000017941 */ /* 0x000fea0003800200 */
.L_x_12099:
[----:B------:R-:W-:Y:S01]  /*0ce0*/  IMAD.SHL.U32 R0, R0, 0x100000, RZ ;  /* 0x0010000000007824 */ /* 0x000fe200078e00ff */
[----:B------:R-:W-:-:S04]  /*0cf0*/  LEA R3, R3, 0x3b800000, 0x17 ;  /* 0x3b80000003037811 */ /* 0x000fc800078eb8ff */
[----:B------:R-:W-:-:S07]  /*0d00*/  LOP3.LUT R0, R3, R0, R7, 0xfe, !PT ;  /* 0x0000000003007212 */ /* 0x000fce00078efe07 */
.L_x_12098:
[----:B------:R-:W-:Y:S05]  /*0d10*/  BSYNC.RECONVERGENT B0 ;  /* 0x0000000000007941 */ /* 0x000fea0003800200 */
.L_x_12097:
[----:B------:R-:W-:-:S04]  /*0d20*/  F2FP.F16.F32.PACK_AB R0, RZ, R0 ;  /* 0x00000000ff00723e */ /* 0x000fc800000000ff */
[----:B------:R-:W-:Y:S01]  /*0d30*/  PRMT R16, R0, 0x7610, R16 ;  /* 0x0000761000107816 */ /* 0x000fe20000000010 */
[----:B------:R-:W-:Y:S06]  /*0d40*/  BRA `(.L_x_12082) ;  /* 0x0000000400287947 */ /* 0x000fec0003800000 */
.L_x_12095:
        /* <DEDUP_REMOVED lines=21> */
.L_x_12104:
[----:B------:R-:W-:Y:S05]  /*0ea0*/  BSYNC.RECONVERGENT B1 ;  /* 0x0000000000017941 */ /* 0x000fea0003800200 */
.L_x_12103:
[----:B------:R-:W-:Y:S01]  /*0eb0*/  IMAD.SHL.U32 R0, R0, 0x200000, RZ ;  /* 0x0020000000007824 */ /* 0x000fe200078e00ff */
[----:B------:R-:W-:-:S04]  /*0ec0*/  LEA R3, R3, 0x37800000, 0x17 ;  /* 0x3780000003037811 */ /* 0x000fc800078eb8ff */
[----:B------:R-:W-:-:S07]  /*0ed0*/  LOP3.LUT R0, R3, R0, R7, 0xfe, !PT ;  /* 0x0000000003007212 */ /* 0x000fce00078efe07 */
.L_x_12102:
[----:B------:R-:W-:Y:S05]  /*0ee0*/  BSYNC.RECONVERGENT B0 ;  /* 0x0000000000007941 */ /* 0x000fea0003800200 */
.L_x_12101:
[----:B------:R-:W-:-:S04]  /*0ef0*/  F2FP.F16.F32.PACK_AB R0, RZ, R0 ;  /* 0x00000000ff00723e */ /* 0x000fc800000000ff */
[----:B------:R-:W-:Y:S01]  /*0f00*/  PRMT R16, R0, 0x7610, R16 ;  /* 0x0000761000107816 */ /* 0x000fe20000000010 */
[----:B------:R-:W-:Y:S06]  /*0f10*/  BRA `(.L_x_12082) ;  /* 0x0000000000b47947 */ /* 0x000fec0003800000 */
.L_x_12094:
[----:B------:R-:W-:-:S09]  /*0f20*/  UISETP.NE.AND UP0, UPT, UR4, 0x1c, UPT ;  /* 0x0000001c0400788c */ /* 0x000fd2000bf05270 */
[----:B------:R-:W-:Y:S05]  /*0f30*/  BRA.U !UP0, `(.L_x_12105) ;  /* 0x00000001089c7547 */ /* 0x000fea000b800000 */
[----:B------:R-:W-:-:S09]  /*0f40*/  UISETP.NE.AND UP0, UPT, UR4, 0x1d, UPT ;  /* 0x0000001d0400788c */ /* 0x000fd2000bf05270 */
[----:B------:R-:W-:Y:S05]  /*0f50*/  BRA.U !UP0, `(.L_x_12106) ;  /* 0x0000000108807547 */ /* 0x000fea000b800000 */
[----:B------:R-:W-:-:S09]  /*0f60*/  UISETP.NE.AND UP0, UPT, UR4, 0x2c, UPT ;  /* 0x0000002c0400788c */ /* 0x000fd2000bf05270 */
[----:B------:R-:W-:Y:S05]  /*0f70*/  BRA.U !UP0, `(.L_x_12107) ;  /* 0x0000000108487547 */ /* 0x000fea000b800000 */
.L_x_12081:
        /* <DEDUP_REMOVED lines=16> */
.L_x_12108:
[----:B------:R-:W-:Y:S01]  /*1080*/  PRMT R16, RZ, 0x7610, R16 ;  /* 0x00007610ff107816 */ /* 0x000fe20000000010 */
[----:B------:R-:W-:Y:S06]  /*1090*/  BRA `(.L_x_12082) ;  /* 0x0000000000547947 */ /* 0x000fec0003800000 */
.L_x_12107:
        /* <DEDUP_REMOVED lines=8> */
.L_x_12110:
[----:B------:R-:W-:Y:S05]  /*1120*/  BSYNC.RECONVERGENT B0 ;  /* 0x0000000000007941 */ /* 0x000fea0003800200 */
.L_x_12109:
[----:B------:R-:W-:-:S04]  /*1130*/  F2FP.F16.F32.PACK_AB R0, RZ, R0 ;  /* 0x00000000ff00723e */ /* 0x000fc800000000ff */
[----:B------:R-:W-:Y:S01]  /*1140*/  PRMT R16, R0, 0x7610, R16 ;  /* 0x0000761000107816 */ /* 0x000fe20000000010 */
[----:B------:R-:W-:Y:S06]  /*1150*/  BRA `(.L_x_12082) ;  /* 0x0000000000247947 */ /* 0x000fec0003800000 */
.L_x_12106:
[----:B------:R-:W2:Y:S02]  /*1160*/  LDG.E.64 R4, desc[UR36][R4.64] ;  /* 0x0000002404047981 */ /* 0x000ea4000c1e1b00 */
[----:B--2---:R-:W0:Y:S02]  /*1170*/  I2F.U64 R0, R4 ;  /* 0x0000000400007312 */ /* 0x004e240000301000 */
[----:B0-----:R-:W-:-:S04]  /*1180*/  F2FP.F16.F32.PACK_AB R0, RZ, R0 ;  /* 0x00000000ff00723e */ /* 0x001fc800000000ff */
[----:B------:R-:W-:Y:S01]  /*1190*/  PRMT R16, R0, 0x7610, R16 ;  /* 0x0000761000107816 */ /* 0x000fe20000000010 */
[----:B------:R-:W-:Y:S06]  /*11a0*/  BRA `(.L_x_12082) ;  /* 0x0000000000107947 */ /* 0x000fec0003800000 */
.L_x_12105:
[----:B------:R-:W2:Y:S02]  /*11b0*/  LDG.E R4, desc[UR36][R4.64] ;  /* 0x0000002404047981 */ /* 0x000ea4000c1e1900 */
[----:B--2---:R-:W-:-:S04]  /*11c0*/  I2FP.F32.U32 R0, R4 ;  /* 0x0000000400007245 */ /* 0x004fc80000201000 */
[----:B------:R-:W-:-:S04]  /*11d0*/  F2FP.F16.F32.PACK_AB R0, RZ, R0 ;  /* 0x00000000ff00723e */ /* 0x000fc800000000ff */
[----:B------:R-:W-:-:S07]  /*11e0*/  PRMT R16, R0, 0x7610, R16 ;  /* 0x0000761000107816 */ /* 0x000fce0000000010 */
.L_x_12082:
        /* <DEDUP_REMOVED lines=21> */
.L_x_12114:
[----:B------:R-:W2:Y:S02]  /*1340*/  LDG.E.U8 R4, desc[UR36][R4.64] ;  /* 0x0000002404047981 */ /* 0x000ea4000c1e1100 */
[----:B--2---:R-:W-:-:S04]  /*1350*/  I2FP.F32.U32 R0, R4 ;  /* 0x0000000400007245 */ /* 0x004fc80000201000 */
[----:B------:R-:W-:-:S04]  /*1360*/  F2FP.F16.F32.PACK_AB R0, RZ, R0 ;  /* 0x00000000ff00723e */ /* 0x000fc800000000ff */
[----:B------:R-:W-:Y:S01]  /*1370*/  PRMT R17, R0, 0x7610, R17 ;  /* 0x0000761000117816 */ /* 0x000fe20000000011 */
[----:B------:R-:W-:Y:S06]  /*1380*/  BRA `(.L_x_12116) ;  /* 0x0000000c00d87947 */ /* 0x000fec0003800000 */
.L_x_12113:
        /* <DEDUP_REMOVED lines=11> */
.L_x_12118:
[----:B------:R-:W2:Y:S02]  /*1440*/  LDG.E R4, desc[UR36][R4.64] ;  /* 0x0000002404047981 */ /* 0x000ea4000c1e1900 */
[----:B--2---:R-:W-:-:S04]  /*1450*/  I2FP.F32.S32 R0, R4 ;  /* 0x0000000400007245 */ /* 0x004fc80000201400 */
[----:B------:R-:W-:-:S04]  /*1460*/  F2FP.F16.F32.PACK_AB R0, RZ, R0 ;  /* 0x00000000ff00723e */ /* 0x000fc800000000ff */
[----:B------:R-:W-:Y:S01]  /*1470*/  PRMT R17, R0, 0x7610, R17 ;  /* 0x0000761000117816 */ /* 0x000fe20000000011 */
[----:B------:R-:W-:Y:S06]  /*1480*/  BRA `(.L_x_12116) ;  /* 0x0000000c00987947 */ /* 0x000fec0003800000 */
.L_x_12117:
[----:B------:R-:W2:Y:S02]  /*1490*/  LDG.E.U16 R4, desc[UR36][R4.64] ;  /* 0x0000002404047981 */ /* 0x000ea4000c1e1500 */
[----:B--2---:R-:W0:Y:S02]  /*14a0*/  I2F.S16 R0, R4 ;  /* 0x0000000400007306 */ /* 0x004e240000101400 */
[----:B0-----:R-:W-:-:S04]  /*14b0*/  F2FP.F16.F32.PACK_AB R0, RZ, R0 ;  /* 0x00000000ff00723e */ /* 0x001fc800000000ff */
[----:B------:R-:W-:Y:S01]  /*14c0*/  PRMT R17, R0, 0x7610, R17 ;  /* 0x0000761000117816 */ /* 0x000fe20000000011 */
[----:B------:R-:W-:Y:S06]  /*14d0*/  BRA `(.L_x_12116) ;  /* 0x0000000c00847947 */ /* 0x000fec0003800000 */
.L_x_12112:
        /* <DEDUP_REMOVED lines=9> */
.L_x_12120:
[----:B------:R1:W5:Y:S01]  /*1570*/  LDG.E.U16 R17, desc[UR36][R4.64] ;  /* 0x0000002404117981 */ /* 0x000362000c1e1500 */
[----:B------:R-:W-:Y:S05]  /*1580*/  BRA `(.L_x_12116) ;  /* 0x0000000c00587947 */ /* 0x000fea0003800000 */
.L_x_12119:
        /* <DEDUP_REMOVED lines=9> */
.L_x_12122:
[----:B------:R0:W5:Y:S01]  /*1620*/  LDG.E.U16 R17, desc[UR36][R4.64] ;  /* 0x0000002404117981 */ /* 0x000162000c1e1500 */
[----:B------:R-:W-:Y:S05]  /*1630*/  BRA `(.L_x_12116) ;  /* 0x0000000c002c7947 */ /* 0x000fea0003800000 */
.L_x_12121:
        /* <DEDUP_REMOVED lines=13> */
.L_x_12111:
        /* <DEDUP_REMOVED lines=14> */
.L_x_12125:
        /* <DEDUP_REMOVED lines=13> */
.L_x_12124:
        /* <DEDUP_REMOVED lines=27> */
.L_x_12127:
        /* <DEDUP_REMOVED lines=15> */
.L_x_12126:
[----:B------:R-:W2:Y:S02]  /*1b60*/  LDG.E.U16 R0, desc[UR36][R4.64] ;  /* 0x0000002404007981 */ /* 0x000ea4000c1e1500 */
[----:B--2---:R-:W-:-:S05]  /*1b70*/  IMAD.U32 R0, R0, 0x10000, RZ ;  /* 0x0001000000007824 */ /* 0x004fca00078e00ff */
[----:B------:R-:W-:-:S04]  /*1b80*/  F2FP.F16.F32.PACK_AB R0, RZ, R0 ;  /* 0x00000000ff00723e */ /* 0x000fc800000000ff */
[----:B------:R-:W-:Y:S01]  /*1b90*/  PRMT R17, R0, 0x7610, R17 ;  /* 0x0000761000117816 */ /* 0x000fe20000000011 */
[----:B------:R-:W-:Y:S06]  /*1ba0*/  BRA `(.L_x_12116) ;  /* 0x0000000400d07947 */ /* 0x000fec0003800000 */
.L_x_12123:
        /* <DEDUP_REMOVED lines=13> */
.L_x_12130:
        /* <DEDUP_REMOVED lines=21> */
.L_x_12134:
[----:B------:R-:W-:Y:S05]  /*1dd0*/  BSYNC.RECONVERGENT B1 ;  /* 0x0000000000017941 */ /* 0x000fea0003800200 */
.L_x_12133:
[----:B------:R-:W-:Y:S01]  /*1de0*/  IMAD.SHL.U32 R0, R0, 0x100000, RZ ;  /* 0x0010000000007824 */ /* 0x000fe200078e00ff */
[----:B------:R-:W-:-:S04]  /*1df0*/  LEA R3, R3, 0x3b800000, 0x17 ;  /* 0x3b80000003037811 */ /* 0x000fc800078eb8ff */
[----:B------:R-:W-:-:S07]  /*1e00*/  LOP3.LUT R0, R3, R0, R7, 0xfe, !PT ;  /* 0x0000000003007212 */ /* 0x000fce00078efe07 */
.L_x_12132:
[----:B------:R-:W-:Y:S05]  /*1e10*/  BSYNC.RECONVERGENT B0 ;  /* 0x0000000000007941 */ /* 0x000fea0003800200 */
.L_x_12131:
[----:B------:R-:W-:-:S04]  /*1e20*/  F2FP.F16.F32.PACK_AB R0, RZ, R0 ;  /* 0x00000000ff00723e */ /* 0x000fc800000000ff */
[----:B------:R-:W-:Y:S01]  /*1e30*/  PRMT R17, R0, 0x7610, R17 ;  /* 0x0000761000117816 */ /* 0x000fe20000000011 */
[----:B------:R-:W-:Y:S06]  /*1e40*/  BRA `(.L_x_12116) ;  /* 0x0000000400287947 */ /* 0x000fec0003800000 */
.L_x_12129:
        /* <DEDUP_REMOVED lines=21> */
.L_x_12138:
[----:B------:R-:W-:Y:S05]  /*1fa0*/  BSYNC.RECONVERGENT B1 ;  /* 0x0000000000017941 */ /* 0x000fea0003800200 */
.L_x_12137:
[----:B------:R-:W-:Y:S01]  /*1fb0*/  IMAD.SHL.U32 R0, R0, 0x200000, RZ ;  /* 0x0020000000007824 */ /* 0x000fe200078e00ff */
[----:B------:R-:W-:-:S04]  /*1fc0*/  LEA R3, R3, 0x37800000, 0x17 ;  /* 0x3780000003037811 */ /* 0x000fc800078eb8ff */
[----:B------:R-:W-:-:S07]  /*1fd0*/  LOP3.LUT R0, R3, R0, R7, 0xfe, !PT ;  /* 0x0000000003007212 */ /* 0x000fce00078efe07 */
.L_x_12136:
[----:B------:R-:W-:Y:S05]  /*1fe0*/  BSYNC.RECONVERGENT B0 ;  /* 0x0000000000007941 */ /* 0x000fea0003800200 */
.L_x_12135:
[----:B------:R-:W-:-:S04]  /*1ff0*/  F2FP.F16.F32.PACK_AB R0, RZ, R0 ;  /* 0x00000000ff00723e */ /* 0x000fc800000000ff */
[----:B------:R-:W-:Y:S01]  /*2000*/  PRMT R17, R0, 0x7610, R17 ;  /* 0x0000761000117816 */ /* 0x000fe20000000011 */
[----:B------:R-:W-:Y:S06]  /*2010*/  BRA `(.L_x_12116) ;  /* 0x0000000000b47947 */ /* 0x000fec0003800000 */
.L_x_12128:
[----:B------:R-:W-:-:S09]  /*2020*/  UISETP.NE.AND UP0, UPT, UR4, 0x1c, UPT ;  /* 0x0000001c0400788c */ /* 0x000fd2000bf05270 */
[----:B------:R-:W-:Y:S05]  /*2030*/  BRA.U !UP0, `(.L_x_12139) ;  /* 0x00000001089c7547 */ /* 0x000fea000b800000 */
[----:B------:R-:W-:-:S09]  /*2040*/  UISETP.NE.AND UP0, UPT, UR4, 0x1d, UPT ;  /* 0x0000001d0400788c */ /* 0x000fd2000bf05270 */
[----:B------:R-:W-:Y:S05]  /*2050*/  BRA.U !UP0, `(.L_x_12140) ;  /* 0x0000000108807547 */ /* 0x000fea000b800000 */
[----:B------:R-:W-:-:S09]  /*2060*/  UISETP.NE.AND UP0, UPT, UR4, 0x2c, UPT ;  /* 0x0000002c0400788c */ /* 0x000fd2000bf05270 */
[----:B------:R-:W-:Y:S05]  /*2070*/  BRA.U !UP0, `(.L_x_12141) ;  /* 0x0000000108487547 */ /* 0x000fea000b800000 */
.L_x_12115:
        /* <DEDUP_REMOVED lines=16> */
.L_x_12142:
[----:B------:R-:W-:Y:S01]  /*2180*/  PRMT R17, RZ, 0x7610, R17 ;  /* 0x00007610ff117816 */ /* 0x000fe20000000011 */
[----:B------:R-:W-:Y:S06]  /*2190*/  BRA `(.L_x_12116) ;  /* 0x0000000000547947 */ /* 0x000fec0003800000 */
.L_x_12141:
        /* <DEDUP_REMOVED lines=8> */
.L_x_12144:
[----:B------:R-:W-:Y:S05]  /*2220*/  BSYNC.RECONVERGENT B0 ;  /* 0x0000000000007941 */ /* 0x000fea0003800200 */
.L_x_12143:
[----:B------:R-:W-:-:S04]  /*2230*/  F2FP.F16.F32.PACK_AB R0, RZ, R0 ;  /* 0x00000000ff00723e */ /* 0x000fc800000000ff */
[----:B------:R-:W-:Y:S01]  /*2240*/  PRMT R17, R0, 0x7610, R17 ;  /* 0x0000761000117816 */ /* 0x000fe20000000011 */
[----:B------:R-:W-:Y:S06]  /*2250*/  BRA `(.L_x_12116) ;  /* 0x0000000000247947 */ /* 0x000fec0003800000 */
.L_x_12140:
[----:B------:R-:W2:Y:S02]  /*2260*/  LDG.E.64 R4, desc[UR36][R4.64] ;  /* 0x0000002404047981 */ /* 0x000ea4000c1e1b00 */
[----:B--2---:R-:W0:Y:S02]  /*2270*/  I2F.U64 R0, R4 ;  /* 0x0000000400007312 */ /* 0x004e240000301000 */
[----:B0-----:R-:W-:-:S04]  /*2280*/  F2FP.F16.F32.PACK_AB R0, RZ, R0 ;  /* 0x00000000ff00723e */ /* 0x001fc800000000ff */
[----:B------:R-:W-:Y:S01]  /*2290*/  PRMT R17, R0, 0x7610, R17 ;  /* 0x0000761000117816 */ /* 0x000fe20000000011 */
[----:B------:R-:W-:Y:S06]  /*22a0*/  BRA `(.L_x_12116) ;  /* 0x0000000000107947 */ /* 0x000fec0003800000 */
.L_x_12139:
[----:B------:R-:W2:Y:S02]  /*22b0*/  LDG.E R4, desc[UR36][R4.64] ;  /* 0x0000002404047981 */ /* 0x000ea4000c1e1900 */
[----:B--2---:R-:W-:-:S04]  /*22c0*/  I2FP.F32.U32 R0, R4 ;  /* 0x0000000400007245 */ /* 0x004fc80000201000 */
[----:B------:R-:W-:-:S04]  /*22d0*/  F2FP.F16.F32.PACK_AB R0, RZ, R0 ;  /* 0x00000000ff00723e */ /* 0x000fc800000000ff */
[----:B------:R-:W-:-:S07]  /*22e0*/  PRMT R17, R0, 0x7610, R17 ;  /* 0x0000761000117816 */ /* 0x000fce0000000011 */
.L_x_12116:
[----:B------:R-:W-:-:S07]  /*22f0*/  VIADD R27, R19, 0x80 ;  /* 0x00000080131b7836 */ /* 0x000fce0000000000 */
.L_x_12076:
[----:B------:R-:W-:Y:S05]  /*2300*/  BSYNC.RECONVERGENT B6 ;  /* 0x0000000000067941 */ /* 0x000fea0003800200 */
.L_x_12075:
        /* <DEDUP_REMOVED lines=27> */
.L_x_12150:
[----:B------:R-:W2:Y:S02]  /*24c0*/  LDG.E.U8 R4, desc[UR36][R4.64] ;  /* 0x0000002404047981 */ /* 0x000ea4000c1e1100 */
[----:B--2---:R-:W-:-:S04]  /*24d0*/  I2FP.F32.U32 R0, R4 ;  /* 0x0000000400007245 */ /* 0x004fc80000201000 */
[----:B------:R-:W-:-:S04]  /*24e0*/  F2FP.F16.F32.PACK_AB R0, RZ, R0 ;  /* 0x00000000ff00723e */ /* 0x000fc800000000ff */
[----:B------:R-:W-:Y:S01]  /*24f0*/  PRMT R18, R0, 0x7610, R18 ;  /* 0x0000761000127816 */ /* 0x000fe20000000012 */
[----:B------:R-:W-:Y:S06]  /*2500*/  BRA `(.L_x_12152) ;  /* 0x0000000c00d87947 */ /* 0x000fec0003800000 */
.L_x_12149:
        /* <DEDUP_REMOVED lines=11> */
.L_x_12154:
[----:B------:R-:W2:Y:S02]  /*25c0*/  LDG.E R4, desc[UR36][R4.64] ;  /* 0x0000002404047981 */ /* 0x000ea4000c1e1900 */
[----:B--2---:R-:W-:-:S04]  /*25d0*/  I2FP.F32.S32 R0, R4 ;  /* 0x0000000400007245 */ /* 0x004fc80000201400 */
[----:B------:R-:W-:-:S04]  /*25e0*/  F2FP.F16.F32.PACK_AB R0, RZ, R0 ;  /* 0x00000000ff00723e */ /* 0x000fc800000000ff */
[----:B------:R-:W-:Y:S01]  /*25f0*/  PRMT R18, R0, 0x7610, R18 ;  /* 0x0000761000127816 */ /* 0x000fe20000000012 */
[----:B------:R-:W-:Y:S06]  /*2600*/  BRA `(.L_x_12152) ;  /* 0x0000000c00987947 */ /* 0x000fec0003800000 */
.L_x_12153:
[----:B------:R-:W2:Y:S02]  /*2610*/  LDG.E.U16 R4, desc[UR36][R4.64] ;  /* 0x0000002404047981 */ /* 0x000ea4000c1e1500 */
[----:B--2---:R-:W0:Y:S02]  /*2620*/  I2F.S16 R0, R4 ;  /* 0x0000000400007306 */ /* 0x004e240000101400 */
[----:B0-----:R-:W-:-:S04]  /*2630*/  F2FP.F16.F32.PACK_AB R0, RZ, R0 ;  /* 0x00000000ff00723e */ /* 0x001fc800000000ff */
[----:B------:R-:W-:Y:S01]  /*2640*/  PRMT R18, R0, 0x7610, R18 ;  /* 0x0000761000127816 */ /* 0x000fe20000000012 */
[----:B------:R-:W-:Y:S06]  /*2650*/  BRA `(.L_x_12152) ;  /* 0x0000000c00847947 */ /* 0x000fec0003800000 */
.L_x_12148:
        /* <DEDUP_REMOVED lines=9> */
.L_x_12156:
[----:B------:R1:W5:Y:S01]  /*26f0*/  LDG.E.U16 R18, desc[UR36][R4.64] ;  /* 0x0000002404127981 */ /* 0x000362000c1e1500 */
[----:B------:R-:W-:Y:S05]  /*2700*/  BRA `(.L_x_12152) ;  /* 0x0000000c00587947 */ /* 0x000fea0003800000 */
.L_x_12155:
        /* <DEDUP_REMOVED lines=9> */
.L_x_12158:
[----:B------:R0:W5:Y:S01]  /*27a0*/  LDG.E.U16 R18, desc[UR36][R4.64] ;  /* 0x0000002404127981 */ /* 0x000162000c1e1500 */
[----:B------:R-:W-:Y:S05]  /*27b0*/  BRA `(.L_x_12152) ;  /* 0x0000000c002c7947 */ /* 0x000fea0003800000 */
.L_x_12157:
        /* <DEDUP_REMOVED lines=13> */
.L_x_12147:
        /* <DEDUP_REMOVED lines=14> */
.L_x_12161:
        /* <DEDUP_REMOVED lines=13> */
.L_x_12160:
        /* <DEDUP_REMOVED lines=27> */
.L_x_12163:
        /* <DEDUP_REMOVED lines=15> */
.L_x_12162:
[----:B------:R-:W2:Y:S02]  /*2ce0*/  LDG.E.U16 R0, desc[UR36][R4.64] ;  /* 0x0000002404007981 */ /* 0x000ea4000c1e1500 */
[----:B--2---:R-:W-:-:S05]  /*2cf0*/  IMAD.U32 R0, R0, 0x10000, RZ ;  /* 0x0001000000007824 */ /* 0x004fca00078e00ff */
[----:B------:R-:W-:-:S04]  /*2d00*/  F2FP.F16.F32.PACK_AB R0, RZ, R0 ;  /* 0x00000000ff00723e */ /* 0x000fc800000000ff */
[----:B------:R-:W-:Y:S01]  /*2d10*/  PRMT R18, R0, 0x7610, R18 ;  /* 0x0000761000127816 */ /* 0x000fe20000000012 */
[----:B------:R-:W-:Y:S06]  /*2d20*/  BRA `(.L_x_12152) ;  /* 0x0000000400d07947 */ /* 0x000fec0003800000 */
.L_x_12159:
        /* <DEDUP_REMOVED lines=13> */
.L_x_12166:
        /* <DEDUP_REMOVED lines=21> */
.L_x_12170:
[----:B------:R-:W-:Y:S05]  /*2f50*/  BSYNC.RECONVERGENT B1 ;  /* 0x0000000000017941 */ /* 0x000fea0003800200 */
.L_x_12169:
[----:B------:R-:W-:Y:S01]  /*2f60*/  IMAD.SHL.U32 R0, R0, 0x100000, RZ ;  /* 0x0010000000007824 */ /* 0x000fe200078e00ff */
[----:B------:R-:W-:-:S04]  /*2f70*/  LEA R3, R3, 0x3b800000, 0x17 ;  /* 0x3b80000003037811 */ /* 0x000fc800078eb8ff */
[----:B------:R-:W-:-:S07]  /*2f80*/  LOP3.LUT R0, R3, R0, R7, 0xfe, !PT ;  /* 0x0000000003007212 */ /* 0x000fce00078efe07 */
.L_x_12168:
[----:B------:R-:W-:Y:S05]  /*2f90*/  BSYNC.RECONVERGENT B0 ;  /* 0x0000000000007941 */ /* 0x000fea0003800200 */
.L_x_12167:
[----:B------:R-:W-:-:S04]  /*2fa0*/  F2FP.F16.F32.PACK_AB R0, RZ, R0 ;  /* 0x00000000ff00723e */ /* 0x000fc800000000ff */
[----:B------:R-:W-:Y:S01]  /*2fb0*/  PRMT R18, R0, 0x7610, R18 ;  /* 0x0000761000127816 */ /* 0x000fe20000000012 */
[----:B------:R-:W-:Y:S06]  /*2fc0*/  BRA `(.L_x_12152) ;  /* 0x0000000400287947 */ /* 0x000fec0003800000 */
.L_x_12165:
        /* <DEDUP_REMOVED lines=21> */
.L_x_12174:
[----:B------:R-:W-:Y:S05]  /*3120*/  BSYNC.RECONVERGENT B1 ;  /* 0x0000000000017941 */ /* 0x000fea0003800200 */
.L_x_12173:
[----:B------:R-:W-:Y:S01]  /*3130*/  IMAD.SHL.U32 R0, R0, 0x200000, RZ ;  /* 0x0020000000007824 */ /* 0x000fe200078e00ff */
[----:B------:R-:W-:-:S04]  /*3140*/  LEA R3, R3, 0x37800000, 0x17 ;  /* 0x3780000003037811 */ /* 0x000fc800078eb8ff */
[----:B------:R-:W-:-:S07]  /*3150*/  LOP3.LUT R0, R3, R0, R7, 0xfe, !PT ;  /* 0x0000000003007212 */ /* 0x000fce00078efe07 */
.L_x_12172:
[----:B------:R-:W-:Y:S05]  /*3160*/  BSYNC.RECONVERGENT B0 ;  /* 0x0000000000007941 */ /* 0x000fea0003800200 */
.L_x_12171:
[----:B------:R-:W-:-:S04]  /*3170*/  F2FP.F16.F32.PACK_AB R0, RZ, R0 ;  /* 0x00000000ff00723e */ /* 0x000fc800000000ff */
[----:B------:R-:W-:Y:S01]  /*3180*/  PRMT R18, R0, 0x7610, R18 ;  /* 0x0000761000127816 */ /* 0x000fe20000000012 */
[----:B------:R-:W-:Y:S06]  /*3190*/  BRA `(.L_x_12152) ;  /* 0x0000000000b47947 */ /* 0x000fec0003800000 */
.L_x_12164:
        /* <DEDUP_REMOVED lines=14> */
.L_x_12178:
[----:B------:R-:W-:Y:S05]  /*3280*/  BSYNC.RECONVERGENT B0 ;  /* 0x0000000000007941 */ /* 0x000fea0003800200 */
.L_x_12177:
[----:B------:R-:W-:-:S04]  /*3290*/  F2FP.F16.F32.PACK_AB R0, RZ, R0 ;  /* 0x00000000ff00723e */ /* 0x000fc800000000ff */
[----:B------:R-:W-:Y:S01]  /*32a0*/  PRMT R18, R0, 0x7610, R18 ;  /* 0x0000761000127816 */ /* 0x000fe20000000012 */
[----:B------:R-:W-:Y:S06]  /*32b0*/  BRA `(.L_x_12152) ;  /* 0x00000000006c7947 */ /* 0x000fec0003800000 */
.L_x_12151:
        /* <DEDUP_REMOVED lines=16> */
.L_x_12179:
[----:B------:R-:W-:Y:S01]  /*33c0*/  PRMT R18, RZ, 0x7610, R18 ;  /* 0x00007610ff127816 */ /* 0x000fe20000000012 */
[----:B------:R-:W-:Y:S06]  /*33d0*/  BRA `(.L_x_12152) ;  /* 0x0000000000247947 */ /* 0x000fec0003800000 */
.L_x_12176:
[----:B------:R-:W2:Y:S02]  /*33e0*/  LDG.E.64 R4, desc[UR36][R4.64] ;  /* 0x0000002404047981 */ /* 0x000ea4000c1e1b00 */
[----:B--2---:R-:W0:Y:S02]  /*33f0*/  I2F.U64 R0, R4 ;  /* 0x0000000400007312 */ /* 0x004e240000301000 */
[----:B0-----:R-:W-:-:S04]  /*3400*/  F2FP.F16.F32.PACK_AB R0, RZ, R0 ;  /* 0x00000000ff00723e */ /* 0x001fc800000000ff */
[----:B------:R-:W-:Y:S01]  /*3410*/  PRMT R18, R0, 0x7610, R18 ;  /* 0x0000761000127816 */ /* 0x000fe20000000012 */
[----:B------:R-:W-:Y:S06]  /*3420*/  BRA `(.L_x_12152) ;  /* 0x0000000000107947 */ /* 0x000fec0003800000 */
.L_x_12175:
[----:B------:R-:W2:Y:S02]  /*3430*/  LDG.E R4, desc[UR36][R4.64] ;  /* 0x0000002404047981 */ /* 0x000ea4000c1e1900 */
[----:B--2---:R-:W-:-:S04]  /*3440*/  I2FP.F32.U32 R0, R4 ;  /* 0x0000000400007245 */ /* 0x004fc80000201000 */
[----:B------:R-:W-:-:S04]  /*3450*/  F2FP.F16.F32.PACK_AB R0, RZ, R0 ;  /* 0x00000000ff00723e */ /* 0x000fc800000000ff */
[----:B------:R-:W-:-:S07]  /*3460*/  PRMT R18, R0, 0x7610, R18 ;  /* 0x0000761000127816 */ /* 0x000fce0000000012 */
.L_x_12152:
        /* <DEDUP_REMOVED lines=21> */
.L_x_12183:
[----:B------:R-:W2:Y:S02]  /*35c0*/  LDG.E.U8 R4, desc[UR36][R4.64] ;  /* 0x0000002404047981 */ /* 0x000ea4000c1e1100 */
[----:B--2---:R-:W-:-:S04]  /*35d0*/  I2FP.F32.U32 R0, R4 ;  /* 0x0000000400007245 */ /* 0x004fc80000201000 */
[----:B------:R-:W-:-:S04]  /*35e0*/  F2FP.F16.F32.PACK_AB R0, RZ, R0 ;  /* 0x00000000ff00723e */ /* 0x000fc800000000ff */
[----:B------:R-:W-:Y:S01]  /*35f0*/  PRMT R22, R0, 0x7610, R22 ;  /* 0x0000761000167816 */ /* 0x000fe20000000016 */
[----:B------:R-:W-:Y:S06]  /*3600*/  BRA `(.L_x_12185) ;  /* 0x0000000c00d87947 */ /* 0x000fec0003800000 */
.L_x_12182:
        /* <DEDUP_REMOVED lines=11> */
.L_x_12187:
[----:B------:R-:W2:Y:S02]  /*36c0*/  LDG.E R4, desc[UR36][R4.64] ;  /* 0x0000002404047981 */ /* 0x000ea4000c1e1900 */
[----:B--2---:R-:W-:-:S04]  /*36d0*/  I2FP.F32.S32 R0, R4 ;  /* 0x0000000400007245 */ /* 0x004fc80000201400 */
[----:B------:R-:W-:-:S04]  /*36e0*/  F2FP.F16.F32.PACK_AB R0, RZ, R0 ;  /* 0x00000000ff00723e */ /* 0x000fc800000000ff */
[----:B------:R-:W-:Y:S01]  /*36f0*/  PRMT R22, R0, 0x7610, R22 ;  /* 0x0000761000167816 */ /* 0x000fe20000000016 */
[----:B------:R-:W-:Y:S06]  /*3700*/  BRA `(.L_x_12185) ;  /* 0x0000000c00987947 */ /* 0x000fec0003800000 */
.L_x_12186:
[----:B------:R-:W2:Y:S02]  /*3710*/  LDG.E.U16 R4, desc[UR36][R4.64] ;  /* 0x0000002404047981 */ /* 0x000ea4000c1e1500 */
[----:B--2---:R-:W0:Y:S02]  /*3720*/  I2F.S16 R0, R4 ;  /* 0x0000000400007306 */ /* 0x004e240000101400 */
[----:B0-----:R-:W-:-:S04]  /*3730*/  F2FP.F16.F32.PACK_AB R0, RZ, R0 ;  /* 0x00000000ff00723e */ /* 0x001fc800000000ff */
[----:B------:R-:W-:Y:S01]  /*3740*/  PRMT R22, R0, 0x7610, R22 ;  /* 0x0000761000167816 */ /* 0x000fe20000000016 */
[----:B------:R-:W-:Y:S06]  /*3750*/  BRA `(.L_x_12185) ;  /* 0x0000000c00847947 */ /* 0x000fec0003800000 */
.L_x_12181:
        /* <DEDUP_REMOVED lines=9> */
.L_x_12189:
[----:B------:R1:W5:Y:S01]  /*37f0*/  LDG.E.U16 R22, desc[UR36][R4.64] ;  /* 0x0000002404167981 */ /* 0x000362000c1e1500 */
[----:B------:R-:W-:Y:S05]  /*3800*/  BRA `(.L_x_12185) ;  /* 0x0000000c00587947 */ /* 0x000fea0003800000 */
.L_x_12188:
        /* <DEDUP_REMOVED lines=9> */
.L_x_12191:
[----:B------:R0:W5:Y:S01]  /*38a0*/  LDG.E.U16 R22, desc[UR36][R4.64] ;  /* 0x0000002404167981 */ /* 0x000162000c1e1500 */
[----:B------:R-:W-:Y:S05]  /*38b0*/  BRA `(.L_x_12185) ;  /* 0x0000000c002c7947 */ /* 0x000fea0003800000 */
.L_x_12190:
        /* <DEDUP_REMOVED lines=13> */
.L_x_12180:
        /* <DEDUP_REMOVED lines=14> */
.L_x_12194:
        /* <DEDUP_REMOVED lines=13> */
.L_x_12193:
        /* <DEDUP_REMOVED lines=27> */
.L_x_12196:
        /* <DEDUP_REMOVED lines=15> */
.L_x_12195:
[----:B------:R-:W2:Y:S02]  /*3de0*/  LDG.E.U16 R0, desc[UR36][R4.64] ;  /* 0x0000002404007981 */ /* 0x000ea4000c1e1500 */
[----:B--2---:R-:W-:-:S05]  /*3df0*/  IMAD.U32 R0, R0, 0x10000, RZ ;  /* 0x0001000000007824 */ /* 0x004fca00078e00ff */
[----:B------:R-:W-:-:S04]  /*3e00*/  F2FP.F16.F32.PACK_AB R0, RZ, R0 ;  /* 0x00000000ff00723e */ /* 0x000fc800000000ff */
[----:B------:R-:W-:Y:S01]  /*3e10*/  PRMT R22, R0, 0x7610, R22 ;  /* 0x0000761000167816 */ /* 0x000fe20000000016 */
[----:B------:R-:W-:Y:S06]  /*3e20*/  BRA `(.L_x_12185) ;  /* 0x0000000400d07947 */ /* 0x000fec0003800000 */
.L_x_12192:
        /* <DEDUP_REMOVED lines=13> */
.L_x_12199:
        /* <DEDUP_REMOVED lines=21> */
.L_x_12203:
[----:B------:R-:W-:Y:S05]  /*4050*/  BSYNC.RECONVERGENT B1 ;  /* 0x0000000000017941 */ /* 0x000fea0003800200 */
.L_x_12202:
[----:B------:R-:W-:Y:S01]  /*4060*/  IMAD.SHL.U32 R0, R0, 0x100000, RZ ;  /* 0x0010000000007824 */ /* 0x000fe200078e00ff */
[----:B------:R-:W-:-:S04]  /*4070*/  LEA R3, R3, 0x3b800000, 0x17 ;  /* 0x3b80000003037811 */ /* 0x000fc800078eb8ff */
[----:B------:R-:W-:-:S07]  /*4080*/  LOP3.LUT R0, R3, R0, R7, 0xfe, !PT ;  /* 0x0000000003007212 */ /* 0x000fce00078efe07 */
.L_x_12201:
[----:B------:R-:W-:Y:S05]  /*4090*/  BSYNC.RECONVERGENT B0 ;  /* 0x0000000000007941 */ /* 0x000fea0003800200 */
.L_x_12200:
[----:B------:R-:W-:-:S04]  /*40a0*/  F2FP.F16.F32.PACK_AB R0, RZ, R0 ;  /* 0x00000000ff00723e */ /* 0x000fc800000000ff */
[----:B------:R-:W-:Y:S01]  /*40b0*/  PRMT R22, R0, 0x7610, R22 ;  /* 0x0000761000167816 */ /* 0x000fe20000000016 */
[----:B------:R-:W-:Y:S06]  /*40c0*/  BRA `(.L_x_12185) ;  /* 0x0000000400287947 */ /* 0x000fec0003800000 */
.L_x_12198:
        /* <DEDUP_REMOVED lines=21> */
.L_x_12207:
[----:B------:R-:W-:Y:S05]  /*4220*/  BSYNC.RECONVERGENT B1 ;  /* 0x0000000000017941 */ /* 0x000fea0003800200 */
.L_x_12206:
[----:B------:R-:W-:Y:S01]  /*4230*/  IMAD.SHL.U32 R0, R0, 0x200000, RZ ;  /* 0x0020000000007824 */ /* 0x000fe200078e00ff */
[----:B------:R-:W-:-:S04]  /*4240*/  LEA R3, R3, 0x37800000, 0x17 ;  /* 0x3780000003037811 */ /* 0x000fc800078eb8ff */
[----:B------:R-:W-:-:S07]  /*4250*/  LOP3.LUT R0, R3, R0, R7, 0xfe, !PT ;  /* 0x0000000003007212 */ /* 0x000fce00078efe07 */
.L_x_12205:
[----:B------:R-:W-:Y:S05]  /*4260*/  BSYNC.RECONVERGENT B0 ;  /* 0x0000000000007941 */ /* 0x000fea0003800200 */
.L_x_12204:
[----:B------:R-:W-:-:S04]  /*4270*/  F2FP.F16.F32.PACK_AB R0, RZ, R0 ;  /* 0x00000000ff00723e */ /* 0x000fc800000000ff */
[----:B------:R-:W-:Y:S01]  /*4280*/  PRMT R22, R0, 0x7610, R22 ;  /* 0x0000761000167816 */ /* 0x000fe20000000016 */
[----:B------:R-:W-:Y:S06]  /*4290*/  BRA `(.L_x_12185) ;  /* 0x0000000000b47947 */ /* 0x000fec0003800000 */
.L_x_12197:
        /* <DEDUP_REMOVED lines=14> */
.L_x_12211:
[----:B------:R-:W-:Y:S05]  /*4380*/  BSYNC.RECONVERGENT B0 ;  /* 0x0000000000007941 */ /* 0x000fea0003800200 */
.L_x_12210:
[----:B------:R-:W-:-:S04]  /*4390*/  F2FP.F16.F32.PACK_AB R0, RZ, R0 ;  /* 0x00000000ff00723e */ /* 0x000fc800000000ff */
[----:B------:R-:W-:Y:S01]  /*43a0*/  PRMT R22, R0, 0x7610, R22 ;  /* 0x0000761000167816 */ /* 0x000fe20000000016 */
[----:B------:R-:W-:Y:S06]  /*43b0*/  BRA `(.L_x_12185) ;  /* 0x00000000006c7947 */ /* 0x000fec0003800000 */
.L_x_12184:
        /* <DEDUP_REMOVED lines=16> */
.L_x_12212:
[----:B------:R-:W-:Y:S01]  /*44c0*/  PRMT R22, RZ, 0x7610, R22 ;  /* 0x00007610ff167816 */ /* 0x000fe20000000016 */
[----:B------:R-:W-:Y:S06]  /*44d0*/  BRA `(.L_x_12185) ;  /* 0x0000000000247947 */ /* 0x000fec0003800000 */
.L_x_12209:
[----:B------:R-:W2:Y:S02]  /*44e0*/  LDG.E.64 R4, desc[UR36][R4.64] ;  /* 0x0000002404047981 */ /* 0x000ea4000c1e1b00 */
[----:B--2---:R-:W0:Y:S02]  /*44f0*/  I2F.U64 R0, R4 ;  /* 0x0000000400007312 */ /* 0x004e240000301000 */
[----:B0-----:R-:W-:-:S04]  /*4500*/  F2FP.F16.F32.PACK_AB R0, RZ, R0 ;  /* 0x00000000ff00723e */ /* 0x001fc800000000ff */
[----:B------:R-:W-:Y:S01]  /*4510*/  PRMT R22, R0, 0x7610, R22 ;  /* 0x0000761000167816 */ /* 0x000fe20000000016 */
[----:B------:R-:W-:Y:S06]  /*4520*/  BRA `(.L_x_12185) ;  /* 0x0000000000107947 */ /* 0x000fec0003800000 */
.L_x_12208:
[----:B------:R-:W2:Y:S02]  /*4530*/  LDG.E R4, desc[UR36][R4.64] ;  /* 0x0000002404047981 */ /* 0x000ea4000c1e1900 */
[----:B--2---:R-:W-:-:S04]  /*4540*/  I2FP.F32.U32 R0, R4 ;  /* 0x0000000400007245 */ /* 0x004fc80000201000 */
[----:B------:R-:W-:-:S04]  /*4550*/  F2FP.F16.F32.PACK_AB R0, RZ, R0 ;  /* 0x00000000ff00723e */ /* 0x000fc800000000ff */
[----:B------:R-:W-:-:S07]  /*4560*/  PRMT R22, R0, 0x7610, R22 ;  /* 0x0000761000167816 */ /* 0x000fce0000000016 */
.L_x_12185:
[----:B------:R-:W-:-:S07]  /*4570*/  VIADD R27, R27, 0x80 ;  /* 0x000000801b1b7836 */ /* 0x000fce0000000000 */
.L_x_12146:
[----:B------:R-:W-:Y:S05]  /*4580*/  BSYNC.RECONVERGENT B6 ;  /* 0x0000000000067941 */ /* 0x000fea0003800200 */
.L_x_12145:
        /* <DEDUP_REMOVED lines=27> */
.L_x_12218:
[----:B------:R-:W2:Y:S02]  /*4740*/  LDG.E.U8 R4, desc[UR36][R4.64] ;  /* 0x0000002404047981 */ /* 0x000ea4000c1e1100 */
[----:B--2---:R-:W-:-:S04]  /*4750*/  I2FP.F32.U32 R0, R4 ;  /* 0x0000000400007245 */ /* 0x004fc80000201000 */
[----:B------:R-:W-:-:S04]  /*4760*/  F2FP.F16.F32.PACK_AB R0, RZ, R0 ;  /* 0x00000000ff00723e */ /* 0x000fc800000000ff */
[----:B------:R-:W-:Y:S01]  /*4770*/  PRMT R23, R0, 0x7610, R23 ;  /* 0x0000761000177816 */ /* 0x000fe20000000017 */
[----:B------:R-:W-:Y:S06]  /*4780*/  BRA `(.L_x_12220) ;  /* 0x0000000c00d87947 */ /* 0x000fec0003800000 */
.L_x_12217:
        /* <DEDUP_REMOVED lines=11> */
.L_x_12222:
[----:B------:R-:W2:Y:S02]  /*4840*/  LDG.E R4, desc[UR36][R4.64] ;  /* 0x0000002404047981 */ /* 0x000ea4000c1e1900 */
[----:B--2---:R-:W-:-:S04]  /*4850*/  I2FP.F32.S32 R0, R4 ;  /* 0x0000000400007245 */ /* 0x004fc80000201400 */
[----:B------:R-:W-:-:S04]  /*4860*/  F2FP.F16.F32.PACK_AB R0, RZ, R0 ;  /* 0x00000000ff00723e */ /* 0x000fc800000000ff */
[----:B------:R-:W-:Y:S01]  /*4870*/  PRMT R23, R0, 0x7610, R23 ;  /* 0x0000761000177816 */ /* 0x000fe20000000017 */
[----:B------:R-:W-:Y:S06]  /*4880*/  BRA `(.L_x_12220) ;  /* 0x0000000c00987947 */ /* 0x000fec0003800000 */
.L_x_12221:
[----:B------:R-:W2:Y:S02]  /*4890*/  LDG.E.U16 R4, desc[UR36][R4.64] ;  /* 0x0000002404047981 */ /* 0x000ea4000c1e1500 */
[----:B--2---:R-:W0:Y:S02]  /*48a0*/  I2F.S16 R0, R4 ;  /* 0x0000000400007306 */ /* 0x004e240000101400 */
[----:B0-----:R-:W-:-:S04]  /*48b0*/  F2FP.F16.F32.PACK_AB R0, RZ, R0 ;  /* 0x00000000ff00723e */ /* 0x001fc800000000ff */
[----:B------:R-:W-:Y:S01]  /*48c0*/  PRMT R23, R0, 0x7610, R23 ;  /* 0x0000761000177816 */ /* 0x000fe20000000017 */
[----:B------:R-:W-:Y:S06]  /*48d0*/  BRA `(.L_x_12220) ;  /* 0x0000000c00847947 */ /* 0x000fec0003800000 */
.L_x_12216:
        /* <DEDUP_REMOVED lines=9> */
.L_x_12224:
[----:B------:R1:W5:Y:S01]  /*4970*/  LDG.E.U16 R23, desc[UR36][R4.64] ;  /* 0x0000002404177981 */ /* 0x000362000c1e1500 */
[----:B------:R-:W-:Y:S05]  /*4980*/  BRA `(.L_x_12220) ;  /* 0x0000000c00587947 */ /* 0x000fea0003800000 */
.L_x_12223:
        /* <DEDUP_REMOVED lines=9> */
.L_x_12226:
[----:B------:R0:W5:Y:S01]  /*4a20*/  LDG.E.U16 R23, desc[UR36][R4.64] ;  /* 0x0000002404177981 */ /* 0x000162000c1e1500 */
[----:B------:R-:W-:Y:S05]  /*4a30*/  BRA `(.L_x_12220) ;  /* 0x0000000c002c7947 */ /* 0x000fea0003800000 */
.L_x_12225:
        /* <DEDUP_REMOVED lines=13> */
.L_x_12215:
        /* <DEDUP_REMOVED lines=14> */
.L_x_12229:
        /* <DEDUP_REMOVED lines=13> */
.L_x_12228:
        /* <DEDUP_REMOVED lines=27> */
.L_x_12231:
        /* <DEDUP_REMOVED lines=15> */
.L_x_12230:
[----:B------:R-:W2:Y:S02]  /*4f60*/  LDG.E.U16 R0, desc[UR36][R4.64] ;  /* 0x0000002404007981 */ /* 0x000ea4000c1e1500 */
[----:B--2---:R-:W-:-:S05]  /*4f70*/  IMAD.U32 R0, R0, 0x10000, RZ ;  /* 0x0001000000007824 */ /* 0x004fca00078e00ff */
[----:B------:R-:W-:-:S04]  /*4f80*/  F2FP.F16.F32.PACK_AB R0, RZ, R0 ;  /* 0x00000000ff00723e */ /* 0x000fc800000000ff */
[----:B------:R-:W-:Y:S01]  /*4f90*/  PRMT R23, R0, 0x7610, R23 ;  /* 0x0000761000177816 */ /* 0x000fe20000000017 */
[----:B------:R-:W-:Y:S06]  /*4fa0*/  BRA `(.L_x_12220) ;  /* 0x0000000400d07947 */ /* 0x000fec0003800000 */
.L_x_12227:
        /* <DEDUP_REMOVED lines=13> */
.L_x_12234:
        /* <DEDUP_REMOVED lines=21> */
.L_x_12238:
[----:B------:R-:W-:Y:S05]  /*51d0*/  BSYNC.RECONVERGENT B1 ;  /* 0x0000000000017941 */ /* 0x000fea0003800200 */
.L_x_12237:
[----:B------:R-:W-:Y:S01]  /*51e0*/  IMAD.SHL.U32 R0, R0, 0x100000, RZ ;  /* 0x0010000000007824 */ /* 0x000fe200078e00ff */
[----:B------:R-:W-:-:S04]  /*51f0*/  LEA R3, R3, 0x3b800000, 0x17 ;  /* 0x3b80000003037811 */ /* 0x000fc800078eb8ff */
[----:B------:R-:W-:-:S07]  /*5200*/  LOP3.LUT R0, R3, R0, R7, 0xfe, !PT ;  /* 0x0000000003007212 */ /* 0x000fce00078efe07 */
.L_x_12236:
[----:B------:R-:W-:Y:S05]  /*5210*/  BSYNC.RECONVERGENT B0 ;  /* 0x0000000000007941 */ /* 0x000fea0003800200 */
.L_x_12235:
[----:B------:R-:W-:-:S04]  /*5220*/  F2FP.F16.F32.PACK_AB R0, RZ, R0 ;  /* 0x00000000ff00723e */ /* 0x000fc800000000ff */
[----:B------:R-:W-:Y:S01]  /*5230*/  PRMT R23, R0, 0x7610, R23 ;  /* 0x0000761000177816 */ /* 0x000fe20000000017 */
[----:B------:R-:W-:Y:S06]  /*5240*/  BRA `(.L_x_12220) ;  /* 0x0000000400287947 */ /* 0x000fec0003800000 */
.L_x_12233:
        /* <DEDUP_REMOVED lines=21> */
.L_x_12242:
[----:B------:R-:W-:Y:S05]  /*53a0*/  BSYNC.RECONVERGENT B1 ;  /* 0x0000000000017941 */ /* 0x000fea0003800200 */
.L_x_12241:
[----:B------:R-:W-:Y:S01]  /*53b0*/  IMAD.SHL.U32 R0, R0, 0x200000, RZ ;  /* 0x0020000000007824 */ /* 0x000fe200078e00ff */
[----:B------:R-:W-:-:S04]  /*53c0*/  LEA R3, R3, 0x37800000, 0x17 ;  /* 0x3780000003037811 */ /* 0x000fc800078eb8ff */
[----:B------:R-:W-:-:S07]  /*53d0*/  LOP3.LUT R0, R3, R0, R7, 0xfe, !PT ;  /* 0x0000000003007212 */ /* 0x000fce00078efe07 */
.L_x_12240:
[----:B------:R-:W-:Y:S05]  /*53e0*/  BSYNC.RECONVERGENT B0 ;  /* 0x0000000000007941 */ /* 0x000fea0003800200 */
.L_x_12239:
[----:B------:R-:W-:-:S04]  /*53f0*/  F2FP.F16.F32.PACK_AB R0, RZ, R0 ;  /* 0x00000000ff00723e */ /* 0x000fc800000000ff */
[----:B------:R-:W-:Y:S01]  /*5400*/  PRMT R23, R0, 0x7610, R23 ;  /* 0x0000761000177816 */ /* 0x000fe20000000017 */
[----:B------:R-:W-:Y:S06]  /*5410*/  BRA `(.L_x_12220) ;  /* 0x0000000000b47947 */ /* 0x000fec0003800000 */
.L_x_12232:
        /* <DEDUP_REMOVED lines=14> */
.L_x_12246:
[----:B------:R-:W-:Y:S05]  /*5500*/  BSYNC.RECONVERGENT B0 ;  /* 0x0000000000007941 */ /* 0x000fea0003800200 */
.L_x_12245:
[----:B------:R-:W-:-:S04]  /*5510*/  F2FP.F16.F32.PACK_AB R0, RZ, R0 ;  /* 0x00000000ff00723e */ /* 0x000fc800000000ff */
[----:B------:R-:W-:Y:S01]  /*5520*/  PRMT R23, R0, 0x7610, R23 ;  /* 0x0000761000177816 */ /* 0x000fe20000000017 */
[----:B------:R-:W-:Y:S06]  /*5530*/  BRA `(.L_x_12220) ;  /* 0x00000000006c7947 */ /* 0x000fec0003800000 */
.L_x_12219:
        /* <DEDUP_REMOVED lines=16> */
.L_x_12247:
[----:B------:R-:W-:Y:S01]  /*5640*/  PRMT R23, RZ, 0x7610, R23 ;  /* 0x00007610ff177816 */ /* 0x000fe20000000017 */
[----:B------:R-:W-:Y:S06]  /*5650*/  BRA `(.L_x_12220) ;  /* 0x0000000000247947 */ /* 0x000fec0003800000 */
.L_x_12244:
[----:B------:R-:W2:Y:S02]  /*5660*/  LDG.E.64 R4, desc[UR36][R4.64] ;  /* 0x0000002404047981 */ /* 0x000ea4000c1e1b00 */
[----:B--2---:R-:W0:Y:S02]  /*5670*/  I2F.U64 R0, R4 ;  /* 0x0000000400007312 */ /* 0x004e240000301000 */
[----:B0-----:R-:W-:-:S04]  /*5680*/  F2FP.F16.F32.PACK_AB R0, RZ, R0 ;  /* 0x00000000ff00723e */ /* 0x001fc800000000ff */
[----:B------:R-:W-:Y:S01]  /*5690*/  PRMT R23, R0, 0x7610, R23 ;  /* 0x0000761000177816 */ /* 0x000fe20000000017 */
[----:B------:R-:W-:Y:S06]  /*56a0*/  BRA `(.L_x_12220) ;  /* 0x0000000000107947 */ /* 0x000fec0003800000 */
.L_x_12243:
[----:B------:R-:W2:Y:S02]  /*56b0*/  LDG.E R4, desc[UR36][R4.64] ;  /* 0x0000002404047981 */ /* 0x000ea4000c1e1900 */
[----:B--2---:R-:W-:-:S04]  /*56c0*/  I2FP.F32.U32 R0, R4 ;  /* 0x0000000400007245 */ /* 0x004fc80000201000 */
[----:B------:R-:W-:-:S04]  /*56d0*/  F2FP.F16.F32.PACK_AB R0, RZ, R0 ;  /* 0x00000000ff00723e */ /* 0x000fc800000000ff */
[----:B------:R-:W-:-:S07]  /*56e0*/  PRMT R23, R0, 0x7610, R23 ;  /* 0x0000761000177816 */ /* 0x000fce0000000017 */
.L_x_12220:
        /* <DEDUP_REMOVED lines=22> */
.L_x_12251:
[----:B------:R-:W2:Y:S02]  /*5850*/  LDG.E.U8 R4, desc[UR36][R4.64] ;  /* 0x0000002404047981 */ /* 0x000ea4000c1e1100 */
[----:B--2---:R-:W-:-:S04]  /*5860*/  I2FP.F32.U32 R0, R4 ;  /* 0x0000000400007245 */ /* 0x004fc80000201000 */
[----:B------:R-:W-:-:S04]  /*5870*/  F2FP.F16.F32.PACK_AB R0, RZ, R0 ;  /* 0x00000000ff00723e */ /* 0x000fc800000000ff */
[----:B------:R-:W-:Y:S01]  /*5880*/  PRMT R24, R0, 0x7610, R24 ;  /* 0x0000761000187816 */ /* 0x000fe20000000018 */
[----:B------:R-:W-:Y:S06]  /*5890*/  BRA `(.L_x_12253) ;  /* 0x0000000c00d87947 */ /* 0x000fec0003800000 */
.L_x_12250:
        /* <DEDUP_REMOVED lines=11> */
.L_x_12255:
[----:B------:R-:W2:Y:S02]  /*5950*/  LDG.E R4, desc[UR36][R4.64] ;  /* 0x0000002404047981 */ /* 0x000ea4000c1e1900 */
[----:B--2---:R-:W-:-:S04]  /*5960*/  I2FP.F32.S32 R0, R4 ;  /* 0x0000000400007245 */ /* 0x004fc80000201400 */
[----:B------:R-:W-:-:S04]  /*5970*/  F2FP.F16.F32.PACK_AB R0, RZ, R0 ;  /* 0x00000000ff00723e */ /* 0x000fc800000000ff */
[----:B------:R-:W-:Y:S01]  /*5980*/  PRMT R24, R0, 0x7610, R24 ;  /* 0x0000761000187816 */ /* 0x000fe20000000018 */
[----:B------:R-:W-:Y:S06]  /*5990*/  BRA `(.L_x_12253) ;  /* 0x0000000c00987947 */ /* 0x000fec0003800000 */
.L_x_12254:
[----:B------:R-:W2:Y:S02]  /*59a0*/  LDG.E.U16 R4, desc[UR36][R4.64] ;  /* 0x0000002404047981 */ /* 0x000ea4000c1e1500 */
[----:B--2---:R-:W0:Y:S02]  /*59b0*/  I2F.S16 R0, R4 ;  /* 0x0000000400007306 */ /* 0x004e240000101400 */
[----:B0-----:R-:W-:-:S04]  /*59c0*/  F2FP.F16.F32.PACK_AB R0, RZ, R0 ;  /* 0x00000000ff00723e */ /* 0x001fc800000000ff */
[----:B------:R-:W-:Y:S01]  /*59d0*/  PRMT R24, R0, 0x7610, R24 ;  /* 0x0000761000187816 */ /* 0x000fe20000000018 */
[----:B------:R-:W-:Y:S06]  /*59e0*/  BRA `(.L_x_12253) ;  /* 0x0000000c00847947 */ /* 0x000fec0003800000 */
.L_x_12249:
        /* <DEDUP_REMOVED lines=9> */
.L_x_12257:
[----:B------:R1:W5:Y:S01]  /*5a80*/  LDG.E.U16 R24, desc[UR36][R4.64] ;  /* 0x0000002404187981 */ /* 0x000362000c1e1500 */
[----:B------:R-:W-:Y:S05]  /*5a90*/  BRA `(.L_x_12253) ;  /* 0x0000000c00587947 */ /* 0x000fea0003800000 */
.L_x_12256:
        /* <DEDUP_REMOVED lines=9> */
.L_x_12259:
[----:B------:R0:W5:Y:S01]  /*5b30*/  LDG.E.U16 R24, desc[UR36][R4.64] ;  /* 0x0000002404187981 */ /* 0x000162000c1e1500 */
[----:B------:R-:W-:Y:S05]  /*5b40*/  BRA `(.L_x_12253) ;  /* 0x0000000c002c7947 */ /* 0x000fea0003800000 */
.L_x_12258:
        /* <DEDUP_REMOVED lines=13> */
.L_x_12248:
        /* <DEDUP_REMOVED lines=14> */
.L_x_12262:
        /* <DEDUP_REMOVED lines=13> */
.L_x_12261:
        /* <DEDUP_REMOVED lines=27> */
.L_x_12264:
        /* <DEDUP_REMOVED lines=15> */
.L_x_12263:
[----:B------:R-:W2:Y:S02]  /*6070*/  LDG.E.U16 R0, desc[UR36][R4.64] ;  /* 0x0000002404007981 */ /* 0x000ea4000c1e1500 */
[----:B--2---:R-:W-:-:S05]  /*6080*/  IMAD.U32 R0, R0, 0x10000, RZ ;  /* 0x0001000000007824 */ /* 0x004fca00078e00ff */
[----:B------:R-:W-:-:S04]  /*6090*/  F2FP.F16.F32.PACK_AB R0, RZ, R0 ;  /* 0x00000000ff00723e */ /* 0x000fc800000000ff */
[----:B------:R-:W-:Y:S01]  /*60a0*/  PRMT R24, R0, 0x7610, R24 ;  /* 0x0000761000187816 */ /* 0x000fe20000000018 */
[----:B------:R-:W-:Y:S06]  /*60b0*/  BRA `(.L_x_12253) ;  /* 0x0000000400d07947 */ /* 0x000fec0003800000 */
.L_x_12260:
        /* <DEDUP_REMOVED lines=13> */
.L_x_12267:
        /* <DEDUP_REMOVED lines=21> */
.L_x_12271:
[----:B------:R-:W-:Y:S05]  /*62e0*/  BSYNC.RECONVERGENT B1 ;  /* 0x0000000000017941 */ /* 0x000fea0003800200 */
.L_x_12270:
[----:B------:R-:W-:Y:S01]  /*62f0*/  IMAD.SHL.U32 R0, R0, 0x100000, RZ ;  /* 0x0010000000007824 */ /* 0x000fe200078e00ff */
[----:B------:R-:W-:-:S04]  /*6300*/  LEA R3, R3, 0x3b800000, 0x17 ;  /* 0x3b80000003037811 */ /* 0x000fc800078eb8ff */
[----:B------:R-:W-:-:S07]  /*6310*/  LOP3.LUT R0, R3, R0, R7, 0xfe, !PT ;  /* 0x0000000003007212 */ /* 0x000fce00078efe07 */
.L_x_12269:
[----:B------:R-:W-:Y:S05]  /*6320*/  BSYNC.RECONVERGENT B0 ;  /* 0x0000000000007941 */ /* 0x000fea0003800200 */
.L_x_12268:
[----:B------:R-:W-:-:S04]  /*6330*/  F2FP.F16.F32.PACK_AB R0, RZ, R0 ;  /* 0x00000000ff00723e */ /* 0x000fc800000000ff */
[----:B------:R-:W-:Y:S01]  /*6340*/  PRMT R24, R0, 0x7610, R24 ;  /* 0x0000761000187816 */ /* 0x000fe20000000018 */
[----:B------:R-:W-:Y:S06]  /*6350*/  BRA `(.L_x_12253) ;  /* 0x0000000400287947 */ /* 0x000fec0003800000 */
.L_x_12266:
        /* <DEDUP_REMOVED lines=21> */
.L_x_12275:
[----:B------:R-:W-:Y:S05]  /*64b0*/  BSYNC.RECONVERGENT B1 ;  /* 0x0000000000017941 */ /* 0x000fea0003800200 */
.L_x_12274:
[----:B------:R-:W-:Y:S01]  /*64c0*/  IMAD.SHL.U32 R0, R0, 0x200000, RZ ;  /* 0x0020000000007824 */ /* 0x000fe200078e00ff */
[----:B------:R-:W-:-:S04]  /*64d0*/  LEA R3, R3, 0x37800000, 0x17 ;  /* 0x3780000003037811 */ /* 0x000fc800078eb8ff */
[----:B------:R-:W-:-:S07]  /*64e0*/  LOP3.LUT R0, R3, R0, R7, 0xfe, !PT ;  /* 0x0000000003007212 */ /* 0x000fce00078efe07 */
.L_x_12273:
[----:B------:R-:W-:Y:S05]  /*64f0*/  BSYNC.RECONVERGENT B0 ;  /* 0x0000000000007941 */ /* 0x000fea0003800200 */
.L_x_12272:
[----:B------:R-:W-:-:S04]  /*6500*/  F2FP.F16.F32.PACK_AB R0, RZ, R0 ;  /* 0x00000000ff00723e */ /* 0x000fc800000000ff */
[----:B------:R-:W-:Y:S01]  /*6510*/  PRMT R24, R0, 0x7610, R24 ;  /* 0x0000761000187816 */ /* 0x000fe20000000018 */
[----:B------:R-:W-:Y:S06]  /*6520*/  BRA `(.L_x_12253) ;  /* 0x0000000000b47947 */ /* 0x000fec0003800000 */
.L_x_12265:
        /* <DEDUP_REMOVED lines=14> */
.L_x_12279:
[----:B------:R-:W-:Y:S05]  /*6610*/  BSYNC.RECONVERGENT B0 ;  /* 0x0000000000007941 */ /* 0x000fea0003800200 */
.L_x_12278:
[----:B------:R-:W-:-:S04]  /*6620*/  F2FP.F16.F32.PACK_AB R0, RZ, R0 ;  /* 0x00000000ff00723e */ /* 0x000fc800000000ff */
[----:B------:R-:W-:Y:S01]  /*6630*/  PRMT R24, R0, 0x7610, R24 ;  /* 0x0000761000187816 */ /* 0x000fe20000000018 */
[----:B------:R-:W-:Y:S06]  /*6640*/  BRA `(.L_x_12253) ;  /* 0x00000000006c7947 */ /* 0x000fec0003800000 */
.L_x_12252:
        /* <DEDUP_REMOVED lines=16> */
.L_x_12280:
[----:B------:R-:W-:Y:S01]  /*6750*/  PRMT R24, RZ, 0x7610, R24 ;  /* 0x00007610ff187816 */ /* 0x000fe20000000018 */
[----:B------:R-:W-:Y:S06]  /*6760*/  BRA `(.L_x_12253) ;  /* 0x0000000000247947 */ /* 0x000fec0003800000 */
.L_x_12277:
[----:B------:R-:W2:Y:S02]  /*6770*/  LDG.E.64 R4, desc[UR36][R4.64] ;  /* 0x0000002404047981 */ /* 0x000ea4000c1e1b00 */
[----:B--2---:R-:W0:Y:S02]  /*6780*/  I2F.U64 R0, R4 ;  /* 0x0000000400007312 */ /* 0x004e240000301000 */
[----:B0-----:R-:W-:-:S04]  /*6790*/  F2FP.F16.F32.PACK_AB R0, RZ, R0 ;  /* 0x00000000ff00723e */ /* 0x001fc800000000ff */
[----:B------:R-:W-:Y:S01]  /*67a0*/  PRMT R24, R0, 0x7610, R24 ;  /* 0x0000761000187816 */ /* 0x000fe20000000018 */
[----:B------:R-:W-:Y:S06]  /*67b0*/  BRA `(.L_x_12253) ;  /* 0x0000000000107947 */ /* 0x000fec0003800000 */
.L_x_12276:
[----:B------:R-:W2:Y:S02]  /*67c0*/  LDG.E R4, desc[UR36][R4.64] ;  /* 0x0000002404047981 */ /* 0x000ea4000c1e1900 */
[----:B--2---:R-:W-:-:S04]  /*67d0*/  I2FP.F32.U32 R0, R4 ;  /* 0x0000000400007245 */ /* 0x004fc80000201000 */
[----:B------:R-:W-:-:S04]  /*67e0*/  F2FP.F16.F32.PACK_AB R0, RZ, R0 ;  /* 0x00000000ff00723e */ /* 0x000fc800000000ff */
[----:B------:R-:W-:-:S07]  /*67f0*/  PRMT R24, R0, 0x7610, R24 ;  /* 0x0000761000187816 */ /* 0x000fce0000000018 */
.L_x_12253:
[----:B------:R-:W-:-:S07]  /*6800*/  VIADD R27, R27, 0x80 ;  /* 0x000000801b1b7836 */ /* 0x000fce0000000000 */
.L_x_12214:
[----:B------:R-:W-:Y:S05]  /*6810*/  BSYNC.RECONVERGENT B6 ;  /* 0x0000000000067941 */ /* 0x000fea0003800200 */
.L_x_12213:
        /* <DEDUP_REMOVED lines=27> */
.L_x_12286:
[----:B------:R-:W2:Y:S02]  /*69d0*/  LDG.E.U8 R4, desc[UR36][R4.64] ;  /* 0x0000002404047981 */ /* 0x000ea4000c1e1100 */
[----:B--2---:R-:W-:-:S04]  /*69e0*/  I2FP.F32.U32 R0, R4 ;  /* 0x0000000400007245 */ /* 0x004fc80000201000 */
[----:B------:R-:W-:-:S04]  /*69f0*/  F2FP.F16.F32.PACK_AB R0, RZ, R0 ;  /* 0x00000000ff00723e */ /* 0x000fc800000000ff */
[----:B------:R-:W-:Y:S01]  /*6a00*/  PRMT R25, R0, 0x7610, R25 ;  /* 0x0000761000197816 */ /* 0x000fe20000000019 */
[----:B------:R-:W-:Y:S06]  /*6a10*/  BRA `(.L_x_12288) ;  /* 0x0000000c00d87947 */ /* 0x000fec0003800000 */
.L_x_12285:
        /* <DEDUP_REMOVED lines=11> */
.L_x_12290:
[----:B------:R-:W2:Y:S02]  /*6ad0*/  LDG.E R4, desc[UR36][R4.64] ;  /* 0x0000002404047981 */ /* 0x000ea4000c1e1900 */
[----:B--2---:R-:W-:-:S04]  /*6ae0*/  I2FP.F32.S32 R0, R4 ;  /* 0x0000000400007245 */ /* 0x004fc80000201400 */
[----:B------:R-:W-:-:S04]  /*6af0*/  F2FP.F16.F32.PACK_AB R0, RZ, R0 ;  /* 0x00000000ff00723e */ /* 0x000fc800000000ff */
[----:B------:R-:W-:Y:S01]  /*6b00*/  PRMT R25, R0, 0x7610, R25 ;  /* 0x0000761000197816 */ /* 0x000fe20000000019 */
[----:B------:R-:W-:Y:S06]  /*6b10*/  BRA `(.L_x_12288) ;  /* 0x0000000c00987947 */ /* 0x000fec0003800000 */
.L_x_12289:
[----:B------:R-:W2:Y:S02]  /*6b20*/  LDG.E.U16 R4, desc[UR36][R4.64] ;  /* 0x0000002404047981 */ /* 0x000ea4000c1e1500 */
[----:B--2---:R-:W0:Y:S02]  /*6b30*/  I2F.S16 R0, R4 ;  /* 0x0000000400007306 */ /* 0x004e240000101400 */
[----:B0-----:R-:W-:-:S04]  /*6b40*/  F2FP.F16.F32.PACK_AB R0, RZ, R0 ;  /* 0x00000000ff00723e */ /* 0x001fc800000000ff */
[----:B------:R-:W-:Y:S01]  /*6b50*/  PRMT R25, R0, 0x7610, R25 ;  /* 0x0000761000197816 */ /* 0x000fe20000000019 */
[----:B------:R-:W-:Y:S06]  /*6b60*/  BRA `(.L_x_12288) ;  /* 0x0000000c00847947 */ /* 0x000fec0003800000 */
.L_x_12284:
        /* <DEDUP_REMOVED lines=9> */
.L_x_12292:
[----:B------:R0:W5:Y:S01]  /*6c00*/  LDG.E.U16 R25, desc[UR36][R4.64] ;  /* 0x0000002404197981 */ /* 0x000162000c1e1500 */
[----:B------:R-:W-:Y:S05]  /*6c10*/  BRA `(.L_x_12288) ;  /* 0x0000000c00587947 */ /* 0x000fea0003800000 */
.L_x_12291:
        /* <DEDUP_REMOVED lines=9> */
.L_x_12294:
[----:B------:R1:W5:Y:S01]  /*6cb0*/  LDG.E.U16 R25, desc[UR36][R4.64] ;  /* 0x0000002404197981 */ /* 0x000362000c1e1500 */
[----:B------:R-:W-:Y:S05]  /*6cc0*/  BRA `(.L_x_12288) ;  /* 0x0000000c002c7947 */ /* 0x000fea0003800000 */
.L_x_12293:
        /* <DEDUP_REMOVED lines=13> */
.L_x_12283:
        /* <DEDUP_REMOVED lines=14> */
.L_x_12297:
        /* <DEDUP_REMOVED lines=13> */
.L_x_12296:
        /* <DEDUP_REMOVED lines=27> */
.L_x_12299:
        /* <DEDUP_REMOVED lines=15> */
.L_x_12298:
[----:B------:R-:W2:Y:S02]  /*71f0*/  LDG.E.U16 R0, desc[UR36][R4.64] ;  /* 0x0000002404007981 */ /* 0x000ea4000c1e1500 */
[----:B--2---:R-:W-:-:S05]  /*7200*/  IMAD.U32 R0, R0, 0x10000, RZ ;  /* 0x0001000000007824 */ /* 0x004fca00078e00ff */
[----:B------:R-:W-:-:S04]  /*7210*/  F2FP.F16.F32.PACK_AB R0, RZ, R0 ;  /* 0x00000000ff00723e */ /* 0x000fc800000000ff */
[----:B------:R-:W-:Y:S01]  /*7220*/  PRMT R25, R0, 0x7610, R25 ;  /* 0x0000761000197816 */ /* 0x000fe20000000019 */
[----:B------:R-:W-:Y:S06]  /*7230*/  BRA `(.L_x_12288) ;  /* 0x0000000400d07947 */ /* 0x000fec0003800000 */
.L_x_12295:
        /* <DEDUP_REMOVED lines=13> */
.L_x_12302:
        /* <DEDUP_REMOVED lines=21> */
.L_x_12306:
[----:B------:R-:W-:Y:S05]  /*7460*/  BSYNC.RECONVERGENT B1 ;  /* 0x0000000000017941 */ /* 0x000fea0003800200 */
.L_x_12305:
[----:B------:R-:W-:Y:S01]  /*7470*/  IMAD.SHL.U32 R0, R0, 0x100000, RZ ;  /* 0x0010000000007824 */ /* 0x000fe200078e00ff */
[----:B------:R-:W-:-:S04]  /*7480*/  LEA R3, R3, 0x3b800000, 0x17 ;  /* 0x3b80000003037811 */ /* 0x000fc800078eb8ff */
[----:B------:R-:W-:-:S07]  /*7490*/  LOP3.LUT R0, R3, R0, R7, 0xfe, !PT ;  /* 0x0000000003007212 */ /* 0x000fce00078efe07 */
.L_x_12304:
[----:B------:R-:W-:Y:S05]  /*74a0*/  BSYNC.RECONVERGENT B0 ;  /* 0x0000000000007941 */ /* 0x000fea0003800200 */
.L_x_12303:
[----:B------:R-:W-:-:S04]  /*74b0*/  F2FP.F16.F32.PACK_AB R0, RZ, R0 ;  /* 0x00000000ff00723e */ /* 0x000fc800000000ff */
[----:B------:R-:W-:Y:S01]  /*74c0*/  PRMT R25, R0, 0x7610, R25 ;  /* 0x0000761000197816 */ /* 0x000fe20000000019 */
[----:B------:R-:W-:Y:S06]  /*74d0*/  BRA `(.L_x_12288) ;  /* 0x0000000400287947 */ /* 0x000fec0003800000 */
.L_x_12301:
        /* <DEDUP_REMOVED lines=21> */
.L_x_12310:
[----:B------:R-:W-:Y:S05]  /*7630*/  BSYNC.RECONVERGENT B1 ;  /* 0x0000000000017941 */ /* 0x000fea0003800200 */
.L_x_12309:
[----:B------:R-:W-:Y:S01]  /*7640*/  IMAD.SHL.U32 R0, R0, 0x200000, RZ ;  /* 0x0020000000007824 */ /* 0x000fe200078e00ff */
[----:B------:R-:W-:-:S04]  /*7650*/  LEA R3, R3, 0x37800000, 0x17 ;  /* 0x3780000003037811 */ /* 0x000fc800078eb8ff */
[----:B------:R-:W-:-:S07]  /*7660*/  LOP3.LUT R0, R3, R0, R7, 0xfe, !PT ;  /* 0x0000000003007212 */ /* 0x000fce00078efe07 */
.L_x_12308:
[----:B------:R-:W-:Y:S05]  /*7670*/  BSYNC.RECONVERGENT B0 ;  /* 0x0000000000007941 */ /* 0x000fea0003800200 */
.L_x_12307:
[----:B------:R-:W-:-:S04]  /*7680*/  F2FP.F16.F32.PACK_AB R0, RZ, R0 ;  /* 0x00000000ff00723e */ /* 0x000fc800000000ff */
[----:B------:R-:W-:Y:S01]  /*7690*/  PRMT R25, R0, 0x7610, R25 ;  /* 0x0000761000197816 */ /* 0x000fe20000000019 */
[----:B------:R-:W-:Y:S06]  /*76a0*/  BRA `(.L_x_12288) ;  /* 0x0000000000b47947 */ /* 0x000fec0003800000 */
.L_x_12300:
        /* <DEDUP_REMOVED lines=14> */
.L_x_12314:
[----:B------:R-:W-:Y:S05]  /*7790*/  BSYNC.RECONVERGENT B0 ;  /* 0x0000000000007941 */ /* 0x000fea0003800200 */
.L_x_12313:
[----:B------:R-:W-:-:S04]  /*77a0*/  F2FP.F16.F32.PACK_AB R0, RZ, R0 ;  /* 0x00000000ff00723e */ /* 0x000fc800000000ff */
[----:B------:R-:W-:Y:S01]  /*77b0*/  PRMT R25, R0, 0x7610, R25 ;  /* 0x0000761000197816 */ /* 0x000fe20000000019 */
[----:B------:R-:W-:Y:S06]  /*77c0*/  BRA `(.L_x_12288) ;  /* 0x00000000006c7947 */ /* 0x000fec0003800000 */
.L_x_12287:
        /* <DEDUP_REMOVED lines=16> */
.L_x_12315:
[----:B------:R-:W-:Y:S01]  /*78d0*/  PRMT R25, RZ, 0x7610, R25 ;  /* 0x00007610ff197816 */ /* 0x000fe20000000019 */
[----:B------:R-:W-:Y:S06]  /*78e0*/  BRA `(.L_x_12288) ;  /* 0x0000000000247947 */ /* 0x000fec0003800000 */
.L_x_12312:
[----:B------:R-:W2:Y:S02]  /*78f0*/  LDG.E.64 R4, desc[UR36][R4.64] ;  /* 0x0000002404047981 */ /* 0x000ea4000c1e1b00 */
[----:B--2---:R-:W0:Y:S02]  /*7900*/  I2F.U64 R0, R4 ;  /* 0x0000000400007312 */ /* 0x004e240000301000 */
[----:B0-----:R-:W-:-:S04]  /*7910*/  F2FP.F16.F32.PACK_AB R0, RZ, R0 ;  /* 0x00000000ff00723e */ /* 0x001fc800000000ff */
[----:B------:R-:W-:Y:S01]  /*7920*/  PRMT R25, R0, 0x7610, R25 ;  /* 0x0000761000197816 */ /* 0x000fe20000000019 */
[----:B------:R-:W-:Y:S06]  /*7930*/  BRA `(.L_x_12288) ;  /* 0x0000000000107947 */ /* 0x000fec0003800000 */
.L_x_12311:
[----:B------:R-:W2:Y:S02]  /*7940*/  LDG.E R4, desc[UR36][R4.64] ;  /* 0x0000002404047981 */ /* 0x000ea4000c1e1900 */
[----:B--2---:R-:W-:-:S04]  /*7950*/  I2FP.F32.U32 R0, R4 ;  /* 0x0000000400007245 */ /* 0x004fc80000201000 */
[----:B------:R-:W-:-:S04]  /*7960*/  F2FP.F16.F32.PACK_AB R0, RZ, R0 ;  /* 0x00000000ff00723e */ /* 0x000fc800000000ff */
[----:B------:R-:W-:-:S07]  /*7970*/  PRMT R25, R0, 0x7610, R25 ;  /* 0x0000761000197816 */ /* 0x000fce0000000019 */
.L_x_12288:
        /* <DEDUP_REMOVED lines=21> */
.L_x_12319:
[----:B------:R-:W2:Y:S02]  /*7ad0*/  LDG.E.U8 R4, desc[UR36][R4.64] ;  /* 0x0000002404047981 */ /* 0x000ea4000c1e1100 */
[----:B--2---:R-:W-:-:S04]  /*7ae0*/  I2FP.F32.U32 R0, R4 ;  /* 0x0000000400007245 */ /* 0x004fc80000201000 */
[----:B------:R-:W-:Y:S01]  /*7af0*/  F2FP.F16.F32.PACK_AB R0, RZ, R0 ;  /* 0x00000000ff00723e */ /* 0x000fe200000000ff */
[----:B------:R-:W-:Y:S06]  /*7b00*/  BRA `(.L_x_12282) ;  /* 0x0000000c00a07947 */ /* 0x000fec0003800000 */
.L_x_12318:
        /* <DEDUP_REMOVED lines=10> */
.L_x_12322:
[----:B------:R-:W2:Y:S02]  /*7bb0*/  LDG.E R4, desc[UR36][R4.64] ;  /* 0x0000002404047981 */ /* 0x000ea4000c1e1900 */
[----:B--2---:R-:W-:-:S04]  /*7bc0*/  I2FP.F32.S32 R0, R4 ;  /* 0x0000000400007245 */ /* 0x004fc80000201400 */
[----:B------:R-:W-:Y:S01]  /*7bd0*/  F2FP.F16.F32.PACK_AB R0, RZ, R0 ;  /* 0x00000000ff00723e */ /* 0x000fe200000000ff */
[----:B------:R-:W-:Y:S06]  /*7be0*/  BRA `(.L_x_12282) ;  /* 0x0000000c00687947 */ /* 0x000fec0003800000 */
.L_x_12321:
[----:B------:R-:W2:Y:S02]  /*7bf0*/  LDG.E.U16 R4, desc[UR36][R4.64] ;  /* 0x0000002404047981 */ /* 0x000ea4000c1e1500 */
[----:B--2---:R-:W0:Y:S02]  /*7c00*/  I2F.S16 R0, R4 ;  /* 0x0000000400007306 */ /* 0x004e240000101400 */
[----:B0-----:R-:W-:Y:S01]  /*7c10*/  F2FP.F16.F32.PACK_AB R0, RZ, R0 ;  /* 0x00000000ff00723e */ /* 0x001fe200000000ff */
[----:B------:R-:W-:Y:S06]  /*7c20*/  BRA `(.L_x_12282) ;  /* 0x0000000c00587947 */ /* 0x000fec0003800000 */
.L_x_12317:
        /* <DEDUP_REMOVED lines=9> */
.L_x_12324:
[----:B------:R2:W5:Y:S01]  /*7cc0*/  LDG.E.U16 R0, desc[UR36][R4.64] ;  /* 0x0000002404007981 */ /* 0x000562000c1e1500 */
[----:B------:R-:W-:Y:S05]  /*7cd0*/  BRA `(.L_x_12282) ;  /* 0x0000000c002c7947 */ /* 0x000fea0003800000 */
.L_x_12323:
        /* <DEDUP_REMOVED lines=9> */
.L_x_12326:
[----:B------:R3:W5:Y:S01]  /*7d70*/  LDG.E.U16 R0, desc[UR36][R4.64] ;  /* 0x0000002404007981 */ /* 0x000762000c1e1500 */
[----:B------:R-:W-:Y:S05]  /*7d80*/  BRA `(.L_x_12282) ;  /* 0x0000000c00007947 */ /* 0x000fea0003800000 */
.L_x_12325:
        /* <DEDUP_REMOVED lines=12> */
.L_x_12316:
        /* <DEDUP_REMOVED lines=13> */
.L_x_12329:
        /* <DEDUP_REMOVED lines=12> */
.L_x_12328:
        /* <DEDUP_REMOVED lines=27> */
.L_x_12331:
        /* <DEDUP_REMOVED lines=14> */
.L_x_12330:
[----:B------:R-:W2:Y:S02]  /*8270*/  LDG.E.U16 R0, desc[UR36][R4.64] ;  /* 0x0000002404007981 */ /* 0x000ea4000c1e1500 */
[----:B--2---:R-:W-:-:S05]  /*8280*/  IMAD.U32 R0, R0, 0x10000, RZ ;  /* 0x0001000000007824 */ /* 0x004fca00078e00ff */
[----:B------:R-:W-:Y:S01]  /*8290*/  F2FP.F16.F32.PACK_AB R0, RZ, R0 ;  /* 0x00000000ff00723e */ /* 0x000fe200000000ff */
[----:B------:R-:W-:Y:S06]  /*82a0*/  BRA `(.L_x_12282) ;  /* 0x0000000400b87947 */ /* 0x000fec0003800000 */
.L_x_12327:
        /* <DEDUP_REMOVED lines=12> */
.L_x_12334:
        /* <DEDUP_REMOVED lines=21> */
.L_x_12338:
[----:B------:R-:W-:Y:S05]  /*84c0*/  BSYNC.RECONVERGENT B1 ;  /* 0x0000000000017941 */ /* 0x000fea0003800200 */
.L_x_12337:
[----:B------:R-:W-:Y:S01]  /*84d0*/  IMAD.SHL.U32 R0, R0, 0x100000, RZ ;  /* 0x0010000000007824 */ /* 0x000fe200078e00ff */
[----:B------:R-:W-:-:S04]  /*84e0*/  LEA R3, R3, 0x3b800000, 0x17 ;  /* 0x3b80000003037811 */ /* 0x000fc800078eb8ff */
[----:B------:R-:W-:-:S07]  /*84f0*/  LOP3.LUT R0, R3, R0, R7, 0xfe, !PT ;  /* 0x0000000003007212 */ /* 0x000fce00078efe07 */
.L_x_12336:
[----:B------:R-:W-:Y:S05]  /*8500*/  BSYNC.RECONVERGENT B0 ;  /* 0x0000000000007941 */ /* 0x000fea0003800200 */
.L_x_12335:
[----:B------:R-:W-:Y:S01]  /*8510*/  F2FP.F16.F32.PACK_AB R0, RZ, R0 ;  /* 0x00000000ff00723e */ /* 0x000fe200000000ff */
[----:B------:R-:W-:Y:S06]  /*8520*/  BRA `(.L_x_12282) ;  /* 0x0000000400187947 */ /* 0x000fec0003800000 */
.L_x_12333:
        /* <DEDUP_REMOVED lines=21> */
.L_x_12342:
[----:B------:R-:W-:Y:S05]  /*8680*/  BSYNC.RECONVERGENT B1 ;  /* 0x0000000000017941 */ /* 0x000fea0003800200 */
.L_x_12341:
[----:B------:R-:W-:Y:S01]  /*8690*/  IMAD.SHL.U32 R0, R0, 0x200000, RZ ;  /* 0x0020000000007824 */ /* 0x000fe200078e00ff */
[----:B------:R-:W-:-:S04]  /*86a0*/  LEA R3, R3, 0x37800000, 0x17 ;  /* 0x3780000003037811 */ /* 0x000fc800078eb8ff */
[----:B------:R-:W-:-:S07]  /*86b0*/  LOP3.LUT R0, R3, R0, R7, 0xfe, !PT ;  /* 0x0000000003007212 */ /* 0x000fce00078efe07 */
.L_x_12340:
[----:B------:R-:W-:Y:S05]  /*86c0*/  BSYNC.RECONVERGENT B0 ;  /* 0x0000000000007941 */ /* 0x000fea0003800200 */
.L_x_12339:
[----:B------:R-:W-:Y:S01]  /*86d0*/  F2FP.F16.F32.PACK_AB R0, RZ, R0 ;  /* 0x00000000ff00723e */ /* 0x000fe200000000ff */
[----:B------:R-:W-:Y:S06]  /*86e0*/  BRA `(.L_x_12282) ;  /* 0x0000000000a87947 */ /* 0x000fec0003800000 */
.L_x_12332:
        /* <DEDUP_REMOVED lines=14> */
.L_x_12346:
[----:B------:R-:W-:Y:S05]  /*87d0*/  BSYNC.RECONVERGENT B0 ;  /* 0x0000000000007941 */ /* 0x000fea0003800200 */
.L_x_12345:
[----:B------:R-:W-:Y:S01]  /*87e0*/  F2FP.F16.F32.PACK_AB R0, RZ, R0 ;  /* 0x00000000ff00723e */ /* 0x000fe200000000ff */
[----:B------:R-:W-:Y:S06]  /*87f0*/  BRA `(.L_x_12282) ;  /* 0x0000000000647947 */ /* 0x000fec0003800000 */
.L_x_12320:
        /* <DEDUP_REMOVED lines=16> */
.L_x_12347:
[----:B------:R-:W-:Y:S01]  /*8900*/  PRMT R0, RZ, 0x7610, R0 ;  /* 0x00007610ff007816 */ /* 0x000fe20000000000 */
[----:B------:R-:W-:Y:S06]  /*8910*/  BRA `(.L_x_12282) ;  /* 0x00000000001c7947 */ /* 0x000fec0003800000 */
.L_x_12344:
[----:B------:R-:W2:Y:S02]  /*8920*/  LDG.E.64 R4, desc[UR36][R4.64] ;  /* 0x0000002404047981 */ /* 0x000ea4000c1e1b00 */
[----:B--2---:R-:W0:Y:S02]  /*8930*/  I2F.U64 R0, R4 ;  /* 0x0000000400007312 */ /* 0x004e240000301000 */
[----:B0-----:R-:W-:Y:S01]  /*8940*/  F2FP.F16.F32.PACK_AB R0, RZ, R0 ;  /* 0x00000000ff00723e */ /* 0x001fe200000000ff */
[----:B------:R-:W-:Y:S06]  /*8950*/  BRA `(.L_x_12282) ;  /* 0x00000000000c7947 */ /* 0x000fec0003800000 */
.L_x_12343:
[----:B------:R-:W2:Y:S02]  /*8960*/  LDG.E R4, desc[UR36][R4.64] ;  /* 0x0000002404047981 */ /* 0x000ea4000c1e1900 */
[----:B--2---:R-:W-:-:S04]  /*8970*/  I2FP.F32.U32 R0, R4 ;  /* 0x0000000400007245 */ /* 0x004fc80000201000 */
[----:B------:R-:W-:-:S07]  /*8980*/  F2FP.F16.F32.PACK_AB R0, RZ, R0 ;  /* 0x00000000ff00723e */ /* 0x000fce00000000ff */
.L_x_12282:
[----:B------:R-:W-:Y:S05]  /*8990*/  BSYNC.RECONVERGENT B6 ;  /* 0x0000000000067941 */ /* 0x000fea0003800200 */
.L_x_12281:
        /* <DEDUP_REMOVED lines=12> */
[----:B------:R-:W-:-:S05]  /*8a60*/  FADD.FTZ R3, -R17, 1 ;  /* 0x3f80000011037421 */ /* 0x000fca0000010100 */
[----:B------:R-:W-:-:S05]  /*8a70*/  F2FP.F16.F32.PACK_AB R3, RZ, R3 ;  /* 0x00000003ff03723e */ /* 0x000fca00000000ff */
[----:B------:R-:W-:-:S05]  /*8a80*/  HADD2.F32 R3, -RZ, R3.H0_H0 ;  /* 0x20000003ff037230 */ /* 0x000fca0000004100 */
[----:B------:R-:W-:-:S05]  /*8a90*/  FMUL.FTZ R3, R16, R3 ;  /* 0x0000000310037220 */ /* 0x000fca0000410000 */
[----:B------:R-:W-:-:S05]  /*8aa0*/  F2FP.F16.F32.PACK_AB R3, RZ, R3 ;  /* 0x00000003ff03723e */ /* 0x000fca00000000ff */
[----:B------:R-:W-:-:S05]  /*8ab0*/  HADD2.F32 R4, -RZ, R3.H0_H0 ;  /* 0x20000003ff047230 */ /* 0x000fca0000004100 */
[----:B------:R-:W-:-:S05]  /*8ac0*/  FMUL.FTZ R3, R17, R4 ;  /* 0x0000000411037220 */ /* 0x000fca0000410000 */
[----:B------:R-:W-:-:S07]  /*8ad0*/  F2FP.F16.F32.PACK_AB R3, RZ, R3 ;  /* 0x00000003ff03723e */ /* 0x000fce00000000ff */
.L_x_12349:
[----:B------:R-:W-:Y:S05]  /*8ae0*/  BSYNC.RECONVERGENT B0 ;  /* 0x0000000000007941 */ /* 0x000fea0003800200 */
.L_x_12348:
[----:B------:R-:W-:Y:S04]  /*8af0*/  BSSY.RECONVERGENT B0, `(.L_x_12350) ;  /* 0x000000c000007945 */ /* 0x000fe80003800200 */
[----:B------:R-:W-:Y:S05]  /*8b00*/  @P1 BRA `(.L_x_12351) ;  /* 0x0000000000281947 */ /* 0x000fea0003800000 */
        /* <DEDUP_REMOVED lines=10> */
.L_x_12351:
[----:B------:R-:W-:Y:S05]  /*8bb0*/  BSYNC.RECONVERGENT B0 ;  /* 0x0000000000007941 */ /* 0x000fea0003800200 */
.L_x_12350:
        /* <DEDUP_REMOVED lines=12> */
.L_x_12353:
[----:B------:R-:W-:Y:S05]  /*8c80*/  BSYNC.RECONVERGENT B0 ;  /* 0x0000000000007941 */ /* 0x000fea0003800200 */
.L_x_12352:
        /* <DEDUP_REMOVED lines=12> */
.L_x_12355:
[----:B------:R-:W-:Y:S05]  /*8d50*/  BSYNC.RECONVERGENT B0 ;  /* 0x0000000000007941 */ /* 0x000fea0003800200 */
.L_x_12354:
        /* <DEDUP_REMOVED lines=25> */
.L_x_12361:
[----:B------:R-:W-:Y:S02]  /*8ef0*/  HADD2.F32 R5, -RZ, R3.H0_H0 ;  /* 0x20000003ff057230 */ /* 0x000fe40000004100 */
[----:B------:R-:W-:-:S04]  /*8f00*/  IMAD.MOV.U32 R19, RZ, RZ, R27 ;  /* 0x000000ffff137224 */ /* 0x000fc800078e001b */
[----:B------:R-:W0:Y:S02]  /*8f10*/  F2I.S64.TRUNC R4, R5 ;  /* 0x0000000500047311 */ /* 0x000e24000020d900 */
[----:B0-----:R0:W-:Y:S01]  /*8f20*/  STG.E.U8 desc[UR36][R8.64], R4 ;  /* 0x0000000408007986 */ /* 0x0011e2000c101124 */
[----:B------:R-:W-:Y:S05]  /*8f30*/  BRA `(.L_x_12357) ;  /* 0x0000000c00c07947 */ /* 0x000fea0003800000 */
.L_x_12360:
        /* <DEDUP_REMOVED lines=11> */
.L_x_12364:
[----:B------:R-:W-:Y:S02]  /*8ff0*/  HADD2.F32 R3, -RZ, R3.H0_H0 ;  /* 0x20000003ff037230 */ /* 0x000fe40000004100 */
[----:B------:R-:W-:-:S04]  /*9000*/  IMAD.MOV.U32 R19, RZ, RZ, R27 ;  /* 0x000000ffff137224 */ /* 0x000fc800078e001b */
[----:B------:R-:W0:Y:S02]  /*9010*/  F2I.FTZ.TRUNC.NTZ R3, R3 ;  /* 0x0000000300037305 */ /* 0x000e24000021f100 */
[----:B0-----:R0:W-:Y:S01]  /*9020*/  STG.E desc[UR36][R8.64], R3 ;  /* 0x0000000308007986 */ /* 0x0011e2000c101924 */
[----:B------:R-:W-:Y:S05]  /*9030*/  BRA `(.L_x_12357) ;  /* 0x0000000c00807947 */ /* 0x000fea0003800000 */
.L_x_12363:
[----:B------:R-:W-:Y:S02]  /*9040*/  HADD2.F32 R3, -RZ, R3.H0_H0 ;  /* 0x20000003ff037230 */ /* 0x000fe40000004100 */
[----:B------:R-:W-:-:S04]  /*9050*/  IMAD.MOV.U32 R19, RZ, RZ, R27 ;  /* 0x000000ffff137224 */ /* 0x000fc800078e001b */
[----:B------:R-:W0:Y:S02]  /*9060*/  F2I.FTZ.TRUNC.NTZ R3, R3 ;  /* 0x0000000300037305 */ /* 0x000e24000021f100 */
[----:B0-----:R0:W-:Y:S01]  /*9070*/  STG.E.U16 desc[UR36][R8.64], R3 ;  /* 0x0000000308007986 */ /* 0x0011e2000c101524 */
[----:B------:R-:W-:Y:S05]  /*9080*/  BRA `(.L_x_12357) ;  /* 0x0000000c006c7947 */ /* 0x000fea0003800000 */
.L_x_12359:
        /* <DEDUP_REMOVED lines=10> */
.L_x_12366:
[----:B------:R0:W-:Y:S01]  /*9130*/  STG.E.U16 desc[UR36][R8.64], R3 ;  /* 0x0000000308007986 */ /* 0x0001e2000c101524 */
[----:B------:R-:W-:Y:S01]  /*9140*/  IMAD.MOV.U32 R19, RZ, RZ, R27 ;  /* 0x000000ffff137224 */ /* 0x000fe200078e001b */
[----:B------:R-:W-:Y:S06]  /*9150*/  BRA `(.L_x_12357) ;  /* 0x0000000c00387947 */ /* 0x000fec0003800000 */
.L_x_12365:
        /* <DEDUP_REMOVED lines=11> */
.L_x_12368:
[----:B------:R-:W-:Y:S02]  /*9210*/  HADD2.F32 R0, -RZ, R3.H0_H0 ;  /* 0x20000003ff007230 */ /* 0x000fe40000004100 */
[----:B------:R-:W-:-:S03]  /*9220*/  IMAD.MOV.U32 R19, RZ, RZ, R27 ;  /* 0x000000ffff137224 */ /* 0x000fc600078e001b */
[----:B------:R-:W-:-:S04]  /*9230*/  F2FP.F16.F32.PACK_AB R0, RZ, R0 ;  /* 0x00000000ff00723e */ /* 0x000fc800000000ff */
[----:B------:R-:W-:-:S05]  /*9240*/  PRMT R0, R0, 0x5410, RZ ;  /* 0x0000541000007816 */ /* 0x000fca00000000ff */
[----:B------:R0:W-:Y:S01]  /*9250*/  STG.E desc[UR36][R8.64], R0 ;  /* 0x0000000008007986 */ /* 0x0001e2000c101924 */
[----:B------:R-:W-:Y:S05]  /*9260*/  BRA `(.L_x_12357) ;  /* 0x0000000800f47947 */ /* 0x000fea0003800000 */
.L_x_12367:
[----:B------:R-:W-:Y:S02]  /*9270*/  HADD2.F32 R4, -RZ, R3.H0_H0 ;  /* 0x20000003ff047230 */ /* 0x000fe40000004100 */
[----:B------:R-:W-:-:S03]  /*9280*/  IMAD.MOV.U32 R19, RZ, RZ, R27 ;  /* 0x000000ffff137224 */ /* 0x000fc600078e001b */
[----:B------:R-:W-:-:S06]  /*9290*/  FMUL.FTZ R4, R4, 1 ;  /* 0x3f80000004047820 */ /* 0x000fcc0000410000 */
[----:B------:R-:W0:Y:S02]  /*92a0*/  F2F.F64.F32 R4, R4 ;  /* 0x0000000400047310 */ /* 0x000e240000201800 */
[----:B0-----:R0:W-:Y:S01]  /*92b0*/  STG.E.64 desc[UR36][R8.64], R4 ;  /* 0x0000000408007986 */ /* 0x0011e2000c101b24 */
[----:B------:R-:W-:Y:S05]  /*92c0*/  BRA `(.L_x_12357) ;  /* 0x0000000800dc7947 */ /* 0x000fea0003800000 */
.L_x_12358:
        /* <DEDUP_REMOVED lines=14> */
.L_x_12371:
[----:B------:R-:W-:Y:S01]  /*93b0*/  HADD2.F32 R3, -RZ, R3.H0_H0 ;  /* 0x20000003ff037230 */ /* 0x000fe20000004100 */
[----:B------:R-:W-:Y:S01]  /*93c0*/  CS2R R6, SRZ ;  /* 0x0000000000067805 */ /* 0x000fe2000001ff00 */
[----:B------:R-:W-:-:S03]  /*93d0*/  IMAD.MOV.U32 R19, RZ, RZ, R27 ;  /* 0x000000ffff137224 */ /* 0x000fc600078e001b */
[----:B------:R-:W-:-:S04]  /*93e0*/  FMUL.FTZ R3, R3, 1 ;  /* 0x3f80000003037820 */ /* 0x000fc80000410000 */
[----:B------:R-:W0:Y:S02]  /*93f0*/  F2F.F64.F32 R4, R3 ;  /* 0x0000000300047310 */ /* 0x000e240000201800 */
[----:B0-----:R0:W-:Y:S01]  /*9400*/  STG.E.128 desc[UR36][R8.64], R4 ;  /* 0x0000000408007986 */ /* 0x0011e2000c101d24 */
[----:B------:R-:W-:Y:S05]  /*9410*/  BRA `(.L_x_12357) ;  /* 0x0000000800887947 */ /* 0x000fea0003800000 */
.L_x_12370:
        /* <DEDUP_REMOVED lines=19> */
.L_x_12375:
[----:B------:R-:W-:Y:S05]  /*9550*/  BSYNC.RECONVERGENT B0 ;  /* 0x0000000000007941 */ /* 0x000fea0003800200 */
.L_x_12374:
[----:B------:R-:W-:Y:S01]  /*9560*/  LOP3.LUT R5, R0, 0x80, R5, 0xf8, !PT ;  /* 0x0000008000057812 */ /* 0x000fe200078ef805 */
[----:B------:R-:W-:-:S04]  /*9570*/  IMAD.MOV.U32 R19, RZ, RZ, R27 ;  /* 0x000000ffff137224 */ /* 0x000fc800078e001b */
[----:B------:R0:W-:Y:S01]  /*9580*/  STG.E.U8 desc[UR36][R8.64], R5 ;  /* 0x0000000508007986 */ /* 0x0001e2000c101124 */
[----:B------:R-:W-:Y:S05]  /*9590*/  BRA `(.L_x_12357) ;  /* 0x0000000800287947 */ /* 0x000fea0003800000 */
.L_x_12373:
        /* <DEDUP_REMOVED lines=15> */
.L_x_12377:
[----:B------:R-:W-:Y:S05]  /*9690*/  BSYNC.RECONVERGENT B0 ;  /* 0x0000000000007941 */ /* 0x000fea0003800200 */
.L_x_12376:
[----:B------:R-:W-:Y:S01]  /*96a0*/  LOP3.LUT R5, R0, 0x80, R5, 0xf8, !PT ;  /* 0x0000008000057812 */ /* 0x000fe200078ef805 */
[----:B------:R-:W-:-:S04]  /*96b0*/  IMAD.MOV.U32 R19, RZ, RZ, R27 ;  /* 0x000000ffff137224 */ /* 0x000fc800078e001b */
[----:B------:R0:W-:Y:S01]  /*96c0*/  STG.E.U8 desc[UR36][R8.64], R5 ;  /* 0x0000000508007986 */ /* 0x0001e2000c101124 */
[----:B------:R-:W-:Y:S05]  /*96d0*/  BRA `(.L_x_12357) ;  /* 0x0000000400d87947 */ /* 0x000fea0003800000 */
.L_x_12372:
[----:B------:R-:W-:Y:S02]  /*96e0*/  HADD2.F32 R0, -RZ, R3.H0_H0 ;  /* 0x20000003ff007230 */ /* 0x000fe40000004100 */
[----:B------:R-:W-:-:S03]  /*96f0*/  IMAD.MOV.U32 R19, RZ, RZ, R27 ;  /* 0x000000ffff137224 */ /* 0x000fc600078e001b */
[----:B------:R-:W-:-:S05]  /*9700*/  F2FP.BF16.F32.PACK_AB R0, RZ, R0 ;  /* 0x00000000ff00723e */ /* 0x000fca00000010ff */
[----:B------:R0:W-:Y:S01]  /*9710*/  STG.E.U16 desc[UR36][R8.64], R0 ;  /* 0x0000000008007986 */ /* 0x0001e2000c101524 */
[----:B------:R-:W-:Y:S05]  /*9720*/  BRA `(.L_x_12357) ;  /* 0x0000000400c47947 */ /* 0x000fea0003800000 */
.L_x_12369:
        /* <DEDUP_REMOVED lines=13> */
.L_x_12380:
        /* <DEDUP_REMOVED lines=13> */
.L_x_12383:
[----:B------:R-:W-:-:S04]  /*98d0*/  SHF.R.U32.HI R0, RZ, 0x14, R3 ;  /* 0x00000014ff007819 */ /* 0x000fc80000011603 */
[----:B------:R-:W-:-:S04]  /*98e0*/  LOP3.LUT R0, R0, 0x1, RZ, 0xc0, !PT ;  /* 0x0000000100007812 */ /* 0x000fc800078ec0ff */
[----:B------:R-:W-:-:S04]  /*98f0*/  IADD3 R0, PT, PT, R3, 0x487ffff, R0 ;  /* 0x0487ffff03007810 */ /* 0x000fc80007ffe000 */
[----:B------:R-:W-:-:S04]  /*9900*/  SHF.R.U32.HI R0, RZ, 0x14, R0 ;  /* 0x00000014ff007819 */ /* 0x000fc80000011600 */
[----:B------:R-:W-:-:S07]  /*9910*/  LOP3.LUT R0, R0, 0xff, RZ, 0xc0, !PT ;  /* 0x000000ff00007812 */ /* 0x000fce00078ec0ff */
.L_x_12384:
[----:B------:R-:W-:-:S04]  /*9920*/  SHF.R.U32.HI R3, RZ, 0x18, R3 ;  /* 0x00000018ff037819 */ /* 0x000fc80000011603 */
[----:B------:R-:W-:-:S04]  /*9930*/  LOP3.LUT R0, R0, 0x80, R3, 0xf8, !PT ;  /* 0x0000008000007812 */ /* 0x000fc800078ef803 */
[----:B------:R-:W-:-:S07]  /*9940*/  PRMT R4, R0, 0x7610, R4 ;  /* 0x0000761000047816 */ /* 0x000fce0000000004 */
.L_x_12382:
[----:B------:R-:W-:Y:S05]  /*9950*/  BSYNC.RECONVERGENT B0 ;  /* 0x0000000000007941 */ /* 0x000fea0003800200 */
.L_x_12381:
[----:B------:R0:W-:Y:S01]  /*9960*/  STG.E.U8 desc[UR36][R8.64], R4 ;  /* 0x0000000408007986 */ /* 0x0001e2000c101124 */
[----:B------:R-:W-:Y:S01]  /*9970*/  IMAD.MOV.U32 R19, RZ, RZ, R27 ;  /* 0x000000ffff137224 */ /* 0x000fe200078e001b */
[----:B------:R-:W-:Y:S06]  /*9980*/  BRA `(.L_x_12357) ;  /* 0x00000004002c7947 */ /* 0x000fec0003800000 */
.L_x_12379:
        /* <DEDUP_REMOVED lines=13> */
.L_x_12387:
[----:B------:R-:W-:-:S04]  /*9a60*/  SHF.R.U32.HI R0, RZ, 0x15, R3 ;  /* 0x00000015ff007819 */ /* 0x000fc80000011603 */
[----:B------:R-:W-:-:S04]  /*9a70*/  LOP3.LUT R0, R0, 0x1, RZ, 0xc0, !PT ;  /* 0x0000000100007812 */ /* 0x000fc800078ec0ff */
[----:B------:R-:W-:-:S04]  /*9a80*/  IADD3 R0, PT, PT, R3, 0x88fffff, R0 ;  /* 0x088fffff03007810 */ /* 0x000fc80007ffe000 */
[----:B------:R-:W-:-:S04]  /*9a90*/  SHF.R.U32.HI R0, RZ, 0x15, R0 ;  /* 0x00000015ff007819 */ /* 0x000fc80000011600 */
[----:B------:R-:W-:-:S07]  /*9aa0*/  LOP3.LUT R0, R0, 0xff, RZ, 0xc0, !PT ;  /* 0x000000ff00007812 */ /* 0x000fce00078ec0ff */
.L_x_12388:
[----:B------:R-:W-:-:S04]  /*9ab0*/  SHF.R.U32.HI R3, RZ, 0x18, R3 ;  /* 0x00000018ff037819 */ /* 0x000fc80000011603 */
[----:B------:R-:W-:-:S04]  /*9ac0*/  LOP3.LUT R0, R0, 0x80, R3, 0xf8, !PT ;  /* 0x0000008000007812 */ /* 0x000fc800078ef803 */
[----:B------:R-:W-:-:S07]  /*9ad0*/  PRMT R4, R0, 0x7610, R4 ;  /* 0x0000761000047816 */ /* 0x000fce0000000004 */
.L_x_12386:
[----:B------:R-:W-:Y:S05]  /*9ae0*/  BSYNC.RECONVERGENT B0 ;  /* 0x0000000000007941 */ /* 0x000fea0003800200 */
.L_x_12385:
[----:B------:R3:W-:Y:S01]  /*9af0*/  STG.E.U8 desc[UR36][R8.64], R4 ;  /* 0x0000000408007986 */ /* 0x0007e2000c101124 */
[----:B------:R-:W-:Y:S01]  /*9b00*/  IMAD.MOV.U32 R19, RZ, RZ, R27 ;  /* 0x000000ffff137224 */ /* 0x000fe200078e001b */
[----:B------:R-:W-:Y:S06]  /*9b10*/  BRA `(.L_x_12357) ;  /* 0x0000000000c87947 */ /* 0x000fec0003800000 */
.L_x_12378:
[----:B------:R-:W-:-:S13]  /*9b20*/  ISETP.NE.AND P0, PT, R0, 0x1c, PT ;  /* 0x0000001c0000780c */ /* 0x000fda0003f05270 */
[----:B------:R-:W-:Y:S05]  /*9b30*/  @!P0 BRA `(.L_x_12389) ;  /* 0x0000000000b08947 */ /* 0x000fea0003800000 */
[----:B------:R-:W-:-:S13]  /*9b40*/  ISETP.NE.AND P0, PT, R0, 0x1d, PT ;  /* 0x0000001d0000780c */ /* 0x000fda0003f05270 */
[----:B------:R-:W-:Y:S05]  /*9b50*/  @!P0 BRA `(.L_x_12390) ;  /* 0x0000000000948947 */ /* 0x000fea0003800000 */
[----:B------:R-:W-:-:S13]  /*9b60*/  ISETP.NE.AND P0, PT, R0, 0x2c, PT ;  /* 0x0000002c0000780c */ /* 0x000fda0003f05270 */
[----:B------:R-:W-:Y:S05]  /*9b70*/  @!P0 BRA `(.L_x_12391) ;  /* 0x0000000000488947 */ /* 0x000fea0003800000 */
.L_x_12362:
        /* <DEDUP_REMOVED lines=16> */
.L_x_12392:
[----:B------:R-:W-:Y:S01]  /*9c80*/  IMAD.MOV.U32 R19, RZ, RZ, R27 ;  /* 0x000000ffff137224 */ /* 0x000fe200078e001b */
[----:B------:R-:W-:Y:S06]  /*9c90*/  BRA `(.L_x_12357) ;  /* 0x0000000000687947 */ /* 0x000fec0003800000 */
.L_x_12391:
        /* <DEDUP_REMOVED lines=17> */
.L_x_12390:
[----:B------:R-:W-:Y:S02]  /*9db0*/  HADD2.F32 R4, -RZ, R3.H0_H0 ;  /* 0x20000003ff047230 */ /* 0x000fe40000004100 */
[----:B------:R-:W-:-:S04]  /*9dc0*/  IMAD.MOV.U32 R19, RZ, RZ, R27 ;  /* 0x000000ffff137224 */ /* 0x000fc800078e001b */
[----:B------:R-:W0:Y:S02]  /*9dd0*/  F2I.U64.TRUNC R4, R4 ;  /* 0x0000000400047311 */ /* 0x000e24000020d800 */
[----:B0-----:R1:W-:Y:S01]  /*9de0*/  STG.E.64 desc[UR36][R8.64], R4 ;  /* 0x0000000408007986 */ /* 0x0013e2000c101b24 */
[----:B------:R-:W-:Y:S05]  /*9df0*/  BRA `(.L_x_12357) ;  /* 0x0000000000107947 */ /* 0x000fea0003800000 */
.L_x_12389:
[----:B------:R-:W-:Y:S02]  /*9e00*/  HADD2.F32 R3, -RZ, R3.H0_H0 ;  /* 0x20000003ff037230 */ /* 0x000fe40000004100 */
[----:B------:R-:W-:-:S04]  /*9e10*/  IMAD.MOV.U32 R19, RZ, RZ, R27 ;  /* 0x000000ffff137224 */ /* 0x000fc800078e001b */
[----:B------:R-:W0:Y:S02]  /*9e20*/  F2I.FTZ.U32.TRUNC.NTZ R3, R3 ;  /* 0x0000000300037305 */ /* 0x000e24000021f000 */
[----:B0-----:R0:W-:Y:S02]  /*9e30*/  STG.E desc[UR36][R8.64], R3 ;  /* 0x0000000308007986 */ /* 0x0011e4000c101924 */
.L_x_12357:
[----:B------:R-:W-:Y:S05]  /*9e40*/  BSYNC.RECONVERGENT B6 ;  /* 0x0000000000067941 */ /* 0x000fea0003800200 */
.L_x_12356:
        /* <DEDUP_REMOVED lines=25> */
.L_x_12398:
[----:B------:R-:W-:-:S06]  /*9fe0*/  HADD2.F32 R5, -RZ, R18.H0_H0 ;  /* 0x20000012ff057230 */ /* 0x000fcc0000004100 */
[----:B------:R-:W0:Y:S02]  /*9ff0*/  F2I.S64.TRUNC R4, R5 ;  /* 0x0000000500047311 */ /* 0x000e24000020d900 */
[----:B0-----:R0:W-:Y:S01]  /*a000*/  STG.E.U8 desc[UR36][R8.64], R4 ;  /* 0x0000000408007986 */ /* 0x0011e2000c101124 */
[----:B------:R-:W-:Y:S05]  /*a010*/  BRA `(.L_x_12400) ;  /* 0x0000000c006c7947 */ /* 0x000fea0003800000 */
.L_x_12397:
        /* <DEDUP_REMOVED lines=10> */
.L_x_12402:
[----:B------:R-:W-:-:S04]  /*a0c0*/  HADD2.F32 R18, -RZ, R18.H0_H0 ;  /* 0x20000012ff127230 */ /* 0x000fc80000004100 */
[----:B------:R-:W0:Y:S02]  /*a0d0*/  F2I.FTZ.TRUNC.NTZ R3, R18 ;  /* 0x0000001200037305 */ /* 0x000e24000021f100 */
[----:B0-----:R0:W-:Y:S01]  /*a0e0*/  STG.E desc[UR36][R8.64], R3 ;  /* 0x0000000308007986 */ /* 0x0011e2000c101924 */
[----:B------:R-:W-:Y:S05]  /*a0f0*/  BRA `(.L_x_12400) ;  /* 0x0000000c00347947 */ /* 0x000fea0003800000 */
.L_x_12401:
[----:B------:R-:W-:-:S04]  /*a100*/  HADD2.F32 R18, -RZ, R18.H0_H0 ;  /* 0x20000012ff127230 */ /* 0x000fc80000004100 */
[----:B------:R-:W0:Y:S02]  /*a110*/  F2I.FTZ.TRUNC.NTZ R3, R18 ;  /* 0x0000001200037305 */ /* 0x000e24000021f100 */
[----:B0-----:R0:W-:Y:S01]  /*a120*/  STG.E.U16 desc[UR36][R8.64], R3 ;  /* 0x0000000308007986 */ /* 0x0011e2000c101524 */
[----:B------:R-:W-:Y:S05]  /*a130*/  BRA `(.L_x_12400) ;  /* 0x0000000c00247947 */ /* 0x000fea0003800000 */
.L_x_12396:
        /* <DEDUP_REMOVED lines=9> */
.L_x_12404:
[----:B------:R4:W-:Y:S01]  /*a1d0*/  STG.E.U16 desc[UR36][R8.64], R18 ;  /* 0x0000001208007986 */ /* 0x0009e2000c101524 */
[----:B------:R-:W-:Y:S05]  /*a1e0*/  BRA `(.L_x_12400) ;  /* 0x0000000800f87947 */ /* 0x000fea0003800000 */
.L_x_12403:
        /* <DEDUP_REMOVED lines=10> */
.L_x_12406:
[----:B------:R-:W-:-:S05]  /*a290*/  HADD2.F32 R0, -RZ, R18.H0_H0 ;  /* 0x20000012ff007230 */ /* 0x000fca0000004100 */
[----:B------:R-:W-:-:S04]  /*a2a0*/  F2FP.F16.F32.PACK_AB R0, RZ, R0 ;  /* 0x00000000ff00723e */ /* 0x000fc800000000ff */
[----:B------:R-:W-:-:S05]  /*a2b0*/  PRMT R0, R0, 0x5410, RZ ;  /* 0x0000541000007816 */ /* 0x000fca00000000ff */
[----:B------:R2:W-:Y:S01]  /*a2c0*/  STG.E desc[UR36][R8.64], R0 ;  /* 0x0000000008007986 */ /* 0x0005e2000c101924 */
[----:B------:R-:W-:Y:S05]  /*a2d0*/  BRA `(.L_x_12400) ;  /* 0x0000000800bc7947 */ /* 0x000fea0003800000 */
.L_x_12405:
[----:B------:R-:W-:-:S05]  /*a2e0*/  HADD2.F32 R4, -RZ, R18.H0_H0 ;  /* 0x20000012ff047230 */ /* 0x000fca0000004100 */
[----:B------:R-:W-:-:S06]  /*a2f0*/  FMUL.FTZ R4, R4, 1 ;  /* 0x3f80000004047820 */ /* 0x000fcc0000410000 */
[----:B------:R-:W0:Y:S02]  /*a300*/  F2F.F64.F32 R4, R4 ;  /* 0x0000000400047310 */ /* 0x000e240000201800 */
[----:B0-----:R0:W-:Y:S01]  /*a310*/  STG.E.64 desc[UR36][R8.64], R4 ;  /* 0x0000000408007986 */ /* 0x0011e2000c101b24 */
[----:B------:R-:W-:Y:S05]  /*a320*/  BRA `(.L_x_12400) ;  /* 0x0000000800a87947 */ /* 0x000fea0003800000 */
.L_x_12395:
        /* <DEDUP_REMOVED lines=14> */
.L_x_12410:
        /* <DEDUP_REMOVED lines=17> */
.L_x_12413:
[----:B------:R-:W-:-:S04]  /*a520*/  SHF.R.U32.HI R3, RZ, 0x18, R5 ;  /* 0x00000018ff037819 */ /* 0x000fc80000011605 */
[----:B------:R-:W-:-:S04]  /*a530*/  LOP3.LUT R0, R0, 0x80, R3, 0xf8, !PT ;  /* 0x0000008000007812 */ /* 0x000fc800078ef803 */
[----:B------:R-:W-:-:S07]  /*a540*/  PRMT R4, R0, 0x7610, R4 ;  /* 0x0000761000047816 */ /* 0x000fce0000000004 */
.L_x_12412:
[----:B------:R-:W-:Y:S05]  /*a550*/  BSYNC.RECONVERGENT B0 ;  /* 0x0000000000007941 */ /* 0x000fea0003800200 */
.L_x_12411:
[----:B------:R0:W-:Y:S01]  /*a560*/  STG.E.U8 desc[UR36][R8.64], R4 ;  /* 0x0000000408007986 */ /* 0x0001e2000c101124 */
[----:B------:R-:W-:Y:S05]  /*a570*/  BRA `(.L_x_12400) ;  /* 0x0000000800147947 */ /* 0x000fea0003800000 */
.L_x_12409:
        /* <DEDUP_REMOVED lines=17> */
.L_x_12416:
[----:B------:R-:W-:-:S04]  /*a690*/  SHF.R.U32.HI R3, RZ, 0x18, R5 ;  /* 0x00000018ff037819 */ /* 0x000fc80000011605 */
[----:B------:R-:W-:-:S04]  /*a6a0*/  LOP3.LUT R0, R0, 0x80, R3, 0xf8, !PT ;  /* 0x0000008000007812 */ /* 0x000fc800078ef803 */
[----:B------:R-:W-:-:S07]  /*a6b0*/  PRMT R4, R0, 0x7610, R4 ;  /* 0x0000761000047816 */ /* 0x000fce0000000004 */
.L_x_12415:
[----:B------:R-:W-:Y:S05]  /*a6c0*/  BSYNC.RECONVERGENT B0 ;  /* 0x0000000000007941 */ /* 0x000fea0003800200 */
.L_x_12414:
[----:B------:R0:W-:Y:S01]  /*a6d0*/  STG.E.U8 desc[UR36][R8.64], R4 ;  /* 0x0000000408007986 */ /* 0x0001e2000c101124 */
[----:B------:R-:W-:Y:S05]  /*a6e0*/  BRA `(.L_x_12400) ;  /* 0x0000000400b87947 */ /* 0x000fea0003800000 */
.L_x_12408:
        /* <DEDUP_REMOVED lines=22> */
.L_x_12418:
[----:B------:R-:W-:-:S06]  /*a850*/  HADD2.F32 R4, -RZ, R18.H0_H0 ;  /* 0x20000012ff047230 */ /* 0x000fcc0000004100 */
[----:B------:R-:W0:Y:S02]  /*a860*/  F2I.U64.TRUNC R4, R4 ;  /* 0x0000000400047311 */ /* 0x000e24000020d800 */
[----:B0-----:R0:W-:Y:S01]  /*a870*/  STG.E.64 desc[UR36][R8.64], R4 ;  /* 0x0000000408007986 */ /* 0x0011e2000c101b24 */
[----:B------:R-:W-:Y:S05]  /*a880*/  BRA `(.L_x_12400) ;  /* 0x0000000400507947 */ /* 0x000fea0003800000 */
.L_x_12417:
[----:B------:R-:W-:-:S04]  /*a890*/  HADD2.F32 R18, -RZ, R18.H0_H0 ;  /* 0x20000012ff127230 */ /* 0x000fc80000004100 */
[----:B------:R-:W0:Y:S02]  /*a8a0*/  F2I.FTZ.U32.TRUNC.NTZ R3, R18 ;  /* 0x0000001200037305 */ /* 0x000e24000021f000 */
[----:B0-----:R0:W-:Y:S01]  /*a8b0*/  STG.E desc[UR36][R8.64], R3 ;  /* 0x0000000308007986 */ /* 0x0011e2000c101924 */
[----:B------:R-:W-:Y:S05]  /*a8c0*/  BRA `(.L_x_12400) ;  /* 0x0000000400407947 */ /* 0x000fea0003800000 */
.L_x_12407:
        /* <DEDUP_REMOVED lines=11> */
.L_x_12420:
[----:B------:R-:W-:Y:S01]  /*a980*/  HADD2.F32 R18, -RZ, R18.H0_H0 ;  /* 0x20000012ff127230 */ /* 0x000fe20000004100 */
[----:B------:R-:W-:-:S04]  /*a990*/  CS2R R6, SRZ ;  /* 0x0000000000067805 */ /* 0x000fc8000001ff00 */
[----:B------:R-:W-:-:S06]  /*a9a0*/  FMUL.FTZ R4, R18, 1 ;  /* 0x3f80000012047820 */ /* 0x000fcc0000410000 */
[----:B------:R-:W0:Y:S02]  /*a9b0*/  F2F.F64.F32 R4, R4 ;  /* 0x0000000400047310 */ /* 0x000e240000201800 */
[----:B0-----:R0:W-:Y:S01]  /*a9c0*/  STG.E.128 desc[UR36][R8.64], R4 ;  /* 0x0000000408007986 */ /* 0x0011e2000c101d24 */
[----:B------:R-:W-:Y:S05]  /*a9d0*/  BRA `(.L_x_12400) ;  /* 0x0000000000fc7947 */ /* 0x000fea0003800000 */
.L_x_12419:
[----:B------:R-:W-:-:S13]  /*a9e0*/  ISETP.NE.AND P0, PT, R0, 0xf, PT ;  /* 0x0000000f0000780c */ /* 0x000fda0003f05270 */
[----:B------:R-:W-:Y:S05]  /*a9f0*/  @!P0 BRA `(.L_x_12421) ;  /* 0x0000000000e88947 */ /* 0x000fea0003800000 */
[----:B------:R-:W-:-:S13]  /*aa00*/  ISETP.NE.AND P0, PT, R0, 0x17, PT ;  /* 0x000000170000780c */ /* 0x000fda0003f05270 */
[----:B------:R-:W-:Y:S05]  /*aa10*/  @!P0 BRA `(.L_x_12422) ;  /* 0x0000000000908947 */ /* 0x000fea0003800000 */
[----:B------:R-:W-:-:S13]  /*aa20*/  ISETP.NE.AND P0, PT, R0, 0x18, PT ;  /* 0x000000180000780c */ /* 0x000fda0003f05270 */
[----:B------:R-:W-:Y:S05]  /*aa30*/  @!P0 BRA `(.L_x_12423) ;  /* 0x0000000000448947 */ /* 0x000fea0003800000 */
.L_x_12399:
        /* <DEDUP_REMOVED lines=16> */
.L_x_12424:
[----:B------:R-:W-:Y:S05]  /*ab40*/  BRA `(.L_x_12400) ;  /* 0x0000000000a07947 */ /* 0x000fea0003800000 */
.L_x_12423:
        /* <DEDUP_REMOVED lines=13> */
.L_x_12426:
[----:B------:R-:W-:Y:S05]  /*ac20*/  BSYNC.RECONVERGENT B0 ;  /* 0x0000000000007941 */ /* 0x000fea0003800200 */
.L_x_12425:
[----:B------:R-:W-:-:S05]  /*ac30*/  LOP3.LUT R3, R0, 0x80, R3, 0xf8, !PT ;  /* 0x0000008000037812 */ /* 0x000fca00078ef803 */
[----:B------:R0:W-:Y:S01]  /*ac40*/  STG.E.U8 desc[UR36][R8.64], R3 ;  /* 0x0000000308007986 */ /* 0x0001e2000c101124 */
[----:B------:R-:W-:Y:S05]  /*ac50*/  BRA `(.L_x_12400) ;  /* 0x00000000005c7947 */ /* 0x000fea0003800000 */
.L_x_12422:
        /* <DEDUP_REMOVED lines=12> */
.L_x_12428:
[----:B------:R-:W-:Y:S01]  /*ad20*/  IMAD.MOV.U32 R0, RZ, RZ, 0x7f ;  /* 0x0000007fff007424 */ /* 0x000fe200078e00ff */
[----:B------:R-:W-:-:S04]  /*ad30*/  ISETP.GT.U32.AND P0, PT, R4, 0x7f800000, PT ;  /* 0x7f8000000400780c */ /* 0x000fc80003f04070 */
[----:B------:R-:W-:-:S09]  /*ad40*/  SEL R0, R0, 0x7c, P0 ;  /* 0x0000007c00007807 */ /* 0x000fd20000000000 */
.L_x_12429:
[----:B------:R-:W-:Y:S05]  /*ad50*/  BSYNC.RECONVERGENT B0 ;  /* 0x0000000000007941 */ /* 0x000fea0003800200 */
.L_x_12427:
[----:B------:R-:W-:-:S04]  /*ad60*/  SHF.R.U32.HI R3, RZ, 0x18, R3 ;  /* 0x00000018ff037819 */ /* 0x000fc80000011603 */
[----:B------:R-:W-:-:S05]  /*ad70*/  LOP3.LUT R3, R0, 0x80, R3, 0xf8, !PT ;  /* 0x0000008000037812 */ /* 0x000fca00078ef803 */
[----:B------:R0:W-:Y:S01]  /*ad80*/  STG.E.U8 desc[UR36][R8.64], R3 ;  /* 0x0000000308007986 */ /* 0x0001e2000c101124 */
[----:B------:R-:W-:Y:S05]  /*ad90*/  BRA `(.L_x_12400) ;  /* 0x00000000000c7947 */ /* 0x000fea0003800000 */
.L_x_12421:
[----:B------:R-:W-:-:S05]  /*ada0*/  HADD2.F32 R0, -RZ, R18.H0_H0 ;  /* 0x20000012ff007230 */ /* 0x000fca0000004100 */
[----:B------:R-:W-:-:S05]  /*adb0*/  F2FP.BF16.F32.PACK_AB R0, RZ, R0 ;  /* 0x00000000ff00723e */ /* 0x000fca00000010ff */
[----:B------:R0:W-:Y:S02]  /*adc0*/  STG.E.U16 desc[UR36][R8.64], R0 ;  /* 0x0000000008007986 */ /* 0x0001e4000c101524 */
.L_x_12400:
        /* <DEDUP_REMOVED lines=25> */
.L_x_12433:
[----:B------:R-:W-:-:S06]  /*af60*/  HADD2.F32 R5, -RZ, R16.H0_H0 ;  /* 0x20000010ff057230 */ /* 0x000fcc0000004100 */
[----:B------:R-:W0:Y:S02]  /*af70*/  F2I.S64.TRUNC R4, R5 ;  /* 0x0000000500047311 */ /* 0x000e24000020d900 */
[----:B0-----:R0:W-:Y:S01]  /*af80*/  STG.E.U8 desc[UR36][R8.64], R4 ;  /* 0x0000000408007986 */ /* 0x0011e2000c101124 */
[----:B------:R-:W-:Y:S05]  /*af90*/  BRA `(.L_x_12435) ;  /* 0x0000000c006c7947 */ /* 0x000fea0003800000 */
.L_x_12432:
        /* <DEDUP_REMOVED lines=10> */
.L_x_12437:
[----:B------:R-:W-:-:S04]  /*b040*/  HADD2.F32 R16, -RZ, R16.H0_H0 ;  /* 0x20000010ff107230 */ /* 0x000fc80000004100 */
[----:B------:R-:W0:Y:S02]  /*b050*/  F2I.FTZ.TRUNC.NTZ R3, R16 ;  /* 0x0000001000037305 */ /* 0x000e24000021f100 */
[----:B0-----:R0:W-:Y:S01]  /*b060*/  STG.E desc[UR36][R8.64], R3 ;  /* 0x0000000308007986 */ /* 0x0011e2000c101924 */
[----:B------:R-:W-:Y:S05]  /*b070*/  BRA `(.L_x_12435) ;  /* 0x0000000c00347947 */ /* 0x000fea0003800000 */
.L_x_12436:
[----:B------:R-:W-:-:S04]  /*b080*/  HADD2.F32 R16, -RZ, R16.H0_H0 ;  /* 0x20000010ff107230 */ /* 0x000fc80000004100 */
[----:B------:R-:W0:Y:S02]  /*b090*/  F2I.FTZ.TRUNC.NTZ R3, R16 ;  /* 0x0000001000037305 */ /* 0x000e24000021f100 */
[----:B0-----:R0:W-:Y:S01]  /*b0a0*/  STG.E.U16 desc[UR36][R8.64], R3 ;  /* 0x0000000308007986 */ /* 0x0011e2000c101524 */
[----:B------:R-:W-:Y:S05]  /*b0b0*/  BRA `(.L_x_12435) ;  /* 0x0000000c00247947 */ /* 0x000fea0003800000 */
.L_x_12431:
        /* <DEDUP_REMOVED lines=9> */
.L_x_12439:
[----:B------:R0:W-:Y:S01]  /*b150*/  STG.E.U16 desc[UR36][R8.64], R16 ;  /* 0x0000001008007986 */ /* 0x0001e2000c101524 */
[----:B------:R-:W-:Y:S05]  /*b160*/  BRA `(.L_x_12435) ;  /* 0x0000000800f87947 */ /* 0x000fea0003800000 */
.L_x_12438:
        /* <DEDUP_REMOVED lines=10> */
.L_x_12441:
[----:B------:R-:W-:-:S05]  /*b210*/  HADD2.F32 R0, -RZ, R16.H0_H0 ;  /* 0x20000010ff007230 */ /* 0x000fca0000004100 */
[----:B------:R-:W-:-:S04]  /*b220*/  F2FP.F16.F32.PACK_AB R0, RZ, R0 ;  /* 0x00000000ff00723e */ /* 0x000fc800000000ff */
[----:B------:R-:W-:-:S05]  /*b230*/  PRMT R0, R0, 0x5410, RZ ;  /* 0x0000541000007816 */ /* 0x000fca00000000ff */
[----:B------:R0:W-:Y:S01]  /*b240*/  STG.E desc[UR36][R8.64], R0 ;  /* 0x0000000008007986 */ /* 0x0001e2000c101924 */
[----:B------:R-:W-:Y:S05]  /*b250*/  BRA `(.L_x_12435) ;  /* 0x0000000800bc7947 */ /* 0x000fea0003800000 */
.L_x_12440:
[----:B------:R-:W-:-:S05]  /*b260*/  HADD2.F32 R4, -RZ, R16.H0_H0 ;  /* 0x20000010ff047230 */ /* 0x000fca0000004100 */
[----:B------:R-:W-:-:S06]  /*b270*/  FMUL.FTZ R4, R4, 1 ;  /* 0x3f80000004047820 */ /* 0x000fcc0000410000 */
[----:B------:R-:W0:Y:S02]  /*b280*/  F2F.F64.F32 R4, R4 ;  /* 0x0000000400047310 */ /* 0x000e240000201800 */
[----:B0-----:R0:W-:Y:S01]  /*b290*/  STG.E.64 desc[UR36][R8.64], R4 ;  /* 0x0000000408007986 */ /* 0x0011e2000c101b24 */
[----:B------:R-:W-:Y:S05]  /*b2a0*/  BRA `(.L_x_12435) ;  /* 0x0000000800a87947 */ /* 0x000fea0003800000 */
.L_x_12430:
        /* <DEDUP_REMOVED lines=14> */
.L_x_12445:
        /* <DEDUP_REMOVED lines=17> */
.L_x_12448:
[----:B------:R-:W-:-:S04]  /*b4a0*/  SHF.R.U32.HI R3, RZ, 0x18, R5 ;  /* 0x00000018ff037819 */ /* 0x000fc80000011605 */
[----:B------:R-:W-:-:S04]  /*b4b0*/  LOP3.LUT R0, R0, 0x80, R3, 0xf8, !PT ;  /* 0x0000008000007812 */ /* 0x000fc800078ef803 */
[----:B------:R-:W-:-:S07]  /*b4c0*/  PRMT R4, R0, 0x7610, R4 ;  /* 0x0000761000047816 */ /* 0x000fce0000000004 */
.L_x_12447:
[----:B------:R-:W-:Y:S05]  /*b4d0*/  BSYNC.RECONVERGENT B0 ;  /* 0x0000000000007941 */ /* 0x000fea0003800200 */
.L_x_12446:
[----:B------:R0:W-:Y:S01]  /*b4e0*/  STG.E.U8 desc[UR36][R8.64], R4 ;  /* 0x0000000408007986 */ /* 0x0001e2000c101124 */
[----:B------:R-:W-:Y:S05]  /*b4f0*/  BRA `(.L_x_12435) ;  /* 0x0000000800147947 */ /* 0x000fea0003800000 */
.L_x_12444:
        /* <DEDUP_REMOVED lines=17> */
.L_x_12451:
[----:B------:R-:W-:-:S04]  /*b610*/  SHF.R.U32.HI R3, RZ, 0x18, R5 ;  /* 0x00000018ff037819 */ /* 0x000fc80000011605 */
[----:B------:R-:W-:-:S04]  /*b620*/  LOP3.LUT R0, R0, 0x80, R3, 0xf8, !PT ;  /* 0x0000008000007812 */ /* 0x000fc800078ef803 */
[----:B------:R-:W-:-:S07]  /*b630*/  PRMT R4, R0, 0x7610, R4 ;  /* 0x0000761000047816 */ /* 0x000fce0000000004 */
.L_x_12450:
[----:B------:R-:W-:Y:S05]  /*b640*/  BSYNC.RECONVERGENT B0 ;  /* 0x0000000000007941 */ /* 0x000fea0003800200 */
.L_x_12449:
[----:B------:R0:W-:Y:S01]  /*b650*/  STG.E.U8 desc[UR36][R8.64], R4 ;  /* 0x0000000408007986 */ /* 0x0001e2000c101124 */
[----:B------:R-:W-:Y:S05]  /*b660*/  BRA `(.L_x_12435) ;  /* 0x0000000400b87947 */ /* 0x000fea0003800000 */
.L_x_12443:
        /* <DEDUP_REMOVED lines=22> */
.L_x_12453:
[----:B------:R-:W-:-:S06]  /*b7d0*/  HADD2.F32 R4, -RZ, R16.H0_H0 ;  /* 0x20000010ff047230 */ /* 0x000fcc0000004100 */
[----:B------:R-:W0:Y:S02]  /*b7e0*/  F2I.U64.TRUNC R4, R4 ;  /* 0x0000000400047311 */ /* 0x000e24000020d800 */
[----:B0-----:R0:W-:Y:S01]  /*b7f0*/  STG.E.64 desc[UR36][R8.64], R4 ;  /* 0x0000000408007986 */ /* 0x0011e2000c101b24 */
[----:B------:R-:W-:Y:S05]  /*b800*/  BRA `(.L_x_12435) ;  /* 0x0000000400507947 */ /* 0x000fea0003800000 */
.L_x_12452:
[----:B------:R-:W-:-:S04]  /*b810*/  HADD2.F32 R16, -RZ, R16.H0_H0 ;  /* 0x20000010ff107230 */ /* 0x000fc80000004100 */
[----:B------:R-:W0:Y:S02]  /*b820*/  F2I.FTZ.U32.TRUNC.NTZ R3, R16 ;  /* 0x0000001000037305 */ /* 0x000e24000021f000 */
[----:B0-----:R0:W-:Y:S01]  /*b830*/  STG.E desc[UR36][R8.64], R3 ;  /* 0x0000000308007986 */ /* 0x0011e2000c101924 */
[----:B------:R-:W-:Y:S05]  /*b840*/  BRA `(.L_x_12435) ;  /* 0x0000000400407947 */ /* 0x000fea0003800000 */
.L_x_12442:
        /* <DEDUP_REMOVED lines=11> */
.L_x_12455:
[----:B------:R-:W-:Y:S01]  /*b900*/  HADD2.F32 R16, -RZ, R16.H0_H0 ;  /* 0x20000010ff107230 */ /* 0x000fe20000004100 */
[----:B------:R-:W-:-:S04]  /*b910*/  CS2R R6, SRZ ;  /* 0x0000000000067805 */ /* 0x000fc8000001ff00 */
[----:B------:R-:W-:-:S06]  /*b920*/  FMUL.FTZ R4, R16, 1 ;  /* 0x3f80000010047820 */ /* 0x000fcc0000410000 */
[----:B------:R-:W0:Y:S02]  /*b930*/  F2F.F64.F32 R4, R4 ;  /* 0x0000000400047310 */ /* 0x000e240000201800 */
[----:B0-----:R3:W-:Y:S01]  /*b940*/  STG.E.128 desc[UR36][R8.64], R4 ;  /* 0x0000000408007986 */ /* 0x0017e2000c101d24 */
[----:B------:R-:W-:Y:S05]  /*b950*/  BRA `(.L_x_12435) ;  /* 0x0000000000fc7947 */ /* 0x000fea0003800000 */
.L_x_12454:
[----:B------:R-:W-:-:S13]  /*b960*/  ISETP.NE.AND P0, PT, R0, 0xf, PT ;  /* 0x0000000f0000780c */ /* 0x000fda0003f05270 */
[----:B------:R-:W-:Y:S05]  /*b970*/  @!P0 BRA `(.L_x_12456) ;  /* 0x0000000000e88947 */ /* 0x000fea0003800000 */
[----:B------:R-:W-:-:S13]  /*b980*/  ISETP.NE.AND P0, PT, R0, 0x17, PT ;  /* 0x000000170000780c */ /* 0x000fda0003f05270 */
[----:B------:R-:W-:Y:S05]  /*b990*/  @!P0 BRA `(.L_x_12457) ;  /* 0x0000000000908947 */ /* 0x000fea0003800000 */
[----:B------:R-:W-:-:S13]  /*b9a0*/  ISETP.NE.AND P0, PT, R0, 0x18, PT ;  /* 0x000000180000780c */ /* 0x000fda0003f05270 */
[----:B------:R-:W-:Y:S05]  /*b9b0*/  @!P0 BRA `(.L_x_12458) ;  /* 0x0000000000448947 */ /* 0x000fea0003800000 */
.L_x_12434:
        /* <DEDUP_REMOVED lines=16> */
.L_x_12459:
[----:B------:R-:W-:Y:S05]  /*bac0*/  BRA `(.L_x_12435) ;  /* 0x0000000000a07947 */ /* 0x000fea0003800000 */
.L_x_12458:
        /* <DEDUP_REMOVED lines=13> */
.L_x_12461:
[----:B------:R-:W-:Y:S05]  /*bba0*/  BSYNC.RECONVERGENT B0 ;  /* 0x0000000000007941 */ /* 0x000fea0003800200 */
.L_x_12460:
[----:B------:R-:W-:-:S05]  /*bbb0*/  LOP3.LUT R3, R0, 0x80, R3, 0xf8, !PT ;  /* 0x0000008000037812 */ /* 0x000fca00078ef803 */
[----:B------:R1:W-:Y:S01]  /*bbc0*/  STG.E.U8 desc[UR36][R8.64], R3 ;  /* 0x0000000308007986 */ /* 0x0003e2000c101124 */
[----:B------:R-:W-:Y:S05]  /*bbd0*/  BRA `(.L_x_12435) ;  /* 0x00000000005c7947 */ /* 0x000fea0003800000 */
.L_x_12457:
        /* <DEDUP_REMOVED lines=12> */
.L_x_12463:
[----:B------:R-:W-:Y:S01]  /*bca0*/  IMAD.MOV.U32 R0, RZ, RZ, 0x7f ;  /* 0x0000007fff007424 */ /* 0x000fe200078e00ff */
[----:B------:R-:W-:-:S04]  /*bcb0*/  ISETP.GT.U32.AND P0, PT, R4, 0x7f800000, PT ;  /* 0x7f8000000400780c */ /* 0x000fc80003f04070 */
[----:B------:R-:W-:-:S09]  /*bcc0*/  SEL R0, R0, 0x7c, P0 ;  /* 0x0000007c00007807 */ /* 0x000fd20000000000 */
.L_x_12464:
[----:B------:R-:W-:Y:S05]  /*bcd0*/  BSYNC.RECONVERGENT B0 ;  /* 0x0000000000007941 */ /* 0x000fea0003800200 */
.L_x_12462:
[----:B------:R-:W-:-:S04]  /*bce0*/  SHF.R.U32.HI R3, RZ, 0x18, R3 ;  /* 0x00000018ff037819 */ /* 0x000fc80000011603 */
[----:B------:R-:W-:-:S05]  /*bcf0*/  LOP3.LUT R3, R0, 0x80, R3, 0xf8, !PT ;  /* 0x0000008000037812 */ /* 0x000fca00078ef803 */
[----:B------:R2:W-:Y:S01]  /*bd00*/  STG.E.U8 desc[UR36][R8.64], R3 ;  /* 0x0000000308007986 */ /* 0x0005e2000c101124 */
[----:B------:R-:W-:Y:S05]  /*bd10*/  BRA `(.L_x_12435) ;  /* 0x00000000000c7947 */ /* 0x000fea0003800000 */
.L_x_12456:
[----:B------:R-:W-:-:S05]  /*bd20*/  HADD2.F32 R0, -RZ, R16.H0_H0 ;  /* 0x20000010ff007230 */ /* 0x000fca0000004100 */
[----:B------:R-:W-:-:S05]  /*bd30*/  F2FP.BF16.F32.PACK_AB R0, RZ, R0 ;  /* 0x00000000ff00723e */ /* 0x000fca00000010ff */
[----:B------:R0:W-:Y:S02]  /*bd40*/  STG.E.U16 desc[UR36][R8.64], R0 ;  /* 0x0000000008007986 */ /* 0x0001e4000c101524 */
.L_x_12435:
[----:B------:R-:W-:-:S07]  /*bd50*/  VIADD R19, R19, 0x80 ;  /* 0x0000008013137836 */ /* 0x000fce0000000000 */
.L_x_12394:
[----:B------:R-:W-:Y:S05]  /*bd60*/  BSYNC.RECONVERGENT B6 ;  /* 0x0000000000067941 */ /* 0x000fea0003800200 */
.L_x_12393:
        /* <DEDUP_REMOVED lines=23> */
.L_x_12468:
[----:B------:R-:W-:-:S06]  /*bee0*/  HADD2.F32 R5, -RZ, R17.H0_H0 ;  /* 0x20000011ff057230 */ /* 0x000fcc0000004100 */
[----:B------:R-:W0:Y:S02]  /*bef0*/  F2I.S64.TRUNC R4, R5 ;  /* 0x0000000500047311 */ /* 0x000e24000020d900 */
[----:B0-----:R-:W-:Y:S01]  /*bf00*/  STG.E.U8 desc[UR36][R2.64], R4 ;  /* 0x0000000402007986 */ /* 0x001fe2000c101124 */
[----:B------:R-:W-:Y:S05]  /*bf10*/  EXIT ;  /* 0x000000000000794d */ /* 0x000fea0003800000 */
.L_x_12467:
        /* <DEDUP_REMOVED lines=10> */
.L_x_12471:
[----:B------:R-:W-:-:S06]  /*bfc0*/  HADD2.F32 R17, -RZ, R17.H0_H0 ;  /* 0x20000011ff117230 */ /* 0x000fcc0000004100 */
[----:B------:R-:W0:Y:S02]  /*bfd0*/  F2I.FTZ.TRUNC.NTZ R17, R17 ;  /* 0x0000001100117305 */ /* 0x000e24000021f100 */
[----:B0-----:R-:W-:Y:S01]  /*bfe0*/  STG.E desc[UR36][R2.64], R17 ;  /* 0x0000001102007986 */ /* 0x001fe2000c101924 */
[----:B------:R-:W-:Y:S05]  /*bff0*/  EXIT ;  /* 0x000000000000794d */ /* 0x000fea0003800000 */
.L_x_12470:
[----:B------:R-:W-:-:S06]  /*c000*/  HADD2.F32 R17, -RZ, R17.H0_H0 ;  /* 0x20000011ff117230 */ /* 0x000fcc0000004100 */
[----:B------:R-:W0:Y:S02]  /*c010*/  F2I.FTZ.TRUNC.NTZ R17, R17 ;  /* 0x0000001100117305 */ /* 0x000e24000021f100 */
[----:B0-----:R-:W-:Y:S01]  /*c020*/  STG.E.U16 desc[UR36][R2.64], R17 ;  /* 0x0000001102007986 */ /* 0x001fe2000c101524 */
[----:B------:R-:W-:Y:S05]  /*c030*/  EXIT ;  /* 0x000000000000794d */ /* 0x000fea0003800000 */
.L_x_12466:
        /* <DEDUP_REMOVED lines=9> */
.L_x_12473:
[----:B------:R-:W-:Y:S01]  /*c0d0*/  STG.E.U16 desc[UR36][R2.64], R17 ;  /* 0x0000001102007986 */ /* 0x000fe2000c101524 */
[----:B------:R-:W-:Y:S05]  /*c0e0*/  EXIT ;  /* 0x000000000000794d */ /* 0x000fea0003800000 */
.L_x_12472:
        /* <DEDUP_REMOVED lines=10> */
.L_x_12475:
[----:B------:R-:W-:-:S05]  /*c190*/  HADD2.F32 R0, -RZ, R17.H0_H0 ;  /* 0x20000011ff007230 */ /* 0x000fca0000004100 */
[----:B------:R-:W-:-:S04]  /*c1a0*/  F2FP.F16.F32.PACK_AB R0, RZ, R0 ;  /* 0x00000000ff00723e */ /* 0x000fc800000000ff */
[----:B------:R-:W-:-:S05]  /*c1b0*/  PRMT R0, R0, 0x5410, RZ ;  /* 0x0000541000007816 */ /* 0x000fca00000000ff */
[----:B------:R-:W-:Y:S01]  /*c1c0*/  STG.E desc[UR36][R2.64], R0 ;  /* 0x0000000002007986 */ /* 0x000fe2000c101924 */
[----:B------:R-:W-:Y:S05]  /*c1d0*/  EXIT ;  /* 0x000000000000794d */ /* 0x000fea0003800000 */
.L_x_12474:
[----:B------:R-:W-:-:S05]  /*c1e0*/  HADD2.F32 R4, -RZ, R17.H0_H0 ;  /* 0x20000011ff047230 */ /* 0x000fca0000004100 */
[----:B------:R-:W-:-:S06]  /*c1f0*/  FMUL.FTZ R4, R4, 1 ;  /* 0x3f80000004047820 */ /* 0x000fcc0000410000 */
[----:B------:R-:W0:Y:S02]  /*c200*/  F2F.F64.F32 R4, R4 ;  /* 0x0000000400047310 */ /* 0x000e240000201800 */
[----:B0-----:R-:W-:Y:S01]  /*c210*/  STG.E.64 desc[UR36][R2.64], R4 ;  /* 0x0000000402007986 */ /* 0x001fe2000c101b24 */
[----:B------:R-:W-:Y:S05]  /*c220*/  EXIT ;  /* 0x000000000000794d */ /* 0x000fea0003800000 */
.L_x_12465:
        /* <DEDUP_REMOVED lines=14> */
.L_x_12479:
        /* <DEDUP_REMOVED lines=18> */
.L_x_12482:
[----:B------:R-:W-:-:S04]  /*c430*/  SHF.R.U32.HI R5, RZ, 0x18, R5 ;  /* 0x00000018ff057819 */ /* 0x000fc80000011605 */
[----:B------:R-:W-:-:S07]  /*c440*/  LOP3.LUT R0, R0, 0x80, R5, 0xf8, !PT ;  /* 0x0000008000007812 */ /* 0x000fce00078ef805 */
.L_x_12481:
[----:B------:R-:W-:Y:S05]  /*c450*/  BSYNC.RECONVERGENT B0 ;  /* 0x0000000000007941 */ /* 0x000fea0003800200 */
.L_x_12480:
[----:B------:R-:W-:Y:S01]  /*c460*/  STG.E.U8 desc[UR36][R2.64], R0 ;  /* 0x0000000002007986 */ /* 0x000fe2000c101124 */
[----:B------:R-:W-:Y:S05]  /*c470*/  EXIT ;  /* 0x000000000000794d */ /* 0x000fea0003800000 */
.L_x_12478:
        /* <DEDUP_REMOVED lines=18> */
.L_x_12485:
[----:B------:R-:W-:-:S04]  /*c5a0*/  SHF.R.U32.HI R5, RZ, 0x18, R5 ;  /* 0x00000018ff057819 */ /* 0x000fc80000011605 */
[----:B------:R-:W-:-:S07]  /*c5b0*/  LOP3.LUT R0, R0, 0x80, R5, 0xf8, !PT ;  /* 0x0000008000007812 */ /* 0x000fce00078ef805 */
.L_x_12484:
[----:B------:R-:W-:Y:S05]  /*c5c0*/  BSYNC.RECONVERGENT B0 ;  /* 0x0000000000007941 */ /* 0x000fea0003800200 */
.L_x_12483:
[----:B------:R-:W-:Y:S01]  /*c5d0*/  STG.E.U8 desc[UR36][R2.64], R0 ;  /* 0x0000000002007986 */ /* 0x000fe2000c101124 */
[----:B------:R-:W-:Y:S05]  /*c5e0*/  EXIT ;  /* 0x000000000000794d */ /* 0x000fea0003800000 */
.L_x_12477:
        /* <DEDUP_REMOVED lines=22> */
.L_x_12487:
[----:B------:R-:W-:-:S06]  /*c750*/  HADD2.F32 R4, -RZ, R17.H0_H0 ;  /* 0x20000011ff047230 */ /* 0x000fcc0000004100 */
[----:B------:R-:W0:Y:S02]  /*c760*/  F2I.U64.TRUNC R4, R4 ;  /* 0x0000000400047311 */ /* 0x000e24000020d800 */
[----:B0-----:R-:W-:Y:S01]  /*c770*/  STG.E.64 desc[UR36][R2.64], R4 ;  /* 0x0000000402007986 */ /* 0x001fe2000c101b24 */
[----:B------:R-:W-:Y:S05]  /*c780*/  EXIT ;  /* 0x000000000000794d */ /* 0x000fea0003800000 */
.L_x_12486:
[----:B------:R-:W-:-:S06]  /*c790*/  HADD2.F32 R17, -RZ, R17.H0_H0 ;  /* 0x20000011ff117230 */ /* 0x000fcc0000004100 */
[----:B------:R-:W0:Y:S02]  /*c7a0*/  F2I.FTZ.U32.TRUNC.NTZ R17, R17 ;  /* 0x0000001100117305 */ /* 0x000e24000021f000 */
[----:B0-----:R-:W-:Y:S01]  /*c7b0*/  STG.E desc[UR36][R2.64], R17 ;  /* 0x0000001102007986 */ /* 0x001fe2000c101924 */
[----:B------:R-:W-:Y:S05]  /*c7c0*/  EXIT ;  /* 0x000000000000794d */ /* 0x000fea0003800000 */
.L_x_12476:
        /* <DEDUP_REMOVED lines=11> */
.L_x_12489:
[----:B------:R-:W-:Y:S01]  /*c880*/  HADD2.F32 R17, -RZ, R17.H0_H0 ;  /* 0x20000011ff117230 */ /* 0x000fe20000004100 */
[----:B------:R-:W-:-:S04]  /*c890*/  CS2R R6, SRZ ;  /* 0x0000000000067805 */ /* 0x000fc8000001ff00 */
[----:B------:R-:W-:-:S06]  /*c8a0*/  FMUL.FTZ R4, R17, 1 ;  /* 0x3f80000011047820 */ /* 0x000fcc0000410000 */
[----:B------:R-:W0:Y:S02]  /*c8b0*/  F2F.F64.F32 R4, R4 ;  /* 0x0000000400047310 */ /* 0x000e240000201800 */
[----:B0-----:R-:W-:Y:S01]  /*c8c0*/  STG.E.128 desc[UR36][R2.64], R4 ;  /* 0x0000000402007986 */ /* 0x001fe2000c101d24 */
[----:B------:R-:W-:Y:S05]  /*c8d0*/  EXIT ;  /* 0x000000000000794d */ /* 0x000fea0003800000 */
.L_x_12488:
[----:B------:R-:W-:-:S13]  /*c8e0*/  ISETP.NE.AND P0, PT, R0, 0xf, PT ;  /* 0x0000000f0000780c */ /* 0x000fda0003f05270 */
[----:B------:R-:W-:Y:S05]  /*c8f0*/  @!P0 BRA `(.L_x_12490) ;  /* 0x0000000000e88947 */ /* 0x000fea0003800000 */
[----:B------:R-:W-:-:S13]  /*c900*/  ISETP.NE.AND P0, PT, R0, 0x17, PT ;  /* 0x000000170000780c */ /* 0x000fda0003f05270 */
[----:B------:R-:W-:Y:S05]  /*c910*/  @!P0 BRA `(.L_x_12491) ;  /* 0x0000000000908947 */ /* 0x000fea0003800000 */
[----:B------:R-:W-:-:S13]  /*c920*/  ISETP.NE.AND P0, PT, R0, 0x18, PT ;  /* 0x000000180000780c */ /* 0x000fda0003f05270 */
[----:B------:R-:W-:Y:S05]  /*c930*/  @!P0 BRA `(.L_x_12492) ;  /* 0x0000000000448947 */ /* 0x000fea0003800000 */
.L_x_12469:
        /* <DEDUP_REMOVED lines=16> */
.L_x_12493:
[----:B------:R-:W-:Y:S05]  /*ca40*/  EXIT ;  /* 0x000000000000794d */ /* 0x000fea0003800000 */
.L_x_12492:
        /* <DEDUP_REMOVED lines=13> */
.L_x_12495:
[----:B------:R-:W-:Y:S05]  /*cb20*/  BSYNC.RECONVERGENT B0 ;  /* 0x0000000000007941 */ /* 0x000fea0003800200 */
.L_x_12494:
[----:B------:R-:W-:-:S05]  /*cb30*/  LOP3.LUT R5, R0, 0x80, R5, 0xf8, !PT ;  /* 0x0000008000057812 */ /* 0x000fca00078ef805 */
[----:B------:R-:W-:Y:S01]  /*cb40*/  STG.E.U8 desc[UR36][R2.64], R5 ;  /* 0x0000000502007986 */ /* 0x000fe2000c101124 */
[----:B------:R-:W-:Y:S05]  /*cb50*/  EXIT ;  /* 0x000000000000794d */ /* 0x000fea0003800000 */
.L_x_12491:
        /* <DEDUP_REMOVED lines=12> */
.L_x_12497:
[----:B------:R-:W-:Y:S01]  /*cc20*/  IMAD.MOV.U32 R0, RZ, RZ, 0x7f ;  /* 0x0000007fff007424 */ /* 0x000fe200078e00ff */
[----:B------:R-:W-:-:S04]  /*cc30*/  ISETP.GT.U32.AND P0, PT, R4, 0x7f800000, PT ;  /* 0x7f8000000400780c */ /* 0x000fc80003f04070 */
[----:B------:R-:W-:-:S09]  /*cc40*/  SEL R0, R0, 0x7c, P0 ;  /* 0x0000007c00007807 */ /* 0x000fd20000000000 */
.L_x_12498:
[----:B------:R-:W-:Y:S05]  /*cc50*/  BSYNC.RECONVERGENT B0 ;  /* 0x0000000000007941 */ /* 0x000fea0003800200 */
.L_x_12496:
[----:B------:R-:W-:-:S04]  /*cc60*/  SHF.R.U32.HI R5, RZ, 0x18, R5 ;  /* 0x00000018ff057819 */ /* 0x000fc80000011605 */
[----:B------:R-:W-:-:S05]  /*cc70*/  LOP3.LUT R5, R0, 0x80, R5, 0xf8, !PT ;  /* 0x0000008000057812 */ /* 0x000fca00078ef805 */
[----:B------:R-:W-:Y:S01]  /*cc80*/  STG.E.U8 desc[UR36][R2.64], R5 ;  /* 0x0000000502007986 */ /* 0x000fe2000c101124 */
[----:B------:R-:W-:Y:S05]  /*cc90*/  EXIT ;  /* 0x000000000000794d */ /* 0x000fea0003800000 */
.L_x_12490:
[----:B------:R-:W-:-:S05]  /*cca0*/  HADD2.F32 R0, -RZ, R17.H0_H0 ;  /* 0x20000011ff007230 */ /* 0x000fca0000004100 */
[----:B------:R-:W-:-:S05]  /*ccb0*/  F2FP.BF16.F32.PACK_AB R0, RZ, R0 ;  /* 0x00000000ff00723e */ /* 0x000fca00000010ff */
[----:B------:R-:W-:Y:S01]  /*ccc0*/  STG.E.U16 desc[UR36][R2.64], R0 ;  /* 0x0000000002007986 */ /* 0x000fe2000c101524 */
[----:B------:R-:W-:Y:S05]  /*ccd0*/  EXIT ;  /* 0x000000000000794d */ /* 0x000fea0003800000 */
.L_x_12499:
        /* <DEDUP_REMOVED lines=10> */
.L_x_14254:


//--------------------- .text._ZN2at6native18elementwise_kernelILi128ELi4EZNS0_22gpu_kernel_impl_nocastIZZZNS0_28sigmoid_backward_kernel_cudaERNS_18TensorIteratorBaseEENKUlvE0_clEvENKUlvE1_clEvEUlN3c104HalfES8_E_EEvS4_RKT_EUliE_EEviT1_ --------------------------
	.section	.text._ZN2at6native18elementwise_kernelILi128ELi4EZNS0_22gpu_kernel_impl_nocastIZZZNS0_28sigmoid_backward_kernel_cudaERNS_18TensorIteratorBaseEENKUlvE0_clEvENKUlvE1_clEvEUlN3c104HalfES8_E_EEvS4_RKT_EUliE_EEviT1_,"ax",@progbits
	.align	128
        .global         _ZN2at6native18elementwise_kernelILi128ELi4EZNS0_22gpu_kernel_impl_nocastIZZZNS0_28sigmoid_backward_kernel_cudaERNS_18TensorIteratorBaseEENKUlvE0_clEvENKUlvE1_clEvEUlN3c104HalfES8_E_EEvS4_RKT_EUliE_EEviT1_
        .type           _ZN2at6native18elementwise_kernelILi128ELi4EZNS0_22gpu_kernel_impl_nocastIZZZNS0_28sigmoid_backward_kernel_cudaERNS_18TensorIteratorBaseEENKUlvE0_clEvENKUlvE1_clEvEUlN3c104HalfES8_E_EEvS4_RKT_EUliE_EEviT1_,@function
        .size           _ZN2at6native18elementwise_kernelILi128ELi4EZNS0_22gpu_kernel_impl_nocastIZZZNS0_28sigmoid_backward_kernel_cudaERNS_18TensorIteratorBaseEENKUlvE0_clEvENKUlvE1_clEvEUlN3c104HalfES8_E_EEvS4_RKT_EUliE_EEviT1_,(.L_x_14255 - _ZN2at6native18elementwise_kernelILi128ELi4EZNS0_22gpu_kernel_impl_nocastIZZZNS0_28sigmoid_backward_kernel_cudaERNS_18TensorIteratorBaseEENKUlvE0_clEvENKUlvE1_clEvEUlN3c104HalfES8_E_EEvS4_RKT_EUliE_EEviT1_)
        .other          _ZN2at6native18elementwise_kernelILi128ELi4EZNS0_22gpu_kernel_impl_nocastIZZZNS0_28sigmoid_backward_kernel_cudaERNS_18TensorIteratorBaseEENKUlvE0_clEvENKUlvE1_clEvEUlN3c104HalfES8_E_EEvS4_RKT_EUliE_EEviT1_,@"STO_CUDA_ENTRY STV_DEFAULT"
_ZN2at6native18elementwise_kernelILi128ELi4EZNS0_22gpu_kernel_impl_nocastIZZZNS0_28sigmoid_backward_kernel_cudaERNS_18TensorIteratorBaseEENKUlvE0_clEvENKUlvE1_clEvEUlN3c104HalfES8_E_EEvS4_RKT_EUliE_EEviT1_:
.text._ZN2at6native18elementwise_kernelILi128ELi4EZNS0_22gpu_kernel_impl_nocastIZZZNS0_28sigmoid_backward_kernel_cudaERNS_18TensorIteratorBaseEENKUlvE0_clEvENKUlvE1_clEvEUlN3c104HalfES8_E_EEvS4_RKT_EUliE_EEviT1_:
        /* <DEDUP_REMOVED lines=21> */
[----:B--2---:R-:W-:-:S05]  /*0150*/  HADD2.F32 R0, -RZ, R6.H0_H0 ;  /* 0x20000006ff007230 */ /* 0x004fca0000004100 */
[----:B------:R-:W-:Y:S01]  /*0160*/  FADD.FTZ R2, -R0, 1 ;  /* 0x3f80000000027421 */ /* 0x000fe20000010100 */
[----:B---3--:R-:W-:-:S04]  /*0170*/  HADD2.F32 R8, -RZ, R4.H0_H0 ;  /* 0x20000004ff087230 */ /* 0x008fc80000004100 */
[----:B------:R-:W-:-:S05]  /*0180*/  F2FP.F16.F32.PACK_AB R2, RZ, R2 ;  /* 0x00000002ff02723e */ /* 0x000fca00000000ff */
[----:B------:R-:W-:-:S05]  /*0190*/  HADD2.F32 R9, -RZ, R2.H0_H0 ;  /* 0x20000002ff097230 */ /* 0x000fca0000004100 */
[----:B------:R-:W-:Y:S02]  /*01a0*/  FMUL.FTZ R2, R8, R9 ;  /* 0x0000000908027220 */ /* 0x000fe40000410000 */
[----:B------:R-:W0:Y:S03]  /*01b0*/  LDC.64 R8, c[0x0][0x5e8] ;  /* 0x00017a00ff087b82 */ /* 0x000e260000000a00 */
        /* <DEDUP_REMOVED lines=9> */
[----:B--2---:R-:W0:Y:S01]  /*0250*/  LDG.E.U16 R4, desc[UR6][R4.64] ;  /* 0x0000000604047981 */ /* 0x004e22000c1e1500 */
[----:B------:R-:W-:Y:S01]  /*0260*/  IADD3 R3, PT, PT, R3, 0x80, RZ ;  /* 0x0000008003037810 */ /* 0x000fe20007ffe0ff */
[----:B---3--:R-:W-:-:S05]  /*0270*/  HADD2.F32 R0, -RZ, R6.H0_H0 ;  /* 0x20000006ff007230 */ /* 0x008fca0000004100 */
[----:B------:R-:W-:Y:S01]  /*0280*/  FADD.FTZ R2, -R0, 1 ;  /* 0x3f80000000027421 */ /* 0x000fe20000010100 */
[----:B0-----:R-:W-:-:S04]  /*0290*/  HADD2.F32 R8, -RZ, R4.H0_H0 ;  /* 0x20000004ff087230 */ /* 0x001fc80000004100 */
        /* <DEDUP_REMOVED lines=8> */
[----:B0-----:R0:W-:Y:S02]  /*0320*/  STG.E.U16 desc[UR6][R8.64], R11 ;  /* 0x0000000b08007986 */ /* 0x0011e4000c101506 */
.L_x_12503:
[----:B------:R-:W-:-:S13]  /*0330*/  ISETP.GE.AND P0, PT, R3, UR4, PT ;  /* 0x0000000403007c0c */ /* 0x000fda000bf06270 */
[----:B------:R-:W-:Y:S05]  /*0340*/  @P0 BREAK.RELIABLE B1 ;  /* 0x0000000000010942 */ /* 0x000fea0003800100 */
[----:B------:R-:W-:Y:S05]  /*0350*/  @P0 BRA `(.L_x_12504) ;  /* 0x0000000000480947 */ /* 0x000fea0003800000 */
[----:B------:R-:W-:Y:S05]  /*0360*/  BSYNC.RELIABLE B1 ;  /* 0x0000000000017941 */ /* 0x000fea0003800100 */
.L_x_12502:
        /* <DEDUP_REMOVED lines=17> */
.L_x_12504:
[----:B------:R-:W-:Y:S05]  /*0480*/  BSYNC.RECONVERGENT B0 ;  /* 0x0000000000007941 */ /* 0x000fea0003800200 */
.L_x_12501:
[----:B------:R-:W-:Y:S05]  /*0490*/  WARPSYNC.ALL ;  /* 0x0000000000007948 */ /* 0x000fea0003800000 */
[----:B------:R-:W-:-:S13]  /*04a0*/  ISETP.GE.AND P0, PT, R3, UR4, PT ;  /* 0x0000000403007c0c */ /* 0x000fda000bf06270 */
[----:B------:R-:W-:Y:S05]  /*04b0*/  @P0 EXIT ;  /* 0x000000000000094d */ /* 0x000fea0003800000 */
[----:B------:R-:W2:Y:S08]  /*04c0*/  LDC.64 R4, c[0x0][0x5f8] ;  /* 0x00017e00ff047b82 */ /* 0x000eb00000000a00 */
[----:B------:R-:W3:Y:S01]  /*04d0*/  LDC.64 R2, c[0x0][0x5f0] ;  /* 0x00017c00ff027b82 */ /* 0x000ee20000000a00 */
[----:B--2---:R-:W2:Y:S04]  /*04e0*/  LDG.E.U16 R4, desc[UR6][R4.64] ;  /* 0x0000000604047981 */ /* 0x004ea8000c1e1500 */
[----:B---3--:R-:W3:Y:S01]  /*04f0*/  LDG.E.U16 R2, desc[UR6][R2.64] ;  /* 0x0000000602027981 */ /* 0x008ee2000c1e1500 */
[----:B--2---:R-:W-:-:S05]  /*0500*/  HADD2.F32 R0, -RZ, R4.H0_H0 ;  /* 0x20000004ff007230 */ /* 0x004fca0000004100 */
[----:B------:R-:W-:Y:S01]  /*0510*/  FADD.FTZ R6, -R0, 1 ;  /* 0x3f80000000067421 */ /* 0x000fe20000010100 */
[----:B---3--:R-:W-:-:S04]  /*0520*/  HADD2.F32 R7, -RZ, R2.H0_H0 ;  /* 0x20000002ff077230 */ /* 0x008fc80000004100 */
[----:B------:R-:W-:-:S05]  /*0530*/  F2FP.F16.F32.PACK_AB R6, RZ, R6 ;  /* 0x00000006ff06723e */ /* 0x000fca00000000ff */
[----:B------:R-:W-:-:S05]  /*0540*/  HADD2.F32 R6, -RZ, R6.H0_H0 ;  /* 0x20000006ff067230 */ /* 0x000fca0000004100 */
[----:B01----:R-:W-:Y:S02]  /*0550*/  FMUL.FTZ R8, R7, R6 ;  /* 0x0000000607087220 */ /* 0x003fe40000410000 */
[----:B------:R-:W0:Y:S03]  /*0560*/  LDC.64 R6, c[0x0][0x5e8] ;  /* 0x00017a00ff067b82 */ /* 0x000e260000000a00 */
[----:B------:R-:W-:-:S05]  /*0570*/  F2FP.F16.F32.PACK_AB R8, RZ, R8 ;  /* 0x00000008ff08723e */ /* 0x000fca00000000ff */
[----:B------:R-:W-:-:S05]  /*0580*/  HADD2.F32 R9, -RZ, R8.H0_H0 ;  /* 0x20000008ff097230 */ /* 0x000fca0000004100 */
[----:B------:R-:W-:-:S05]  /*0590*/  FMUL.FTZ R9, R0, R9 ;  /* 0x0000000900097220 */ /* 0x000fca0000410000 */
[----:B------:R-:W-:-:S05]  /*05a0*/  F2FP.F16.F32.PACK_AB R9, RZ, R9 ;  /* 0x00000009ff09723e */ /* 0x000fca00000000ff */
[----:B0-----:R-:W-:Y:S01]  /*05b0*/  STG.E.U16 desc[UR6][R6.64], R9 ;  /* 0x0000000906007986 */ /* 0x001fe2000c101506 */
[----:B------:R-:W-:Y:S05]  /*05c0*/  EXIT ;  /* 0x000000000000794d */ /* 0x000fea0003800000 */
.L_x_12500:
        /* <DEDUP_REMOVED lines=356> */
.L_x_12508:
        /* <DEDUP_REMOVED lines=10> */
[----:B------:R-:W-:-:S05]  /*1cb0*/  FADD.FTZ R10, -R4, 1 ;  /* 0x3f800000040a7421 */ /* 0x000fca0000010100 */
[----:B------:R-:W-:Y:S01]  /*1cc0*/  F2FP.F16.F32.PACK_AB R10, RZ, R10 ;  /* 0x0000000aff0a723e */ /* 0x000fe200000000ff */
[----:B---3--:R-:W-:-:S04]  /*1cd0*/  HADD2.F32 R11, -RZ, R6.H0_H0 ;  /* 0x20000006ff0b7230 */ /* 0x008fc80000004100 */
[----:B------:R-:W-:-:S05]  /*1ce0*/  HADD2.F32 R10, -RZ, R10.H0_H0 ;  /* 0x2000000aff0a7230 */ /* 0x000fca0000004100 */
[----:B------:R-:W-:-:S05]  /*1cf0*/  FMUL.FTZ R10, R11, R10 ;  /* 0x0000000a0b0a7220 */ /* 0x000fca0000410000 */
[----:B------:R-:W-:-:S05]  /*1d00*/  F2FP.F16.F32.PACK_AB R10, RZ, R10 ;  /* 0x0000000aff0a723e */ /* 0x000fca00000000ff */
[----:B------:R-:W-:-:S05]  /*1d10*/  HADD2.F32 R9, -RZ, R10.H0_H0 ;  /* 0x2000000aff097230 */ /* 0x000fca0000004100 */
[----:B------:R-:W-:Y:S01]  /*1d20*/  FMUL.FTZ R9, R4, R9 ;  /* 0x0000000904097220 */ /* 0x000fe20000410000 */
        /* <DEDUP_REMOVED lines=355> */
.L_x_12510:
        /* <DEDUP_REMOVED lines=20> */
[----:B------:R-:W-:-:S05]  /*34a0*/  IADD3.X R5, PT, PT, RZ, UR9, RZ, P0, !PT ;  /* 0x00000009ff057c10 */ /* 0x000fca00087fe4ff */
[----:B------:R0:W-:Y:S02]  /*34b0*/  STG.E.U16 desc[UR6][R4.64], R9 ;  /* 0x0000000904007986 */ /* 0x0001e4000c101506 */
.L_x_12507:
[----:B------:R-:W-:-:S13]  /*34c0*/  ISETP.GE.AND P0, PT, R3, UR4, PT ;  /* 0x0000000403007c0c */ /* 0x000fda000bf06270 */
[----:B------:R-:W-:Y:S05]  /*34d0*/  @P0 BREAK.RELIABLE B1 ;  /* 0x0000000000010942 */ /* 0x000fea0003800100 */
[----:B------:R-:W-:Y:S05]  /*34e0*/  @P0 BRA `(.L_x_12509) ;  /* 0x0000001400cc0947 */ /* 0x000fea0003800000 */
[----:B------:R-:W-:Y:S05]  /*34f0*/  BSYNC.RELIABLE B1 ;  /* 0x0000000000017941 */ /* 0x000fea0003800100 */
.L_x_12506:
        /* <DEDUP_REMOVED lines=348> */
.L_x_12511:
        /* <DEDUP_REMOVED lines=22> */
.L_x_12509:
[----:B------:R-:W-:Y:S05]  /*4c20*/  BSYNC.RECONVERGENT B0 ;  /* 0x0000000000007941 */ /* 0x000fea0003800200 */
.L_x_12505:
        /* <DEDUP_REMOVED lines=351> */
.L_x_12512:
        /* <DEDUP_REMOVED lines=9> */
[----:B------:R-:W-:-:S05]  /*62b0*/  FADD.FTZ R2, -R0, 1 ;  /* 0x3f80000000027421 */ /* 0x000fca0000010100 */
[----:B------:R-:W-:Y:S01]  /*62c0*/  F2FP.F16.F32.PACK_AB R2, RZ, R2 ;  /* 0x00000002ff02723e */ /* 0x000fe200000000ff */
[----:B---3--:R-:W-:-:S04]  /*62d0*/  HADD2.F32 R8, -RZ, R4.H0_H0 ;  /* 0x20000004ff087230 */ /* 0x008fc80000004100 */
[----:B------:R-:W-:Y:S01]  /*62e0*/  HADD2.F32 R9, -RZ, R2.H0_H0 ;  /* 0x20000002ff097230 */ /* 0x000fe20000004100 */
[----:B-1----:R-:W-:-:S04]  /*62f0*/  IADD3 R2, P0, PT, R3, UR4, RZ ;  /* 0x0000000403027c10 */ /* 0x002fc8000ff1e0ff */
[----:B------:R-:W-:Y:S01]  /*6300*/  FMUL.FTZ R8, R8, R9 ;  /* 0x0000000908087220 */ /* 0x000fe20000410000 */
[----:B------:R-:W-:-:S04]  /*6310*/  IADD3.X R3, PT, PT, RZ, UR5, RZ, P0, !PT ;  /* 0x00000005ff037c10 */ /* 0x000fc800087fe4ff */
[----:B------:R-:W-:-:S05]  /*6320*/  F2FP.F16.F32.PACK_AB R8, RZ, R8 ;  /* 0x00000008ff08723e */ /* 0x000fca00000000ff */
[----:B------:R-:W-:-:S05]  /*6330*/  HADD2.F32 R7, -RZ, R8.H0_H0 ;  /* 0x20000008ff077230 */ /* 0x000fca0000004100 */
[----:B------:R-:W-:-:S05]  /*6340*/  FMUL.FTZ R7, R0, R7 ;  /* 0x0000000700077220 */ /* 0x000fca0000410000 */
[----:B------:R-:W-:-:S05]  /*6350*/  F2FP.F16.F32.PACK_AB R7, RZ, R7 ;  /* 0x00000007ff07723e */ /* 0x000fca00000000ff */
[----:B------:R-:W-:Y:S01]  /*6360*/  STG.E.U16 desc[UR6][R2.64], R7 ;  /* 0x0000000702007986 */ /* 0x000fe2000c101506 */
[----:B------:R-:W-:Y:S05]  /*6370*/  EXIT ;  /* 0x000000000000794d */ /* 0x000fea0003800000 */
.L_x_12513:
        /* <DEDUP_REMOVED lines=16> */
.L_x_14255:


//--------------------- .text._ZN2at6native27unrolled_elementwise_kernelIZZZNS0_28sigmoid_backward_kernel_cudaERNS_18TensorIteratorBaseEENKUlvE0_clEvENKUlvE1_clEvEUlN3c104HalfES7_E_St5arrayIPcLm3EELi4E23TrivialOffsetCalculatorILi2EjESC_ILi1EjENS0_6memory15LoadWithoutCastENSF_16StoreWithoutCastEEEviT_T0_T2_T3_T4_T5_ --------------------------
	.section	.text._ZN2at6native27unrolled_elementwise_kernelIZZZNS0_28sigmoid_backward_kernel_cudaERNS_18TensorIteratorBaseEENKUlvE0_clEvENKUlvE1_clEvEUlN3c104HalfES7_E_St5arrayIPcLm3EELi4E23TrivialOffsetCalculatorILi2EjESC_ILi1EjENS0_6memory15LoadWithoutCastENSF_16StoreWithoutCastEEEviT_T0_T2_T3_T4_T5_,"ax",@progbits
	.align	128
        .global         _ZN2at6native27unrolled_elementwise_kernelIZZZNS0_28sigmoid_backward_kernel_cudaERNS_18TensorIteratorBaseEENKUlvE0_clEvENKUlvE1_clEvEUlN3c104HalfES7_E_St5arrayIPcLm3EELi4E23TrivialOffsetCalculatorILi2EjESC_ILi1EjENS0_6memory15LoadWithoutCastENSF_16StoreWithoutCastEEEviT_T0_T2_T3_T4_T5_
        .type           _ZN2at6native27unrolled_elementwise_kernelIZZZNS0_28sigmoid_backward_kernel_cudaERNS_18TensorIteratorBaseEENKUlvE0_clEvENKUlvE1_clEvEUlN3c104HalfES7_E_St5arrayIPcLm3EELi4E23TrivialOffsetCalculatorILi2EjESC_ILi1EjENS0_6memory15LoadWithoutCastENSF_16StoreWithoutCastEEEviT_T0_T2_T3_T4_T5_,@function
        .size           _ZN2at6native27unrolled_elementwise_kernelIZZZNS0_28sigmoid_backward_kernel_cudaERNS_18TensorIteratorBaseEENKUlvE0_clEvENKUlvE1_clEvEUlN3c104HalfES7_E_St5arrayIPcLm3EELi4E23TrivialOffsetCalculatorILi2EjESC_ILi1EjENS0_6memory15LoadWithoutCastENSF_16StoreWithoutCastEEEviT_T0_T2_T3_T4_T5_,(.L_x_14256 - _ZN2at6native27unrolled_elementwise_kernelIZZZNS0_28sigmoid_backward_kernel_cudaERNS_18TensorIteratorBaseEENKUlvE0_clEvENKUlvE1_clEvEUlN3c104HalfES7_E_St5arrayIPcLm3EELi4E23TrivialOffsetCalculatorILi2EjESC_ILi1EjENS0_6memory15LoadWithoutCastENSF_16StoreWithoutCastEEEviT_T0_T2_T3_T4_T5_)
        .other          _ZN2at6native27unrolled_elementwise_kernelIZZZNS0_28sigmoid_backward_kernel_cudaERNS_18TensorIteratorBaseEENKUlvE0_clEvENKUlvE1_clEvEUlN3c104HalfES7_E_St5arrayIPcLm3EELi4E23TrivialOffsetCalculatorILi2EjESC_ILi1EjENS0_6memory15LoadWithoutCastENSF_16StoreWithoutCastEEEviT_T0_T2_T3_T4_T5_,@"STO_CUDA_ENTRY STV_DEFAULT"
_ZN2at6native27unrolled_elementwise_kernelIZZZNS0_28sigmoid_backward_kernel_cudaERNS_18TensorIteratorBaseEENKUlvE0_clEvENKUlvE1_clEvEUlN3c104HalfES7_E_St5arrayIPcLm3EELi4E23TrivialOffsetCalculatorILi2EjESC_ILi1EjENS0_6memory15LoadWithoutCastENSF_16StoreWithoutCastEEEviT_T0_T2_T3_T4_T5_:
.text._ZN2at6native27unrolled_elementwise_kernelIZZZNS0_28sigmoid_backward_kernel_cudaERNS_18TensorIteratorBaseEENKUlvE0_clEvENKUlvE1_clEvEUlN3c104HalfES7_E_St5arrayIPcLm3EELi4E23TrivialOffsetCalculatorILi2EjESC_ILi1EjENS0_6memory15LoadWithoutCastENSF_16StoreWithoutCastEEEviT_T0_T2_T3_T4_T5_:
        /* <DEDUP_REMOVED lines=74> */
.L_x_12515:
[----:B------:R-:W-:Y:S05]  /*04a0*/  BSYNC.RECONVERGENT B0 ;  /* 0x0000000000007941 */ /* 0x000fea0003800200 */
.L_x_12514:
        /* <DEDUP_REMOVED lines=12> */
.L_x_12517:
[----:B------:R-:W-:Y:S05]  /*0570*/  BSYNC.RECONVERGENT B0 ;  /* 0x0000000000007941 */ /* 0x000fea0003800200 */
.L_x_12516:
        /* <DEDUP_REMOVED lines=12> */
.L_x_12519:
[----:B------:R-:W-:Y:S05]  /*0640*/  BSYNC.RECONVERGENT B0 ;  /* 0x0000000000007941 */ /* 0x000fea0003800200 */
.L_x_12518:
        /* <DEDUP_REMOVED lines=12> */
.L_x_12521:
[----:B------:R-:W-:Y:S05]  /*0710*/  BSYNC.RECONVERGENT B0 ;  /* 0x0000000000007941 */ /* 0x000fea0003800200 */
.L_x_12520:
        /* <DEDUP_REMOVED lines=13> */
.L_x_12523:
[----:B------:R-:W-:Y:S05]  /*07f0*/  BSYNC.RECONVERGENT B0 ;  /* 0x0000000000007941 */ /* 0x000fea0003800200 */
.L_x_12522:
[----:B------:R-:W-:-:S13]  /*0800*/  ISETP.GE.AND P0, PT, R8, R9, PT ;  /* 0x000000090800720c */ /* 0x000fda0003f06270 */
[----:B------:R-:W-:Y:S05]  /*0810*/  @P0 EXIT ;  /* 0x000000000000094d */ /* 0x000fea0003800000 */
[----:B01----:R-:W0:Y:S01]  /*0820*/  LDC.64 R2, c[0x0][0x388] ;  /* 0x0000e200ff027b82 */ /* 0x003e220000000a00 */
[----:B------:R-:W-:-:S05]  /*0830*/  LEA R11, R11, R8, 0x9 ;  /* 0x000000080b0b7211 */ /* 0x000fca00078e48ff */
[----:B0-----:R-:W-:-:S05]  /*0840*/  IMAD.WIDE.U32 R2, R11, 0x2, R2 ;  /* 0x000000020b027825 */ /* 0x001fca00078e0002 */
[----:B-----5:R-:W-:Y:S01]  /*0850*/  STG.E.U16 desc[UR4][R2.64], R10 ;  /* 0x0000000a02007986 */ /* 0x020fe2000c101504 */
[----:B------:R-:W-:Y:S05]  /*0860*/  EXIT ;  /* 0x000000000000794d */ /* 0x000fea0003800000 */
.L_x_12524:
        /* <DEDUP_REMOVED lines=9> */
.L_x_14256:


//--------------------- .text._ZN2at6native29vectorized_elementwise_kernelILi2EZZZNS0_28sigmoid_backward_kernel_cudaERNS_18TensorIteratorBaseEENKUlvE0_clEvENKUlvE1_clEvEUlN3c104HalfES7_E_St5arrayIPcLm3EEEEviT0_T1_ --------------------------
	.section	.text._ZN2at6native29vectorized_elementwise_kernelILi2EZZZNS0_28sigmoid_backward_kernel_cudaERNS_18TensorIteratorBaseEENKUlvE0_clEvENKUlvE1_clEvEUlN3c104HalfES7_E_St5arrayIPcLm3EEEEviT0_T1_,"ax",@progbits
	.align	128
        .global         _ZN2at6native29vectorized_elementwise_kernelILi2EZZZNS0_28sigmoid_backward_kernel_cudaERNS_18TensorIteratorBaseEENKUlvE0_clEvENKUlvE1_clEvEUlN3c104HalfES7_E_St5arrayIPcLm3EEEEviT0_T1_
        .type           _ZN2at6native29vectorized_elementwise_kernelILi2EZZZNS0_28sigmoid_backward_kernel_cudaERNS_18TensorIteratorBaseEENKUlvE0_clEvENKUlvE1_clEvEUlN3c104HalfES7_E_St5arrayIPcLm3EEEEviT0_T1_,@function
        .size           _ZN2at6native29vectorized_elementwise_kernelILi2EZZZNS0_28sigmoid_backward_kernel_cudaERNS_18TensorIteratorBaseEENKUlvE0_clEvENKUlvE1_clEvEUlN3c104HalfES7_E_St5arrayIPcLm3EEEEviT0_T1_,(.L_x_14257 - _ZN2at6native29vectorized_elementwise_kernelILi2EZZZNS0_28sigmoid_backward_kernel_cudaERNS_18TensorIteratorBaseEENKUlvE0_clEvENKUlvE1_clEvEUlN3c104HalfES7_E_St5arrayIPcLm3EEEEviT0_T1_)
        .other          _ZN2at6native29vectorized_elementwise_kernelILi2EZZZNS0_28sigmoid_backward_kernel_cudaERNS_18TensorIteratorBaseEENKUlvE0_clEvENKUlvE1_clEvEUlN3c104HalfES7_E_St5arrayIPcLm3EEEEviT0_T1_,@"STO_CUDA_ENTRY STV_DEFAULT"
_ZN2at6native29vectorized_elementwise_kernelILi2EZZZNS0_28sigmoid_backward_kernel_cudaERNS_18TensorIteratorBaseEENKUlvE0_clEvENKUlvE1_clEvEUlN3c104HalfES7_E_St5arrayIPcLm3EEEEviT0_T1_:
.text._ZN2at6native29vectorized_elementwise_kernelILi2EZZZNS0_28sigmoid_backward_kernel_cudaERNS_18TensorIteratorBaseEENKUlvE0_clEvENKUlvE1_clEvEUlN3c104HalfES7_E_St5arrayIPcLm3EEEEviT0_T1_:
        /* <DEDUP_REMOVED lines=111> */
.L_x_12527:
[----:B------:R-:W-:Y:S05]  /*06f0*/  BSYNC.RECONVERGENT B0 ;  /* 0x0000000000007941 */ /* 0x000fea0003800200 */
.L_x_12526:
        /* <DEDUP_REMOVED lines=29> */
.L_x_12529:
[----:B------:R-:W-:Y:S05]  /*08d0*/  BSYNC.RECONVERGENT B0 ;  /* 0x0000000000007941 */ /* 0x000fea0003800200 */
.L_x_12528:
[----:B------:R-:W-:Y:S01]  /*08e0*/  ISETP.NE.AND P6, PT, R17, RZ, PT ;  /* 0x000000ff1100720c */ /* 0x000fe20003fc5270 */
[----:B------:R-:W-:-:S12]  /*08f0*/  BSSY.RECONVERGENT B0, `(.L_x_12530) ;  /* 0x000000c000007945 */ /* 0x000fd80003800200 */
[----:B------:R-:W-:Y:S05]  /*0900*/  @P6 BRA `(.L_x_12531) ;  /* 0x0000000000286947 */ /* 0x000fea0003800000 */
        /* <DEDUP_REMOVED lines=10> */
.L_x_12531:
[----:B------:R-:W-:Y:S05]  /*09b0*/  BSYNC.RECONVERGENT B0 ;  /* 0x0000000000007941 */ /* 0x000fea0003800200 */
.L_x_12530:
[----:B------:R-:W-:Y:S04]  /*09c0*/  BSSY.RECONVERGENT B0, `(.L_x_12532) ;  /* 0x000000c000007945 */ /* 0x000fe80003800200 */
        /* <DEDUP_REMOVED lines=11> */
.L_x_12533:
[----:B------:R-:W-:Y:S05]  /*0a80*/  BSYNC.RECONVERGENT B0 ;  /* 0x0000000000007941 */ /* 0x000fea0003800200 */
.L_x_12532:
        /* <DEDUP_REMOVED lines=12> */
.L_x_12535:
[----:B------:R-:W-:Y:S05]  /*0b50*/  BSYNC.RECONVERGENT B0 ;  /* 0x0000000000007941 */ /* 0x000fea0003800200 */
.L_x_12534:
        /* <DEDUP_REMOVED lines=12> */
.L_x_12537:
[----:B------:R-:W-:Y:S05]  /*0c20*/  BSYNC.RECONVERGENT B0 ;  /* 0x0000000000007941 */ /* 0x000fea0003800200 */
.L_x_12536:
        /* <DEDUP_REMOVED lines=12> */
.L_x_12539:
[----:B------:R-:W-:Y:S05]  /*0cf0*/  BSYNC.RECONVERGENT B0 ;  /* 0x0000000000007941 */ /* 0x000fea0003800200 */
.L_x_12538:
        /* <DEDUP_REMOVED lines=12> */
.L_x_12541:
[----:B------:R-:W-:Y:S05]  /*0dc0*/  BSYNC.RECONVERGENT B0 ;  /* 0x0000000000007941 */ /* 0x000fea0003800200 */
.L_x_12540:
        /* <DEDUP_REMOVED lines=18> */
.L_x_12544:
[----:B------:R-:W-:-:S13]  /*0ef0*/  ISETP.GE.U32.AND P0, PT, R3, R2, PT ;  /* 0x000000020300720c */ /* 0x000fda0003f06070 */
[----:B------:R-:W-:Y:S05]  /*0f00*/  @P0 BRA `(.L_x_12546) ;  /* 0x0000000000300947 */ /* 0x000fea0003800000 */
[----:B0-----:R-:W0:Y:S01]  /*0f10*/  LDC.64 R10, c[0x0][0x388] ;  /* 0x0000e200ff0a7b82 */ /* 0x001e220000000a00 */
[----:B------:R-:W-:Y:S02]  /*0f20*/  IADD3 R13, PT, PT, R0, R3, RZ ;  /* 0x00000003000d7210 */ /* 0x000fe40007ffe0ff */
[----:B------:R-:W-:-:S03]  /*0f30*/  IADD3 R3, PT, PT, R3, 0x80, RZ ;  /* 0x0000008003037810 */ /* 0x000fc60007ffe0ff */
[----:B0-----:R-:W-:-:S05]  /*0f40*/  IMAD.WIDE.U32 R10, R13, 0x2, R10 ;  /* 0x000000020d0a7825 */ /* 0x001fca00078e000a */
[----:B------:R1:W-:Y:S02]  /*0f50*/  STG.E.U16 desc[UR4][R10.64], R5 ;  /* 0x000000050a007986 */ /* 0x0003e4000c101504 */
.L_x_12545:
[----:B------:R-:W-:-:S13]  /*0f60*/  ISETP.GE.U32.AND P0, PT, R3, R2, PT ;  /* 0x000000020300720c */ /* 0x000fda0003f06070 */
[----:B------:R-:W-:Y:S05]  /*0f70*/  @P0 BRA `(.L_x_12547) ;  /* 0x0000000000340947 */ /* 0x000fea0003800000 */
[----:B-1----:R-:W1:Y:S01]  /*0f80*/  LDC.64 R4, c[0x0][0x388] ;  /* 0x0000e200ff047b82 */ /* 0x002e620000000a00 */
[----:B0-----:R-:W-:Y:S02]  /*0f90*/  IADD3 R11, PT, PT, R0, R3, RZ ;  /* 0x00000003000b7210 */ /* 0x001fe40007ffe0ff */
[----:B------:R-:W-:-:S03]  /*0fa0*/  IADD3 R3, PT, PT, R3, 0x80, RZ ;  /* 0x0000008003037810 */ /* 0x000fc60007ffe0ff */
[----:B-1----:R-:W-:-:S05]  /*0fb0*/  IMAD.WIDE.U32 R4, R11, 0x2, R4 ;  /* 0x000000020b047825 */ /* 0x002fca00078e0004 */
[----:B------:R1:W-:Y:S02]  /*0fc0*/  STG.E.U16 desc[UR4][R4.64], R6 ;  /* 0x0000000604007986 */ /* 0x0003e4000c101504 */
.L_x_12546:
        /* <DEDUP_REMOVED lines=8> */
.L_x_12547:
[----:B------:R-:W-:Y:S05]  /*1050*/  BSYNC.RELIABLE B1 ;  /* 0x0000000000017941 */ /* 0x000fea0003800100 */
.L_x_12543:
[----:B------:R-:W-:-:S13]  /*1060*/  ISETP.GE.U32.AND P0, PT, R3, R2, PT ;  /* 0x000000020300720c */ /* 0x000fda0003f06070 */
[----:B-12---:R-:W1:Y:S01]  /*1070*/  @!P0 LDC.64 R4, c[0x0][0x388] ;  /* 0x0000e200ff048b82 */ /* 0x006e620000000a00 */
[----:B------:R-:W-:Y:S02]  /*1080*/  @!P0 IADD3 R7, PT, PT, R0, R3, RZ ;  /* 0x0000000300078210 */ /* 0x000fe40007ffe0ff */
[----:B------:R-:W-:-:S03]  /*1090*/  @!P0 IADD3 R3, PT, PT, R3, 0x80, RZ ;  /* 0x0000008003038810 */ /* 0x000fc60007ffe0ff */
[----:B-1----:R-:W-:-:S05]  /*10a0*/  @!P0 IMAD.WIDE.U32 R4, R7, 0x2, R4 ;  /* 0x0000000207048825 */ /* 0x002fca00078e0004 */
[----:B------:R2:W-:Y:S02]  /*10b0*/  @!P0 STG.E.U16 desc[UR4][R4.64], R8 ;  /* 0x0000000804008986 */ /* 0x0005e4000c101504 */
.L_x_12548:
[----:B------:R-:W-:Y:S05]  /*10c0*/  BSYNC.RECONVERGENT B0 ;  /* 0x0000000000007941 */ /* 0x000fea0003800200 */
.L_x_12542:
        /* <DEDUP_REMOVED lines=8> */
.L_x_12525:
[----:B------:R-:W0:Y:S01]  /*1150*/  S2R R2, SR_TID.X ;  /* 0x0000000000027919 */ /* 0x000e220000002100 */
[----:B------:R-:W1:Y:S08]  /*1160*/  LDC.64 R4, c[0x0][0x398] ;  /* 0x0000e600ff047b82 */ /* 0x000e700000000a00 */
[----:B------:R-:W2:Y:S01]  /*1170*/  LDC.64 R6, c[0x0][0x390] ;  /* 0x0000e400ff067b82 */ /* 0x000ea20000000a00 */
[----:B-1----:R-:W-:-:S04]  /*1180*/  IMAD.WIDE.U32 R4, R0, 0x2, R4 ;  /* 0x0000000200047825 */ /* 0x002fc800078e0004 */
[----:B0-----:R-:W-:-:S05]  /*1190*/  IMAD.WIDE.U32 R14, R2, 0x4, R4 ;  /* 0x00000004020e7825 */ /* 0x001fca00078e0004 */
[----:B------:R-:W3:Y:S01]  /*11a0*/  LDG.E R10, desc[UR4][R14.64] ;  /* 0x000000040e0a7981 */ /* 0x000ee2000c1e1900 */
[----:B--2---:R-:W-:-:S03]  /*11b0*/  IMAD.WIDE.U32 R4, R0, 0x2, R6 ;  /* 0x0000000200047825 */ /* 0x004fc600078e0006 */
[----:B------:R-:W2:Y:S01]  /*11c0*/  LDG.E R16, desc[UR4][R14.64+0x200] ;  /* 0x000200040e107981 */ /* 0x000ea2000c1e1900 */
[----:B------:R-:W-:-:S03]  /*11d0*/  IMAD.WIDE.U32 R12, R2, 0x4, R4 ;  /* 0x00000004020c7825 */ /* 0x000fc600078e0004 */
[----:B------:R-:W4:Y:S04]  /*11e0*/  LDG.E R6, desc[UR4][R14.64+0x600] ;  /* 0x000600040e067981 */ /* 0x000f28000c1e1900 */
[----:B------:R-:W5:Y:S04]  /*11f0*/  LDG.E R9, desc[UR4][R12.64] ;  /* 0x000000040c097981 */ /* 0x000f68000c1e1900 */
[----:B------:R-:W4:Y:S04]  /*1200*/  LDG.E R7, desc[UR4][R12.64+0x200] ;  /* 0x000200040c077981 */ /* 0x000f28000c1e1900 */
[----:B------:R-:W4:Y:S04]  /*1210*/  LDG.E R5, desc[UR4][R14.64+0x400] ;  /* 0x000400040e057981 */ /* 0x000f28000c1e1900 */
[----:B------:R-:W4:Y:S04]  /*1220*/  LDG.E R3, desc[UR4][R12.64+0x400] ;  /* 0x000400040c037981 */ /* 0x000f28000c1e1900 */
[----:B------:R0:W4:Y:S01]  /*1230*/  LDG.E R4, desc[UR4][R12.64+0x600] ;  /* 0x000600040c047981 */ /* 0x000122000c1e1900 */
[----:B---3--:R-:W-:-:S02]  /*1240*/  HADD2.F32 R11, -RZ, R10.H0_H0 ;  /* 0x2000000aff0b7230 */ /* 0x008fc40000004100 */
[----:B------:R-:W-:-:S03]  /*1250*/  HADD2.F32 R10, -RZ, R10.H1_H1 ;  /* 0x3000000aff0a7230 */ /* 0x000fc60000004100 */
[----:B------:R-:W-:Y:S02]  /*1260*/  FADD.FTZ R8, -R11, 1 ;  /* 0x3f8000000b087421 */ /* 0x000fe40000010100 */
[----:B------:R-:W-:-:S03]  /*1270*/  FADD.FTZ R17, -R10, 1 ;  /* 0x3f8000000a117421 */ /* 0x000fc60000010100 */
[----:B------:R-:W-:Y:S02]  /*1280*/  F2FP.F16.F32.PACK_AB R8, RZ, R8 ;  /* 0x00000008ff08723e */ /* 0x000fe400000000ff */
[----:B0-----:R-:W-:Y:S01]  /*1290*/  F2FP.F16.F32.PACK_AB R13, RZ, R17 ;  /* 0x00000011ff0d723e */ /* 0x001fe200000000ff */
[----:B-----5:R-:W-:Y:S02]  /*12a0*/  HADD2.F32 R14, -RZ, R9.H0_H0 ;  /* 0x20000009ff0e7230 */ /* 0x020fe40000004100 */
[----:B------:R-:W-:Y:S02]  /*12b0*/  HADD2.F32 R17, -RZ, R8.H0_H0 ;  /* 0x20000008ff117230 */ /* 0x000fe40000004100 */
[----:B--2---:R-:W-:Y:S02]  /*12c0*/  HADD2.F32 R8, -RZ, R16.H0_H0 ;  /* 0x20000010ff087230 */ /* 0x004fe40000004100 */
[----:B------:R-:W-:Y:S02]  /*12d0*/  HADD2.F32 R15, -RZ, R13.H0_H0 ;  /* 0x2000000dff0f7230 */ /* 0x000fe40000004100 */
[----:B------:R-:W-:-:S02]  /*12e0*/  HADD2.F32 R12, -RZ, R9.H1_H1 ;  /* 0x30000009ff0c7230 */ /* 0x000fc40000004100 */
[----:B------:R-:W-:Y:S02]  /*12f0*/  HADD2.F32 R9, -RZ, R16.H1_H1 ;  /* 0x30000010ff097230 */ /* 0x000fe40000004100 */
[----:B------:R-:W-:Y:S01]  /*1300*/  FADD.FTZ R13, -R8, 1 ;  /* 0x3f800000080d7421 */ /* 0x000fe20000010100 */
[----:B------:R-:W-:Y:S02]  /*1310*/  FMUL.FTZ R12, R12, R15 ;  /* 0x0000000f0c0c7220 */ /* 0x000fe40000410000 */
[----:B------:R-:W-:Y:S01]  /*1320*/  FADD.FTZ R15, -R9, 1 ;  /* 0x3f800000090f7421 */ /* 0x000fe20000010100 */
[----:B------:R-:W-:Y:S01]  /*1330*/  FMUL.FTZ R14, R14, R17 ;  /* 0x000000110e0e7220 */ /* 0x000fe20000410000 */
[----:B------:R-:W-:Y:S02]  /*1340*/  F2FP.F16.F32.PACK_AB R13, RZ, R13 ;  /* 0x0000000dff0d723e */ /* 0x000fe400000000ff */
[----:B------:R-:W-:Y:S02]  /*1350*/  F2FP.F16.F32.PACK_AB R12, RZ, R12 ;  /* 0x0000000cff0c723e */ /* 0x000fe400000000ff */
[----:B------:R-:W-:Y:S01]  /*1360*/  F2FP.F16.F32.PACK_AB R17, RZ, R15 ;  /* 0x0000000fff11723e */ /* 0x000fe200000000ff */
[----:B------:R-:W-:Y:S01]  /*1370*/  HADD2.F32 R16, -RZ, R13.H0_H0 ;  /* 0x2000000dff107230 */ /* 0x000fe20000004100 */
[----:B------:R-:W-:Y:S01]  /*1380*/  F2FP.F16.F32.PACK_AB R14, RZ, R14 ;  /* 0x0000000eff0e723e */ /* 0x000fe200000000ff */
[----:B----4-:R-:W-:-:S02]  /*1390*/  HADD2.F32 R15, -RZ, R7.H0_H0 ;  /* 0x20000007ff0f7230 */ /* 0x010fc40000004100 */
[----:B------:R-:W-:Y:S02]  /*13a0*/  HADD2.F32 R13, -RZ, R12.H0_H0 ;  /* 0x2000000cff0d7230 */ /* 0x000fe40000004100 */
[----:B------:R-:W-:Y:S02]  /*13b0*/  HADD2.F32 R12, -RZ, R17.H0_H0 ;  /* 0x20000011ff0c7230 */ /* 0x000fe40000004100 */
[----:B------:R-:W-:Y:S02]  /*13c0*/  HADD2.F32 R7, -RZ, R7.H1_H1 ;  /* 0x30000007ff077230 */ /* 0x000fe40000004100 */
[----:B------:R-:W-:Y:S01]  /*13d0*/  FMUL.FTZ R16, R15, R16 ;  /* 0x000000100f107220 */ /* 0x000fe20000410000 */
[----:B------:R-:W-:Y:S02]  /*13e0*/  HADD2.F32 R14, -RZ, R14.H0_H0 ;  /* 0x2000000eff0e7230 */ /* 0x000fe40000004100 */
[----:B------:R-:W-:Y:S01]  /*13f0*/  FMUL.FTZ R10, R10, R13 ;  /* 0x0000000d0a0a7220 */ /* 0x000fe20000410000 */
[----:B------:R-:W-:-:S02]  /*1400*/  HADD2.F32 R13, -RZ, R5.H1_H1 ;  /* 0x30000005ff0d7230 */ /* 0x000fc40000004100 */
[----:B------:R-:W-:Y:S01]  /*1410*/  FMUL.FTZ R15, R7, R12 ;  /* 0x0000000c070f7220 */ /* 0x000fe20000410000 */
[----:B------:R-:W-:Y:S02]  /*1420*/  HADD2.F32 R12, -RZ, R5.H0_H0 ;  /* 0x20000005ff0c7230 */ /* 0x000fe40000004100 */
[----:B------:R-:W-:Y:S01]  /*1430*/  FMUL.FTZ R11, R11, R14 ;  /* 0x0000000e0b0b7220 */ /* 0x000fe20000410000 */
[--C-:B------:R-:W-:Y:S01]  /*1440*/  HADD2.F32 R5, -RZ, R6.reuse.H0_H0 ;  /* 0x20000006ff057230 */ /* 0x100fe20000004100 */
[----:B------:R-:W-:Y:S01]  /*1450*/  F2FP.F16.F32.PACK_AB R16, RZ, R16 ;  /* 0x00000010ff10723e */ /* 0x000fe200000000ff */
[----:B------:R-:W-:Y:S02]  /*1460*/  HADD2.F32 R14, -RZ, R6.H1_H1 ;  /* 0x30000006ff0e7230 */ /* 0x000fe40000004100 */
[----:B------:R-:W-:Y:S01]  /*1470*/  FADD.FTZ R6, -R12, 1 ;  /* 0x3f8000000c067421 */ /* 0x000fe20000010100 */
[----:B------:R-:W-:Y:S01]  /*1480*/  FADD.FTZ R19, -R5, 1 ;  /* 0x3f80000005137421 */ /* 0x000fe20000010100 */
[----:B------:R-:W-:-:S02]  /*1490*/  HADD2.F32 R7, -RZ, R16.H0_H0 ;  /* 0x20000010ff077230 */ /* 0x000fc40000004100 */
[----:B------:R-:W-:Y:S01]  /*14a0*/  FADD.FTZ R17, -R13, 1 ;  /* 0x3f8000000d117421 */ /* 0x000fe20000010100 */
[----:B------:R-:W-:Y:S01]  /*14b0*/  FADD.FTZ R20, -R14, 1 ;  /* 0x3f8000000e147421 */ /* 0x000fe20000010100 */
[----:B------:R-:W-:Y:S02]  /*14c0*/  F2FP.F16.F32.PACK_AB R16, RZ, R6 ;  /* 0x00000006ff10723e */ /* 0x000fe400000000ff */
[----:B------:R-:W-:Y:S01]  /*14d0*/  F2FP.F16.F32.PACK_AB R19, RZ, R19 ;  /* 0x00000013ff13723e */ /* 0x000fe200000000ff */
[----:B------:R-:W-:Y:S01]  /*14e0*/  FMUL.FTZ R8, R8, R7 ;  /* 0x0000000708087220 */ /* 0x000fe20000410000 */
[----:B------:R-:W-:Y:S01]  /*14f0*/  F2FP.F16.F32.PACK_AB R18, RZ, R17 ;  /* 0x00000011ff12723e */ /* 0x000fe200000000ff */
[----:B------:R-:W0:Y:S01]  /*1500*/  LDC.64 R6, c[0x0][0x388] ;  /* 0x0000e200ff067b82 */ /* 0x000e220000000a00 */
[----:B------:R-:W-:Y:S01]  /*1510*/  F2FP.F16.F32.PACK_AB R21, RZ, R20 ;  /* 0x00000014ff15723e */ /* 0x000fe200000000ff */
[----:B------:R-:W-:Y:S02]  /*1520*/  HADD2.F32 R17, -RZ, R16.H0_H0 ;  /* 0x20000010ff117230 */ /* 0x000fe40000004100 */
[----:B------:R-:W-:-:S02]  /*1530*/  HADD2.F32 R20, -RZ, R19.H0_H0 ;  /* 0x20000013ff147230 */ /* 0x000fc40000004100 */
[----:B------:R-:W-:Y:S02]  /*1540*/  HADD2.F32 R16, -RZ, R3.H0_H0 ;  /* 0x20000003ff107230 */ /* 0x000fe40000004100 */
[----:B------:R-:W-:Y:S02]  /*1550*/  HADD2.F32 R19, -RZ, R4.H0_H0 ;  /* 0x20000004ff137230 */ /* 0x000fe40000004100 */
[----:B------:R-:W-:Y:S02]  /*1560*/  HADD2.F32 R18, -RZ, R18.H0_H0 ;  /* 0x20000012ff127230 */ /* 0x000fe40000004100 */
[----:B------:R-:W-:Y:S02]  /*1570*/  HADD2.F32 R21, -RZ, R21.H0_H0 ;  /* 0x20000015ff157230 */ /* 0x000fe40000004100 */
[----:B------:R-:W-:Y:S02]  /*1580*/  HADD2.F32 R3, -RZ, R3.H1_H1 ;  /* 0x30000003ff037230 */ /* 0x000fe40000004100 */
[----:B------:R-:W-:Y:S01]  /*1590*/  HADD2.F32 R4, -RZ, R4.H1_H1 ;  /* 0x30000004ff047230 */ /* 0x000fe20000004100 */
[----:B------:R-:W-:Y:S01]  /*15a0*/  F2FP.F16.F32.PACK_AB R15, RZ, R15 ;  /* 0x0000000fff0f723e */ /* 0x000fe200000000ff */
[----:B------:R-:W-:Y:S01]  /*15b0*/  FMUL.FTZ R16, R16, R17 ;  /* 0x0000001110107220 */ /* 0x000fe20000410000 */
[----:B------:R-:W-:Y:S01]  /*15c0*/  FMUL.FTZ R3, R3, R18 ;  /* 0x0000001203037220 */ /* 0x000fe20000410000 */
[----:B------:R-:W-:Y:S01]  /*15d0*/  FMUL.FTZ R19, R19, R20 ;  /* 0x0000001413137220 */ /* 0x000fe20000410000 */
[----:B------:R-:W-:Y:S01]  /*15e0*/  FMUL.FTZ R21, R4, R21 ;  /* 0x0000001504157220 */ /* 0x000fe20000410000 */
[----:B------:R-:W-:Y:S01]  /*15f0*/  HADD2.F32 R4, -RZ, R15.H0_H0 ;  /* 0x2000000fff047230 */ /* 0x000fe20000004100 */
        /* <DEDUP_REMOVED lines=24> */
.L_x_12549:
        /* <DEDUP_REMOVED lines=16> */
.L_x_14257:


//--------------------- .text._ZN2at6native29vectorized_elementwise_kernelILi4EZZZNS0_28sigmoid_backward_kernel_cudaERNS_18TensorIteratorBaseEENKUlvE0_clEvENKUlvE1_clEvEUlN3c104HalfES7_E_St5arrayIPcLm3EEEEviT0_T1_ --------------------------
	.section	.text._ZN2at6native29vectorized_elementwise_kernelILi4EZZZNS0_28sigmoid_backward_kernel_cudaERNS_18TensorIteratorBaseEENKUlvE0_clEvENKUlvE1_clEvEUlN3c104HalfES7_E_St5arrayIPcLm3EEEEviT0_T1_,"ax",@progbits
	.align	128
        .global         _ZN2at6native29vectorized_elementwise_kernelILi4EZZZNS0_28sigmoid_backward_kernel_cudaERNS_18TensorIteratorBaseEENKUlvE0_clEvENKUlvE1_clEvEUlN3c104HalfES7_E_St5arrayIPcLm3EEEEviT0_T1_
        .type           _ZN2at6native29vectorized_elementwise_kernelILi4EZZZNS0_28sigmoid_backward_kernel_cudaERNS_18TensorIteratorBaseEENKUlvE0_clEvENKUlvE1_clEvEUlN3c104HalfES7_E_St5arrayIPcLm3EEEEviT0_T1_,@function
        .size           _ZN2at6native29vectorized_elementwise_kernelILi4EZZZNS0_28sigmoid_backward_kernel_cudaERNS_18TensorIteratorBaseEENKUlvE0_clEvENKUlvE1_clEvEUlN3c104HalfES7_E_St5arrayIPcLm3EEEEviT0_T1_,(.L_x_14258 - _ZN2at6native29vectorized_elementwise_kernelILi4EZZZNS0_28sigmoid_backward_kernel_cudaERNS_18TensorIteratorBaseEENKUlvE0_clEvENKUlvE1_clEvEUlN3c104HalfES7_E_St5arrayIPcLm3EEEEviT0_T1_)
        .other          _ZN2at6native29vectorized_elementwise_kernelILi4EZZZNS0_28sigmoid_backward_kernel_cudaERNS_18TensorIteratorBaseEENKUlvE0_clEvENKUlvE1_clEvEUlN3c104HalfES7_E_St5arrayIPcLm3EEEEviT0_T1_,@"STO_CUDA_ENTRY STV_DEFAULT"
_ZN2at6native29vectorized_elementwise_kernelILi4EZZZNS0_28sigmoid_backward_kernel_cudaERNS_18TensorIteratorBaseEENKUlvE0_clEvENKUlvE1_clEvEUlN3c104HalfES7_E_St5arrayIPcLm3EEEEviT0_T1_:
.text._ZN2at6native29vectorized_elementwise_kernelILi4EZZZNS0_28sigmoid_backward_kernel_cudaERNS_18TensorIteratorBaseEENKUlvE0_clEvENKUlvE1_clEvEUlN3c104HalfES7_E_St5arrayIPcLm3EEEEviT0_T1_:
        /* <DEDUP_REMOVED lines=111> */
.L_x_12552:
[----:B------:R-:W-:Y:S05]  /*06f0*/  BSYNC.RECONVERGENT B0 ;  /* 0x0000000000007941 */ /* 0x000fea0003800200 */
.L_x_12551:
        /* <DEDUP_REMOVED lines=29> */
.L_x_12554:
[----:B------:R-:W-:Y:S05]  /*08d0*/  BSYNC.RECONVERGENT B0 ;  /* 0x0000000000007941 */ /* 0x000fea0003800200 */
.L_x_12553:
        /* <DEDUP_REMOVED lines=13> */
.L_x_12556:
[----:B------:R-:W-:Y:S05]  /*09b0*/  BSYNC.RECONVERGENT B0 ;  /* 0x0000000000007941 */ /* 0x000fea0003800200 */
.L_x_12555:
        /* <DEDUP_REMOVED lines=12> */
.L_x_12558:
[----:B------:R-:W-:Y:S05]  /*0a80*/  BSYNC.RECONVERGENT B0 ;  /* 0x0000000000007941 */ /* 0x000fea0003800200 */
.L_x_12557:
        /* <DEDUP_REMOVED lines=12> */
.L_x_12560:
[----:B------:R-:W-:Y:S05]  /*0b50*/  BSYNC.RECONVERGENT B0 ;  /* 0x0000000000007941 */ /* 0x000fea0003800200 */
.L_x_12559:
        /* <DEDUP_REMOVED lines=12> */
.L_x_12562:
[----:B------:R-:W-:Y:S05]  /*0c20*/  BSYNC.RECONVERGENT B0 ;  /* 0x0000000000007941 */ /* 0x000fea0003800200 */
.L_x_12561:
        /* <DEDUP_REMOVED lines=12> */
.L_x_12564:
[----:B------:R-:W-:Y:S05]  /*0cf0*/  BSYNC.RECONVERGENT B0 ;  /* 0x0000000000007941 */ /* 0x000fea0003800200 */
.L_x_12563:
        /* <DEDUP_REMOVED lines=12> */
.L_x_12566:
[----:B------:R-:W-:Y:S05]  /*0dc0*/  BSYNC.RECONVERGENT B0 ;  /* 0x0000000000007941 */ /* 0x000fea0003800200 */
.L_x_12565:
        /* <DEDUP_REMOVED lines=18> */
.L_x_12569:
[----:B------:R-:W-:-:S13]  /*0ef0*/  ISETP.GE.U32.AND P0, PT, R3, R2, PT ;  /* 0x000000020300720c */ /* 0x000fda0003f06070 */
[----:B------:R-:W-:Y:S05]  /*0f00*/  @P0 BRA `(.L_x_12571) ;  /* 0x0000000000300947 */ /* 0x000fea0003800000 */
[----:B0-----:R-:W0:Y:S01]  /*0f10*/  LDC.64 R10, c[0x0][0x388] ;  /* 0x0000e200ff0a7b82 */ /* 0x001e220000000a00 */
[----:B------:R-:W-:Y:S02]  /*0f20*/  IADD3 R13, PT, PT, R0, R3, RZ ;  /* 0x00000003000d7210 */ /* 0x000fe40007ffe0ff */
[----:B------:R-:W-:-:S03]  /*0f30*/  IADD3 R3, PT, PT, R3, 0x80, RZ ;  /* 0x0000008003037810 */ /* 0x000fc60007ffe0ff */
[----:B0-----:R-:W-:-:S05]  /*0f40*/  IMAD.WIDE.U32 R10, R13, 0x2, R10 ;  /* 0x000000020d0a7825 */ /* 0x001fca00078e000a */
[----:B------:R1:W-:Y:S02]  /*0f50*/  STG.E.U16 desc[UR4][R10.64], R5 ;  /* 0x000000050a007986 */ /* 0x0003e4000c101504 */
.L_x_12570:
[----:B------:R-:W-:-:S13]  /*0f60*/  ISETP.GE.U32.AND P0, PT, R3, R2, PT ;  /* 0x000000020300720c */ /* 0x000fda0003f06070 */
[----:B------:R-:W-:Y:S05]  /*0f70*/  @P0 BRA `(.L_x_12572) ;  /* 0x0000000000340947 */ /* 0x000fea0003800000 */
[----:B-1----:R-:W1:Y:S01]  /*0f80*/  LDC.64 R4, c[0x0][0x388] ;  /* 0x0000e200ff047b82 */ /* 0x002e620000000a00 */
[----:B0-----:R-:W-:Y:S02]  /*0f90*/  IADD3 R11, PT, PT, R0, R3, RZ ;  /* 0x00000003000b7210 */ /* 0x001fe40007ffe0ff */
[----:B------:R-:W-:-:S03]  /*0fa0*/  IADD3 R3, PT, PT, R3, 0x80, RZ ;  /* 0x0000008003037810 */ /* 0x000fc60007ffe0ff */
[----:B-1----:R-:W-:-:S05]  /*0fb0*/  IMAD.WIDE.U32 R4, R11, 0x2, R4 ;  /* 0x000000020b047825 */ /* 0x002fca00078e0004 */
[----:B------:R1:W-:Y:S02]  /*0fc0*/  STG.E.U16 desc[UR4][R4.64], R6 ;  /* 0x0000000604007986 */ /* 0x0003e4000c101504 */
.L_x_12571:
        /* <DEDUP_REMOVED lines=8> */
.L_x_12572:
[----:B------:R-:W-:Y:S05]  /*1050*/  BSYNC.RELIABLE B1 ;  /* 0x0000000000017941 */ /* 0x000fea0003800100 */
.L_x_12568:
[----:B------:R-:W-:-:S13]  /*1060*/  ISETP.GE.U32.AND P0, PT, R3, R2, PT ;  /* 0x000000020300720c */ /* 0x000fda0003f06070 */
[----:B-12---:R-:W1:Y:S01]  /*1070*/  @!P0 LDC.64 R4, c[0x0][0x388] ;  /* 0x0000e200ff048b82 */ /* 0x006e620000000a00 */
[----:B------:R-:W-:Y:S02]  /*1080*/  @!P0 IADD3 R7, PT, PT, R0, R3, RZ ;  /* 0x0000000300078210 */ /* 0x000fe40007ffe0ff */
[----:B------:R-:W-:-:S03]  /*1090*/  @!P0 IADD3 R3, PT, PT, R3, 0x80, RZ ;  /* 0x0000008003038810 */ /* 0x000fc60007ffe0ff */
[----:B-1----:R-:W-:-:S05]  /*10a0*/  @!P0 IMAD.WIDE.U32 R4, R7, 0x2, R4 ;  /* 0x0000000207048825 */ /* 0x002fca00078e0004 */
[----:B------:R2:W-:Y:S02]  /*10b0*/  @!P0 STG.E.U16 desc[UR4][R4.64], R8 ;  /* 0x0000000804008986 */ /* 0x0005e4000c101504 */
.L_x_12573:
[----:B------:R-:W-:Y:S05]  /*10c0*/  BSYNC.RECONVERGENT B0 ;  /* 0x0000000000007941 */ /* 0x000fea0003800200 */
.L_x_12567:
        /* <DEDUP_REMOVED lines=8> */
.L_x_12550:
        /* <DEDUP_REMOVED lines=8> */
[----:B------:R-:W-:-:S05]  /*11d0*/  IMAD.WIDE.U32 R14, R6, 0x8, R2 ;  /* 0x00000008060e7825 */ /* 0x000fca00078e0002 */
[----:B------:R-:W4:Y:S04]  /*11e0*/  LDG.E.64 R10, desc[UR4][R14.64] ;  /* 0x000000040e0a7981 */ /* 0x000f28000c1e1b00 */
[----:B------:R0:W5:Y:S01]  /*11f0*/  LDG.E.64 R2, desc[UR4][R14.64+0x400] ;  /* 0x000400040e027981 */ /* 0x000162000c1e1b00 */
[--C-:B---3--:R-:W-:Y:S02]  /*1200*/  HADD2.F32 R12, -RZ, R8.reuse.H0_H0 ;  /* 0x20000008ff0c7230 */ /* 0x108fe40000004100 */
[----:B------:R-:W-:-:S03]  /*1210*/  HADD2.F32 R8, -RZ, R8.H1_H1 ;  /* 0x30000008ff087230 */ /* 0x000fc60000004100 */
[----:B------:R-:W-:Y:S02]  /*1220*/  FADD.FTZ R7, -R12, 1 ;  /* 0x3f8000000c077421 */ /* 0x000fe40000010100 */
[----:B------:R-:W-:-:S03]  /*1230*/  FADD.FTZ R18, -R8, 1 ;  /* 0x3f80000008127421 */ /* 0x000fc60000010100 */
[----:B------:R-:W-:Y:S02]  /*1240*/  F2FP.F16.F32.PACK_AB R13, RZ, R7 ;  /* 0x00000007ff0d723e */ /* 0x000fe400000000ff */
[----:B0-----:R-:W-:Y:S01]  /*1250*/  F2FP.F16.F32.PACK_AB R15, RZ, R18 ;  /* 0x00000012ff0f723e */ /* 0x001fe200000000ff */
[----:B------:R-:W-:Y:S02]  /*1260*/  HADD2.F32 R7, -RZ, R9.H0_H0 ;  /* 0x20000009ff077230 */ /* 0x000fe40000004100 */
[----:B------:R-:W-:Y:S02]  /*1270*/  HADD2.F32 R18, -RZ, R13.H0_H0 ;  /* 0x2000000dff127230 */ /* 0x000fe40000004100 */
[--C-:B----4-:R-:W-:Y:S02]  /*1280*/  HADD2.F32 R13, -RZ, R10.reuse.H0_H0 ;  /* 0x2000000aff0d7230 */ /* 0x110fe40000004100 */
[----:B------:R-:W-:Y:S02]  /*1290*/  HADD2.F32 R17, -RZ, R15.H0_H0 ;  /* 0x2000000fff117230 */ /* 0x000fe40000004100 */
[----:B------:R-:W-:-:S02]  /*12a0*/  HADD2.F32 R10, -RZ, R10.H1_H1 ;  /* 0x3000000aff0a7230 */ /* 0x000fc40000004100 */
[----:B------:R-:W-:Y:S01]  /*12b0*/  FADD.FTZ R14, -R7, 1 ;  /* 0x3f800000070e7421 */ /* 0x000fe20000010100 */
[----:B------:R-:W-:Y:S02]  /*12c0*/  HADD2.F32 R9, -RZ, R9.H1_H1 ;  /* 0x30000009ff097230 */ /* 0x000fe40000004100 */
[----:B------:R-:W-:Y:S01]  /*12d0*/  FMUL.FTZ R13, R13, R18 ;  /* 0x000000120d0d7220 */ /* 0x000fe20000410000 */
[----:B------:R-:W-:Y:S01]  /*12e0*/  FMUL.FTZ R10, R10, R17 ;  /* 0x000000110a0a7220 */ /* 0x000fe20000410000 */
[----:B------:R-:W-:Y:S01]  /*12f0*/  F2FP.F16.F32.PACK_AB R14, RZ, R14 ;  /* 0x0000000eff0e723e */ /* 0x000fe200000000ff */
[----:B------:R-:W-:Y:S02]  /*1300*/  FADD.FTZ R15, -R9, 1 ;  /* 0x3f800000090f7421 */ /* 0x000fe40000010100 */
[----:B------:R-:W-:Y:S02]  /*1310*/  F2FP.F16.F32.PACK_AB R13, RZ, R13 ;  /* 0x0000000dff0d723e */ /* 0x000fe400000000ff */
[----:B------:R-:W-:Y:S01]  /*1320*/  F2FP.F16.F32.PACK_AB R10, RZ, R10 ;  /* 0x0000000aff0a723e */ /* 0x000fe200000000ff */
[--C-:B------:R-:W-:Y:S01]  /*1330*/  HADD2.F32 R16, -RZ, R11.reuse.H0_H0 ;  /* 0x2000000bff107230 */ /* 0x100fe20000004100 */
[----:B------:R-:W-:Y:S01]  /*1340*/  F2FP.F16.F32.PACK_AB R17, RZ, R15 ;  /* 0x0000000fff11723e */ /* 0x000fe200000000ff */
[----:B------:R-:W-:-:S02]  /*1350*/  HADD2.F32 R18, -RZ, R11.H1_H1 ;  /* 0x3000000bff127230 */ /* 0x000fc40000004100 */
[----:B------:R-:W-:Y:S02]  /*1360*/  HADD2.F32 R15, -RZ, R14.H0_H0 ;  /* 0x2000000eff0f7230 */ /* 0x000fe40000004100 */
[----:B------:R-:W-:Y:S02]  /*1370*/  HADD2.F32 R13, -RZ, R13.H0_H0 ;  /* 0x2000000dff0d7230 */ /* 0x000fe40000004100 */
[----:B------:R-:W-:Y:S02]  /*1380*/  HADD2.F32 R11, -RZ, R10.H0_H0 ;  /* 0x2000000aff0b7230 */ /* 0x000fe40000004100 */
[----:B------:R-:W-:Y:S01]  /*1390*/  FMUL.FTZ R16, R16, R15 ;  /* 0x0000000f10107220 */ /* 0x000fe20000410000 */
[----:B--2---:R-:W-:Y:S02]  /*13a0*/  HADD2.F32 R14, -RZ, R4.H1_H1 ;  /* 0x30000004ff0e7230 */ /* 0x004fe40000004100 */
[----:B------:R-:W-:Y:S01]  /*13b0*/  FMUL.FTZ R12, R12, R13 ;  /* 0x0000000d0c0c7220 */ /* 0x000fe20000410000 */
[----:B------:R-:W-:-:S02]  /*13c0*/  HADD2.F32 R13, -RZ, R5.H0_H0 ;  /* 0x20000005ff0d7230 */ /* 0x000fc40000004100 */
[----:B------:R-:W-:Y:S01]  /*13d0*/  FMUL.FTZ R11, R8, R11 ;  /* 0x0000000b080b7220 */ /* 0x000fe20000410000 */
[----:B------:R-:W-:Y:S02]  /*13e0*/  HADD2.F32 R8, -RZ, R4.H0_H0 ;  /* 0x20000004ff087230 */ /* 0x000fe40000004100 */
[----:B------:R-:W-:Y:S02]  /*13f0*/  HADD2.F32 R15, -RZ, R5.H1_H1 ;  /* 0x30000005ff0f7230 */ /* 0x000fe40000004100 */
[----:B------:R-:W0:Y:S01]  /*1400*/  LDC.64 R4, c[0x0][0x388] ;  /* 0x0000e200ff047b82 */ /* 0x000e220000000a00 */
[----:B------:R-:W-:Y:S01]  /*1410*/  FADD.FTZ R19, -R8, 1 ;  /* 0x3f80000008137421 */ /* 0x000fe20000010100 */
[----:B------:R-:W-:Y:S01]  /*1420*/  FADD.FTZ R20, -R14, 1 ;  /* 0x3f8000000e147421 */ /* 0x000fe20000010100 */
[----:B------:R-:W-:Y:S01]  /*1430*/  FADD.FTZ R21, -R13, 1 ;  /* 0x3f8000000d157421 */ /* 0x000fe20000010100 */
[----:B------:R-:W-:Y:S01]  /*1440*/  FADD.FTZ R22, -R15, 1 ;  /* 0x3f8000000f167421 */ /* 0x000fe20000010100 */
[----:B------:R-:W-:Y:S01]  /*1450*/  HADD2.F32 R17, -RZ, R17.H0_H0 ;  /* 0x20000011ff117230 */ /* 0x000fe20000004100 */
[----:B------:R-:W-:-:S02]  /*1460*/  F2FP.F16.F32.PACK_AB R19, RZ, R19 ;  /* 0x00000013ff13723e */ /* 0x000fc400000000ff */
[----:B------:R-:W-:Y:S02]  /*1470*/  F2FP.F16.F32.PACK_AB R20, RZ, R20 ;  /* 0x00000014ff14723e */ /* 0x000fe400000000ff */
[----:B------:R-:W-:Y:S02]  /*1480*/  F2FP.F16.F32.PACK_AB R21, RZ, R21 ;  /* 0x00000015ff15723e */ /* 0x000fe400000000ff */
[----:B------:R-:W-:Y:S01]  /*1490*/  F2FP.F16.F32.PACK_AB R22, RZ, R22 ;  /* 0x00000016ff16723e */ /* 0x000fe200000000ff */
[----:B------:R-:W-:Y:S01]  /*14a0*/  FMUL.FTZ R10, R18, R17 ;  /* 0x00000011120a7220 */ /* 0x000fe20000410000 */
[--C-:B-----5:R-:W-:Y:S02]  /*14b0*/  HADD2.F32 R18, -RZ, R2.reuse.H0_H0 ;  /* 0x20000002ff127230 */ /* 0x120fe40000004100 */
[----:B------:R-:W-:Y:S02]  /*14c0*/  HADD2.F32 R17, -RZ, R2.H1_H1 ;  /* 0x30000002ff117230 */ /* 0x000fe40000004100 */
[----:B------:R-:W-:-:S02]  /*14d0*/  HADD2.F32 R2, -RZ, R3.H0_H0 ;  /* 0x20000003ff027230 */ /* 0x000fc40000004100 */
[----:B------:R-:W-:Y:S02]  /*14e0*/  HADD2.F32 R3, -RZ, R3.H1_H1 ;  /* 0x30000003ff037230 */ /* 0x000fe40000004100 */
[----:B------:R-:W-:Y:S02]  /*14f0*/  HADD2.F32 R19, -RZ, R19.H0_H0 ;  /* 0x20000013ff137230 */ /* 0x000fe40000004100 */
[----:B------:R-:W-:Y:S02]  /*1500*/  HADD2.F32 R20, -RZ, R20.H0_H0 ;  /* 0x20000014ff147230 */ /* 0x000fe40000004100 */
[----:B------:R-:W-:Y:S02]  /*1510*/  HADD2.F32 R21, -RZ, R21.H0_H0 ;  /* 0x20000015ff157230 */ /* 0x000fe40000004100 */
[----:B------:R-:W-:Y:S02]  /*1520*/  HADD2.F32 R22, -RZ, R22.H0_H0 ;  /* 0x20000016ff167230 */ /* 0x000fe40000004100 */
[----:B------:R-:W-:Y:S01]  /*1530*/  FMUL.FTZ R18, R18, R19 ;  /* 0x0000001312127220 */ /* 0x000fe20000410000 */
[----:B------:R-:W-:Y:S01]  /*1540*/  FMUL.FTZ R17, R17, R20 ;  /* 0x0000001411117220 */ /* 0x000fe20000410000 */
[----:B------:R-:W-:Y:S01]  /*1550*/  FMUL.FTZ R2, R2, R21 ;  /* 0x0000001502027220 */ /* 0x000fe20000410000 */
[----:B------:R-:W-:Y:S01]  /*1560*/  FMUL.FTZ R3, R3, R22 ;  /* 0x0000001603037220 */ /* 0x000fe20000410000 */
[----:B0-----:R-:W-:Y:S01]  /*1570*/  IMAD.WIDE.U32 R4, R0, 0x2, R4 ;  /* 0x0000000200047825 */ /* 0x001fe200078e0004 */
[----:B------:R-:W-:-:S02]  /*1580*/  F2FP.F16.F32.PACK_AB R16, RZ, R16 ;  /* 0x00000010ff10723e */ /* 0x000fc400000000ff */
[----:B------:R-:W-:Y:S02]  /*1590*/  F2FP.F16.F32.PACK_AB R10, RZ, R10 ;  /* 0x0000000aff0a723e */ /* 0x000fe400000000ff */
[----:B------:R-:W-:Y:S02]  /*15a0*/  F2FP.F16.F32.PACK_AB R18, RZ, R18 ;  /* 0x00000012ff12723e */ /* 0x000fe400000000ff */
[----:B------:R-:W-:Y:S02]  /*15b0*/  F2FP.F16.F32.PACK_AB R17, RZ, R17 ;  /* 0x00000011ff11723e */ /* 0x000fe400000000ff */
[----:B------:R-:W-:Y:S02]  /*15c0*/  F2FP.F16.F32.PACK_AB R2, RZ, R2 ;  /* 0x00000002ff02723e */ /* 0x000fe400000000ff */
[----:B------:R-:W-:Y:S01]  /*15d0*/  F2FP.F16.F32.PACK_AB R0, RZ, R3 ;  /* 0x00000003ff00723e */ /* 0x000fe200000000ff */
[----:B------:R-:W-:Y:S02]  /*15e0*/  HADD2.F32 R16, -RZ, R16.H0_H0 ;  /* 0x20000010ff107230 */ /* 0x000fe40000004100 */
[----:B------:R-:W-:-:S02]  /*15f0*/  HADD2.F32 R10, -RZ, R10.H0_H0 ;  /* 0x2000000aff0a7230 */ /* 0x000fc40000004100 */
        /* <DEDUP_REMOVED lines=8> */
[----:B------:R-:W-:Y:S01]  /*1680*/  FMUL.FTZ R2, R13, R2 ;  /* 0x000000020d027220 */ /* 0x000fe20000410000 */
[----:B------:R-:W-:Y:S01]  /*1690*/  FMUL.FTZ R15, R15, R0 ;  /* 0x000000000f0f7220 */ /* 0x000fe20000410000 */
[----:B------:R-:W-:Y:S01]  /*16a0*/  IMAD.WIDE.U32 R4, R6, 0x8, R4 ;  /* 0x0000000806047825 */ /* 0x000fe200078e0004 */
[----:B------:R-:W-:-:S02]  /*16b0*/  F2FP.F16.F32.PACK_AB R6, R11, R12 ;  /* 0x0000000c0b06723e */ /* 0x000fc400000000ff */
[----:B------:R-:W-:Y:S02]  /*16c0*/  F2FP.F16.F32.PACK_AB R7, R10, R7 ;  /* 0x000000070a07723e */ /* 0x000fe400000000ff */
[----:B------:R-:W-:Y:S02]  /*16d0*/  F2FP.F16.F32.PACK_AB R14, R14, R3 ;  /* 0x000000030e0e723e */ /* 0x000fe400000000ff */
[----:B------:R-:W-:Y:S01]  /*16e0*/  F2FP.F16.F32.PACK_AB R15, R15, R2 ;  /* 0x000000020f0f723e */ /* 0x000fe200000000ff */
[----:B------:R-:W-:Y:S04]  /*16f0*/  STG.E.64 desc[UR4][R4.64], R6 ;  /* 0x0000000604007986 */ /* 0x000fe8000c101b04 */
[----:B------:R-:W-:Y:S01]  /*1700*/  STG.E.64 desc[UR4][R4.64+0x400], R14 ;  /* 0x0004000e04007986 */ /* 0x000fe2000c101b04 */
[----:B------:R-:W-:Y:S05]  /*1710*/  EXIT ;  /* 0x000000000000794d */ /* 0x000fea0003800000 */
.L_x_12574:
        /* <DEDUP_REMOVED lines=14> */
.L_x_14258:


//--------------------- .text._ZN2at6native29vectorized_elementwise_kernelILi8EZZZNS0_28sigmoid_backward_kernel_cudaERNS_18TensorIteratorBaseEENKUlvE0_clEvENKUlvE1_clEvEUlN3c104HalfES7_E_St5arrayIPcLm3EEEEviT0_T1_ --------------------------
	.section	.text._ZN2at6native29vectorized_elementwise_kernelILi8EZZZNS0_28sigmoid_backward_kernel_cudaERNS_18TensorIteratorBaseEENKUlvE0_clEvENKUlvE1_clEvEUlN3c104HalfES7_E_St5arrayIPcLm3EEEEviT0_T1_,"ax",@progbits
	.align	128
        .global         _ZN2at6native29vectorized_elementwise_kernelILi8EZZZNS0_28sigmoid_backward_kernel_cudaERNS_18TensorIteratorBaseEENKUlvE0_clEvENKUlvE1_clEvEUlN3c104HalfES7_E_St5arrayIPcLm3EEEEviT0_T1_
        .type           _ZN2at6native29vectorized_elementwise_kernelILi8EZZZNS0_28sigmoid_backward_kernel_cudaERNS_18TensorIteratorBaseEENKUlvE0_clEvENKUlvE1_clEvEUlN3c104HalfES7_E_St5arrayIPcLm3EEEEviT0_T1_,@function
        .size           _ZN2at6native29vectorized_elementwise_kernelILi8EZZZNS0_28sigmoid_backward_kernel_cudaERNS_18TensorIteratorBaseEENKUlvE0_clEvENKUlvE1_clEvEUlN3c104HalfES7_E_St5arrayIPcLm3EEEEviT0_T1_,(.L_x_14259 - _ZN2at6native29vectorized_elementwise_kernelILi8EZZZNS0_28sigmoid_backward_kernel_cudaERNS_18TensorIteratorBaseEENKUlvE0_clEvENKUlvE1_clEvEUlN3c104HalfES7_E_St5arrayIPcLm3EEEEviT0_T1_)
        .other          _ZN2at6native29vectorized_elementwise_kernelILi8EZZZNS0_28sigmoid_backward_kernel_cudaERNS_18TensorIteratorBaseEENKUlvE0_clEvENKUlvE1_clEvEUlN3c104HalfES7_E_St5arrayIPcLm3EEEEviT0_T1_,@"STO_CUDA_ENTRY STV_DEFAULT"
_ZN2at6native29vectorized_elementwise_kernelILi8EZZZNS0_28sigmoid_backward_kernel_cudaERNS_18TensorIteratorBaseEENKUlvE0_clEvENKUlvE1_clEvEUlN3c104HalfES7_E_St5arrayIPcLm3EEEEviT0_T1_:
.text._ZN2at6native29vectorized_elementwise_kernelILi8EZZZNS0_28sigmoid_backward_kernel_cudaERNS_18TensorIteratorBaseEENKUlvE0_clEvENKUlvE1_clEvEUlN3c104HalfES7_E_St5arrayIPcLm3EEEEviT0_T1_:
[----:B------:R-:W-:Y:S01]  /*0000*/  LDC R1, c[0x0][0x37c] ;  /* 0x0000df00ff017b82 */ /* 0x000fe20000000800 */
[----:B------:R-:W-:Y:S05]  /*0010*/  EXIT ;  /* 0x000000000000794d */ /* 0x000fea0003800000 */
.L_x_12575:
        /* <DEDUP_REMOVED lines=14> */
.L_x_14259:


//--------------------- .text._ZN2at6native18elementwise_kernelILi128ELi4EZNS0_15gpu_kernel_implIZZZNS0_28sigmoid_backward_kernel_cudaERNS_18TensorIteratorBaseEENKUlvE0_clEvENKUlvE0_clEvEUlffE_EEvS4_RKT_EUliE_EEviT1_ --------------------------
	.section	.text._ZN2at6native18elementwise_kernelILi128ELi4EZNS0_15gpu_kernel_implIZZZNS0_28sigmoid_backward_kernel_cudaERNS_18TensorIteratorBaseEENKUlvE0_clEvENKUlvE0_clEvEUlffE_EEvS4_RKT_EUliE_EEviT1_,"ax",@progbits
	.align	128
        .global         _ZN2at6native18elementwise_kernelILi128ELi4EZNS0_15gpu_kernel_implIZZZNS0_28sigmoid_backward_kernel_cudaERNS_18TensorIteratorBaseEENKUlvE0_clEvENKUlvE0_clEvEUlffE_EEvS4_RKT_EUliE_EEviT1_
        .type           _ZN2at6native18elementwise_kernelILi128ELi4EZNS0_15gpu_kernel_implIZZZNS0_28sigmoid_backward_kernel_cudaERNS_18TensorIteratorBaseEENKUlvE0_clEvENKUlvE0_clEvEUlffE_EEvS4_RKT_EUliE_EEviT1_,@function
        .size           _ZN2at6native18elementwise_kernelILi128ELi4EZNS0_15gpu_kernel_implIZZZNS0_28sigmoid_backward_kernel_cudaERNS_18TensorIteratorBaseEENKUlvE0_clEvENKUlvE0_clEvEUlffE_EEvS4_RKT_EUliE_EEviT1_,(.L_x_14260 - _ZN2at6native18elementwise_kernelILi128ELi4EZNS0_15gpu_kernel_implIZZZNS0_28sigmoid_backward_kernel_cudaERNS_18TensorIteratorBaseEENKUlvE0_clEvENKUlvE0_clEvEUlffE_EEvS4_RKT_EUliE_EEviT1_)
        .other          _ZN2at6native18elementwise_kernelILi128ELi4EZNS0_15gpu_kernel_implIZZZNS0_28sigmoid_backward_kernel_cudaERNS_18TensorIteratorBaseEENKUlvE0_clEvENKUlvE0_clEvEUlffE_EEvS4_RKT_EUliE_EEviT1_,@"STO_CUDA_ENTRY STV_DEFAULT"
_ZN2at6native18elementwise_kernelILi128ELi4EZNS0_15gpu_kernel_implIZZZNS0_28sigmoid_backward_kernel_cudaERNS_18TensorIteratorBaseEENKUlvE0_clEvENKUlvE0_clEvEUlffE_EEvS4_RKT_EUliE_EEviT1_:
.text._ZN2at6native18elementwise_kernelILi128ELi4EZNS0_15gpu_kernel_implIZZZNS0_28sigmoid_backward_kernel_cudaERNS_18TensorIteratorBaseEENKUlvE0_clEvENKUlvE0_clEvEUlffE_EEvS4_RKT_EUliE_EEviT1_:
        /* <DEDUP_REMOVED lines=371> */
.L_x_12578:
        /* <DEDUP_REMOVED lines=18> */
.L_x_12583:
[----:B------:R-:W2:Y:S02]  /*1850*/  LDG.E.U8 R2, desc[UR36][R2.64] ;  /* 0x0000002402027981 */ /* 0x000ea4000c1e1100 */
[----:B--2---:R-:W-:Y:S01]  /*1860*/  I2FP.F32.U32 R19, R2 ;  /* 0x0000000200137245 */ /* 0x004fe20000201000 */
[----:B------:R-:W-:Y:S06]  /*1870*/  BRA `(.L_x_12585) ;  /* 0x0000000c00447947 */ /* 0x000fec0003800000 */
.L_x_12582:
        /* <DEDUP_REMOVED lines=9> */
.L_x_12587:
[----:B------:R-:W2:Y:S02]  /*1910*/  LDG.E R2, desc[UR36][R2.64] ;  /* 0x0000002402027981 */ /* 0x000ea4000c1e1900 */
[----:B--2---:R-:W-:Y:S01]  /*1920*/  I2FP.F32.S32 R19, R2 ;  /* 0x0000000200137245 */ /* 0x004fe20000201400 */
[----:B------:R-:W-:Y:S06]  /*1930*/  BRA `(.L_x_12585) ;  /* 0x0000000c00147947 */ /* 0x000fec0003800000 */
.L_x_12586:
[----:B------:R-:W2:Y:S02]  /*1940*/  LDG.E.U16 R2, desc[UR36][R2.64] ;  /* 0x0000002402027981 */ /* 0x000ea4000c1e1500 */
[----:B--2---:R2:W3:Y:S01]  /*1950*/  I2F.S16 R19, R2 ;  /* 0x0000000200137306 */ /* 0x0044e20000101400 */
[----:B------:R-:W-:Y:S05]  /*1960*/  BRA `(.L_x_12585) ;  /* 0x0000000c00087947 */ /* 0x000fea0003800000 */
.L_x_12581:
        /* <DEDUP_REMOVED lines=8> */
.L_x_12589:
[----:B------:R-:W2:Y:S02]  /*19f0*/  LDG.E.U16 R2, desc[UR36][R2.64] ;  /* 0x0000002402027981 */ /* 0x000ea4000c1e1500 */
[----:B--2---:R-:W-:Y:S01]  /*1a00*/  HADD2.F32 R19, -RZ, R2.H0_H0 ;  /* 0x20000002ff137230 */ /* 0x004fe20000004100 */
[----:B------:R-:W-:Y:S06]  /*1a10*/  BRA `(.L_x_12585) ;  /* 0x0000000800dc7947 */ /* 0x000fec0003800000 */
.L_x_12588:
        /* <DEDUP_REMOVED lines=8> */
.L_x_12591:
[----:B------:R-:W2:Y:S02]  /*1aa0*/  LDG.E.U16 R2, desc[UR36][R2.64] ;  /* 0x0000002402027981 */ /* 0x000ea4000c1e1500 */
[----:B--2---:R-:W-:Y:S01]  /*1ab0*/  HADD2.F32 R19, -RZ, R2.H0_H0 ;  /* 0x20000002ff137230 */ /* 0x004fe20000004100 */
[----:B------:R-:W-:Y:S06]  /*1ac0*/  BRA `(.L_x_12585) ;  /* 0x0000000800b07947 */ /* 0x000fec0003800000 */
.L_x_12590:
        /* <DEDUP_REMOVED lines=11> */
.L_x_12580:
        /* <DEDUP_REMOVED lines=12> */
.L_x_12594:
        /* <DEDUP_REMOVED lines=11> */
.L_x_12593:
        /* <DEDUP_REMOVED lines=25> */
.L_x_12596:
        /* <DEDUP_REMOVED lines=12> */
.L_x_12595:
[----:B------:R-:W2:Y:S02]  /*1f40*/  LDG.E.U16 R2, desc[UR36][R2.64] ;  /* 0x0000002402027981 */ /* 0x000ea4000c1e1500 */
[----:B--2---:R-:W-:Y:S01]  /*1f50*/  IMAD.U32 R19, R2, 0x10000, RZ ;  /* 0x0001000002137824 */ /* 0x004fe200078e00ff */
[----:B------:R-:W-:Y:S06]  /*1f60*/  BRA `(.L_x_12585) ;  /* 0x0000000400887947 */ /* 0x000fec0003800000 */
.L_x_12592:
        /* <DEDUP_REMOVED lines=11> */
.L_x_12599:
        /* <DEDUP_REMOVED lines=20> */
.L_x_12601:
[----:B------:R-:W-:Y:S05]  /*2160*/  BSYNC.RECONVERGENT B0 ;  /* 0x0000000000007941 */ /* 0x000fea0003800200 */
.L_x_12600:
[----:B------:R-:W-:Y:S02]  /*2170*/  SHF.L.U32 R0, R0, 0x14, RZ ;  /* 0x0000001400007819 */ /* 0x000fe400000006ff */
[----:B------:R-:W-:-:S04]  /*2180*/  LEA R2, R2, 0x3b800000, 0x17 ;  /* 0x3b80000002027811 */ /* 0x000fc800078eb8ff */
[----:B------:R-:W-:Y:S01]  /*2190*/  LOP3.LUT R19, R2, R0, R19, 0xfe, !PT ;  /* 0x0000000002137212 */ /* 0x000fe200078efe13 */
[----:B------:R-:W-:Y:S06]  /*21a0*/  BRA `(.L_x_12585) ;  /* 0x0000000000f87947 */ /* 0x000fec0003800000 */
.L_x_12598:
        /* <DEDUP_REMOVED lines=20> */
.L_x_12603:
[----:B------:R-:W-:Y:S05]  /*22f0*/  BSYNC.RECONVERGENT B0 ;  /* 0x0000000000007941 */ /* 0x000fea0003800200 */
.L_x_12602:
[----:B------:R-:W-:Y:S01]  /*2300*/  IMAD.SHL.U32 R0, R0, 0x200000, RZ ;  /* 0x0020000000007824 */ /* 0x000fe200078e00ff */
[----:B------:R-:W-:-:S04]  /*2310*/  LEA R2, R2, 0x37800000, 0x17 ;  /* 0x3780000002027811 */ /* 0x000fc800078eb8ff */
[----:B------:R-:W-:Y:S01]  /*2320*/  LOP3.LUT R19, R2, R0, R19, 0xfe, !PT ;  /* 0x0000000002137212 */ /* 0x000fe200078efe13 */
[----:B------:R-:W-:Y:S06]  /*2330*/  BRA `(.L_x_12585) ;  /* 0x0000000000947947 */ /* 0x000fec0003800000 */
.L_x_12597:
[----:B------:R-:W-:-:S09]  /*2340*/  UISETP.NE.AND UP0, UPT, UR4, 0x1c, UPT ;  /* 0x0000001c0400788c */ /* 0x000fd2000bf05270 */
[----:B------:R-:W-:Y:S05]  /*2350*/  BRA.U !UP0, `(.L_x_12604) ;  /* 0x0000000108847547 */ /* 0x000fea000b800000 */
[----:B------:R-:W-:-:S09]  /*2360*/  UISETP.NE.AND UP0, UPT, UR4, 0x1d, UPT ;  /* 0x0000001d0400788c */ /* 0x000fd2000bf05270 */
[----:B------:R-:W-:Y:S05]  /*2370*/  BRA.U !UP0, `(.L_x_12605) ;  /* 0x0000000108707547 */ /* 0x000fea000b800000 */
[----:B------:R-:W-:-:S09]  /*2380*/  UISETP.NE.AND UP0, UPT, UR4, 0x2c, UPT ;  /* 0x0000002c0400788c */ /* 0x000fd2000bf05270 */
[----:B------:R-:W-:Y:S05]  /*2390*/  BRA.U !UP0, `(.L_x_12606) ;  /* 0x0000000108487547 */ /* 0x000fea000b800000 */
.L_x_12584:
        /* <DEDUP_REMOVED lines=16> */
.L_x_12607:
[----:B------:R-:W-:Y:S01]  /*24a0*/  MOV R19, RZ ;  /* 0x000000ff00137202 */ /* 0x000fe20000000f00 */
[----:B------:R-:W-:Y:S06]  /*24b0*/  BRA `(.L_x_12585) ;  /* 0x0000000000347947 */ /* 0x000fec0003800000 */
.L_x_12606:
        /* <DEDUP_REMOVED lines=8> */
.L_x_12605:
[----:B------:R-:W2:Y:S02]  /*2540*/  LDG.E.64 R2, desc[UR36][R2.64] ;  /* 0x0000002402027981 */ /* 0x000ea4000c1e1b00 */
[----:B--2---:R0:W1:Y:S02]  /*2550*/  I2F.U64 R19, R2 ;  /* 0x0000000200137312 */ /* 0x0040640000301000 */
[----:B01----:R-:W-:Y:S05]  /*2560*/  BRA `(.L_x_12585) ;  /* 0x0000000000087947 */ /* 0x003fea0003800000 */
.L_x_12604:
[----:B------:R-:W2:Y:S02]  /*2570*/  LDG.E R2, desc[UR36][R2.64] ;  /* 0x0000002402027981 */ /* 0x000ea4000c1e1900 */
[----:B--2---:R-:W-:-:S07]  /*2580*/  I2FP.F32.U32 R19, R2 ;  /* 0x0000000200137245 */ /* 0x004fce0000201000 */
.L_x_12585:
[----:B------:R-:W-:Y:S05]  /*2590*/  BSYNC.RECONVERGENT B6 ;  /* 0x0000000000067941 */ /* 0x000fea0003800200 */
.L_x_12579:
        /* <DEDUP_REMOVED lines=18> */
.L_x_12612:
[----:B------:R-:W2:Y:S02]  /*26c0*/  LDG.E.U8 R2, desc[UR36][R2.64] ;  /* 0x0000002402027981 */ /* 0x000ea4000c1e1100 */
[----:B--2---:R-:W-:Y:S01]  /*26d0*/  I2FP.F32.U32 R4, R2 ;  /* 0x0000000200047245 */ /* 0x004fe20000201000 */
[----:B------:R-:W-:Y:S06]  /*26e0*/  BRA `(.L_x_12614) ;  /* 0x0000000c00447947 */ /* 0x000fec0003800000 */
.L_x_12611:
        /* <DEDUP_REMOVED lines=9> */
.L_x_12616:
[----:B------:R-:W2:Y:S02]  /*2780*/  LDG.E R2, desc[UR36][R2.64] ;  /* 0x0000002402027981 */ /* 0x000ea4000c1e1900 */
[----:B--2---:R-:W-:Y:S01]  /*2790*/  I2FP.F32.S32 R4, R2 ;  /* 0x0000000200047245 */ /* 0x004fe20000201400 */
[----:B------:R-:W-:Y:S06]  /*27a0*/  BRA `(.L_x_12614) ;  /* 0x0000000c00147947 */ /* 0x000fec0003800000 */
.L_x_12615:
[----:B------:R-:W2:Y:S02]  /*27b0*/  LDG.E.U16 R2, desc[UR36][R2.64] ;  /* 0x0000002402027981 */ /* 0x000ea4000c1e1500 */
[----:B--2---:R2:W4:Y:S01]  /*27c0*/  I2F.S16 R4, R2 ;  /* 0x0000000200047306 */ /* 0x0045220000101400 */
[----:B------:R-:W-:Y:S05]  /*27d0*/  BRA `(.L_x_12614) ;  /* 0x0000000c00087947 */ /* 0x000fea0003800000 */
.L_x_12610:
        /* <DEDUP_REMOVED lines=8> */
.L_x_12618:
[----:B------:R-:W2:Y:S02]  /*2860*/  LDG.E.U16 R2, desc[UR36][R2.64] ;  /* 0x0000002402027981 */ /* 0x000ea4000c1e1500 */
[----:B--2---:R-:W-:Y:S01]  /*2870*/  HADD2.F32 R4, -RZ, R2.H0_H0 ;  /* 0x20000002ff047230 */ /* 0x004fe20000004100 */
[----:B------:R-:W-:Y:S06]  /*2880*/  BRA `(.L_x_12614) ;  /* 0x0000000800dc7947 */ /* 0x000fec0003800000 */
.L_x_12617:
        /* <DEDUP_REMOVED lines=8> */
.L_x_12620:
[----:B------:R-:W2:Y:S02]  /*2910*/  LDG.E.U16 R2, desc[UR36][R2.64] ;  /* 0x0000002402027981 */ /* 0x000ea4000c1e1500 */
[----:B--2---:R-:W-:Y:S01]  /*2920*/  HADD2.F32 R4, -RZ, R2.H0_H0 ;  /* 0x20000002ff047230 */ /* 0x004fe20000004100 */
[----:B------:R-:W-:Y:S06]  /*2930*/  BRA `(.L_x_12614) ;  /* 0x0000000800b07947 */ /* 0x000fec0003800000 */
.L_x_12619:
        /* <DEDUP_REMOVED lines=11> */
.L_x_12609:
        /* <DEDUP_REMOVED lines=12> */
.L_x_12623:
        /* <DEDUP_REMOVED lines=11> */
.L_x_12622:
        /* <DEDUP_REMOVED lines=25> */
.L_x_12625:
        /* <DEDUP_REMOVED lines=12> */
.L_x_12624:
[----:B------:R-:W2:Y:S02]  /*2db0*/  LDG.E.U16 R2, desc[UR36][R2.64] ;  /* 0x0000002402027981 */ /* 0x000ea4000c1e1500 */
[----:B--2---:R-:W-:Y:S01]  /*2dc0*/  IMAD.U32 R4, R2, 0x10000, RZ ;  /* 0x0001000002047824 */ /* 0x004fe200078e00ff */
[----:B------:R-:W-:Y:S06]  /*2dd0*/  BRA `(.L_x_12614) ;  /* 0x0000000400887947 */ /* 0x000fec0003800000 */
.L_x_12621:
        /* <DEDUP_REMOVED lines=11> */
.L_x_12628:
        /* <DEDUP_REMOVED lines=20> */
.L_x_12630:
[----:B------:R-:W-:Y:S05]  /*2fd0*/  BSYNC.RECONVERGENT B0 ;  /* 0x0000000000007941 */ /* 0x000fea0003800200 */
.L_x_12629:
[----:B------:R-:W-:Y:S01]  /*2fe0*/  IMAD.SHL.U32 R0, R0, 0x100000, RZ ;  /* 0x0010000000007824 */ /* 0x000fe200078e00ff */
[----:B------:R-:W-:-:S04]  /*2ff0*/  LEA R2, R2, 0x3b800000, 0x17 ;  /* 0x3b80000002027811 */ /* 0x000fc800078eb8ff */
[----:B------:R-:W-:Y:S01]  /*3000*/  LOP3.LUT R4, R2, R0, R7, 0xfe, !PT ;  /* 0x0000000002047212 */ /* 0x000fe200078efe07 */
[----:B------:R-:W-:Y:S06]  /*3010*/  BRA `(.L_x_12614) ;  /* 0x0000000000f87947 */ /* 0x000fec0003800000 */
.L_x_12627:
        /* <DEDUP_REMOVED lines=20> */
.L_x_12632:
[----:B------:R-:W-:Y:S05]  /*3160*/  BSYNC.RECONVERGENT B0 ;  /* 0x0000000000007941 */ /* 0x000fea0003800200 */
.L_x_12631:
[----:B------:R-:W-:Y:S02]  /*3170*/  SHF.L.U32 R0, R0, 0x15, RZ ;  /* 0x0000001500007819 */ /* 0x000fe400000006ff */
[----:B------:R-:W-:-:S04]  /*3180*/  LEA R2, R2, 0x37800000, 0x17 ;  /* 0x3780000002027811 */ /* 0x000fc800078eb8ff */
[----:B------:R-:W-:Y:S01]  /*3190*/  LOP3.LUT R4, R2, R0, R7, 0xfe, !PT ;  /* 0x0000000002047212 */ /* 0x000fe200078efe07 */
[----:B------:R-:W-:Y:S06]  /*31a0*/  BRA `(.L_x_12614) ;  /* 0x0000000000947947 */ /* 0x000fec0003800000 */
.L_x_12626:
[----:B------:R-:W-:-:S09]  /*31b0*/  UISETP.NE.AND UP0, UPT, UR4, 0x1c, UPT ;  /* 0x0000001c0400788c */ /* 0x000fd2000bf05270 */
[----:B------:R-:W-:Y:S05]  /*31c0*/  BRA.U !UP0, `(.L_x_12633) ;  /* 0x0000000108847547 */ /* 0x000fea000b800000 */
[----:B------:R-:W-:-:S09]  /*31d0*/  UISETP.NE.AND UP0, UPT, UR4, 0x1d, UPT ;  /* 0x0000001d0400788c */ /* 0x000fd2000bf05270 */
[----:B------:R-:W-:Y:S05]  /*31e0*/  BRA.U !UP0, `(.L_x_12634) ;  /* 0x0000000108707547 */ /* 0x000fea000b800000 */
[----:B------:R-:W-:-:S09]  /*31f0*/  UISETP.NE.AND UP0, UPT, UR4, 0x2c, UPT ;  /* 0x0000002c0400788c */ /* 0x000fd2000bf05270 */
[----:B------:R-:W-:Y:S05]  /*3200*/  BRA.U !UP0, `(.L_x_12635) ;  /* 0x0000000108487547 */ /* 0x000fea000b800000 */
.L_x_12613:
        /* <DEDUP_REMOVED lines=16> */
.L_x_12636:
[----:B------:R-:W-:Y:S01]  /*3310*/  IMAD.MOV.U32 R4, RZ, RZ, RZ ;  /* 0x000000ffff047224 */ /* 0x000fe200078e00ff */
[----:B------:R-:W-:Y:S06]  /*3320*/  BRA `(.L_x_12614) ;  /* 0x0000000000347947 */ /* 0x000fec0003800000 */
.L_x_12635:
        /* <DEDUP_REMOVED lines=8> */
.L_x_12634:
[----:B------:R-:W2:Y:S02]  /*33b0*/  LDG.E.64 R2, desc[UR36][R2.64] ;  /* 0x0000002402027981 */ /* 0x000ea4000c1e1b00 */
[----:B--2---:R0:W1:Y:S02]  /*33c0*/  I2F.U64 R4, R2 ;  /* 0x0000000200047312 */ /* 0x0040640000301000 */
[----:B01----:R-:W-:Y:S05]  /*33d0*/  BRA `(.L_x_12614) ;  /* 0x0000000000087947 */ /* 0x003fea0003800000 */
.L_x_12633:
[----:B------:R-:W2:Y:S02]  /*33e0*/  LDG.E R2, desc[UR36][R2.64] ;  /* 0x0000002402027981 */ /* 0x000ea4000c1e1900 */
[----:B--2---:R-:W-:-:S07]  /*33f0*/  I2FP.F32.U32 R4, R2 ;  /* 0x0000000200047245 */ /* 0x004fce0000201000 */
.L_x_12614:
[----:B------:R-:W-:Y:S05]  /*3400*/  BSYNC.RECONVERGENT B6 ;  /* 0x0000000000067941 */ /* 0x000fea0003800200 */
.L_x_12608:
[----:B------:R-:W0:Y:S01]  /*3410*/  LDCU.64 UR6, c[0x0][0x5e8] ;  /* 0x0000bd00ff0677ac */ /* 0x000e220008000a00 */
[----:B-1--45:R-:W-:Y:S01]  /*3420*/  FADD.FTZ R0, -R4, 1 ;  /* 0x3f80000004007421 */ /* 0x032fe20000010100 */
[----:B------:R-:W-:-:S03]  /*3430*/  UPRMT UR4, UR43, 0x9910, URZ ;  /* 0x000099102b047896 */ /* 0x000fc600080000ff */
[----:B---3--:R-:W-:Y:S01]  /*3440*/  FMUL.FTZ R19, R0, R19 ;  /* 0x0000001300137220 */ /* 0x008fe20000410000 */
[----:B------:R-:W-:-:S03]  /*3450*/  UISETP.GT.AND UP0, UPT, UR4, 0x9, UPT ;  /* 0x000000090400788c */ /* 0x000fc6000bf04270 */
[----:B------:R-:W-:Y:S01]  /*3460*/  FMUL.FTZ R4, R19, R4 ;  /* 0x0000000413047220 */ /* 0x000fe20000410000 */
[----:B0-2---:R-:W-:-:S05]  /*3470*/  IADD3 R2, P0, PT, R16, UR6, RZ ;  /* 0x0000000610027c10 */ /* 0x005fca000ff1e0ff */
        /* <DEDUP_REMOVED lines=13> */
.L_x_12640:
[----:B------:R-:W0:Y:S02]  /*3550*/  F2I.S64.TRUNC R4, R4 ;  /* 0x0000000400047311 */ /* 0x000e24000020d900 */
[----:B0-----:R-:W-:-:S05]  /*3560*/  MOV R7, R4 ;  /* 0x0000000400077202 */ /* 0x001fca0000000f00 */
[----:B------:R0:W-:Y:S01]  /*3570*/  STG.E.U8 desc[UR36][R2.64], R7 ;  /* 0x0000000702007986 */ /* 0x0001e2000c101124 */
[----:B------:R-:W-:Y:S05]  /*3580*/  BRA `(.L_x_12642) ;  /* 0x0000000c002c7947 */ /* 0x000fea0003800000 */
.L_x_12639:
        /* <DEDUP_REMOVED lines=9> */
.L_x_12644:
[----:B------:R-:W0:Y:S02]  /*3620*/  F2I.FTZ.TRUNC.NTZ R5, R4 ;  /* 0x0000000400057305 */ /* 0x000e24000021f100 */
[----:B0-----:R0:W-:Y:S01]  /*3630*/  STG.E desc[UR36][R2.64], R5 ;  /* 0x0000000502007986 */ /* 0x0011e2000c101924 */
[----:B------:R-:W-:Y:S05]  /*3640*/  BRA `(.L_x_12642) ;  /* 0x0000000800fc7947 */ /* 0x000fea0003800000 */
.L_x_12643:
[----:B------:R-:W0:Y:S02]  /*3650*/  F2I.FTZ.TRUNC.NTZ R5, R4 ;  /* 0x0000000400057305 */ /* 0x000e24000021f100 */
[----:B0-----:R0:W-:Y:S01]  /*3660*/  STG.E.U16 desc[UR36][R2.64], R5 ;  /* 0x0000000502007986 */ /* 0x0011e2000c101524 */
[----:B------:R-:W-:Y:S05]  /*3670*/  BRA `(.L_x_12642) ;  /* 0x0000000800f07947 */ /* 0x000fea0003800000 */
.L_x_12638:
        /* <DEDUP_REMOVED lines=8> */
.L_x_12646:
[----:B------:R-:W-:-:S05]  /*3700*/  F2FP.F16.F32.PACK_AB R4, RZ, R4 ;  /* 0x00000004ff04723e */ /* 0x000fca00000000ff */
[----:B------:R0:W-:Y:S01]  /*3710*/  STG.E.U16 desc[UR36][R2.64], R4 ;  /* 0x0000000402007986 */ /* 0x0001e2000c101524 */
[----:B------:R-:W-:Y:S05]  /*3720*/  BRA `(.L_x_12642) ;  /* 0x0000000800c47947 */ /* 0x000fea0003800000 */
.L_x_12645:
        /* <DEDUP_REMOVED lines=9> */
.L_x_12648:
[----:B------:R-:W-:-:S04]  /*37c0*/  F2FP.F16.F32.PACK_AB R5, RZ, R4 ;  /* 0x00000004ff05723e */ /* 0x000fc800000000ff */
[----:B------:R-:W-:-:S05]  /*37d0*/  PRMT R5, R5, 0x5410, RZ ;  /* 0x0000541005057816 */ /* 0x000fca00000000ff */
[----:B------:R2:W-:Y:S01]  /*37e0*/  STG.E desc[UR36][R2.64], R5 ;  /* 0x0000000502007986 */ /* 0x0005e2000c101924 */
[----:B------:R-:W-:Y:S05]  /*37f0*/  BRA `(.L_x_12642) ;  /* 0x0000000800907947 */ /* 0x000fea0003800000 */
.L_x_12647:
[----:B------:R-:W-:-:S06]  /*3800*/  FMUL.FTZ R4, R4, 1 ;  /* 0x3f80000004047820 */ /* 0x000fcc0000410000 */
[----:B------:R-:W0:Y:S02]  /*3810*/  F2F.F64.F32 R4, R4 ;  /* 0x0000000400047310 */ /* 0x000e240000201800 */
[----:B0-----:R4:W-:Y:S01]  /*3820*/  STG.E.64 desc[UR36][R2.64], R4 ;  /* 0x0000000402007986 */ /* 0x0019e2000c101b24 */
[----:B------:R-:W-:Y:S05]  /*3830*/  BRA `(.L_x_12642) ;  /* 0x0000000800807947 */ /* 0x000fea0003800000 */
.L_x_12637:
        /* <DEDUP_REMOVED lines=12> */
.L_x_12651:
[----:B------:R-:W-:Y:S01]  /*3900*/  FMUL.FTZ R4, R4, 1 ;  /* 0x3f80000004047820 */ /* 0x000fe20000410000 */
[----:B------:R-:W-:-:S05]  /*3910*/  CS2R R6, SRZ ;  /* 0x0000000000067805 */ /* 0x000fca000001ff00 */
[----:B------:R-:W0:Y:S02]  /*3920*/  F2F.F64.F32 R4, R4 ;  /* 0x0000000400047310 */ /* 0x000e240000201800 */
[----:B0-----:R0:W-:Y:S01]  /*3930*/  STG.E.128 desc[UR36][R2.64], R4 ;  /* 0x0000000402007986 */ /* 0x0011e2000c101d24 */
[----:B------:R-:W-:Y:S05]  /*3940*/  BRA `(.L_x_12642) ;  /* 0x00000008003c7947 */ /* 0x000fea0003800000 */
.L_x_12650:
        /* <DEDUP_REMOVED lines=18> */
.L_x_12655:
[----:B------:R-:W-:Y:S05]  /*3a70*/  BSYNC.RECONVERGENT B0 ;  /* 0x0000000000007941 */ /* 0x000fea0003800200 */
.L_x_12654:
[----:B------:R-:W-:-:S05]  /*3a80*/  LOP3.LUT R7, R0, 0x80, R7, 0xf8, !PT ;  /* 0x0000008000077812 */ /* 0x000fca00078ef807 */
[----:B------:R0:W-:Y:S01]  /*3a90*/  STG.E.U8 desc[UR36][R2.64], R7 ;  /* 0x0000000702007986 */ /* 0x0001e2000c101124 */
[----:B------:R-:W-:Y:S05]  /*3aa0*/  BRA `(.L_x_12642) ;  /* 0x0000000400e47947 */ /* 0x000fea0003800000 */
.L_x_12653:
        /* <DEDUP_REMOVED lines=14> */
.L_x_12657:
[----:B------:R-:W-:Y:S05]  /*3b90*/  BSYNC.RECONVERGENT B0 ;  /* 0x0000000000007941 */ /* 0x000fea0003800200 */
.L_x_12656:
[----:B------:R-:W-:-:S05]  /*3ba0*/  LOP3.LUT R5, R0, 0x80, R7, 0xf8, !PT ;  /* 0x0000008000057812 */ /* 0x000fca00078ef807 */
[----:B------:R0:W-:Y:S01]  /*3bb0*/  STG.E.U8 desc[UR36][R2.64], R5 ;  /* 0x0000000502007986 */ /* 0x0001e2000c101124 */
[----:B------:R-:W-:Y:S05]  /*3bc0*/  BRA `(.L_x_12642) ;  /* 0x00000004009c7947 */ /* 0x000fea0003800000 */
.L_x_12652:
[----:B------:R-:W-:-:S05]  /*3bd0*/  F2FP.BF16.F32.PACK_AB R4, RZ, R4 ;  /* 0x00000004ff04723e */ /* 0x000fca00000010ff */
[----:B------:R0:W-:Y:S01]  /*3be0*/  STG.E.U16 desc[UR36][R2.64], R4 ;  /* 0x0000000402007986 */ /* 0x0001e2000c101524 */
[----:B------:R-:W-:Y:S05]  /*3bf0*/  BRA `(.L_x_12642) ;  /* 0x0000000400907947 */ /* 0x000fea0003800000 */
.L_x_12649:
        /* <DEDUP_REMOVED lines=11> */
.L_x_12660:
        /* <DEDUP_REMOVED lines=12> */
.L_x_12663:
[----:B------:R-:W-:-:S04]  /*3d70*/  SHF.R.U32.HI R0, RZ, 0x14, R4 ;  /* 0x00000014ff007819 */ /* 0x000fc80000011604 */
[----:B------:R-:W-:-:S04]  /*3d80*/  LOP3.LUT R5, R0, 0x1, RZ, 0xc0, !PT ;  /* 0x0000000100057812 */ /* 0x000fc800078ec0ff */
[----:B------:R-:W-:-:S04]  /*3d90*/  IADD3 R0, PT, PT, R4, 0x487ffff, R5 ;  /* 0x0487ffff04007810 */ /* 0x000fc80007ffe005 */
[----:B------:R-:W-:-:S04]  /*3da0*/  SHF.R.U32.HI R0, RZ, 0x14, R0 ;  /* 0x00000014ff007819 */ /* 0x000fc80000011600 */
[----:B------:R-:W-:-:S07]  /*3db0*/  LOP3.LUT R5, R0, 0xff, RZ, 0xc0, !PT ;  /* 0x000000ff00057812 */ /* 0x000fce00078ec0ff */
.L_x_12664:
[----:B------:R-:W-:-:S04]  /*3dc0*/  SHF.R.U32.HI R4, RZ, 0x18, R4 ;  /* 0x00000018ff047819 */ /* 0x000fc80000011604 */
[----:B------:R-:W-:-:S04]  /*3dd0*/  LOP3.LUT R5, R5, 0x80, R4, 0xf8, !PT ;  /* 0x0000008005057812 */ /* 0x000fc800078ef804 */
[----:B------:R-:W-:-:S07]  /*3de0*/  PRMT R0, R5, 0x7610, R0 ;  /* 0x0000761005007816 */ /* 0x000fce0000000000 */
.L_x_12662:
[----:B------:R-:W-:Y:S05]  /*3df0*/  BSYNC.RECONVERGENT B0 ;  /* 0x0000000000007941 */ /* 0x000fea0003800200 */
.L_x_12661:
[----:B------:R0:W-:Y:S01]  /*3e00*/  STG.E.U8 desc[UR36][R2.64], R0 ;  /* 0x0000000002007986 */ /* 0x0001e2000c101124 */
[----:B------:R-:W-:Y:S05]  /*3e10*/  BRA `(.L_x_12642) ;  /* 0x0000000400087947 */ /* 0x000fea0003800000 */
.L_x_12659:
        /* <DEDUP_REMOVED lines=12> */
.L_x_12667:
[----:B------:R-:W-:-:S04]  /*3ee0*/  SHF.R.U32.HI R0, RZ, 0x15, R4 ;  /* 0x00000015ff007819 */ /* 0x000fc80000011604 */
[----:B------:R-:W-:-:S04]  /*3ef0*/  LOP3.LUT R5, R0, 0x1, RZ, 0xc0, !PT ;  /* 0x0000000100057812 */ /* 0x000fc800078ec0ff */
[----:B------:R-:W-:-:S04]  /*3f00*/  IADD3 R0, PT, PT, R4, 0x88fffff, R5 ;  /* 0x088fffff04007810 */ /* 0x000fc80007ffe005 */
[----:B------:R-:W-:-:S04]  /*3f10*/  SHF.R.U32.HI R0, RZ, 0x15, R0 ;  /* 0x00000015ff007819 */ /* 0x000fc80000011600 */
[----:B------:R-:W-:-:S07]  /*3f20*/  LOP3.LUT R5, R0, 0xff, RZ, 0xc0, !PT ;  /* 0x000000ff00057812 */ /* 0x000fce00078ec0ff */
.L_x_12668:
[----:B------:R-:W-:-:S04]  /*3f30*/  SHF.R.U32.HI R4, RZ, 0x18, R4 ;  /* 0x00000018ff047819 */ /* 0x000fc80000011604 */
[----:B------:R-:W-:-:S04]  /*3f40*/  LOP3.LUT R5, R5, 0x80, R4, 0xf8, !PT ;  /* 0x0000008005057812 */ /* 0x000fc800078ef804 */
[----:B------:R-:W-:-:S07]  /*3f50*/  PRMT R0, R5, 0x7610, R0 ;  /* 0x0000761005007816 */ /* 0x000fce0000000000 */
.L_x_12666:
[----:B------:R-:W-:Y:S05]  /*3f60*/  BSYNC.RECONVERGENT B0 ;  /* 0x0000000000007941 */ /* 0x000fea0003800200 */
.L_x_12665:
[----:B------:R0:W-:Y:S01]  /*3f70*/  STG.E.U8 desc[UR36][R2.64], R0 ;  /* 0x0000000002007986 */ /* 0x0001e2000c101124 */
[----:B------:R-:W-:Y:S05]  /*3f80*/  BRA `(.L_x_12642) ;  /* 0x0000000000ac7947 */ /* 0x000fea0003800000 */
.L_x_12658:
[----:B------:R-:W-:-:S09]  /*3f90*/  UISETP.NE.AND UP0, UPT, UR4, 0x1c, UPT ;  /* 0x0000001c0400788c */ /* 0x000fd2000bf05270 */
[----:B------:R-:W-:Y:S05]  /*3fa0*/  BRA.U !UP0, `(.L_x_12669) ;  /* 0x00000001089c7547 */ /* 0x000fea000b800000 */
[----:B------:R-:W-:-:S09]  /*3fb0*/  UISETP.NE.AND UP0, UPT, UR4, 0x1d, UPT ;  /* 0x0000001d0400788c */ /* 0x000fd2000bf05270 */
[----:B------:R-:W-:Y:S05]  /*3fc0*/  BRA.U !UP0, `(.L_x_12670) ;  /* 0x0000000108887547 */ /* 0x000fea000b800000 */
[----:B------:R-:W-:-:S09]  /*3fd0*/  UISETP.NE.AND UP0, UPT, UR4, 0x2c, UPT ;  /* 0x0000002c0400788c */ /* 0x000fd2000bf05270 */
[----:B------:R-:W-:Y:S05]  /*3fe0*/  BRA.U !UP0, `(.L_x_12671) ;  /* 0x0000000108447547 */ /* 0x000fea000b800000 */
.L_x_12641:
        /* <DEDUP_REMOVED lines=16> */
.L_x_12672:
[----:B------:R-:W-:Y:S05]  /*40f0*/  BRA `(.L_x_12642) ;  /* 0x0000000000507947 */ /* 0x000fea0003800000 */
.L_x_12671:
        /* <DEDUP_REMOVED lines=15> */
.L_x_12670:
[----:B------:R-:W0:Y:S02]  /*41f0*/  F2I.U64.TRUNC R4, R4 ;  /* 0x0000000400047311 */ /* 0x000e24000020d800 */
[----:B0-----:R0:W-:Y:S01]  /*4200*/  STG.E.64 desc[UR36][R2.64], R4 ;  /* 0x0000000402007986 */ /* 0x0011e2000c101b24 */
[----:B------:R-:W-:Y:S05]  /*4210*/  BRA `(.L_x_12642) ;  /* 0x0000000000087947 */ /* 0x000fea0003800000 */
.L_x_12669:
[----:B------:R-:W0:Y:S02]  /*4220*/  F2I.FTZ.U32.TRUNC.NTZ R5, R4 ;  /* 0x0000000400057305 */ /* 0x000e24000021f000 */
[----:B0-----:R0:W-:Y:S02]  /*4230*/  STG.E desc[UR36][R2.64], R5 ;  /* 0x0000000502007986 */ /* 0x0011e4000c101924 */
.L_x_12642:
[----:B------:R-:W-:-:S07]  /*4240*/  VIADD R17, R17, 0x80 ;  /* 0x0000008011117836 */ /* 0x000fce0000000000 */
.L_x_12577:
[----:B------:R-:W-:Y:S05]  /*4250*/  BSYNC.RECONVERGENT B7 ;  /* 0x0000000000077941 */ /* 0x000fea0003800200 */
.L_x_12576:
        /* <DEDUP_REMOVED lines=358> */
.L_x_12675:
        /* <DEDUP_REMOVED lines=18> */
.L_x_12680:
[----:B------:R-:W2:Y:S02]  /*59e0*/  LDG.E.U8 R2, desc[UR36][R2.64] ;  /* 0x0000002402027981 */ /* 0x000ea4000c1e1100 */
[----:B--2---:R-:W-:Y:S01]  /*59f0*/  I2FP.F32.U32 R19, R2 ;  /* 0x0000000200137245 */ /* 0x004fe20000201000 */
[----:B------:R-:W-:Y:S06]  /*5a00*/  BRA `(.L_x_12682) ;  /* 0x0000000c00447947 */ /* 0x000fec0003800000 */
.L_x_12679:
        /* <DEDUP_REMOVED lines=9> */
.L_x_12684:
[----:B------:R-:W2:Y:S02]  /*5aa0*/  LDG.E R2, desc[UR36][R2.64] ;  /* 0x0000002402027981 */ /* 0x000ea4000c1e1900 */
[----:B--2---:R-:W-:Y:S01]  /*5ab0*/  I2FP.F32.S32 R19, R2 ;  /* 0x0000000200137245 */ /* 0x004fe20000201400 */
[----:B------:R-:W-:Y:S06]  /*5ac0*/  BRA `(.L_x_12682) ;  /* 0x0000000c00147947 */ /* 0x000fec0003800000 */
.L_x_12683:
[----:B------:R-:W2:Y:S02]  /*5ad0*/  LDG.E.U16 R2, desc[UR36][R2.64] ;  /* 0x0000002402027981 */ /* 0x000ea4000c1e1500 */
[----:B--2---:R0:W1:Y:S01]  /*5ae0*/  I2F.S16 R19, R2 ;  /* 0x0000000200137306 */ /* 0x0040620000101400 */
[----:B------:R-:W-:Y:S05]  /*5af0*/  BRA `(.L_x_12682) ;  /* 0x0000000c00087947 */ /* 0x000fea0003800000 */
.L_x_12678:
        /* <DEDUP_REMOVED lines=8> */
.L_x_12686:
[----:B------:R-:W2:Y:S02]  /*5b80*/  LDG.E.U16 R2, desc[UR36][R2.64] ;  /* 0x0000002402027981 */ /* 0x000ea4000c1e1500 */
[----:B--2---:R-:W-:Y:S01]  /*5b90*/  HADD2.F32 R19, -RZ, R2.H0_H0 ;  /* 0x20000002ff137230 */ /* 0x004fe20000004100 */
[----:B------:R-:W-:Y:S06]  /*5ba0*/  BRA `(.L_x_12682) ;  /* 0x0000000800dc7947 */ /* 0x000fec0003800000 */
.L_x_12685:
        /* <DEDUP_REMOVED lines=8> */
.L_x_12688:
[----:B------:R-:W2:Y:S02]  /*5c30*/  LDG.E.U16 R2, desc[UR36][R2.64] ;  /* 0x0000002402027981 */ /* 0x000ea4000c1e1500 */
[----:B--2---:R-:W-:Y:S01]  /*5c40*/  HADD2.F32 R19, -RZ, R2.H0_H0 ;  /* 0x20000002ff137230 */ /* 0x004fe20000004100 */
[----:B------:R-:W-:Y:S06]  /*5c50*/  BRA `(.L_x_12682) ;  /* 0x0000000800b07947 */ /* 0x000fec0003800000 */
.L_x_12687:
        /* <DEDUP_REMOVED lines=11> */
.L_x_12677:
        /* <DEDUP_REMOVED lines=12> */
.L_x_12691:
        /* <DEDUP_REMOVED lines=11> */
.L_x_12690:
        /* <DEDUP_REMOVED lines=25> */
.L_x_12693:
        /* <DEDUP_REMOVED lines=12> */
.L_x_12692:
[----:B------:R-:W2:Y:S02]  /*60d0*/  LDG.E.U16 R2, desc[UR36][R2.64] ;  /* 0x0000002402027981 */ /* 0x000ea4000c1e1500 */
[----:B--2---:R-:W-:Y:S01]  /*60e0*/  IMAD.U32 R19, R2, 0x10000, RZ ;  /* 0x0001000002137824 */ /* 0x004fe200078e00ff */
[----:B------:R-:W-:Y:S06]  /*60f0*/  BRA `(.L_x_12682) ;  /* 0x0000000400887947 */ /* 0x000fec0003800000 */
.L_x_12689:
        /* <DEDUP_REMOVED lines=11> */
.L_x_12696:
        /* <DEDUP_REMOVED lines=20> */
.L_x_12698:
[----:B------:R-:W-:Y:S05]  /*62f0*/  BSYNC.RECONVERGENT B0 ;  /* 0x0000000000007941 */ /* 0x000fea0003800200 */
.L_x_12697:
[----:B------:R-:W-:Y:S01]  /*6300*/  IMAD.SHL.U32 R0, R0, 0x100000, RZ ;  /* 0x0010000000007824 */ /* 0x000fe200078e00ff */
[----:B------:R-:W-:-:S04]  /*6310*/  LEA R2, R2, 0x3b800000, 0x17 ;  /* 0x3b80000002027811 */ /* 0x000fc800078eb8ff */
[----:B------:R-:W-:Y:S01]  /*6320*/  LOP3.LUT R19, R2, R0, R19, 0xfe, !PT ;  /* 0x0000000002137212 */ /* 0x000fe200078efe13 */
[----:B------:R-:W-:Y:S06]  /*6330*/  BRA `(.L_x_12682) ;  /* 0x0000000000f87947 */ /* 0x000fec0003800000 */
.L_x_12695:
        /* <DEDUP_REMOVED lines=20> */
.L_x_12700:
[----:B------:R-:W-:Y:S05]  /*6480*/  BSYNC.RECONVERGENT B0 ;  /* 0x0000000000007941 */ /* 0x000fea0003800200 */
.L_x_12699:
[----:B------:R-:W-:Y:S02]  /*6490*/  SHF.L.U32 R0, R0, 0x15, RZ ;  /* 0x0000001500007819 */ /* 0x000fe400000006ff */
[----:B------:R-:W-:-:S04]  /*64a0*/  LEA R2, R2, 0x37800000, 0x17 ;  /* 0x3780000002027811 */ /* 0x000fc800078eb8ff */
[----:B------:R-:W-:Y:S01]  /*64b0*/  LOP3.LUT R19, R2, R0, R19, 0xfe, !PT ;  /* 0x0000000002137212 */ /* 0x000fe200078efe13 */
[----:B------:R-:W-:Y:S06]  /*64c0*/  BRA `(.L_x_12682) ;  /* 0x0000000000947947 */ /* 0x000fec0003800000 */
.L_x_12694:
        /* <DEDUP_REMOVED lines=14> */
.L_x_12681:
        /* <DEDUP_REMOVED lines=16> */
.L_x_12703:
[----:B------:R-:W-:Y:S01]  /*66b0*/  IMAD.MOV.U32 R19, RZ, RZ, RZ ;  /* 0x000000ffff137224 */ /* 0x000fe200078e00ff */
[----:B------:R-:W-:Y:S06]  /*66c0*/  BRA `(.L_x_12682) ;  /* 0x0000000000147947 */ /* 0x000fec0003800000 */
.L_x_12702:
[----:B------:R-:W2:Y:S02]  /*66d0*/  LDG.E.64 R2, desc[UR36][R2.64] ;  /* 0x0000002402027981 */ /* 0x000ea4000c1e1b00 */
[----:B--2---:R0:W1:Y:S02]  /*66e0*/  I2F.U64 R19, R2 ;  /* 0x0000000200137312 */ /* 0x0040640000301000 */
[----:B01----:R-:W-:Y:S05]  /*66f0*/  BRA `(.L_x_12682) ;  /* 0x0000000000087947 */ /* 0x003fea0003800000 */
.L_x_12701:
[----:B------:R-:W2:Y:S02]  /*6700*/  LDG.E R2, desc[UR36][R2.64] ;  /* 0x0000002402027981 */ /* 0x000ea4000c1e1900 */
[----:B--2---:R-:W-:-:S07]  /*6710*/  I2FP.F32.U32 R19, R2 ;  /* 0x0000000200137245 */ /* 0x004fce0000201000 */
.L_x_12682:
[----:B------:R-:W-:Y:S05]  /*6720*/  BSYNC.RECONVERGENT B6 ;  /* 0x0000000000067941 */ /* 0x000fea0003800200 */
.L_x_12676:
        /* <DEDUP_REMOVED lines=18> */
.L_x_12708:
[----:B------:R-:W2:Y:S02]  /*6850*/  LDG.E.U8 R2, desc[UR36][R2.64] ;  /* 0x0000002402027981 */ /* 0x000ea4000c1e1100 */
[----:B--2---:R-:W-:Y:S01]  /*6860*/  I2FP.F32.U32 R4, R2 ;  /* 0x0000000200047245 */ /* 0x004fe20000201000 */
[----:B------:R-:W-:Y:S06]  /*6870*/  BRA `(.L_x_12710) ;  /* 0x0000000c00447947 */ /* 0x000fec0003800000 */
.L_x_12707:
        /* <DEDUP_REMOVED lines=9> */
.L_x_12712:
[----:B------:R-:W2:Y:S02]  /*6910*/  LDG.E R2, desc[UR36][R2.64] ;  /* 0x0000002402027981 */ /* 0x000ea4000c1e1900 */
[----:B--2---:R-:W-:Y:S01]  /*6920*/  I2FP.F32.S32 R4, R2 ;  /* 0x0000000200047245 */ /* 0x004fe20000201400 */
[----:B------:R-:W-:Y:S06]  /*6930*/  BRA `(.L_x_12710) ;  /* 0x0000000c00147947 */ /* 0x000fec0003800000 */
.L_x_12711:
[----:B------:R-:W2:Y:S02]  /*6940*/  LDG.E.U16 R2, desc[UR36][R2.64] ;  /* 0x0000002402027981 */ /* 0x000ea4000c1e1500 */
[----:B--2---:R0:W2:Y:S01]  /*6950*/  I2F.S16 R4, R2 ;  /* 0x0000000200047306 */ /* 0x0040a20000101400 */
[----:B------:R-:W-:Y:S05]  /*6960*/  BRA `(.L_x_12710) ;  /* 0x0000000c00087947 */ /* 0x000fea0003800000 */
.L_x_12706:
        /* <DEDUP_REMOVED lines=8> */
.L_x_12714:
[----:B------:R-:W2:Y:S02]  /*69f0*/  LDG.E.U16 R2, desc[UR36][R2.64] ;  /* 0x0000002402027981 */ /* 0x000ea4000c1e1500 */
[----:B--2---:R-:W-:Y:S01]  /*6a00*/  HADD2.F32 R4, -RZ, R2.H0_H0 ;  /* 0x20000002ff047230 */ /* 0x004fe20000004100 */
[----:B------:R-:W-:Y:S06]  /*6a10*/  BRA `(.L_x_12710) ;  /* 0x0000000800dc7947 */ /* 0x000fec0003800000 */
.L_x_12713:
        /* <DEDUP_REMOVED lines=8> */
.L_x_12716:
[----:B------:R-:W2:Y:S02]  /*6aa0*/  LDG.E.U16 R2, desc[UR36][R2.64] ;  /* 0x0000002402027981 */ /* 0x000ea4000c1e1500 */
[----:B--2---:R-:W-:Y:S01]  /*6ab0*/  HADD2.F32 R4, -RZ, R2.H0_H0 ;  /* 0x20000002ff047230 */ /* 0x004fe20000004100 */
[----:B------:R-:W-:Y:S06]  /*6ac0*/  BRA `(.L_x_12710) ;  /* 0x0000000800b07947 */ /* 0x000fec0003800000 */
.L_x_12715:
        /* <DEDUP_REMOVED lines=11> */
.L_x_12705:
        /* <DEDUP_REMOVED lines=12> */
.L_x_12719:
        /* <DEDUP_REMOVED lines=11> */
.L_x_12718:
        /* <DEDUP_REMOVED lines=25> */
.L_x_12721:
        /* <DEDUP_REMOVED lines=12> */
.L_x_12720:
[----:B------:R-:W2:Y:S02]  /*6f40*/  LDG.E.U16 R2, desc[UR36][R2.64] ;  /* 0x0000002402027981 */ /* 0x000ea4000c1e1500 */
[----:B--2---:R-:W-:Y:S01]  /*6f50*/  SHF.L.U32 R4, R2, 0x10, RZ ;  /* 0x0000001002047819 */ /* 0x004fe200000006ff */
[----:B------:R-:W-:Y:S06]  /*6f60*/  BRA `(.L_x_12710) ;  /* 0x0000000400887947 */ /* 0x000fec0003800000 */
.L_x_12717:
        /* <DEDUP_REMOVED lines=11> */
.L_x_12724:
        /* <DEDUP_REMOVED lines=20> */
.L_x_12726:
[----:B------:R-:W-:Y:S05]  /*7160*/  BSYNC.RECONVERGENT B0 ;  /* 0x0000000000007941 */ /* 0x000fea0003800200 */
.L_x_12725:
[----:B------:R-:W-:Y:S01]  /*7170*/  IMAD.SHL.U32 R0, R0, 0x100000, RZ ;  /* 0x0010000000007824 */ /* 0x000fe200078e00ff */
[----:B------:R-:W-:-:S04]  /*7180*/  LEA R2, R2, 0x3b800000, 0x17 ;  /* 0x3b80000002027811 */ /* 0x000fc800078eb8ff */
[----:B------:R-:W-:Y:S01]  /*7190*/  LOP3.LUT R4, R2, R0, R7, 0xfe, !PT ;  /* 0x0000000002047212 */ /* 0x000fe200078efe07 */
[----:B------:R-:W-:Y:S06]  /*71a0*/  BRA `(.L_x_12710) ;  /* 0x0000000000f87947 */ /* 0x000fec0003800000 */
.L_x_12723:
        /* <DEDUP_REMOVED lines=20> */
.L_x_12728:
[----:B------:R-:W-:Y:S05]  /*72f0*/  BSYNC.RECONVERGENT B0 ;  /* 0x0000000000007941 */ /* 0x000fea0003800200 */
.L_x_12727:
[----:B------:R-:W-:Y:S01]  /*7300*/  IMAD.SHL.U32 R0, R0, 0x200000, RZ ;  /* 0x0020000000007824 */ /* 0x000fe200078e00ff */
[----:B------:R-:W-:-:S04]  /*7310*/  LEA R2, R2, 0x37800000, 0x17 ;  /* 0x3780000002027811 */ /* 0x000fc800078eb8ff */
[----:B------:R-:W-:Y:S01]  /*7320*/  LOP3.LUT R4, R2, R0, R7, 0xfe, !PT ;  /* 0x0000000002047212 */ /* 0x000fe200078efe07 */
[----:B------:R-:W-:Y:S06]  /*7330*/  BRA `(.L_x_12710) ;  /* 0x0000000000947947 */ /* 0x000fec0003800000 */
.L_x_12722:
        /* <DEDUP_REMOVED lines=14> */
.L_x_12709:
        /* <DEDUP_REMOVED lines=16> */
.L_x_12731:
[----:B------:R-:W-:Y:S01]  /*7520*/  IMAD.MOV.U32 R4, RZ, RZ, RZ ;  /* 0x000000ffff047224 */ /* 0x000fe200078e00ff */
[----:B------:R-:W-:Y:S06]  /*7530*/  BRA `(.L_x_12710) ;  /* 0x0000000000147947 */ /* 0x000fec0003800000 */
.L_x_12730:
[----:B------:R-:W2:Y:S02]  /*7540*/  LDG.E.64 R2, desc[UR36][R2.64] ;  /* 0x0000002402027981 */ /* 0x000ea4000c1e1b00 */
[----:B--2---:R0:W2:Y:S02]  /*7550*/  I2F.U64 R4, R2 ;  /* 0x0000000200047312 */ /* 0x0040a40000301000 */
[----:B0-2---:R-:W-:Y:S05]  /*7560*/  BRA `(.L_x_12710) ;  /* 0x0000000000087947 */ /* 0x005fea0003800000 */
.L_x_12729:
[----:B------:R-:W2:Y:S02]  /*7570*/  LDG.E R2, desc[UR36][R2.64] ;  /* 0x0000002402027981 */ /* 0x000ea4000c1e1900 */
[----:B--2---:R-:W-:-:S07]  /*7580*/  I2FP.F32.U32 R4, R2 ;  /* 0x0000000200047245 */ /* 0x004fce0000201000 */
.L_x_12710:
[----:B------:R-:W-:Y:S05]  /*7590*/  BSYNC.RECONVERGENT B6 ;  /* 0x0000000000067941 */ /* 0x000fea0003800200 */
.L_x_12704:
[----:B------:R-:W4:Y:S01]  /*75a0*/  LDCU.64 UR6, c[0x0][0x5e8] ;  /* 0x0000bd00ff0677ac */ /* 0x000f220008000a00 */
[----:B0-2--5:R-:W-:Y:S01]  /*75b0*/  FADD.FTZ R0, -R4, 1 ;  /* 0x3f80000004007421 */ /* 0x025fe20000010100 */
[----:B------:R-:W-:-:S03]  /*75c0*/  UPRMT UR4, UR43, 0x9910, URZ ;  /* 0x000099102b047896 */ /* 0x000fc600080000ff */
[----:B-1-3--:R-:W-:Y:S01]  /*75d0*/  FMUL.FTZ R19, R0, R19 ;  /* 0x0000001300137220 */ /* 0x00afe20000410000 */
[----:B------:R-:W-:-:S03]  /*75e0*/  UISETP.GT.AND UP0, UPT, UR4, 0x9, UPT ;  /* 0x000000090400788c */ /* 0x000fc6000bf04270 */
[----:B------:R-:W-:Y:S01]  /*75f0*/  FMUL.FTZ R4, R19, R4 ;  /* 0x0000000413047220 */ /* 0x000fe20000410000 */
[----:B----4-:R-:W-:-:S04]  /*7600*/  IADD3 R2, P0, PT, R16, UR6, RZ ;  /* 0x0000000610027c10 */ /* 0x010fc8000ff1e0ff */
[----:B------:R-:W-:Y:S01]  /*7610*/  IADD3.X R3, PT, PT, RZ, UR7, RZ, P0, !PT ;  /* 0x00000007ff037c10 */ /* 0x000fe200087fe4ff */
[----:B------:R-:W-:Y:S08]  /*7620*/  BRA.U UP0, `(.L_x_12732) ;  /* 0x0000000100e87547 */ /* 0x000ff0000b800000 */
        /* <DEDUP_REMOVED lines=11> */
.L_x_12735:
[----:B------:R-:W0:Y:S02]  /*76e0*/  F2I.S64.TRUNC R4, R4 ;  /* 0x0000000400047311 */ /* 0x000e24000020d900 */
[----:B0-----:R-:W-:-:S05]  /*76f0*/  IMAD.MOV.U32 R7, RZ, RZ, R4 ;  /* 0x000000ffff077224 */ /* 0x001fca00078e0004 */
[----:B------:R0:W-:Y:S01]  /*7700*/  STG.E.U8 desc[UR36][R2.64], R7 ;  /* 0x0000000702007986 */ /* 0x0001e2000c101124 */
[----:B------:R-:W-:Y:S05]  /*7710*/  BRA `(.L_x_12737) ;  /* 0x0000000c00287947 */ /* 0x000fea0003800000 */
.L_x_12734:
        /* <DEDUP_REMOVED lines=9> */
.L_x_12739:
[----:B------:R-:W0:Y:S02]  /*77b0*/  F2I.FTZ.TRUNC.NTZ R5, R4 ;  /* 0x0000000400057305 */ /* 0x000e24000021f100 */
[----:B0-----:R0:W-:Y:S01]  /*77c0*/  STG.E desc[UR36][R2.64], R5 ;  /* 0x0000000502007986 */ /* 0x0011e2000c101924 */
[----:B------:R-:W-:Y:S05]  /*77d0*/  BRA `(.L_x_12737) ;  /* 0x0000000800f87947 */ /* 0x000fea0003800000 */
.L_x_12738:
[----:B------:R-:W0:Y:S02]  /*77e0*/  F2I.FTZ.TRUNC.NTZ R5, R4 ;  /* 0x0000000400057305 */ /* 0x000e24000021f100 */
[----:B0-----:R0:W-:Y:S01]  /*77f0*/  STG.E.U16 desc[UR36][R2.64], R5 ;  /* 0x0000000502007986 */ /* 0x0011e2000c101524 */
[----:B------:R-:W-:Y:S05]  /*7800*/  BRA `(.L_x_12737) ;  /* 0x0000000800ec7947 */ /* 0x000fea0003800000 */
.L_x_12733:
        /* <DEDUP_REMOVED lines=8> */
.L_x_12741:
[----:B------:R-:W-:-:S05]  /*7890*/  F2FP.F16.F32.PACK_AB R4, RZ, R4 ;  /* 0x00000004ff04723e */ /* 0x000fca00000000ff */
[----:B------:R0:W-:Y:S01]  /*78a0*/  STG.E.U16 desc[UR36][R2.64], R4 ;  /* 0x0000000402007986 */ /* 0x0001e2000c101524 */
[----:B------:R-:W-:Y:S05]  /*78b0*/  BRA `(.L_x_12737) ;  /* 0x0000000800c07947 */ /* 0x000fea0003800000 */
.L_x_12740:
        /* <DEDUP_REMOVED lines=9> */
.L_x_12743:
[----:B------:R-:W-:-:S04]  /*7950*/  F2FP.F16.F32.PACK_AB R5, RZ, R4 ;  /* 0x00000004ff05723e */ /* 0x000fc800000000ff */
[----:B------:R-:W-:-:S05]  /*7960*/  PRMT R5, R5, 0x5410, RZ ;  /* 0x0000541005057816 */ /* 0x000fca00000000ff */
[----:B------:R0:W-:Y:S01]  /*7970*/  STG.E desc[UR36][R2.64], R5 ;  /* 0x0000000502007986 */ /* 0x0001e2000c101924 */
[----:B------:R-:W-:Y:S05]  /*7980*/  BRA `(.L_x_12737) ;  /* 0x00000008008c7947 */ /* 0x000fea0003800000 */
.L_x_12742:
[----:B------:R-:W-:-:S06]  /*7990*/  FMUL.FTZ R4, R4, 1 ;  /* 0x3f80000004047820 */ /* 0x000fcc0000410000 */
[----:B------:R-:W0:Y:S02]  /*79a0*/  F2F.F64.F32 R4, R4 ;  /* 0x0000000400047310 */ /* 0x000e240000201800 */
[----:B0-----:R0:W-:Y:S01]  /*79b0*/  STG.E.64 desc[UR36][R2.64], R4 ;  /* 0x0000000402007986 */ /* 0x0011e2000c101b24 */
[----:B------:R-:W-:Y:S05]  /*79c0*/  BRA `(.L_x_12737) ;  /* 0x00000008007c7947 */ /* 0x000fea0003800000 */
.L_x_12732:
        /* <DEDUP_REMOVED lines=13> */
.L_x_12747:
        /* <DEDUP_REMOVED lines=16> */
.L_x_12750:
[----:B------:R-:W-:-:S04]  /*7ba0*/  SHF.R.U32.HI R4, RZ, 0x18, R4 ;  /* 0x00000018ff047819 */ /* 0x000fc80000011604 */
[----:B------:R-:W-:-:S04]  /*7bb0*/  LOP3.LUT R4, R5, 0x80, R4, 0xf8, !PT ;  /* 0x0000008005047812 */ /* 0x000fc800078ef804 */
[----:B------:R-:W-:-:S07]  /*7bc0*/  PRMT R0, R4, 0x7610, R0 ;  /* 0x0000761004007816 */ /* 0x000fce0000000000 */
.L_x_12749:
[----:B------:R-:W-:Y:S05]  /*7bd0*/  BSYNC.RECONVERGENT B0 ;  /* 0x0000000000007941 */ /* 0x000fea0003800200 */
.L_x_12748:
[----:B------:R0:W-:Y:S01]  /*7be0*/  STG.E.U8 desc[UR36][R2.64], R0 ;  /* 0x0000000002007986 */ /* 0x0001e2000c101124 */
[----:B------:R-:W-:Y:S05]  /*7bf0*/  BRA `(.L_x_12737) ;  /* 0x0000000400f07947 */ /* 0x000fea0003800000 */
.L_x_12746:
        /* <DEDUP_REMOVED lines=16> */
.L_x_12753:
[----:B------:R-:W-:-:S04]  /*7d00*/  SHF.R.U32.HI R4, RZ, 0x18, R4 ;  /* 0x00000018ff047819 */ /* 0x000fc80000011604 */
[----:B------:R-:W-:-:S04]  /*7d10*/  LOP3.LUT R5, R5, 0x80, R4, 0xf8, !PT ;  /* 0x0000008005057812 */ /* 0x000fc800078ef804 */
[----:B------:R-:W-:-:S07]  /*7d20*/  PRMT R0, R5, 0x7610, R0 ;  /* 0x0000761005007816 */ /* 0x000fce0000000000 */
.L_x_12752:
[----:B------:R-:W-:Y:S05]  /*7d30*/  BSYNC.RECONVERGENT B0 ;  /* 0x0000000000007941 */ /* 0x000fea0003800200 */
.L_x_12751:
[----:B------:R0:W-:Y:S01]  /*7d40*/  STG.E.U8 desc[UR36][R2.64], R0 ;  /* 0x0000000002007986 */ /* 0x0001e2000c101124 */
[----:B------:R-:W-:Y:S05]  /*7d50*/  BRA `(.L_x_12737) ;  /* 0x0000000400987947 */ /* 0x000fea0003800000 */
.L_x_12745:
        /* <DEDUP_REMOVED lines=21> */
.L_x_12755:
[----:B------:R-:W0:Y:S02]  /*7eb0*/  F2I.U64.TRUNC R4, R4 ;  /* 0x0000000400047311 */ /* 0x000e24000020d800 */
[----:B0-----:R0:W-:Y:S01]  /*7ec0*/  STG.E.64 desc[UR36][R2.64], R4 ;  /* 0x0000000402007986 */ /* 0x0011e2000c101b24 */
[----:B------:R-:W-:Y:S05]  /*7ed0*/  BRA `(.L_x_12737) ;  /* 0x0000000400387947 */ /* 0x000fea0003800000 */
.L_x_12754:
[----:B------:R-:W0:Y:S02]  /*7ee0*/  F2I.FTZ.U32.TRUNC.NTZ R5, R4 ;  /* 0x0000000400057305 */ /* 0x000e24000021f000 */
[----:B0-----:R0:W-:Y:S01]  /*7ef0*/  STG.E desc[UR36][R2.64], R5 ;  /* 0x0000000502007986 */ /* 0x0011e2000c101924 */
[----:B------:R-:W-:Y:S05]  /*7f00*/  BRA `(.L_x_12737) ;  /* 0x00000004002c7947 */ /* 0x000fea0003800000 */
.L_x_12744:
        /* <DEDUP_REMOVED lines=10> */
.L_x_12757:
[----:B------:R-:W-:Y:S01]  /*7fb0*/  FMUL.FTZ R4, R4, 1 ;  /* 0x3f80000004047820 */ /* 0x000fe20000410000 */
[----:B------:R-:W-:-:S05]  /*7fc0*/  CS2R R6, SRZ ;  /* 0x0000000000067805 */ /* 0x000fca000001ff00 */
[----:B------:R-:W0:Y:S02]  /*7fd0*/  F2F.F64.F32 R4, R4 ;  /* 0x0000000400047310 */ /* 0x000e240000201800 */
[----:B0-----:R3:W-:Y:S01]  /*7fe0*/  STG.E.128 desc[UR36][R2.64], R4 ;  /* 0x0000000402007986 */ /* 0x0017e2000c101d24 */
[----:B------:R-:W-:Y:S05]  /*7ff0*/  BRA `(.L_x_12737) ;  /* 0x0000000000f07947 */ /* 0x000fea0003800000 */
.L_x_12756:
[----:B------:R-:W-:-:S09]  /*8000*/  UISETP.NE.AND UP0, UPT, UR4, 0xf, UPT ;  /* 0x0000000f0400788c */ /* 0x000fd2000bf05270 */
[----:B------:R-:W-:Y:S05]  /*8010*/  BRA.U !UP0, `(.L_x_12758) ;  /* 0x0000000108e07547 */ /* 0x000fea000b800000 */
[----:B------:R-:W-:-:S09]  /*8020*/  UISETP.NE.AND UP0, UPT, UR4, 0x17, UPT ;  /* 0x000000170400788c */ /* 0x000fd2000bf05270 */
[----:B------:R-:W-:Y:S05]  /*8030*/  BRA.U !UP0, `(.L_x_12759) ;  /* 0x00000001088c7547 */ /* 0x000fea000b800000 */
[----:B------:R-:W-:-:S09]  /*8040*/  UISETP.NE.AND UP0, UPT, UR4, 0x18, UPT ;  /* 0x000000180400788c */ /* 0x000fd2000bf05270 */
[----:B------:R-:W-:Y:S05]  /*8050*/  BRA.U !UP0, `(.L_x_12760) ;  /* 0x0000000108447547 */ /* 0x000fea000b800000 */
.L_x_12736:
        /* <DEDUP_REMOVED lines=16> */
.L_x_12761:
[----:B------:R-:W-:Y:S05]  /*8160*/  BRA `(.L_x_12737) ;  /* 0x0000000000947947 */ /* 0x000fea0003800000 */
.L_x_12760:
        /* <DEDUP_REMOVED lines=12> */
.L_x_12763:
[----:B------:R-:W-:Y:S05]  /*8230*/  BSYNC.RECONVERGENT B0 ;  /* 0x0000000000007941 */ /* 0x000fea0003800200 */
.L_x_12762:
[----:B------:R-:W-:-:S05]  /*8240*/  LOP3.LUT R5, R0, 0x80, R7, 0xf8, !PT ;  /* 0x0000008000057812 */ /* 0x000fca00078ef807 */
[----:B------:R1:W-:Y:S01]  /*8250*/  STG.E.U8 desc[UR36][R2.64], R5 ;  /* 0x0000000502007986 */ /* 0x0003e2000c101124 */
[----:B------:R-:W-:Y:S05]  /*8260*/  BRA `(.L_x_12737) ;  /* 0x0000000000547947 */ /* 0x000fea0003800000 */
.L_x_12759:
        /* <DEDUP_REMOVED lines=11> */
.L_x_12765:
[----:B------:R-:W-:Y:S01]  /*8320*/  IMAD.MOV.U32 R0, RZ, RZ, 0x7f ;  /* 0x0000007fff007424 */ /* 0x000fe200078e00ff */
[----:B------:R-:W-:-:S04]  /*8330*/  ISETP.GT.U32.AND P0, PT, R6, 0x7f800000, PT ;  /* 0x7f8000000600780c */ /* 0x000fc80003f04070 */
[----:B------:R-:W-:-:S09]  /*8340*/  SEL R0, R0, 0x7c, P0 ;  /* 0x0000007c00007807 */ /* 0x000fd20000000000 */
.L_x_12766:
[----:B------:R-:W-:Y:S05]  /*8350*/  BSYNC.RECONVERGENT B0 ;  /* 0x0000000000007941 */ /* 0x000fea0003800200 */
.L_x_12764:
[----:B------:R-:W-:-:S04]  /*8360*/  SHF.R.U32.HI R5, RZ, 0x18, R4 ;  /* 0x00000018ff057819 */ /* 0x000fc80000011604 */
[----:B------:R-:W-:-:S05]  /*8370*/  LOP3.LUT R5, R0, 0x80, R5, 0xf8, !PT ;  /* 0x0000008000057812 */ /* 0x000fca00078ef805 */
[----:B------:R2:W-:Y:S01]  /*8380*/  STG.E.U8 desc[UR36][R2.64], R5 ;  /* 0x0000000502007986 */ /* 0x0005e2000c101124 */
[----:B------:R-:W-:Y:S05]  /*8390*/  BRA `(.L_x_12737) ;  /* 0x0000000000087947 */ /* 0x000fea0003800000 */
.L_x_12758:
[----:B------:R-:W-:-:S05]  /*83a0*/  F2FP.BF16.F32.PACK_AB R4, RZ, R4 ;  /* 0x00000004ff04723e */ /* 0x000fca00000010ff */
[----:B------:R0:W-:Y:S02]  /*83b0*/  STG.E.U16 desc[UR36][R2.64], R4 ;  /* 0x0000000402007986 */ /* 0x0001e4000c101524 */
.L_x_12737:
[----:B------:R-:W-:-:S07]  /*83c0*/  VIADD R17, R17, 0x80 ;  /* 0x0000008011117836 */ /* 0x000fce0000000000 */
.L_x_12674:
[----:B------:R-:W-:Y:S05]  /*83d0*/  BSYNC.RECONVERGENT B7 ;  /* 0x0000000000077941 */ /* 0x000fea0003800200 */
.L_x_12673:
        /* <DEDUP_REMOVED lines=358> */
.L_x_12769:
        /* <DEDUP_REMOVED lines=18> */
.L_x_12774:
[----:B------:R-:W2:Y:S02]  /*9b60*/  LDG.E.U8 R2, desc[UR36][R2.64] ;  /* 0x0000002402027981 */ /* 0x000ea4000c1e1100 */
[----:B--2---:R-:W-:Y:S01]  /*9b70*/  I2FP.F32.U32 R19, R2 ;  /* 0x0000000200137245 */ /* 0x004fe20000201000 */
[----:B------:R-:W-:Y:S06]  /*9b80*/  BRA `(.L_x_12776) ;  /* 0x0000000c00447947 */ /* 0x000fec0003800000 */
.L_x_12773:
        /* <DEDUP_REMOVED lines=9> */
.L_x_12778:
[----:B------:R-:W2:Y:S02]  /*9c20*/  LDG.E R2, desc[UR36][R2.64] ;  /* 0x0000002402027981 */ /* 0x000ea4000c1e1900 */
[----:B--2---:R-:W-:Y:S01]  /*9c30*/  I2FP.F32.S32 R19, R2 ;  /* 0x0000000200137245 */ /* 0x004fe20000201400 */
[----:B------:R-:W-:Y:S06]  /*9c40*/  BRA `(.L_x_12776) ;  /* 0x0000000c00147947 */ /* 0x000fec0003800000 */
.L_x_12777:
[----:B------:R-:W2:Y:S02]  /*9c50*/  LDG.E.U16 R2, desc[UR36][R2.64] ;  /* 0x0000002402027981 */ /* 0x000ea4000c1e1500 */
[----:B--2---:R0:W1:Y:S01]  /*9c60*/  I2F.S16 R19, R2 ;  /* 0x0000000200137306 */ /* 0x0040620000101400 */
[----:B------:R-:W-:Y:S05]  /*9c70*/  BRA `(.L_x_12776) ;  /* 0x0000000c00087947 */ /* 0x000fea0003800000 */
.L_x_12772:
        /* <DEDUP_REMOVED lines=8> */
.L_x_12780:
[----:B------:R-:W2:Y:S02]  /*9d00*/  LDG.E.U16 R2, desc[UR36][R2.64] ;  /* 0x0000002402027981 */ /* 0x000ea4000c1e1500 */
[----:B--2---:R-:W-:Y:S01]  /*9d10*/  HADD2.F32 R19, -RZ, R2.H0_H0 ;  /* 0x20000002ff137230 */ /* 0x004fe20000004100 */
[----:B------:R-:W-:Y:S06]  /*9d20*/  BRA `(.L_x_12776) ;  /* 0x0000000800dc7947 */ /* 0x000fec0003800000 */
.L_x_12779:
        /* <DEDUP_REMOVED lines=8> */
.L_x_12782:
[----:B------:R-:W2:Y:S02]  /*9db0*/  LDG.E.U16 R2, desc[UR36][R2.64] ;  /* 0x0000002402027981 */ /* 0x000ea4000c1e1500 */
[----:B--2---:R-:W-:Y:S01]  /*9dc0*/  HADD2.F32 R19, -RZ, R2.H0_H0 ;  /* 0x20000002ff137230 */ /* 0x004fe20000004100 */
[----:B------:R-:W-:Y:S06]  /*9dd0*/  BRA `(.L_x_12776) ;  /* 0x0000000800b07947 */ /* 0x000fec0003800000 */
.L_x_12781:
        /* <DEDUP_REMOVED lines=11> */
.L_x_12771:
        /* <DEDUP_REMOVED lines=12> */
.L_x_12785:
        /* <DEDUP_REMOVED lines=11> */
.L_x_12784:
        /* <DEDUP_REMOVED lines=25> */
.L_x_12787:
        /* <DEDUP_REMOVED lines=12> */
.L_x_12786:
[----:B------:R-:W2:Y:S02]  /*a250*/  LDG.E.U16 R2, desc[UR36][R2.64] ;  /* 0x0000002402027981 */ /* 0x000ea4000c1e1500 */
[----:B--2---:R-:W-:Y:S01]  /*a260*/  SHF.L.U32 R19, R2, 0x10, RZ ;  /* 0x0000001002137819 */ /* 0x004fe200000006ff */
[----:B------:R-:W-:Y:S06]  /*a270*/  BRA `(.L_x_12776) ;  /* 0x0000000400887947 */ /* 0x000fec0003800000 */
.L_x_12783:
        /* <DEDUP_REMOVED lines=11> */
.L_x_12790:
        /* <DEDUP_REMOVED lines=20> */
.L_x_12792:
[----:B------:R-:W-:Y:S05]  /*a470*/  BSYNC.RECONVERGENT B0 ;  /* 0x0000000000007941 */ /* 0x000fea0003800200 */
.L_x_12791:
[----:B------:R-:W-:Y:S01]  /*a480*/  IMAD.SHL.U32 R0, R0, 0x100000, RZ ;  /* 0x0010000000007824 */ /* 0x000fe200078e00ff */
[----:B------:R-:W-:-:S04]  /*a490*/  LEA R2, R2, 0x3b800000, 0x17 ;  /* 0x3b80000002027811 */ /* 0x000fc800078eb8ff */
[----:B------:R-:W-:Y:S01]  /*a4a0*/  LOP3.LUT R19, R2, R0, R19, 0xfe, !PT ;  /* 0x0000000002137212 */ /* 0x000fe200078efe13 */
[----:B------:R-:W-:Y:S06]  /*a4b0*/  BRA `(.L_x_12776) ;  /* 0x0000000000f87947 */ /* 0x000fec0003800000 */
.L_x_12789:
        /* <DEDUP_REMOVED lines=20> */
.L_x_12794:
[----:B------:R-:W-:Y:S05]  /*a600*/  BSYNC.RECONVERGENT B0 ;  /* 0x0000000000007941 */ /* 0x000fea0003800200 */
.L_x_12793:
[----:B------:R-:W-:Y:S01]  /*a610*/  IMAD.SHL.U32 R0, R0, 0x200000, RZ ;  /* 0x0020000000007824 */ /* 0x000fe200078e00ff */
[----:B------:R-:W-:-:S04]  /*a620*/  LEA R2, R2, 0x37800000, 0x17 ;  /* 0x3780000002027811 */ /* 0x000fc800078eb8ff */
[----:B------:R-:W-:Y:S01]  /*a630*/  LOP3.LUT R19, R2, R0, R19, 0xfe, !PT ;  /* 0x0000000002137212 */ /* 0x000fe200078efe13 */
[----:B------:R-:W-:Y:S06]  /*a640*/  BRA `(.L_x_12776) ;  /* 0x0000000000947947 */ /* 0x000fec0003800000 */
.L_x_12788:
        /* <DEDUP_REMOVED lines=14> */
.L_x_12775:
        /* <DEDUP_REMOVED lines=16> */
.L_x_12797:
[----:B------:R-:W-:Y:S01]  /*a830*/  IMAD.MOV.U32 R19, RZ, RZ, RZ ;  /* 0x000000ffff137224 */ /* 0x000fe200078e00ff */
[----:B------:R-:W-:Y:S06]  /*a840*/  BRA `(.L_x_12776) ;  /* 0x0000000000147947 */ /* 0x000fec0003800000 */
.L_x_12796:
[----:B------:R-:W2:Y:S02]  /*a850*/  LDG.E.64 R2, desc[UR36][R2.64] ;  /* 0x0000002402027981 */ /* 0x000ea4000c1e1b00 */
[----:B--2---:R0:W1:Y:S02]  /*a860*/  I2F.U64 R19, R2 ;  /* 0x0000000200137312 */ /* 0x0040640000301000 */
[----:B01----:R-:W-:Y:S05]  /*a870*/  BRA `(.L_x_12776) ;  /* 0x0000000000087947 */ /* 0x003fea0003800000 */
.L_x_12795:
[----:B------:R-:W2:Y:S02]  /*a880*/  LDG.E R2, desc[UR36][R2.64] ;  /* 0x0000002402027981 */ /* 0x000ea4000c1e1900 */
[----:B--2---:R-:W-:-:S07]  /*a890*/  I2FP.F32.U32 R19, R2 ;  /* 0x0000000200137245 */ /* 0x004fce0000201000 */
.L_x_12776:
[----:B------:R-:W-:Y:S05]  /*a8a0*/  BSYNC.RECONVERGENT B6 ;  /* 0x0000000000067941 */ /* 0x000fea0003800200 */
.L_x_12770:
        /* <DEDUP_REMOVED lines=18> */
.L_x_12802:
[----:B------:R-:W2:Y:S02]  /*a9d0*/  LDG.E.U8 R2, desc[UR36][R2.64] ;  /* 0x0000002402027981 */ /* 0x000ea4000c1e1100 */
[----:B--2---:R-:W-:Y:S01]  /*a9e0*/  I2FP.F32.U32 R4, R2 ;  /* 0x0000000200047245 */ /* 0x004fe20000201000 */
[----:B------:R-:W-:Y:S06]  /*a9f0*/  BRA `(.L_x_12804) ;  /* 0x0000000c00447947 */ /* 0x000fec0003800000 */
.L_x_12801:
        /* <DEDUP_REMOVED lines=9> */
.L_x_12806:
[----:B------:R-:W2:Y:S02]  /*aa90*/  LDG.E R2, desc[UR36][R2.64] ;  /* 0x0000002402027981 */ /* 0x000ea4000c1e1900 */
[----:B--2---:R-:W-:Y:S01]  /*aaa0*/  I2FP.F32.S32 R4, R2 ;  /* 0x0000000200047245 */ /* 0x004fe20000201400 */
[----:B------:R-:W-:Y:S06]  /*aab0*/  BRA `(.L_x_12804) ;  /* 0x0000000c00147947 */ /* 0x000fec0003800000 */
.L_x_12805:
[----:B------:R-:W2:Y:S02]  /*aac0*/  LDG.E.U16 R2, desc[UR36][R2.64] ;  /* 0x0000002402027981 */ /* 0x000ea4000c1e1500 */
[----:B--2---:R4:W0:Y:S01]  /*aad0*/  I2F.S16 R4, R2 ;  /* 0x0000000200047306 */ /* 0x0048220000101400 */
[----:B------:R-:W-:Y:S05]  /*aae0*/  BRA `(.L_x_12804) ;  /* 0x0000000c00087947 */ /* 0x000fea0003800000 */
.L_x_12800:
        /* <DEDUP_REMOVED lines=8> */
.L_x_12808:
[----:B------:R-:W2:Y:S02]  /*ab70*/  LDG.E.U16 R2, desc[UR36][R2.64] ;  /* 0x0000002402027981 */ /* 0x000ea4000c1e1500 */
[----:B--2---:R-:W-:Y:S01]  /*ab80*/  HADD2.F32 R4, -RZ, R2.H0_H0 ;  /* 0x20000002ff047230 */ /* 0x004fe20000004100 */
[----:B------:R-:W-:Y:S06]  /*ab90*/  BRA `(.L_x_12804) ;  /* 0x0000000800dc7947 */ /* 0x000fec0003800000 */
.L_x_12807:
        /* <DEDUP_REMOVED lines=8> */
.L_x_12810:
[----:B------:R-:W2:Y:S02]  /*ac20*/  LDG.E.U16 R2, desc[UR36][R2.64] ;  /* 0x0000002402027981 */ /* 0x000ea4000c1e1500 */
[----:B--2---:R-:W-:Y:S01]  /*ac30*/  HADD2.F32 R4, -RZ, R2.H0_H0 ;  /* 0x20000002ff047230 */ /* 0x004fe20000004100 */
[----:B------:R-:W-:Y:S06]  /*ac40*/  BRA `(.L_x_12804) ;  /* 0x0000000800b07947 */ /* 0x000fec0003800000 */
.L_x_12809:
        /* <DEDUP_REMOVED lines=11> */
.L_x_12799:
        /* <DEDUP_REMOVED lines=12> */
.L_x_12813:
        /* <DEDUP_REMOVED lines=11> */
.L_x_12812:
        /* <DEDUP_REMOVED lines=25> */
.L_x_12815:
        /* <DEDUP_REMOVED lines=12> */
.L_x_12814:
[----:B------:R-:W2:Y:S02]  /*b0c0*/  LDG.E.U16 R2, desc[UR36][R2.64] ;  /* 0x0000002402027981 */ /* 0x000ea4000c1e1500 */
[----:B--2---:R-:W-:Y:S01]  /*b0d0*/  IMAD.U32 R4, R2, 0x10000, RZ ;  /* 0x0001000002047824 */ /* 0x004fe200078e00ff */
[----:B------:R-:W-:Y:S06]  /*b0e0*/  BRA `(.L_x_12804) ;  /* 0x0000000400887947 */ /* 0x000fec0003800000 */
.L_x_12811:
        /* <DEDUP_REMOVED lines=11> */
.L_x_12818:
        /* <DEDUP_REMOVED lines=20> */
.L_x_12820:
[----:B------:R-:W-:Y:S05]  /*b2e0*/  BSYNC.RECONVERGENT B0 ;  /* 0x0000000000007941 */ /* 0x000fea0003800200 */
.L_x_12819:
[----:B------:R-:W-:Y:S02]  /*b2f0*/  SHF.L.U32 R0, R0, 0x14, RZ ;  /* 0x0000001400007819 */ /* 0x000fe400000006ff */
[----:B------:R-:W-:-:S04]  /*b300*/  LEA R2, R2, 0x3b800000, 0x17 ;  /* 0x3b80000002027811 */ /* 0x000fc800078eb8ff */
[----:B------:R-:W-:Y:S01]  /*b310*/  LOP3.LUT R4, R2, R0, R7, 0xfe, !PT ;  /* 0x0000000002047212 */ /* 0x000fe200078efe07 */
[----:B------:R-:W-:Y:S06]  /*b320*/  BRA `(.L_x_12804) ;  /* 0x0000000000f87947 */ /* 0x000fec0003800000 */
.L_x_12817:
        /* <DEDUP_REMOVED lines=20> */
.L_x_12822:
[----:B------:R-:W-:Y:S05]  /*b470*/  BSYNC.RECONVERGENT B0 ;  /* 0x0000000000007941 */ /* 0x000fea0003800200 */
.L_x_12821:
[----:B------:R-:W-:Y:S01]  /*b480*/  IMAD.SHL.U32 R0, R0, 0x200000, RZ ;  /* 0x0020000000007824 */ /* 0x000fe200078e00ff */
[----:B------:R-:W-:-:S04]  /*b490*/  LEA R2, R2, 0x37800000, 0x17 ;  /* 0x3780000002027811 */ /* 0x000fc800078eb8ff */
[----:B------:R-:W-:Y:S01]  /*b4a0*/  LOP3.LUT R4, R2, R0, R7, 0xfe, !PT ;  /* 0x0000000002047212 */ /* 0x000fe200078efe07 */
[----:B------:R-:W-:Y:S06]  /*b4b0*/  BRA `(.L_x_12804) ;  /* 0x0000000000947947 */ /* 0x000fec0003800000 */
.L_x_12816:
        /* <DEDUP_REMOVED lines=14> */
.L_x_12803:
        /* <DEDUP_REMOVED lines=16> */
.L_x_12825:
[----:B------:R-:W-:Y:S01]  /*b6a0*/  MOV R4, RZ ;  /* 0x000000ff00047202 */ /* 0x000fe20000000f00 */
[----:B------:R-:W-:Y:S06]  /*b6b0*/  BRA `(.L_x_12804) ;  /* 0x0000000000147947 */ /* 0x000fec0003800000 */
.L_x_12824:
[----:B------:R-:W2:Y:S02]  /*b6c0*/  LDG.E.64 R2, desc[UR36][R2.64] ;  /* 0x0000002402027981 */ /* 0x000ea4000c1e1b00 */
[----:B--2---:R0:W2:Y:S02]  /*b6d0*/  I2F.U64 R4, R2 ;  /* 0x0000000200047312 */ /* 0x0040a40000301000 */
[----:B0-2---:R-:W-:Y:S05]  /*b6e0*/  BRA `(.L_x_12804) ;  /* 0x0000000000087947 */ /* 0x005fea0003800000 */
.L_x_12823:
[----:B------:R-:W2:Y:S02]  /*b6f0*/  LDG.E R2, desc[UR36][R2.64] ;  /* 0x0000002402027981 */ /* 0x000ea4000c1e1900 */
[----:B--2---:R-:W-:-:S07]  /*b700*/  I2FP.F32.U32 R4, R2 ;  /* 0x0000000200047245 */ /* 0x004fce0000201000 */
.L_x_12804:
[----:B------:R-:W-:Y:S05]  /*b710*/  BSYNC.RECONVERGENT B6 ;  /* 0x0000000000067941 */ /* 0x000fea0003800200 */
.L_x_12798:
[----:B------:R-:W4:Y:S01]  /*b720*/  LDCU.64 UR6, c[0x0][0x5e8] ;  /* 0x0000bd00ff0677ac */ /* 0x000f220008000a00 */
[----:B0-2--5:R-:W-:Y:S01]  /*b730*/  FADD.FTZ R0, -R4, 1 ;  /* 0x3f80000004007421 */ /* 0x025fe20000010100 */
[----:B------:R-:W-:-:S03]  /*b740*/  UPRMT UR4, UR43, 0x9910, URZ ;  /* 0x000099102b047896 */ /* 0x000fc600080000ff */
[----:B-1-3--:R-:W-:Y:S01]  /*b750*/  FMUL.FTZ R19, R0, R19 ;  /* 0x0000001300137220 */ /* 0x00afe20000410000 */
[----:B------:R-:W-:-:S03]  /*b760*/  UISETP.GT.AND UP0, UPT, UR4, 0x9, UPT ;  /* 0x000000090400788c */ /* 0x000fc6000bf04270 */
[----:B------:R-:W-:Y:S01]  /*b770*/  FMUL.FTZ R4, R19, R4 ;  /* 0x0000000413047220 */ /* 0x000fe20000410000 */
[----:B----4-:R-:W-:-:S05]  /*b780*/  IADD3 R2, P0, PT, R16, UR6, RZ ;  /* 0x0000000610027c10 */ /* 0x010fca000ff1e0ff */
        /* <DEDUP_REMOVED lines=13> */
.L_x_12829:
[----:B------:R-:W0:Y:S02]  /*b860*/  F2I.S64.TRUNC R4, R4 ;  /* 0x0000000400047311 */ /* 0x000e24000020d900 */
[----:B0-----:R-:W-:-:S05]  /*b870*/  IMAD.MOV.U32 R7, RZ, RZ, R4 ;  /* 0x000000ffff077224 */ /* 0x001fca00078e0004 */
[----:B------:R0:W-:Y:S01]  /*b880*/  STG.E.U8 desc[UR36][R2.64], R7 ;  /* 0x0000000702007986 */ /* 0x0001e2000c101124 */
[----:B------:R-:W-:Y:S05]  /*b890*/  BRA `(.L_x_12831) ;  /* 0x0000000c00287947 */ /* 0x000fea0003800000 */
.L_x_12828:
        /* <DEDUP_REMOVED lines=9> */
.L_x_12833:
[----:B------:R-:W0:Y:S02]  /*b930*/  F2I.FTZ.TRUNC.NTZ R5, R4 ;  /* 0x0000000400057305 */ /* 0x000e24000021f100 */
[----:B0-----:R0:W-:Y:S01]  /*b940*/  STG.E desc[UR36][R2.64], R5 ;  /* 0x0000000502007986 */ /* 0x0011e2000c101924 */
[----:B------:R-:W-:Y:S05]  /*b950*/  BRA `(.L_x_12831) ;  /* 0x0000000800f87947 */ /* 0x000fea0003800000 */
.L_x_12832:
[----:B------:R-:W0:Y:S02]  /*b960*/  F2I.FTZ.TRUNC.NTZ R5, R4 ;  /* 0x0000000400057305 */ /* 0x000e24000021f100 */
[----:B0-----:R0:W-:Y:S01]  /*b970*/  STG.E.U16 desc[UR36][R2.64], R5 ;  /* 0x0000000502007986 */ /* 0x0011e2000c101524 */
[----:B------:R-:W-:Y:S05]  /*b980*/  BRA `(.L_x_12831) ;  /* 0x0000000800ec7947 */ /* 0x000fea0003800000 */
.L_x_12827:
        /* <DEDUP_REMOVED lines=8> */
.L_x_12835:
[----:B------:R-:W-:-:S05]  /*ba10*/  F2FP.F16.F32.PACK_AB R4, RZ, R4 ;  /* 0x00000004ff04723e */ /* 0x000fca00000000ff */
[----:B------:R0:W-:Y:S01]  /*ba20*/  STG.E.U16 desc[UR36][R2.64], R4 ;  /* 0x0000000402007986 */ /* 0x0001e2000c101524 */
[----:B------:R-:W-:Y:S05]  /*ba30*/  BRA `(.L_x_12831) ;  /* 0x0000000800c07947 */ /* 0x000fea0003800000 */
.L_x_12834:
        /* <DEDUP_REMOVED lines=9> */
.L_x_12837:
[----:B------:R-:W-:-:S04]  /*bad0*/  F2FP.F16.F32.PACK_AB R5, RZ, R4 ;  /* 0x00000004ff05723e */ /* 0x000fc800000000ff */
[----:B------:R-:W-:-:S05]  /*bae0*/  PRMT R5, R5, 0x5410, RZ ;  /* 0x0000541005057816 */ /* 0x000fca00000000ff */
[----:B------:R0:W-:Y:S01]  /*baf0*/  STG.E desc[UR36][R2.64], R5 ;  /* 0x0000000502007986 */ /* 0x0001e2000c101924 */
[----:B------:R-:W-:Y:S05]  /*bb00*/  BRA `(.L_x_12831) ;  /* 0x00000008008c7947 */ /* 0x000fea0003800000 */
.L_x_12836:
[----:B------:R-:W-:-:S06]  /*bb10*/  FMUL.FTZ R4, R4, 1 ;  /* 0x3f80000004047820 */ /* 0x000fcc0000410000 */
[----:B------:R-:W0:Y:S02]  /*bb20*/  F2F.F64.F32 R4, R4 ;  /* 0x0000000400047310 */ /* 0x000e240000201800 */
[----:B0-----:R0:W-:Y:S01]  /*bb30*/  STG.E.64 desc[UR36][R2.64], R4 ;  /* 0x0000000402007986 */ /* 0x0011e2000c101b24 */
[----:B------:R-:W-:Y:S05]  /*bb40*/  BRA `(.L_x_12831) ;  /* 0x00000008007c7947 */ /* 0x000fea0003800000 */
.L_x_12826:
        /* <DEDUP_REMOVED lines=13> */
.L_x_12841:
        /* <DEDUP_REMOVED lines=16> */
.L_x_12844:
[----:B------:R-:W-:-:S04]  /*bd20*/  SHF.R.U32.HI R4, RZ, 0x18, R4 ;  /* 0x00000018ff047819 */ /* 0x000fc80000011604 */
[----:B------:R-:W-:-:S04]  /*bd30*/  LOP3.LUT R4, R5, 0x80, R4, 0xf8, !PT ;  /* 0x0000008005047812 */ /* 0x000fc800078ef804 */
[----:B------:R-:W-:-:S07]  /*bd40*/  PRMT R0, R4, 0x7610, R0 ;  /* 0x0000761004007816 */ /* 0x000fce0000000000 */
.L_x_12843:
[----:B------:R-:W-:Y:S05]  /*bd50*/  BSYNC.RECONVERGENT B0 ;  /* 0x0000000000007941 */ /* 0x000fea0003800200 */
.L_x_12842:
[----:B------:R0:W-:Y:S01]  /*bd60*/  STG.E.U8 desc[UR36][R2.64], R0 ;  /* 0x0000000002007986 */ /* 0x0001e2000c101124 */
[----:B------:R-:W-:Y:S05]  /*bd70*/  BRA `(.L_x_12831) ;  /* 0x0000000400f07947 */ /* 0x000fea0003800000 */
.L_x_12840:
        /* <DEDUP_REMOVED lines=16> */
.L_x_12847:
[----:B------:R-:W-:-:S04]  /*be80*/  SHF.R.U32.HI R4, RZ, 0x18, R4 ;  /* 0x00000018ff047819 */ /* 0x000fc80000011604 */
[----:B------:R-:W-:-:S04]  /*be90*/  LOP3.LUT R5, R5, 0x80, R4, 0xf8, !PT ;  /* 0x0000008005057812 */ /* 0x000fc800078ef804 */
[----:B------:R-:W-:-:S07]  /*bea0*/  PRMT R0, R5, 0x7610, R0 ;  /* 0x0000761005007816 */ /* 0x000fce0000000000 */
.L_x_12846:
[----:B------:R-:W-:Y:S05]  /*beb0*/  BSYNC.RECONVERGENT B0 ;  /* 0x0000000000007941 */ /* 0x000fea0003800200 */
.L_x_12845:
[----:B------:R0:W-:Y:S01]  /*bec0*/  STG.E.U8 desc[UR36][R2.64], R0 ;  /* 0x0000000002007986 */ /* 0x0001e2000c101124 */
[----:B------:R-:W-:Y:S05]  /*bed0*/  BRA `(.L_x_12831) ;  /* 0x0000000400987947 */ /* 0x000fea0003800000 */
.L_x_12839:
        /* <DEDUP_REMOVED lines=21> */
.L_x_12849:
[----:B------:R-:W0:Y:S02]  /*c030*/  F2I.U64.TRUNC R4, R4 ;  /* 0x0000000400047311 */ /* 0x000e24000020d800 */
[----:B0-----:R0:W-:Y:S01]  /*c040*/  STG.E.64 desc[UR36][R2.64], R4 ;  /* 0x0000000402007986 */ /* 0x0011e2000c101b24 */
[----:B------:R-:W-:Y:S05]  /*c050*/  BRA `(.L_x_12831) ;  /* 0x0000000400387947 */ /* 0x000fea0003800000 */
.L_x_12848:
[----:B------:R-:W0:Y:S02]  /*c060*/  F2I.FTZ.U32.TRUNC.NTZ R5, R4 ;  /* 0x0000000400057305 */ /* 0x000e24000021f000 */
[----:B0-----:R0:W-:Y:S01]  /*c070*/  STG.E desc[UR36][R2.64], R5 ;  /* 0x0000000502007986 */ /* 0x0011e2000c101924 */
[----:B------:R-:W-:Y:S05]  /*c080*/  BRA `(.L_x_12831) ;  /* 0x00000004002c7947 */ /* 0x000fea0003800000 */
.L_x_12838:
        /* <DEDUP_REMOVED lines=10> */
.L_x_12851:
[----:B------:R-:W-:Y:S01]  /*c130*/  FMUL.FTZ R4, R4, 1 ;  /* 0x3f80000004047820 */ /* 0x000fe20000410000 */
[----:B------:R-:W-:-:S05]  /*c140*/  CS2R R6, SRZ ;  /* 0x0000000000067805 */ /* 0x000fca000001ff00 */
[----:B------:R-:W0:Y:S02]  /*c150*/  F2F.F64.F32 R4, R4 ;  /* 0x0000000400047310 */ /* 0x000e240000201800 */
[----:B0-----:R4:W-:Y:S01]  /*c160*/  STG.E.128 desc[UR36][R2.64], R4 ;  /* 0x0000000402007986 */ /* 0x0019e2000c101d24 */
[----:B------:R-:W-:Y:S05]  /*c170*/  BRA `(.L_x_12831) ;  /* 0x0000000000f07947 */ /* 0x000fea0003800000 */
.L_x_12850:
[----:B------:R-:W-:-:S09]  /*c180*/  UISETP.NE.AND UP0, UPT, UR4, 0xf, UPT ;  /* 0x0000000f0400788c */ /* 0x000fd2000bf05270 */
[----:B------:R-:W-:Y:S05]  /*c190*/  BRA.U !UP0, `(.L_x_12852) ;  /* 0x0000000108e07547 */ /* 0x000fea000b800000 */
[----:B------:R-:W-:-:S09]  /*c1a0*/  UISETP.NE.AND UP0, UPT, UR4, 0x17, UPT ;  /* 0x000000170400788c */ /* 0x000fd2000bf05270 */
[----:B------:R-:W-:Y:S05]  /*c1b0*/  BRA.U !UP0, `(.L_x_12853) ;  /* 0x00000001088c7547 */ /* 0x000fea000b800000 */
[----:B------:R-:W-:-:S09]  /*c1c0*/  UISETP.NE.AND UP0, UPT, UR4, 0x18, UPT ;  /* 0x000000180400788c */ /* 0x000fd2000bf05270 */
[----:B------:R-:W-:Y:S05]  /*c1d0*/  BRA.U !UP0, `(.L_x_12854) ;  /* 0x0000000108447547 */ /* 0x000fea000b800000 */
.L_x_12830:
        /* <DEDUP_REMOVED lines=16> */
.L_x_12855:
[----:B------:R-:W-:Y:S05]  /*c2e0*/  BRA `(.L_x_12831) ;  /* 0x0000000000947947 */ /* 0x000fea0003800000 */
.L_x_12854:
        /* <DEDUP_REMOVED lines=12> */
.L_x_12857:
[----:B------:R-:W-:Y:S05]  /*c3b0*/  BSYNC.RECONVERGENT B0 ;  /* 0x0000000000007941 */ /* 0x000fea0003800200 */
.L_x_12856:
[----:B------:R-:W-:-:S05]  /*c3c0*/  LOP3.LUT R5, R0, 0x80, R7, 0xf8, !PT ;  /* 0x0000008000057812 */ /* 0x000fca00078ef807 */
[----:B------:R1:W-:Y:S01]  /*c3d0*/  STG.E.U8 desc[UR36][R2.64], R5 ;  /* 0x0000000502007986 */ /* 0x0003e2000c101124 */
[----:B------:R-:W-:Y:S05]  /*c3e0*/  BRA `(.L_x_12831) ;  /* 0x0000000000547947 */ /* 0x000fea0003800000 */
.L_x_12853:
        /* <DEDUP_REMOVED lines=11> */
.L_x_12859:
[----:B------:R-:W-:Y:S01]  /*c4a0*/  IMAD.MOV.U32 R0, RZ, RZ, 0x7f ;  /* 0x0000007fff007424 */ /* 0x000fe200078e00ff */
[----:B------:R-:W-:-:S04]  /*c4b0*/  ISETP.GT.U32.AND P0, PT, R6, 0x7f800000, PT ;  /* 0x7f8000000600780c */ /* 0x000fc80003f04070 */
[----:B------:R-:W-:-:S09]  /*c4c0*/  SEL R0, R0, 0x7c, P0 ;  /* 0x0000007c00007807 */ /* 0x000fd20000000000 */
.L_x_12860:
[----:B------:R-:W-:Y:S05]  /*c4d0*/  BSYNC.RECONVERGENT B0 ;  /* 0x0000000000007941 */ /* 0x000fea0003800200 */
.L_x_12858:
[----:B------:R-:W-:-:S04]  /*c4e0*/  SHF.R.U32.HI R5, RZ, 0x18, R4 ;  /* 0x00000018ff057819 */ /* 0x000fc80000011604 */
[----:B------:R-:W-:-:S05]  /*c4f0*/  LOP3.LUT R5, R0, 0x80, R5, 0xf8, !PT ;  /* 0x0000008000057812 */ /* 0x000fca00078ef805 */
[----:B------:R0:W-:Y:S01]  /*c500*/  STG.E.U8 desc[UR36][R2.64], R5 ;  /* 0x0000000502007986 */ /* 0x0001e2000c101124 */
[----:B------:R-:W-:Y:S05]  /*c510*/  BRA `(.L_x_12831) ;  /* 0x0000000000087947 */ /* 0x000fea0003800000 */
.L_x_12852:
[----:B------:R-:W-:-:S05]  /*c520*/  F2FP.BF16.F32.PACK_AB R4, RZ, R4 ;  /* 0x00000004ff04723e */ /* 0x000fca00000010ff */
[----:B------:R2:W-:Y:S02]  /*c530*/  STG.E.U16 desc[UR36][R2.64], R4 ;  /* 0x0000000402007986 */ /* 0x0005e4000c101524 */
.L_x_12831:
[----:B------:R-:W-:-:S07]  /*c540*/  IADD3 R17, PT, PT, R17, 0x80, RZ ;  /* 0x0000008011117810 */ /* 0x000fce0007ffe0ff */
.L_x_12768:
[----:B------:R-:W-:Y:S05]  /*c550*/  BSYNC.RECONVERGENT B7 ;  /* 0x0000000000077941 */ /* 0x000fea0003800200 */
.L_x_12767:
        /* <DEDUP_REMOVED lines=357> */
.L_x_12861:
        /* <DEDUP_REMOVED lines=21> */
.L_x_12866:
[----:B------:R-:W2:Y:S02]  /*dd00*/  LDG.E.U8 R2, desc[UR36][R2.64] ;  /* 0x0000002402027981 */ /* 0x000ea4000c1e1100 */
[----:B--2---:R-:W-:Y:S01]  /*dd10*/  I2FP.F32.U32 R19, R2 ;  /* 0x0000000200137245 */ /* 0x004fe20000201000 */
[----:B------:R-:W-:Y:S06]  /*dd20*/  BRA `(.L_x_12868) ;  /* 0x0000000c00447947 */ /* 0x000fec0003800000 */
.L_x_12865:
        /* <DEDUP_REMOVED lines=9> */
.L_x_12870:
[----:B------:R-:W2:Y:S02]  /*ddc0*/  LDG.E R2, desc[UR36][R2.64] ;  /* 0x0000002402027981 */ /* 0x000ea4000c1e1900 */
[----:B--2---:R-:W-:Y:S01]  /*ddd0*/  I2FP.F32.S32 R19, R2 ;  /* 0x0000000200137245 */ /* 0x004fe20000201400 */
[----:B------:R-:W-:Y:S06]  /*dde0*/  BRA `(.L_x_12868) ;  /* 0x0000000c00147947 */ /* 0x000fec0003800000 */
.L_x_12869:
[----:B------:R-:W2:Y:S02]  /*ddf0*/  LDG.E.U16 R2, desc[UR36][R2.64] ;  /* 0x0000002402027981 */ /* 0x000ea4000c1e1500 */
[----:B--2---:R4:W0:Y:S01]  /*de00*/  I2F.S16 R19, R2 ;  /* 0x0000000200137306 */ /* 0x0048220000101400 */
[----:B------:R-:W-:Y:S05]  /*de10*/  BRA `(.L_x_12868) ;  /* 0x0000000c00087947 */ /* 0x000fea0003800000 */
.L_x_12864:
        /* <DEDUP_REMOVED lines=8> */
.L_x_12872:
[----:B------:R-:W2:Y:S02]  /*dea0*/  LDG.E.U16 R2, desc[UR36][R2.64] ;  /* 0x0000002402027981 */ /* 0x000ea4000c1e1500 */
[----:B--2---:R-:W-:Y:S01]  /*deb0*/  HADD2.F32 R19, -RZ, R2.H0_H0 ;  /* 0x20000002ff137230 */ /* 0x004fe20000004100 */
[----:B------:R-:W-:Y:S06]  /*dec0*/  BRA `(.L_x_12868) ;  /* 0x0000000800dc7947 */ /* 0x000fec0003800000 */
.L_x_12871:
        /* <DEDUP_REMOVED lines=8> */
.L_x_12874:
[----:B------:R-:W2:Y:S02]  /*df50*/  LDG.E.U16 R2, desc[UR36][R2.64] ;  /* 0x0000002402027981 */ /* 0x000ea4000c1e1500 */
[----:B--2---:R-:W-:Y:S01]  /*df60*/  HADD2.F32 R19, -RZ, R2.H0_H0 ;  /* 0x20000002ff137230 */ /* 0x004fe20000004100 */
[----:B------:R-:W-:Y:S06]  /*df70*/  BRA `(.L_x_12868) ;  /* 0x0000000800b07947 */ /* 0x000fec0003800000 */
.L_x_12873:
        /* <DEDUP_REMOVED lines=11> */
.L_x_12863:
        /* <DEDUP_REMOVED lines=12> */
.L_x_12877:
        /* <DEDUP_REMOVED lines=11> */
.L_x_12876:
        /* <DEDUP_REMOVED lines=25> */
.L_x_12879:
        /* <DEDUP_REMOVED lines=12> */
.L_x_12878:
[----:B------:R-:W2:Y:S02]  /*e3f0*/  LDG.E.U16 R2, desc[UR36][R2.64] ;  /* 0x0000002402027981 */ /* 0x000ea4000c1e1500 */
[----:B--2---:R-:W-:Y:S01]  /*e400*/  IMAD.U32 R19, R2, 0x10000, RZ ;  /* 0x0001000002137824 */ /* 0x004fe200078e00ff */
[----:B------:R-:W-:Y:S06]  /*e410*/  BRA `(.L_x_12868) ;  /* 0x0000000400887947 */ /* 0x000fec0003800000 */
.L_x_12875:
        /* <DEDUP_REMOVED lines=11> */
.L_x_12882:
        /* <DEDUP_REMOVED lines=20> */
.L_x_12884:
[----:B------:R-:W-:Y:S05]  /*e610*/  BSYNC.RECONVERGENT B0 ;  /* 0x0000000000007941 */ /* 0x000fea0003800200 */
.L_x_12883:
[----:B------:R-:W-:Y:S01]  /*e620*/  IMAD.SHL.U32 R0, R0, 0x100000, RZ ;  /* 0x0010000000007824 */ /* 0x000fe200078e00ff */
[----:B------:R-:W-:-:S04]  /*e630*/  LEA R2, R2, 0x3b800000, 0x17 ;  /* 0x3b80000002027811 */ /* 0x000fc800078eb8ff */
[----:B------:R-:W-:Y:S01]  /*e640*/  LOP3.LUT R19, R2, R0, R19, 0xfe, !PT ;  /* 0x0000000002137212 */ /* 0x000fe200078efe13 */
[----:B------:R-:W-:Y:S06]  /*e650*/  BRA `(.L_x_12868) ;  /* 0x0000000000f87947 */ /* 0x000fec0003800000 */
.L_x_12881:
        /* <DEDUP_REMOVED lines=20> */
.L_x_12886:
[----:B------:R-:W-:Y:S05]  /*e7a0*/  BSYNC.RECONVERGENT B0 ;  /* 0x0000000000007941 */ /* 0x000fea0003800200 */
.L_x_12885:
[----:B------:R-:W-:Y:S02]  /*e7b0*/  SHF.L.U32 R0, R0, 0x15, RZ ;  /* 0x0000001500007819 */ /* 0x000fe400000006ff */
[----:B------:R-:W-:-:S04]  /*e7c0*/  LEA R2, R2, 0x37800000, 0x17 ;  /* 0x3780000002027811 */ /* 0x000fc800078eb8ff */
[----:B------:R-:W-:Y:S01]  /*e7d0*/  LOP3.LUT R19, R2, R0, R19, 0xfe, !PT ;  /* 0x0000000002137212 */ /* 0x000fe200078efe13 */
[----:B------:R-:W-:Y:S06]  /*e7e0*/  BRA `(.L_x_12868) ;  /* 0x0000000000947947 */ /* 0x000fec0003800000 */
.L_x_12880:
        /* <DEDUP_REMOVED lines=14> */
.L_x_12867:
        /* <DEDUP_REMOVED lines=16> */
.L_x_12889:
[----:B------:R-:W-:Y:S01]  /*e9d0*/  IMAD.MOV.U32 R19, RZ, RZ, RZ ;  /* 0x000000ffff137224 */ /* 0x000fe200078e00ff */
[----:B------:R-:W-:Y:S06]  /*e9e0*/  BRA `(.L_x_12868) ;  /* 0x0000000000147947 */ /* 0x000fec0003800000 */
.L_x_12888:
[----:B------:R-:W2:Y:S02]  /*e9f0*/  LDG.E.64 R2, desc[UR36][R2.64] ;  /* 0x0000002402027981 */ /* 0x000ea4000c1e1b00 */
[----:B--2---:R0:W1:Y:S02]  /*ea00*/  I2F.U64 R19, R2 ;  /* 0x0000000200137312 */ /* 0x0040640000301000 */
[----:B01----:R-:W-:Y:S05]  /*ea10*/  BRA `(.L_x_12868) ;  /* 0x0000000000087947 */ /* 0x003fea0003800000 */
.L_x_12887:
[----:B------:R-:W2:Y:S02]  /*ea20*/  LDG.E R2, desc[UR36][R2.64] ;  /* 0x0000002402027981 */ /* 0x000ea4000c1e1900 */
[----:B--2---:R-:W-:-:S07]  /*ea30*/  I2FP.F32.U32 R19, R2 ;  /* 0x0000000200137245 */ /* 0x004fce0000201000 */
.L_x_12868:
[----:B------:R-:W-:Y:S05]  /*ea40*/  BSYNC.RECONVERGENT B6 ;  /* 0x0000000000067941 */ /* 0x000fea0003800200 */
.L_x_12862:
        /* <DEDUP_REMOVED lines=18> */
.L_x_12894:
[----:B------:R-:W2:Y:S02]  /*eb70*/  LDG.E.U8 R0, desc[UR36][R2.64] ;  /* 0x0000002402007981 */ /* 0x000ea4000c1e1100 */
[----:B--2---:R-:W-:Y:S01]  /*eb80*/  I2FP.F32.U32 R0, R0 ;  /* 0x0000000000007245 */ /* 0x004fe20000201000 */
[----:B------:R-:W-:Y:S06]  /*eb90*/  BRA `(.L_x_12896) ;  /* 0x0000000c00447947 */ /* 0x000fec0003800000 */
.L_x_12893:
        /* <DEDUP_REMOVED lines=9> */
.L_x_12898:
[----:B------:R-:W2:Y:S02]  /*ec30*/  LDG.E R0, desc[UR36][R2.64] ;  /* 0x0000002402007981 */ /* 0x000ea4000c1e1900 */
[----:B--2---:R-:W-:Y:S01]  /*ec40*/  I2FP.F32.S32 R0, R0 ;  /* 0x0000000000007245 */ /* 0x004fe20000201400 */
[----:B------:R-:W-:Y:S06]  /*ec50*/  BRA `(.L_x_12896) ;  /* 0x0000000c00147947 */ /* 0x000fec0003800000 */
.L_x_12897:
[----:B------:R-:W2:Y:S02]  /*ec60*/  LDG.E.U16 R0, desc[UR36][R2.64] ;  /* 0x0000002402007981 */ /* 0x000ea4000c1e1500 */
[----:B--2---:R-:W2:Y:S01]  /*ec70*/  I2F.S16 R0, R0 ;  /* 0x0000000000007306 */ /* 0x004ea20000101400 */
[----:B------:R-:W-:Y:S05]  /*ec80*/  BRA `(.L_x_12896) ;  /* 0x0000000c00087947 */ /* 0x000fea0003800000 */
.L_x_12892:
        /* <DEDUP_REMOVED lines=8> */
.L_x_12900:
[----:B------:R-:W2:Y:S02]  /*ed10*/  LDG.E.U16 R0, desc[UR36][R2.64] ;  /* 0x0000002402007981 */ /* 0x000ea4000c1e1500 */
[----:B--2---:R-:W-:Y:S01]  /*ed20*/  HADD2.F32 R0, -RZ, R0.H0_H0 ;  /* 0x20000000ff007230 */ /* 0x004fe20000004100 */
[----:B------:R-:W-:Y:S06]  /*ed30*/  BRA `(.L_x_12896) ;  /* 0x0000000800dc7947 */ /* 0x000fec0003800000 */
.L_x_12899:
        /* <DEDUP_REMOVED lines=8> */
.L_x_12902:
[----:B------:R-:W2:Y:S02]  /*edc0*/  LDG.E.U16 R0, desc[UR36][R2.64] ;  /* 0x0000002402007981 */ /* 0x000ea4000c1e1500 */
[----:B--2---:R-:W-:Y:S01]  /*edd0*/  HADD2.F32 R0, -RZ, R0.H0_H0 ;  /* 0x20000000ff007230 */ /* 0x004fe20000004100 */
[----:B------:R-:W-:Y:S06]  /*ede0*/  BRA `(.L_x_12896) ;  /* 0x0000000800b07947 */ /* 0x000fec0003800000 */
.L_x_12901:
        /* <DEDUP_REMOVED lines=11> */
.L_x_12891:
        /* <DEDUP_REMOVED lines=12> */
.L_x_12905:
        /* <DEDUP_REMOVED lines=11> */
.L_x_12904:
        /* <DEDUP_REMOVED lines=25> */
.L_x_12907:
        /* <DEDUP_REMOVED lines=12> */
.L_x_12906:
[----:B------:R-:W2:Y:S02]  /*f260*/  LDG.E.U16 R0, desc[UR36][R2.64] ;  /* 0x0000002402007981 */ /* 0x000ea4000c1e1500 */
[----:B--2---:R-:W-:Y:S01]  /*f270*/  SHF.L.U32 R0, R0, 0x10, RZ ;  /* 0x0000001000007819 */ /* 0x004fe200000006ff */
[----:B------:R-:W-:Y:S06]  /*f280*/  BRA `(.L_x_12896) ;  /* 0x0000000400887947 */ /* 0x000fec0003800000 */
.L_x_12903:
        /* <DEDUP_REMOVED lines=11> */
.L_x_12910:
        /* <DEDUP_REMOVED lines=20> */
.L_x_12912:
[----:B------:R-:W-:Y:S05]  /*f480*/  BSYNC.RECONVERGENT B0 ;  /* 0x0000000000007941 */ /* 0x000fea0003800200 */
.L_x_12911:
[----:B------:R-:W-:Y:S01]  /*f490*/  IMAD.SHL.U32 R0, R0, 0x100000, RZ ;  /* 0x0010000000007824 */ /* 0x000fe200078e00ff */
[----:B------:R-:W-:-:S04]  /*f4a0*/  LEA R2, R2, 0x3b800000, 0x17 ;  /* 0x3b80000002027811 */ /* 0x000fc800078eb8ff */
[----:B------:R-:W-:Y:S01]  /*f4b0*/  LOP3.LUT R0, R2, R0, R7, 0xfe, !PT ;  /* 0x0000000002007212 */ /* 0x000fe200078efe07 */
[----:B------:R-:W-:Y:S06]  /*f4c0*/  BRA `(.L_x_12896) ;  /* 0x0000000000f87947 */ /* 0x000fec0003800000 */
.L_x_12909:
        /* <DEDUP_REMOVED lines=20> */
.L_x_12914:
[----:B------:R-:W-:Y:S05]  /*f610*/  BSYNC.RECONVERGENT B0 ;  /* 0x0000000000007941 */ /* 0x000fea0003800200 */
.L_x_12913:
[----:B------:R-:W-:Y:S01]  /*f620*/  IMAD.SHL.U32 R0, R0, 0x200000, RZ ;  /* 0x0020000000007824 */ /* 0x000fe200078e00ff */
[----:B------:R-:W-:-:S04]  /*f630*/  LEA R2, R2, 0x37800000, 0x17 ;  /* 0x3780000002027811 */ /* 0x000fc800078eb8ff */
[----:B------:R-:W-:Y:S01]  /*f640*/  LOP3.LUT R0, R2, R0, R7, 0xfe, !PT ;  /* 0x0000000002007212 */ /* 0x000fe200078efe07 */
[----:B------:R-:W-:Y:S06]  /*f650*/  BRA `(.L_x_12896) ;  /* 0x0000000000947947 */ /* 0x000fec0003800000 */
.L_x_12908:
        /* <DEDUP_REMOVED lines=14> */
.L_x_12895:
[----:B------:R-:W-:Y:S01]  /*f740*/  MOV R2, 0x0 ;  /* 0x0000000000027802 */ /* 0x000fe20000000f00 */
        /* <DEDUP_REMOVED lines=15> */
.L_x_12917:
[----:B------:R-:W-:Y:S01]  /*f840*/  IMAD.MOV.U32 R0, RZ, RZ, RZ ;  /* 0x000000ffff007224 */ /* 0x000fe200078e00ff */
[----:B------:R-:W-:Y:S06]  /*f850*/  BRA `(.L_x_12896) ;  /* 0x0000000000147947 */ /* 0x000fec0003800000 */
.L_x_12916:
[----:B------:R-:W2:Y:S02]  /*f860*/  LDG.E.64 R2, desc[UR36][R2.64] ;  /* 0x0000002402027981 */ /* 0x000ea4000c1e1b00 */
[----:B--2---:R0:W1:Y:S02]  /*f870*/  I2F.U64 R0, R2 ;  /* 0x0000000200007312 */ /* 0x0040640000301000 */
[----:B01----:R-:W-:Y:S05]  /*f880*/  BRA `(.L_x_12896) ;  /* 0x0000000000087947 */ /* 0x003fea0003800000 */
.L_x_12915:
[----:B------:R-:W2:Y:S02]  /*f890*/  LDG.E R0, desc[UR36][R2.64] ;  /* 0x0000002402007981 */ /* 0x000ea4000c1e1900 */
[----:B--2---:R-:W-:-:S07]  /*f8a0*/  I2FP.F32.U32 R0, R0 ;  /* 0x0000000000007245 */ /* 0x004fce0000201000 */
.L_x_12896:
[----:B------:R-:W-:Y:S05]  /*f8b0*/  BSYNC.RECONVERGENT B6 ;  /* 0x0000000000067941 */ /* 0x000fea0003800200 */
.L_x_12890:
[----:B------:R-:W-:Y:S01]  /*f8c0*/  UPRMT UR4, UR43, 0x9910, URZ ;  /* 0x000099102b047896 */ /* 0x000fe200080000ff */
[----:B012-45:R-:W-:-:S03]  /*f8d0*/  FADD.FTZ R2, -R0, 1 ;  /* 0x3f80000000027421 */ /* 0x037fc60000010100 */
[----:B------:R-:W-:Y:S01]  /*f8e0*/  UISETP.GT.AND UP0, UPT, UR4, 0x9, UPT ;  /* 0x000000090400788c */ /* 0x000fe2000bf04270 */
[----:B---3--:R-:W-:-:S04]  /*f8f0*/  FMUL.FTZ R19, R2, R19 ;  /* 0x0000001302137220 */ /* 0x008fc80000410000 */
[----:B------:R-:W-:-:S04]  /*f900*/  FMUL.FTZ R2, R19, R0 ;  /* 0x0000000013027220 */ /* 0x000fc80000410000 */
        /* <DEDUP_REMOVED lines=12> */
.L_x_12921:
[----:B------:R-:W0:Y:S02]  /*f9d0*/  F2I.S64.TRUNC R2, R2 ;  /* 0x0000000200027311 */ /* 0x000e24000020d900 */
[----:B0-----:R-:W-:-:S05]  /*f9e0*/  MOV R5, R2 ;  /* 0x0000000200057202 */ /* 0x001fca0000000f00 */
[----:B------:R-:W-:Y:S01]  /*f9f0*/  STG.E.U8 desc[UR36][R16.64], R5 ;  /* 0x0000000510007986 */ /* 0x000fe2000c101124 */
[----:B------:R-:W-:Y:S05]  /*fa00*/  EXIT ;  /* 0x000000000000794d */ /* 0x000fea0003800000 */
.L_x_12920:
        /* <DEDUP_REMOVED lines=9> */
.L_x_12924:
[----:B------:R-:W0:Y:S02]  /*faa0*/  F2I.FTZ.TRUNC.NTZ R3, R2 ;  /* 0x0000000200037305 */ /* 0x000e24000021f100 */
[----:B0-----:R-:W-:Y:S01]  /*fab0*/  STG.E desc[UR36][R16.64], R3 ;  /* 0x0000000310007986 */ /* 0x001fe2000c101924 */
[----:B------:R-:W-:Y:S05]  /*fac0*/  EXIT ;  /* 0x000000000000794d */ /* 0x000fea0003800000 */
.L_x_12923:
[----:B------:R-:W0:Y:S02]  /*fad0*/  F2I.FTZ.TRUNC.NTZ R3, R2 ;  /* 0x0000000200037305 */ /* 0x000e24000021f100 */
[----:B0-----:R-:W-:Y:S01]  /*fae0*/  STG.E.U16 desc[UR36][R16.64], R3 ;  /* 0x0000000310007986 */ /* 0x001fe2000c101524 */
[----:B------:R-:W-:Y:S05]  /*faf0*/  EXIT ;  /* 0x000000000000794d */ /* 0x000fea0003800000 */
.L_x_12919:
        /* <DEDUP_REMOVED lines=8> */
.L_x_12926:
[----:B------:R-:W-:-:S05]  /*fb80*/  F2FP.F16.F32.PACK_AB R2, RZ, R2 ;  /* 0x00000002ff02723e */ /* 0x000fca00000000ff */
[----:B------:R-:W-:Y:S01]  /*fb90*/  STG.E.U16 desc[UR36][R16.64], R2 ;  /* 0x0000000210007986 */ /* 0x000fe2000c101524 */
[----:B------:R-:W-:Y:S05]  /*fba0*/  EXIT ;  /* 0x000000000000794d */ /* 0x000fea0003800000 */
.L_x_12925:
        /* <DEDUP_REMOVED lines=9> */
.L_x_12928:
[----:B------:R-:W-:-:S04]  /*fc40*/  F2FP.F16.F32.PACK_AB R3, RZ, R2 ;  /* 0x00000002ff03723e */ /* 0x000fc800000000ff */
[----:B------:R-:W-:-:S05]  /*fc50*/  PRMT R3, R3, 0x5410, RZ ;  /* 0x0000541003037816 */ /* 0x000fca00000000ff */
[----:B------:R-:W-:Y:S01]  /*fc60*/  STG.E desc[UR36][R16.64], R3 ;  /* 0x0000000310007986 */ /* 0x000fe2000c101924 */
[----:B------:R-:W-:Y:S05]  /*fc70*/  EXIT ;  /* 0x000000000000794d */ /* 0x000fea0003800000 */
.L_x_12927:
[----:B------:R-:W-:-:S06]  /*fc80*/  FMUL.FTZ R2, R2, 1 ;  /* 0x3f80000002027820 */ /* 0x000fcc0000410000 */
[----:B------:R-:W0:Y:S02]  /*fc90*/  F2F.F64.F32 R2, R2 ;  /* 0x0000000200027310 */ /* 0x000e240000201800 */
[----:B0-----:R-:W-:Y:S01]  /*fca0*/  STG.E.64 desc[UR36][R16.64], R2 ;  /* 0x0000000210007986 */ /* 0x001fe2000c101b24 */
[----:B------:R-:W-:Y:S05]  /*fcb0*/  EXIT ;  /* 0x000000000000794d */ /* 0x000fea0003800000 */
.L_x_12918:
        /* <DEDUP_REMOVED lines=13> */
.L_x_12932:
        /* <DEDUP_REMOVED lines=16> */
.L_x_12935:
[----:B------:R-:W-:-:S04]  /*fe90*/  SHF.R.U32.HI R2, RZ, 0x18, R2 ;  /* 0x00000018ff027819 */ /* 0x000fc80000011602 */
[----:B------:R-:W-:-:S04]  /*fea0*/  LOP3.LUT R2, R3, 0x80, R2, 0xf8, !PT ;  /* 0x0000008003027812 */ /* 0x000fc800078ef802 */
[----:B------:R-:W-:-:S07]  /*feb0*/  PRMT R8, R2, 0x7610, R8 ;  /* 0x0000761002087816 */ /* 0x000fce0000000008 */
.L_x_12934:
[----:B------:R-:W-:Y:S05]  /*fec0*/  BSYNC.RECONVERGENT B0 ;  /* 0x0000000000007941 */ /* 0x000fea0003800200 */
.L_x_12933:
[----:B------:R-:W-:Y:S01]  /*fed0*/  STG.E.U8 desc[UR36][R16.64], R8 ;  /* 0x0000000810007986 */ /* 0x000fe2000c101124 */
[----:B------:R-:W-:Y:S05]  /*fee0*/  EXIT ;  /* 0x000000000000794d */ /* 0x000fea0003800000 */
.L_x_12931:
        /* <DEDUP_REMOVED lines=16> */
.L_x_12938:
[----:B------:R-:W-:-:S04]  /*fff0*/  SHF.R.U32.HI R2, RZ, 0x18, R2 ;  /* 0x00000018ff027819 */ /* 0x000fc80000011602 */
[----:B------:R-:W-:-:S04]  /*10000*/  LOP3.LUT R3, R3, 0x80, R2, 0xf8, !PT ;  /* 0x0000008003037812 */ /* 0x000fc800078ef802 */
[----:B------:R-:W-:-:S07]  /*10010*/  PRMT R8, R3, 0x7610, R8 ;  /* 0x0000761003087816 */ /* 0x000fce0000000008 */
.L_x_12937:
[----:B------:R-:W-:Y:S05]  /*10020*/  BSYNC.RECONVERGENT B0 ;  /* 0x0000000000007941 */ /* 0x000fea0003800200 */
.L_x_12936:
[----:B------:R-:W-:Y:S01]  /*10030*/  STG.E.U8 desc[UR36][R16.64], R8 ;  /* 0x0000000810007986 */ /* 0x000fe2000c101124 */
[----:B------:R-:W-:Y:S05]  /*10040*/  EXIT ;  /* 0x000000000000794d */ /* 0x000fea0003800000 */
.L_x_12930:
        /* <DEDUP_REMOVED lines=21> */
.L_x_12940:
[----:B------:R-:W0:Y:S02]  /*101a0*/  F2I.U64.TRUNC R2, R2 ;  /* 0x0000000200027311 */ /* 0x000e24000020d800 */
[----:B0-----:R-:W-:Y:S01]  /*101b0*/  STG.E.64 desc[UR36][R16.64], R2 ;  /* 0x0000000210007986 */ /* 0x001fe2000c101b24 */
[----:B------:R-:W-:Y:S05]  /*101c0*/  EXIT ;  /* 0x000000000000794d */ /* 0x000fea0003800000 */
.L_x_12939:
[----:B------:R-:W0:Y:S02]  /*101d0*/  F2I.FTZ.U32.TRUNC.NTZ R3, R2 ;  /* 0x0000000200037305 */ /* 0x000e24000021f000 */
[----:B0-----:R-:W-:Y:S01]  /*101e0*/  STG.E desc[UR36][R16.64], R3 ;  /* 0x0000000310007986 */ /* 0x001fe2000c101924 */
[----:B------:R-:W-:Y:S05]  /*101f0*/  EXIT ;  /* 0x000000000000794d */ /* 0x000fea0003800000 */
.L_x_12929:
        /* <DEDUP_REMOVED lines=10> */
.L_x_12942:
[----:B------:R-:W-:Y:S01]  /*102a0*/  FMUL.FTZ R4, R2, 1 ;  /* 0x3f80000002047820 */ /* 0x000fe20000410000 */
[----:B------:R-:W-:-:S05]  /*102b0*/  CS2R R6, SRZ ;  /* 0x0000000000067805 */ /* 0x000fca000001ff00 */
[----:B------:R-:W0:Y:S02]  /*102c0*/  F2F.F64.F32 R4, R4 ;  /* 0x0000000400047310 */ /* 0x000e240000201800 */
[----:B0-----:R-:W-:Y:S01]  /*102d0*/  STG.E.128 desc[UR36][R16.64], R4 ;  /* 0x0000000410007986 */ /* 0x001fe2000c101d24 */
[----:B------:R-:W-:Y:S05]  /*102e0*/  EXIT ;  /* 0x000000000000794d */ /* 0x000fea0003800000 */
.L_x_12941:
[----:B------:R-:W-:-:S09]  /*102f0*/  UISETP.NE.AND UP0, UPT, UR4, 0xf, UPT ;  /* 0x0000000f0400788c */ /* 0x000fd2000bf05270 */
[----:B------:R-:W-:Y:S05]  /*10300*/  BRA.U !UP0, `(.L_x_12943) ;  /* 0x0000000108e07547 */ /* 0x000fea000b800000 */
[----:B------:R-:W-:-:S09]  /*10310*/  UISETP.NE.AND UP0, UPT, UR4, 0x17, UPT ;  /* 0x000000170400788c */ /* 0x000fd2000bf05270 */
[----:B------:R-:W-:Y:S05]  /*10320*/  BRA.U !UP0, `(.L_x_12944) ;  /* 0x00000001088c7547 */ /* 0x000fea000b800000 */
[----:B------:R-:W-:-:S09]  /*10330*/  UISETP.NE.AND UP0, UPT, UR4, 0x18, UPT ;  /* 0x000000180400788c */ /* 0x000fd2000bf05270 */
[----:B------:R-:W-:Y:S05]  /*10340*/  BRA.U !UP0, `(.L_x_12945) ;  /* 0x0000000108447547 */ /* 0x000fea000b800000 */
.L_x_12922:
        /* <DEDUP_REMOVED lines=16> */
.L_x_12946:
[----:B------:R-:W-:Y:S05]  /*10450*/  EXIT ;  /* 0x000000000000794d */ /* 0x000fea0003800000 */
.L_x_12945:
        /* <DEDUP_REMOVED lines=12> */
.L_x_12948:
[----:B------:R-:W-:Y:S05]  /*10520*/  BSYNC.RECONVERGENT B0 ;  /* 0x0000000000007941 */ /* 0x000fea0003800200 */
.L_x_12947:
[----:B------:R-:W-:-:S05]  /*10530*/  LOP3.LUT R3, R0, 0x80, R5, 0xf8, !PT ;  /* 0x0000008000037812 */ /* 0x000fca00078ef805 */
[----:B------:R-:W-:Y:S01]  /*10540*/  STG.E.U8 desc[UR36][R16.64], R3 ;  /* 0x0000000310007986 */ /* 0x000fe2000c101124 */
[----:B------:R-:W-:Y:S05]  /*10550*/  EXIT ;  /* 0x000000000000794d */ /* 0x000fea0003800000 */
.L_x_12944:
        /* <DEDUP_REMOVED lines=11> */
.L_x_12950:
[----:B------:R-:W-:Y:S01]  /*10610*/  HFMA2 R0, -RZ, RZ, 0, 7.569789886474609375e-06 ;  /* 0x0000007fff007431 */ /* 0x000fe200000001ff */
[----:B------:R-:W-:-:S04]  /*10620*/  ISETP.GT.U32.AND P0, PT, R4, 0x7f800000, PT ;  /* 0x7f8000000400780c */ /* 0x000fc80003f04070 */
[----:B------:R-:W-:-:S09]  /*10630*/  SEL R0, R0, 0x7c, P0 ;  /* 0x0000007c00007807 */ /* 0x000fd20000000000 */
.L_x_12951:
[----:B------:R-:W-:Y:S05]  /*10640*/  BSYNC.RECONVERGENT B0 ;  /* 0x0000000000007941 */ /* 0x000fea0003800200 */
.L_x_12949:
[----:B------:R-:W-:-:S04]  /*10650*/  SHF.R.U32.HI R3, RZ, 0x18, R2 ;  /* 0x00000018ff037819 */ /* 0x000fc80000011602 */
[----:B------:R-:W-:-:S05]  /*10660*/  LOP3.LUT R3, R0, 0x80, R3, 0xf8, !PT ;  /* 0x0000008000037812 */ /* 0x000fca00078ef803 */
[----:B------:R-:W-:Y:S01]  /*10670*/  STG.E.U8 desc[UR36][R16.64], R3 ;  /* 0x0000000310007986 */ /* 0x000fe2000c101124 */
[----:B------:R-:W-:Y:S05]  /*10680*/  EXIT ;  /* 0x000000000000794d */ /* 0x000fea0003800000 */
.L_x_12943:
[----:B------:R-:W-:-:S05]  /*10690*/  F2FP.BF16.F32.PACK_AB R2, RZ, R2 ;  /* 0x00000002ff02723e */ /* 0x000fca00000010ff */
[----:B------:R-:W-:Y:S01]  /*106a0*/  STG.E.U16 desc[UR36][R16.64], R2 ;  /* 0x0000000210007986 */ /* 0x000fe2000c101524 */
[----:B------:R-:W-:Y:S05]  /*106b0*/  EXIT ;  /* 0x000000000000794d */ /* 0x000fea0003800000 */
.L_x_12952:
        /* <DEDUP_REMOVED lines=12> */
.L_x_14260:


//--------------------- .text._ZN2at6native27unrolled_elementwise_kernelIZZZNS0_28sigmoid_backward_kernel_cudaERNS_18TensorIteratorBaseEENKUlvE0_clEvENKUlvE0_clEvEUlffE_St5arrayIPcLm3EELi4E23TrivialOffsetCalculatorILi2EjESA_ILi1EjENS0_6memory12LoadWithCastILi2EEENSD_13StoreWithCastILi1EEEEEviT_T0_T2_T3_T4_T5_ --------------------------
	.section	.text._ZN2at6native27unrolled_elementwise_kernelIZZZNS0_28sigmoid_backward_kernel_cudaERNS_18TensorIteratorBaseEENKUlvE0_clEvENKUlvE0_clEvEUlffE_St5arrayIPcLm3EELi4E23TrivialOffsetCalculatorILi2EjESA_ILi1EjENS0_6memory12LoadWithCastILi2EEENSD_13StoreWithCastILi1EEEEEviT_T0_T2_T3_T4_T5_,"ax",@progbits
	.align	128
        .global         _ZN2at6native27unrolled_elementwise_kernelIZZZNS0_28sigmoid_backward_kernel_cudaERNS_18TensorIteratorBaseEENKUlvE0_clEvENKUlvE0_clEvEUlffE_St5arrayIPcLm3EELi4E23TrivialOffsetCalculatorILi2EjESA_ILi1EjENS0_6memory12LoadWithCastILi2EEENSD_13StoreWithCastILi1EEEEEviT_T0_T2_T3_T4_T5_
        .type           _ZN2at6native27unrolled_elementwise_kernelIZZZNS0_28sigmoid_backward_kernel_cudaERNS_18TensorIteratorBaseEENKUlvE0_clEvENKUlvE0_clEvEUlffE_St5arrayIPcLm3EELi4E23TrivialOffsetCalculatorILi2EjESA_ILi1EjENS0_6memory12LoadWithCastILi2EEENSD_13StoreWithCastILi1EEEEEviT_T0_T2_T3_T4_T5_,@function
        .size           _ZN2at6native27unrolled_elementwise_kernelIZZZNS0_28sigmoid_backward_kernel_cudaERNS_18TensorIteratorBaseEENKUlvE0_clEvENKUlvE0_clEvEUlffE_St5arrayIPcLm3EELi4E23TrivialOffsetCalculatorILi2EjESA_ILi1EjENS0_6memory12LoadWithCastILi2EEENSD_13StoreWithCastILi1EEEEEviT_T0_T2_T3_T4_T5_,(.L_x_14261 - _ZN2at6native27unrolled_elementwise_kernelIZZZNS0_28sigmoid_backward_kernel_cudaERNS_18TensorIteratorBaseEENKUlvE0_clEvENKUlvE0_clEvEUlffE_St5arrayIPcLm3EELi4E23TrivialOffsetCalculatorILi2EjESA_ILi1EjENS0_6memory12LoadWithCastILi2EEENSD_13StoreWithCastILi1EEEEEviT_T0_T2_T3_T4_T5_)
        .other          _ZN2at6native27unrolled_elementwise_kernelIZZZNS0_28sigmoid_backward_kernel_cudaERNS_18TensorIteratorBaseEENKUlvE0_clEvENKUlvE0_clEvEUlffE_St5arrayIPcLm3EELi4E23TrivialOffsetCalculatorILi2EjESA_ILi1EjENS0_6memory12LoadWithCastILi2EEENSD_13StoreWithCastILi1EEEEEviT_T0_T2_T3_T4_T5_,@"STO_CUDA_ENTRY STV_DEFAULT"
_ZN2at6native27unrolled_elementwise_kernelIZZZNS0_28sigmoid_backward_kernel_cudaERNS_18TensorIteratorBaseEENKUlvE0_clEvENKUlvE0_clEvEUlffE_St5arrayIPcLm3EELi4E23TrivialOffsetCalculatorILi2EjESA_ILi1EjENS0_6memory12LoadWithCastILi2EEENSD_13StoreWithCastILi1EEEEEviT_T0_T2_T3_T4_T5_:
.text._ZN2at6native27unrolled_elementwise_kernelIZZZNS0_28sigmoid_backward_kernel_cudaERNS_18TensorIteratorBaseEENKUlvE0_clEvENKUlvE0_clEvEUlffE_St5arrayIPcLm3EELi4E23TrivialOffsetCalculatorILi2EjESA_ILi1EjENS0_6memory12LoadWithCastILi2EEENSD_13StoreWithCastILi1EEEEEviT_T0_T2_T3_T4_T5_:
        /* <DEDUP_REMOVED lines=35> */
.L_x_12959:
[----:B------:R-:W2:Y:S02]  /*0230*/  LDG.E.U8 R4, desc[UR36][R4.64] ;  /* 0x0000002404047981 */ /* 0x000ea4000c1e1100 */
[----:B--2---:R-:W-:Y:S01]  /*0240*/  I2FP.F32.U32 R28, R4 ;  /* 0x00000004001c7245 */ /* 0x004fe20000201000 */
[----:B------:R-:W-:Y:S06]  /*0250*/  BRA `(.L_x_12961) ;  /* 0x0000000c00487947 */ /* 0x000fec0003800000 */
.L_x_12958:
        /* <DEDUP_REMOVED lines=9> */
.L_x_12963:
[----:B------:R-:W2:Y:S02]  /*02f0*/  LDG.E R4, desc[UR36][R4.64] ;  /* 0x0000002404047981 */ /* 0x000ea4000c1e1900 */
[----:B--2---:R-:W-:Y:S01]  /*0300*/  I2FP.F32.S32 R28, R4 ;  /* 0x00000004001c7245 */ /* 0x004fe20000201400 */
[----:B------:R-:W-:Y:S06]  /*0310*/  BRA `(.L_x_12961) ;  /* 0x0000000c00187947 */ /* 0x000fec0003800000 */
.L_x_12962:
[----:B------:R-:W2:Y:S02]  /*0320*/  LDG.E.U16 R4, desc[UR36][R4.64] ;  /* 0x0000002404047981 */ /* 0x000ea4000c1e1500 */
[----:B--2---:R0:W1:Y:S01]  /*0330*/  I2F.S16 R28, R4 ;  /* 0x00000004001c7306 */ /* 0x0040620000101400 */
[----:B------:R-:W-:Y:S05]  /*0340*/  BRA `(.L_x_12961) ;  /* 0x0000000c000c7947 */ /* 0x000fea0003800000 */
.L_x_12957:
        /* <DEDUP_REMOVED lines=8> */
.L_x_12965:
[----:B------:R-:W2:Y:S02]  /*03d0*/  LDG.E.U16 R4, desc[UR36][R4.64] ;  /* 0x0000002404047981 */ /* 0x000ea4000c1e1500 */
[----:B--2---:R-:W-:Y:S01]  /*03e0*/  HADD2.F32 R28, -RZ, R4.H0_H0 ;  /* 0x20000004ff1c7230 */ /* 0x004fe20000004100 */
[----:B------:R-:W-:Y:S06]  /*03f0*/  BRA `(.L_x_12961) ;  /* 0x0000000800e07947 */ /* 0x000fec0003800000 */
.L_x_12964:
        /* <DEDUP_REMOVED lines=8> */
.L_x_12967:
[----:B------:R-:W2:Y:S02]  /*0480*/  LDG.E.U16 R4, desc[UR36][R4.64] ;  /* 0x0000002404047981 */ /* 0x000ea4000c1e1500 */
[----:B--2---:R-:W-:Y:S01]  /*0490*/  HADD2.F32 R28, -RZ, R4.H0_H0 ;  /* 0x20000004ff1c7230 */ /* 0x004fe20000004100 */
[----:B------:R-:W-:Y:S06]  /*04a0*/  BRA `(.L_x_12961) ;  /* 0x0000000800b47947 */ /* 0x000fec0003800000 */
.L_x_12966:
        /* <DEDUP_REMOVED lines=11> */
.L_x_12956:
        /* <DEDUP_REMOVED lines=12> */
.L_x_12970:
        /* <DEDUP_REMOVED lines=11> */
.L_x_12969:
        /* <DEDUP_REMOVED lines=25> */
.L_x_12972:
        /* <DEDUP_REMOVED lines=13> */
.L_x_12971:
[----:B------:R-:W2:Y:S02]  /*0930*/  LDG.E.U16 R4, desc[UR36][R4.64] ;  /* 0x0000002404047981 */ /* 0x000ea4000c1e1500 */
[----:B--2---:R-:W-:Y:S01]  /*0940*/  IMAD.U32 R28, R4, 0x10000, RZ ;  /* 0x00010000041c7824 */ /* 0x004fe200078e00ff */
[----:B------:R-:W-:Y:S06]  /*0950*/  BRA `(.L_x_12961) ;  /* 0x0000000400887947 */ /* 0x000fec0003800000 */
.L_x_12968:
        /* <DEDUP_REMOVED lines=11> */
.L_x_12975:
        /* <DEDUP_REMOVED lines=20> */
.L_x_12977:
[----:B------:R-:W-:Y:S05]  /*0b50*/  BSYNC.RECONVERGENT B0 ;  /* 0x0000000000007941 */ /* 0x000fea0003800200 */
.L_x_12976:
[----:B------:R-:W-:Y:S01]  /*0b60*/  IMAD.SHL.U32 R0, R0, 0x100000, RZ ;  /* 0x0010000000007824 */ /* 0x000fe200078e00ff */
[----:B------:R-:W-:-:S04]  /*0b70*/  LEA R3, R3, 0x3b800000, 0x17 ;  /* 0x3b80000003037811 */ /* 0x000fc800078eb8ff */
[----:B------:R-:W-:Y:S01]  /*0b80*/  LOP3.LUT R28, R3, R0, R7, 0xfe, !PT ;  /* 0x00000000031c7212 */ /* 0x000fe200078efe07 */
[----:B------:R-:W-:Y:S06]  /*0b90*/  BRA `(.L_x_12961) ;  /* 0x0000000000f87947 */ /* 0x000fec0003800000 */
.L_x_12974:
        /* <DEDUP_REMOVED lines=20> */
.L_x_12979:
[----:B------:R-:W-:Y:S05]  /*0ce0*/  BSYNC.RECONVERGENT B0 ;  /* 0x0000000000007941 */ /* 0x000fea0003800200 */
.L_x_12978:
[----:B------:R-:W-:Y:S01]  /*0cf0*/  IMAD.SHL.U32 R0, R0, 0x200000, RZ ;  /* 0x0020000000007824 */ /* 0x000fe200078e00ff */
[----:B------:R-:W-:-:S04]  /*0d00*/  LEA R3, R3, 0x37800000, 0x17 ;  /* 0x3780000003037811 */ /* 0x000fc800078eb8ff */
[----:B------:R-:W-:Y:S01]  /*0d10*/  LOP3.LUT R28, R3, R0, R7, 0xfe, !PT ;  /* 0x00000000031c7212 */ /* 0x000fe200078efe07 */
[----:B------:R-:W-:Y:S06]  /*0d20*/  BRA `(.L_x_12961) ;  /* 0x0000000000947947 */ /* 0x000fec0003800000 */
.L_x_12973:
[----:B------:R-:W-:-:S09]  /*0d30*/  UISETP.NE.AND UP0, UPT, UR4, 0x1c, UPT ;  /* 0x0000001c0400788c */ /* 0x000fd2000bf05270 */
[----:B------:R-:W-:Y:S05]  /*0d40*/  BRA.U !UP0, `(.L_x_12980) ;  /* 0x0000000108847547 */ /* 0x000fea000b800000 */
[----:B------:R-:W-:-:S09]  /*0d50*/  UISETP.NE.AND UP0, UPT, UR4, 0x1d, UPT ;  /* 0x0000001d0400788c */ /* 0x000fd2000bf05270 */
[----:B------:R-:W-:Y:S05]  /*0d60*/  BRA.U !UP0, `(.L_x_12981) ;  /* 0x0000000108707547 */ /* 0x000fea000b800000 */
[----:B------:R-:W-:-:S09]  /*0d70*/  UISETP.NE.AND UP0, UPT, UR4, 0x2c, UPT ;  /* 0x0000002c0400788c */ /* 0x000fd2000bf05270 */
[----:B------:R-:W-:Y:S05]  /*0d80*/  BRA.U !UP0, `(.L_x_12982) ;  /* 0x0000000108487547 */ /* 0x000fea000b800000 */
.L_x_12960:
        /* <DEDUP_REMOVED lines=16> */
.L_x_12983:
[----:B------:R-:W-:Y:S01]  /*0e90*/  IMAD.MOV.U32 R28, RZ, RZ, RZ ;  /* 0x000000ffff1c7224 */ /* 0x000fe200078e00ff */
[----:B------:R-:W-:Y:S06]  /*0ea0*/  BRA `(.L_x_12961) ;  /* 0x0000000000347947 */ /* 0x000fec0003800000 */
.L_x_12982:
        /* <DEDUP_REMOVED lines=8> */
.L_x_12981:
[----:B------:R-:W2:Y:S02]  /*0f30*/  LDG.E.64 R28, desc[UR36][R4.64] ;  /* 0x00000024041c7981 */ /* 0x000ea4000c1e1b00 */
[----:B--2---:R0:W1:Y:S02]  /*0f40*/  I2F.U64 R28, R28 ;  /* 0x0000001c001c7312 */ /* 0x0040640000301000 */
[----:B01----:R-:W-:Y:S05]  /*0f50*/  BRA `(.L_x_12961) ;  /* 0x0000000000087947 */ /* 0x003fea0003800000 */
.L_x_12980:
[----:B------:R-:W2:Y:S02]  /*0f60*/  LDG.E R4, desc[UR36][R4.64] ;  /* 0x0000002404047981 */ /* 0x000ea4000c1e1900 */
[----:B--2---:R-:W-:-:S07]  /*0f70*/  I2FP.F32.U32 R28, R4 ;  /* 0x00000004001c7245 */ /* 0x004fce0000201000 */
.L_x_12961:
[----:B------:R-:W-:Y:S05]  /*0f80*/  BSYNC.RECONVERGENT B6 ;  /* 0x0000000000067941 */ /* 0x000fea0003800200 */
.L_x_12955:
        /* <DEDUP_REMOVED lines=20> */
.L_x_12988:
[----:B------:R-:W2:Y:S02]  /*10d0*/  LDG.E.U8 R4, desc[UR36][R4.64] ;  /* 0x0000002404047981 */ /* 0x000ea4000c1e1100 */
[----:B--2---:R-:W-:Y:S01]  /*10e0*/  I2FP.F32.U32 R22, R4 ;  /* 0x0000000400167245 */ /* 0x004fe20000201000 */
[----:B------:R-:W-:Y:S06]  /*10f0*/  BRA `(.L_x_12990) ;  /* 0x0000000c00487947 */ /* 0x000fec0003800000 */
.L_x_12987:
        /* <DEDUP_REMOVED lines=9> */
.L_x_12992:
[----:B------:R-:W2:Y:S02]  /*1190*/  LDG.E R4, desc[UR36][R4.64] ;  /* 0x0000002404047981 */ /* 0x000ea4000c1e1900 */
[----:B--2---:R-:W-:Y:S01]  /*11a0*/  I2FP.F32.S32 R22, R4 ;  /* 0x0000000400167245 */ /* 0x004fe20000201400 */
[----:B------:R-:W-:Y:S06]  /*11b0*/  BRA `(.L_x_12990) ;  /* 0x0000000c00187947 */ /* 0x000fec0003800000 */
.L_x_12991:
[----:B------:R-:W2:Y:S02]  /*11c0*/  LDG.E.U16 R4, desc[UR36][R4.64] ;  /* 0x0000002404047981 */ /* 0x000ea4000c1e1500 */
[----:B--2---:R4:W0:Y:S01]  /*11d0*/  I2F.S16 R22, R4 ;  /* 0x0000000400167306 */ /* 0x0048220000101400 */
[----:B------:R-:W-:Y:S05]  /*11e0*/  BRA `(.L_x_12990) ;  /* 0x0000000c000c7947 */ /* 0x000fea0003800000 */
.L_x_12986:
        /* <DEDUP_REMOVED lines=8> */
.L_x_12994:
[----:B------:R-:W2:Y:S02]  /*1270*/  LDG.E.U16 R4, desc[UR36][R4.64] ;  /* 0x0000002404047981 */ /* 0x000ea4000c1e1500 */
[----:B--2---:R-:W-:Y:S01]  /*1280*/  HADD2.F32 R22, -RZ, R4.H0_H0 ;  /* 0x20000004ff167230 */ /* 0x004fe20000004100 */
[----:B------:R-:W-:Y:S06]  /*1290*/  BRA `(.L_x_12990) ;  /* 0x0000000800e07947 */ /* 0x000fec0003800000 */
.L_x_12993:
        /* <DEDUP_REMOVED lines=8> */
.L_x_12996:
[----:B------:R-:W2:Y:S02]  /*1320*/  LDG.E.U16 R4, desc[UR36][R4.64] ;  /* 0x0000002404047981 */ /* 0x000ea4000c1e1500 */
[----:B--2---:R-:W-:Y:S01]  /*1330*/  HADD2.F32 R22, -RZ, R4.H0_H0 ;  /* 0x20000004ff167230 */ /* 0x004fe20000004100 */
[----:B------:R-:W-:Y:S06]  /*1340*/  BRA `(.L_x_12990) ;  /* 0x0000000800b47947 */ /* 0x000fec0003800000 */
.L_x_12995:
        /* <DEDUP_REMOVED lines=11> */
.L_x_12985:
        /* <DEDUP_REMOVED lines=12> */
.L_x_12999:
        /* <DEDUP_REMOVED lines=11> */
.L_x_12998:
        /* <DEDUP_REMOVED lines=25> */
.L_x_13001:
        /* <DEDUP_REMOVED lines=13> */
.L_x_13000:
[----:B------:R-:W2:Y:S02]  /*17d0*/  LDG.E.U16 R4, desc[UR36][R4.64] ;  /* 0x0000002404047981 */ /* 0x000ea4000c1e1500 */
[----:B--2---:R-:W-:Y:S01]  /*17e0*/  IMAD.U32 R22, R4, 0x10000, RZ ;  /* 0x0001000004167824 */ /* 0x004fe200078e00ff */
[----:B------:R-:W-:Y:S06]  /*17f0*/  BRA `(.L_x_12990) ;  /* 0x0000000400887947 */ /* 0x000fec0003800000 */
.L_x_12997:
        /* <DEDUP_REMOVED lines=11> */
.L_x_13004:
        /* <DEDUP_REMOVED lines=20> */
.L_x_13006:
[----:B------:R-:W-:Y:S05]  /*19f0*/  BSYNC.RECONVERGENT B0 ;  /* 0x0000000000007941 */ /* 0x000fea0003800200 */
.L_x_13005:
[----:B------:R-:W-:Y:S01]  /*1a00*/  IMAD.SHL.U32 R0, R0, 0x100000, RZ ;  /* 0x0010000000007824 */ /* 0x000fe200078e00ff */
[----:B------:R-:W-:-:S04]  /*1a10*/  LEA R3, R3, 0x3b800000, 0x17 ;  /* 0x3b80000003037811 */ /* 0x000fc800078eb8ff */
[----:B------:R-:W-:Y:S01]  /*1a20*/  LOP3.LUT R22, R3, R0, R7, 0xfe, !PT ;  /* 0x0000000003167212 */ /* 0x000fe200078efe07 */
[----:B------:R-:W-:Y:S06]  /*1a30*/  BRA `(.L_x_12990) ;  /* 0x0000000000f87947 */ /* 0x000fec0003800000 */
.L_x_13003:
        /* <DEDUP_REMOVED lines=20> */
.L_x_13008:
[----:B------:R-:W-:Y:S05]  /*1b80*/  BSYNC.RECONVERGENT B0 ;  /* 0x0000000000007941 */ /* 0x000fea0003800200 */
.L_x_13007:
[----:B------:R-:W-:Y:S01]  /*1b90*/  IMAD.SHL.U32 R0, R0, 0x200000, RZ ;  /* 0x0020000000007824 */ /* 0x000fe200078e00ff */
[----:B------:R-:W-:-:S04]  /*1ba0*/  LEA R3, R3, 0x37800000, 0x17 ;  /* 0x3780000003037811 */ /* 0x000fc800078eb8ff */
[----:B------:R-:W-:Y:S01]  /*1bb0*/  LOP3.LUT R22, R3, R0, R7, 0xfe, !PT ;  /* 0x0000000003167212 */ /* 0x000fe200078efe07 */
[----:B------:R-:W-:Y:S06]  /*1bc0*/  BRA `(.L_x_12990) ;  /* 0x0000000000947947 */ /* 0x000fec0003800000 */
.L_x_13002:
[----:B------:R-:W-:-:S09]  /*1bd0*/  UISETP.NE.AND UP0, UPT, UR4, 0x1c, UPT ;  /* 0x0000001c0400788c */ /* 0x000fd2000bf05270 */
[----:B------:R-:W-:Y:S05]  /*1be0*/  BRA.U !UP0, `(.L_x_13009) ;  /* 0x0000000108847547 */ /* 0x000fea000b800000 */
[----:B------:R-:W-:-:S09]  /*1bf0*/  UISETP.NE.AND UP0, UPT, UR4, 0x1d, UPT ;  /* 0x0000001d0400788c */ /* 0x000fd2000bf05270 */
[----:B------:R-:W-:Y:S05]  /*1c00*/  BRA.U !UP0, `(.L_x_13010) ;  /* 0x0000000108707547 */ /* 0x000fea000b800000 */
[----:B------:R-:W-:-:S09]  /*1c10*/  UISETP.NE.AND UP0, UPT, UR4, 0x2c, UPT ;  /* 0x0000002c0400788c */ /* 0x000fd2000bf05270 */
[----:B------:R-:W-:Y:S05]  /*1c20*/  BRA.U !UP0, `(.L_x_13011) ;  /* 0x0000000108487547 */ /* 0x000fea000b800000 */
.L_x_12989:
        /* <DEDUP_REMOVED lines=16> */
.L_x_13012:
[----:B------:R-:W-:Y:S01]  /*1d30*/  IMAD.MOV.U32 R22, RZ, RZ, RZ ;  /* 0x000000ffff167224 */ /* 0x000fe200078e00ff */
[----:B------:R-:W-:Y:S06]  /*1d40*/  BRA `(.L_x_12990) ;  /* 0x0000000000347947 */ /* 0x000fec0003800000 */
.L_x_13011:
        /* <DEDUP_REMOVED lines=8> */
.L_x_13010:
[----:B------:R-:W2:Y:S02]  /*1dd0*/  LDG.E.64 R22, desc[UR36][R4.64] ;  /* 0x0000002404167981 */ /* 0x000ea4000c1e1b00 */
[----:B--2---:R0:W2:Y:S02]  /*1de0*/  I2F.U64 R22, R22 ;  /* 0x0000001600167312 */ /* 0x0040a40000301000 */
[----:B0-2---:R-:W-:Y:S05]  /*1df0*/  BRA `(.L_x_12990) ;  /* 0x0000000000087947 */ /* 0x005fea0003800000 */
.L_x_13009:
[----:B------:R-:W2:Y:S02]  /*1e00*/  LDG.E R4, desc[UR36][R4.64] ;  /* 0x0000002404047981 */ /* 0x000ea4000c1e1900 */
[----:B--2---:R-:W-:-:S07]  /*1e10*/  I2FP.F32.U32 R22, R4 ;  /* 0x0000000400167245 */ /* 0x004fce0000201000 */
.L_x_12990:
[----:B------:R-:W-:Y:S05]  /*1e20*/  BSYNC.RECONVERGENT B6 ;  /* 0x0000000000067941 */ /* 0x000fea0003800200 */
.L_x_12984:
[----:B------:R-:W-:-:S07]  /*1e30*/  VIADD R16, R19, 0x80 ;  /* 0x0000008013107836 */ /* 0x000fce0000000000 */
.L_x_12954:
[----:B------:R-:W-:Y:S05]  /*1e40*/  BSYNC.RECONVERGENT B7 ;  /* 0x0000000000077941 */ /* 0x000fea0003800200 */
.L_x_12953:
        /* <DEDUP_REMOVED lines=26> */
.L_x_13019:
[----:B------:R-:W2:Y:S02]  /*1ff0*/  LDG.E.U8 R4, desc[UR36][R4.64] ;  /* 0x0000002404047981 */ /* 0x000ea4000c1e1100 */
[----:B--2---:R-:W-:Y:S01]  /*2000*/  I2FP.F32.U32 R23, R4 ;  /* 0x0000000400177245 */ /* 0x004fe20000201000 */
[----:B------:R-:W-:Y:S06]  /*2010*/  BRA `(.L_x_13021) ;  /* 0x0000000c00447947 */ /* 0x000fec0003800000 */
.L_x_13018:
        /* <DEDUP_REMOVED lines=9> */
.L_x_13023:
[----:B------:R-:W2:Y:S02]  /*20b0*/  LDG.E R4, desc[UR36][R4.64] ;  /* 0x0000002404047981 */ /* 0x000ea4000c1e1900 */
[----:B--2---:R-:W-:Y:S01]  /*20c0*/  I2FP.F32.S32 R23, R4 ;  /* 0x0000000400177245 */ /* 0x004fe20000201400 */
[----:B------:R-:W-:Y:S06]  /*20d0*/  BRA `(.L_x_13021) ;  /* 0x0000000c00147947 */ /* 0x000fec0003800000 */
.L_x_13022:
[----:B------:R-:W2:Y:S02]  /*20e0*/  LDG.E.U16 R4, desc[UR36][R4.64] ;  /* 0x0000002404047981 */ /* 0x000ea4000c1e1500 */
[----:B--2---:R0:W2:Y:S01]  /*20f0*/  I2F.S16 R23, R4 ;  /* 0x0000000400177306 */ /* 0x0040a20000101400 */
[----:B------:R-:W-:Y:S05]  /*2100*/  BRA `(.L_x_13021) ;  /* 0x0000000c00087947 */ /* 0x000fea0003800000 */
.L_x_13017:
        /* <DEDUP_REMOVED lines=8> */
.L_x_13025:
[----:B------:R-:W2:Y:S02]  /*2190*/  LDG.E.U16 R4, desc[UR36][R4.64] ;  /* 0x0000002404047981 */ /* 0x000ea4000c1e1500 */
[----:B--2---:R-:W-:Y:S01]  /*21a0*/  HADD2.F32 R23, -RZ, R4.H0_H0 ;  /* 0x20000004ff177230 */ /* 0x004fe20000004100 */
[----:B------:R-:W-:Y:S06]  /*21b0*/  BRA `(.L_x_13021) ;  /* 0x0000000800dc7947 */ /* 0x000fec0003800000 */
.L_x_13024:
        /* <DEDUP_REMOVED lines=8> */
.L_x_13027:
[----:B------:R-:W2:Y:S02]  /*2240*/  LDG.E.U16 R4, desc[UR36][R4.64] ;  /* 0x0000002404047981 */ /* 0x000ea4000c1e1500 */
[----:B--2---:R-:W-:Y:S01]  /*2250*/  HADD2.F32 R23, -RZ, R4.H0_H0 ;  /* 0x20000004ff177230 */ /* 0x004fe20000004100 */
[----:B------:R-:W-:Y:S06]  /*2260*/  BRA `(.L_x_13021) ;  /* 0x0000000800b07947 */ /* 0x000fec0003800000 */
.L_x_13026:
        /* <DEDUP_REMOVED lines=11> */
.L_x_13016:
        /* <DEDUP_REMOVED lines=12> */
.L_x_13030:
        /* <DEDUP_REMOVED lines=11> */
.L_x_13029:
        /* <DEDUP_REMOVED lines=25> */
.L_x_13032:
        /* <DEDUP_REMOVED lines=12> */
.L_x_13031:
[----:B------:R-:W2:Y:S02]  /*26e0*/  LDG.E.U16 R4, desc[UR36][R4.64] ;  /* 0x0000002404047981 */ /* 0x000ea4000c1e1500 */
[----:B--2---:R-:W-:Y:S01]  /*26f0*/  IMAD.U32 R23, R4, 0x10000, RZ ;  /* 0x0001000004177824 */ /* 0x004fe200078e00ff */
[----:B------:R-:W-:Y:S06]  /*2700*/  BRA `(.L_x_13021) ;  /* 0x0000000400887947 */ /* 0x000fec0003800000 */
.L_x_13028:
        /* <DEDUP_REMOVED lines=11> */
.L_x_13035:
        /* <DEDUP_REMOVED lines=20> */
.L_x_13037:
[----:B------:R-:W-:Y:S05]  /*2900*/  BSYNC.RECONVERGENT B0 ;  /* 0x0000000000007941 */ /* 0x000fea0003800200 */
.L_x_13036:
[----:B------:R-:W-:Y:S01]  /*2910*/  IMAD.SHL.U32 R0, R0, 0x100000, RZ ;  /* 0x0010000000007824 */ /* 0x000fe200078e00ff */
[----:B------:R-:W-:-:S04]  /*2920*/  LEA R3, R3, 0x3b800000, 0x17 ;  /* 0x3b80000003037811 */ /* 0x000fc800078eb8ff */
[----:B------:R-:W-:Y:S01]  /*2930*/  LOP3.LUT R23, R3, R0, R23, 0xfe, !PT ;  /* 0x0000000003177212 */ /* 0x000fe200078efe17 */
[----:B------:R-:W-:Y:S06]  /*2940*/  BRA `(.L_x_13021) ;  /* 0x0000000000f87947 */ /* 0x000fec0003800000 */
.L_x_13034:
        /* <DEDUP_REMOVED lines=20> */
.L_x_13039:
[----:B------:R-:W-:Y:S05]  /*2a90*/  BSYNC.RECONVERGENT B0 ;  /* 0x0000000000007941 */ /* 0x000fea0003800200 */
.L_x_13038:
[----:B------:R-:W-:Y:S01]  /*2aa0*/  IMAD.SHL.U32 R0, R0, 0x200000, RZ ;  /* 0x0020000000007824 */ /* 0x000fe200078e00ff */
[----:B------:R-:W-:-:S04]  /*2ab0*/  LEA R3, R3, 0x37800000, 0x17 ;  /* 0x3780000003037811 */ /* 0x000fc800078eb8ff */
[----:B------:R-:W-:Y:S01]  /*2ac0*/  LOP3.LUT R23, R3, R0, R23, 0xfe, !PT ;  /* 0x0000000003177212 */ /* 0x000fe200078efe17 */
[----:B------:R-:W-:Y:S06]  /*2ad0*/  BRA `(.L_x_13021) ;  /* 0x0000000000947947 */ /* 0x000fec0003800000 */
.L_x_13033:
        /* <DEDUP_REMOVED lines=14> */
.L_x_13020:
        /* <DEDUP_REMOVED lines=16> */
.L_x_13042:
[----:B------:R-:W-:Y:S01]  /*2cc0*/  IMAD.MOV.U32 R23, RZ, RZ, RZ ;  /* 0x000000ffff177224 */ /* 0x000fe200078e00ff */
[----:B------:R-:W-:Y:S06]  /*2cd0*/  BRA `(.L_x_13021) ;  /* 0x0000000000147947 */ /* 0x000fec0003800000 */
.L_x_13041:
[----:B------:R-:W2:Y:S02]  /*2ce0*/  LDG.E.64 R4, desc[UR36][R4.64] ;  /* 0x0000002404047981 */ /* 0x000ea4000c1e1b00 */
[----:B--2---:R0:W2:Y:S02]  /*2cf0*/  I2F.U64 R23, R4 ;  /* 0x0000000400177312 */ /* 0x0040a40000301000 */
[----:B0-2---:R-:W-:Y:S05]  /*2d00*/  BRA `(.L_x_13021) ;  /* 0x0000000000087947 */ /* 0x005fea0003800000 */
.L_x_13040:
[----:B------:R-:W2:Y:S02]  /*2d10*/  LDG.E R4, desc[UR36][R4.64] ;  /* 0x0000002404047981 */ /* 0x000ea4000c1e1900 */
[----:B--2---:R-:W-:-:S07]  /*2d20*/  I2FP.F32.U32 R23, R4 ;  /* 0x0000000400177245 */ /* 0x004fce0000201000 */
.L_x_13021:
[----:B------:R-:W-:Y:S05]  /*2d30*/  BSYNC.RECONVERGENT B6 ;  /* 0x0000000000067941 */ /* 0x000fea0003800200 */
.L_x_13015:
        /* <DEDUP_REMOVED lines=20> */
.L_x_13047:
[----:B------:R-:W2:Y:S02]  /*2e80*/  LDG.E.U8 R4, desc[UR36][R4.64] ;  /* 0x0000002404047981 */ /* 0x000ea4000c1e1100 */
[----:B--2---:R-:W-:Y:S01]  /*2e90*/  I2FP.F32.U32 R25, R4 ;  /* 0x0000000400197245 */ /* 0x004fe20000201000 */
[----:B------:R-:W-:Y:S06]  /*2ea0*/  BRA `(.L_x_13049) ;  /* 0x0000000c00447947 */ /* 0x000fec0003800000 */
.L_x_13046:
        /* <DEDUP_REMOVED lines=9> */
.L_x_13051:
[----:B------:R-:W2:Y:S02]  /*2f40*/  LDG.E R4, desc[UR36][R4.64] ;  /* 0x0000002404047981 */ /* 0x000ea4000c1e1900 */
[----:B--2---:R-:W-:Y:S01]  /*2f50*/  I2FP.F32.S32 R25, R4 ;  /* 0x0000000400197245 */ /* 0x004fe20000201400 */
[----:B------:R-:W-:Y:S06]  /*2f60*/  BRA `(.L_x_13049) ;  /* 0x0000000c00147947 */ /* 0x000fec0003800000 */
.L_x_13050:
[----:B------:R-:W2:Y:S02]  /*2f70*/  LDG.E.U16 R4, desc[UR36][R4.64] ;  /* 0x0000002404047981 */ /* 0x000ea4000c1e1500 */
[----:B--2---:R4:W0:Y:S01]  /*2f80*/  I2F.S16 R25, R4 ;  /* 0x0000000400197306 */ /* 0x0048220000101400 */
[----:B------:R-:W-:Y:S05]  /*2f90*/  BRA `(.L_x_13049) ;  /* 0x0000000c00087947 */ /* 0x000fea0003800000 */
.L_x_13045:
        /* <DEDUP_REMOVED lines=8> */
.L_x_13053:
[----:B------:R-:W2:Y:S02]  /*3020*/  LDG.E.U16 R4, desc[UR36][R4.64] ;  /* 0x0000002404047981 */ /* 0x000ea4000c1e1500 */
[----:B--2---:R-:W-:Y:S01]  /*3030*/  HADD2.F32 R25, -RZ, R4.H0_H0 ;  /* 0x20000004ff197230 */ /* 0x004fe20000004100 */
[----:B------:R-:W-:Y:S06]  /*3040*/  BRA `(.L_x_13049) ;  /* 0x0000000800dc7947 */ /* 0x000fec0003800000 */
.L_x_13052:
        /* <DEDUP_REMOVED lines=8> */
.L_x_13055:
[----:B------:R-:W2:Y:S02]  /*30d0*/  LDG.E.U16 R4, desc[UR36][R4.64] ;  /* 0x0000002404047981 */ /* 0x000ea4000c1e1500 */
[----:B--2---:R-:W-:Y:S01]  /*30e0*/  HADD2.F32 R25, -RZ, R4.H0_H0 ;  /* 0x20000004ff197230 */ /* 0x004fe20000004100 */
[----:B------:R-:W-:Y:S06]  /*30f0*/  BRA `(.L_x_13049) ;  /* 0x0000000800b07947 */ /* 0x000fec0003800000 */
.L_x_13054:
        /* <DEDUP_REMOVED lines=11> */
.L_x_13044:
        /* <DEDUP_REMOVED lines=12> */
.L_x_13058:
        /* <DEDUP_REMOVED lines=11> */
.L_x_13057:
        /* <DEDUP_REMOVED lines=25> */
.L_x_13060:
        /* <DEDUP_REMOVED lines=12> */
.L_x_13059:
[----:B------:R-:W2:Y:S02]  /*3570*/  LDG.E.U16 R4, desc[UR36][R4.64] ;  /* 0x0000002404047981 */ /* 0x000ea4000c1e1500 */
[----:B--2---:R-:W-:Y:S01]  /*3580*/  IMAD.U32 R25, R4, 0x10000, RZ ;  /* 0x0001000004197824 */ /* 0x004fe200078e00ff */
[----:B------:R-:W-:Y:S06]  /*3590*/  BRA `(.L_x_13049) ;  /* 0x0000000400887947 */ /* 0x000fec0003800000 */
.L_x_13056:
        /* <DEDUP_REMOVED lines=11> */
.L_x_13063:
        /* <DEDUP_REMOVED lines=20> */
.L_x_13065:
[----:B------:R-:W-:Y:S05]  /*3790*/  BSYNC.RECONVERGENT B0 ;  /* 0x0000000000007941 */ /* 0x000fea0003800200 */
.L_x_13064:
[----:B------:R-:W-:Y:S01]  /*37a0*/  IMAD.SHL.U32 R0, R0, 0x100000, RZ ;  /* 0x0010000000007824 */ /* 0x000fe200078e00ff */
[----:B------:R-:W-:-:S04]  /*37b0*/  LEA R3, R3, 0x3b800000, 0x17 ;  /* 0x3b80000003037811 */ /* 0x000fc800078eb8ff */
[----:B------:R-:W-:Y:S01]  /*37c0*/  LOP3.LUT R25, R3, R0, R25, 0xfe, !PT ;  /* 0x0000000003197212 */ /* 0x000fe200078efe19 */
[----:B------:R-:W-:Y:S06]  /*37d0*/  BRA `(.L_x_13049) ;  /* 0x0000000000f87947 */ /* 0x000fec0003800000 */
.L_x_13062:
        /* <DEDUP_REMOVED lines=20> */
.L_x_13067:
[----:B------:R-:W-:Y:S05]  /*3920*/  BSYNC.RECONVERGENT B0 ;  /* 0x0000000000007941 */ /* 0x000fea0003800200 */
.L_x_13066:
[----:B------:R-:W-:Y:S01]  /*3930*/  IMAD.SHL.U32 R0, R0, 0x200000, RZ ;  /* 0x0020000000007824 */ /* 0x000fe200078e00ff */
[----:B------:R-:W-:-:S04]  /*3940*/  LEA R3, R3, 0x37800000, 0x17 ;  /* 0x3780000003037811 */ /* 0x000fc800078eb8ff */
[----:B------:R-:W-:Y:S01]  /*3950*/  LOP3.LUT R25, R3, R0, R25, 0xfe, !PT ;  /* 0x0000000003197212 */ /* 0x000fe200078efe19 */
[----:B------:R-:W-:Y:S06]  /*3960*/  BRA `(.L_x_13049) ;  /* 0x0000000000947947 */ /* 0x000fec0003800000 */
.L_x_13061:
        /* <DEDUP_REMOVED lines=14> */
.L_x_13048:
        /* <DEDUP_REMOVED lines=16> */
.L_x_13070:
[----:B------:R-:W-:Y:S01]  /*3b50*/  IMAD.MOV.U32 R25, RZ, RZ, RZ ;  /* 0x000000ffff197224 */ /* 0x000fe200078e00ff */
[----:B------:R-:W-:Y:S06]  /*3b60*/  BRA `(.L_x_13049) ;  /* 0x0000000000147947 */ /* 0x000fec0003800000 */
.L_x_13069:
[----:B------:R-:W2:Y:S02]  /*3b70*/  LDG.E.64 R4, desc[UR36][R4.64] ;  /* 0x0000002404047981 */ /* 0x000ea4000c1e1b00 */
[----:B--2---:R0:W2:Y:S02]  /*3b80*/  I2F.U64 R25, R4 ;  /* 0x0000000400197312 */ /* 0x0040a40000301000 */
[----:B0-2---:R-:W-:Y:S05]  /*3b90*/  BRA `(.L_x_13049) ;  /* 0x0000000000087947 */ /* 0x005fea0003800000 */
.L_x_13068:
[----:B------:R-:W2:Y:S02]  /*3ba0*/  LDG.E R4, desc[UR36][R4.64] ;  /* 0x0000002404047981 */ /* 0x000ea4000c1e1900 */
[----:B--2---:R-:W-:-:S07]  /*3bb0*/  I2FP.F32.U32 R25, R4 ;  /* 0x0000000400197245 */ /* 0x004fce0000201000 */
.L_x_13049:
[----:B------:R-:W-:Y:S05]  /*3bc0*/  BSYNC.RECONVERGENT B6 ;  /* 0x0000000000067941 */ /* 0x000fea0003800200 */
.L_x_13043:
[----:B------:R-:W-:-:S07]  /*3bd0*/  VIADD R16, R16, 0x80 ;  /* 0x0000008010107836 */ /* 0x000fce0000000000 */
.L_x_13014:
[----:B------:R-:W-:Y:S05]  /*3be0*/  BSYNC.RECONVERGENT B7 ;  /* 0x0000000000077941 */ /* 0x000fea0003800200 */
.L_x_13013:
        /* <DEDUP_REMOVED lines=26> */
.L_x_13077:
[----:B------:R-:W2:Y:S02]  /*3d90*/  LDG.E.U8 R4, desc[UR36][R4.64] ;  /* 0x0000002404047981 */ /* 0x000ea4000c1e1100 */
[----:B--2---:R-:W-:Y:S01]  /*3da0*/  I2FP.F32.U32 R26, R4 ;  /* 0x00000004001a7245 */ /* 0x004fe20000201000 */
[----:B------:R-:W-:Y:S06]  /*3db0*/  BRA `(.L_x_13079) ;  /* 0x0000000c00487947 */ /* 0x000fec0003800000 */
.L_x_13076:
        /* <DEDUP_REMOVED lines=9> */
.L_x_13081:
[----:B------:R-:W2:Y:S02]  /*3e50*/  LDG.E R4, desc[UR36][R4.64] ;  /* 0x0000002404047981 */ /* 0x000ea4000c1e1900 */
[----:B--2---:R-:W-:Y:S01]  /*3e60*/  I2FP.F32.S32 R26, R4 ;  /* 0x00000004001a7245 */ /* 0x004fe20000201400 */
[----:B------:R-:W-:Y:S06]  /*3e70*/  BRA `(.L_x_13079) ;  /* 0x0000000c00187947 */ /* 0x000fec0003800000 */
.L_x_13080:
[----:B------:R-:W2:Y:S02]  /*3e80*/  LDG.E.U16 R4, desc[UR36][R4.64] ;  /* 0x0000002404047981 */ /* 0x000ea4000c1e1500 */
[----:B--2---:R0:W2:Y:S01]  /*3e90*/  I2F.S16 R26, R4 ;  /* 0x00000004001a7306 */ /* 0x0040a20000101400 */
[----:B------:R-:W-:Y:S05]  /*3ea0*/  BRA `(.L_x_13079) ;  /* 0x0000000c000c7947 */ /* 0x000fea0003800000 */
.L_x_13075:
        /* <DEDUP_REMOVED lines=8> */
.L_x_13083:
[----:B------:R-:W2:Y:S02]  /*3f30*/  LDG.E.U16 R4, desc[UR36][R4.64] ;  /* 0x0000002404047981 */ /* 0x000ea4000c1e1500 */
[----:B--2---:R-:W-:Y:S01]  /*3f40*/  HADD2.F32 R26, -RZ, R4.H0_H0 ;  /* 0x20000004ff1a7230 */ /* 0x004fe20000004100 */
[----:B------:R-:W-:Y:S06]  /*3f50*/  BRA `(.L_x_13079) ;  /* 0x0000000800e07947 */ /* 0x000fec0003800000 */
.L_x_13082:
        /* <DEDUP_REMOVED lines=8> */
.L_x_13085:
[----:B------:R-:W2:Y:S02]  /*3fe0*/  LDG.E.U16 R4, desc[UR36][R4.64] ;  /* 0x0000002404047981 */ /* 0x000ea4000c1e1500 */
[----:B--2---:R-:W-:Y:S01]  /*3ff0*/  HADD2.F32 R26, -RZ, R4.H0_H0 ;  /* 0x20000004ff1a7230 */ /* 0x004fe20000004100 */
[----:B------:R-:W-:Y:S06]  /*4000*/  BRA `(.L_x_13079) ;  /* 0x0000000800b47947 */ /* 0x000fec0003800000 */
.L_x_13084:
        /* <DEDUP_REMOVED lines=11> */
.L_x_13074:
        /* <DEDUP_REMOVED lines=12> */
.L_x_13088:
        /* <DEDUP_REMOVED lines=11> */
.L_x_13087:
        /* <DEDUP_REMOVED lines=25> */
.L_x_13090:
        /* <DEDUP_REMOVED lines=13> */
.L_x_13089:
[----:B------:R-:W2:Y:S02]  /*4490*/  LDG.E.U16 R4, desc[UR36][R4.64] ;  /* 0x0000002404047981 */ /* 0x000ea4000c1e1500 */
[----:B--2---:R-:W-:Y:S01]  /*44a0*/  IMAD.U32 R26, R4, 0x10000, RZ ;  /* 0x00010000041a7824 */ /* 0x004fe200078e00ff */
[----:B------:R-:W-:Y:S06]  /*44b0*/  BRA `(.L_x_13079) ;  /* 0x0000000400887947 */ /* 0x000fec0003800000 */
.L_x_13086:
        /* <DEDUP_REMOVED lines=11> */
.L_x_13093:
        /* <DEDUP_REMOVED lines=20> */
.L_x_13095:
[----:B------:R-:W-:Y:S05]  /*46b0*/  BSYNC.RECONVERGENT B0 ;  /* 0x0000000000007941 */ /* 0x000fea0003800200 */
.L_x_13094:
[----:B------:R-:W-:Y:S01]  /*46c0*/  IMAD.SHL.U32 R0, R0, 0x100000, RZ ;  /* 0x0010000000007824 */ /* 0x000fe200078e00ff */
[----:B------:R-:W-:-:S04]  /*46d0*/  LEA R3, R3, 0x3b800000, 0x17 ;  /* 0x3b80000003037811 */ /* 0x000fc800078eb8ff */
[----:B------:R-:W-:Y:S01]  /*46e0*/  LOP3.LUT R26, R3, R0, R7, 0xfe, !PT ;  /* 0x00000000031a7212 */ /* 0x000fe200078efe07 */
[----:B------:R-:W-:Y:S06]  /*46f0*/  BRA `(.L_x_13079) ;  /* 0x0000000000f87947 */ /* 0x000fec0003800000 */
.L_x_13092:
        /* <DEDUP_REMOVED lines=20> */
.L_x_13097:
[----:B------:R-:W-:Y:S05]  /*4840*/  BSYNC.RECONVERGENT B0 ;  /* 0x0000000000007941 */ /* 0x000fea0003800200 */
.L_x_13096:
[----:B------:R-:W-:Y:S01]  /*4850*/  IMAD.SHL.U32 R0, R0, 0x200000, RZ ;  /* 0x0020000000007824 */ /* 0x000fe200078e00ff */
[----:B------:R-:W-:-:S04]  /*4860*/  LEA R3, R3, 0x37800000, 0x17 ;  /* 0x3780000003037811 */ /* 0x000fc800078eb8ff */
[----:B------:R-:W-:Y:S01]  /*4870*/  LOP3.LUT R26, R3, R0, R7, 0xfe, !PT ;  /* 0x00000000031a7212 */ /* 0x000fe200078efe07 */
[----:B------:R-:W-:Y:S06]  /*4880*/  BRA `(.L_x_13079) ;  /* 0x0000000000947947 */ /* 0x000fec0003800000 */
.L_x_13091:
        /* <DEDUP_REMOVED lines=14> */
.L_x_13078:
        /* <DEDUP_REMOVED lines=16> */
.L_x_13100:
[----:B------:R-:W-:Y:S01]  /*4a70*/  IMAD.MOV.U32 R26, RZ, RZ, RZ ;  /* 0x000000ffff1a7224 */ /* 0x000fe200078e00ff */
[----:B------:R-:W-:Y:S06]  /*4a80*/  BRA `(.L_x_13079) ;  /* 0x0000000000147947 */ /* 0x000fec0003800000 */
.L_x_13099:
[----:B------:R-:W2:Y:S02]  /*4a90*/  LDG.E.64 R26, desc[UR36][R4.64] ;  /* 0x00000024041a7981 */ /* 0x000ea4000c1e1b00 */
[----:B--2---:R0:W2:Y:S02]  /*4aa0*/  I2F.U64 R26, R26 ;  /* 0x0000001a001a7312 */ /* 0x0040a40000301000 */
[----:B0-2---:R-:W-:Y:S05]  /*4ab0*/  BRA `(.L_x_13079) ;  /* 0x0000000000087947 */ /* 0x005fea0003800000 */
.L_x_13098:
[----:B------:R-:W2:Y:S02]  /*4ac0*/  LDG.E R4, desc[UR36][R4.64] ;  /* 0x0000002404047981 */ /* 0x000ea4000c1e1900 */
[----:B--2---:R-:W-:-:S07]  /*4ad0*/  I2FP.F32.U32 R26, R4 ;  /* 0x00000004001a7245 */ /* 0x004fce0000201000 */
.L_x_13079:
[----:B------:R-:W-:Y:S05]  /*4ae0*/  BSYNC.RECONVERGENT B6 ;  /* 0x0000000000067941 */ /* 0x000fea0003800200 */
.L_x_13073:
        /* <DEDUP_REMOVED lines=20> */
.L_x_13105:
[----:B------:R-:W4:Y:S02]  /*4c30*/  LDG.E.U8 R4, desc[UR36][R4.64] ;  /* 0x0000002404047981 */ /* 0x000f24000c1e1100 */
[----:B----4-:R-:W-:Y:S01]  /*4c40*/  I2FP.F32.U32 R24, R4 ;  /* 0x0000000400187245 */ /* 0x010fe20000201000 */
[----:B------:R-:W-:Y:S06]  /*4c50*/  BRA `(.L_x_13107) ;  /* 0x0000000c00487947 */ /* 0x000fec0003800000 */
.L_x_13104:
        /* <DEDUP_REMOVED lines=9> */
.L_x_13109:
[----:B------:R-:W4:Y:S02]  /*4cf0*/  LDG.E R4, desc[UR36][R4.64] ;  /* 0x0000002404047981 */ /* 0x000f24000c1e1900 */
[----:B----4-:R-:W-:Y:S01]  /*4d00*/  I2FP.F32.S32 R24, R4 ;  /* 0x0000000400187245 */ /* 0x010fe20000201400 */
[----:B------:R-:W-:Y:S06]  /*4d10*/  BRA `(.L_x_13107) ;  /* 0x0000000c00187947 */ /* 0x000fec0003800000 */
.L_x_13108:
[----:B------:R-:W4:Y:S02]  /*4d20*/  LDG.E.U16 R4, desc[UR36][R4.64] ;  /* 0x0000002404047981 */ /* 0x000f24000c1e1500 */
[----:B----4-:R0:W4:Y:S01]  /*4d30*/  I2F.S16 R24, R4 ;  /* 0x0000000400187306 */ /* 0x0101220000101400 */
[----:B------:R-:W-:Y:S05]  /*4d40*/  BRA `(.L_x_13107) ;  /* 0x0000000c000c7947 */ /* 0x000fea0003800000 */
.L_x_13103:
        /* <DEDUP_REMOVED lines=8> */
.L_x_13111:
[----:B------:R-:W4:Y:S02]  /*4dd0*/  LDG.E.U16 R4, desc[UR36][R4.64] ;  /* 0x0000002404047981 */ /* 0x000f24000c1e1500 */
[----:B----4-:R-:W-:Y:S01]  /*4de0*/  HADD2.F32 R24, -RZ, R4.H0_H0 ;  /* 0x20000004ff187230 */ /* 0x010fe20000004100 */
[----:B------:R-:W-:Y:S06]  /*4df0*/  BRA `(.L_x_13107) ;  /* 0x0000000800e07947 */ /* 0x000fec0003800000 */
.L_x_13110:
        /* <DEDUP_REMOVED lines=8> */
.L_x_13113:
[----:B------:R-:W4:Y:S02]  /*4e80*/  LDG.E.U16 R4, desc[UR36][R4.64] ;  /* 0x0000002404047981 */ /* 0x000f24000c1e1500 */
[----:B----4-:R-:W-:Y:S01]  /*4e90*/  HADD2.F32 R24, -RZ, R4.H0_H0 ;  /* 0x20000004ff187230 */ /* 0x010fe20000004100 */
[----:B------:R-:W-:Y:S06]  /*4ea0*/  BRA `(.L_x_13107) ;  /* 0x0000000800b47947 */ /* 0x000fec0003800000 */
.L_x_13112:
        /* <DEDUP_REMOVED lines=11> */
.L_x_13102:
        /* <DEDUP_REMOVED lines=12> */
.L_x_13116:
        /* <DEDUP_REMOVED lines=11> */
.L_x_13115:
        /* <DEDUP_REMOVED lines=25> */
.L_x_13118:
        /* <DEDUP_REMOVED lines=13> */
.L_x_13117:
[----:B------:R-:W4:Y:S02]  /*5330*/  LDG.E.U16 R4, desc[UR36][R4.64] ;  /* 0x0000002404047981 */ /* 0x000f24000c1e1500 */
[----:B----4-:R-:W-:Y:S01]  /*5340*/  IMAD.U32 R24, R4, 0x10000, RZ ;  /* 0x0001000004187824 */ /* 0x010fe200078e00ff */
[----:B------:R-:W-:Y:S06]  /*5350*/  BRA `(.L_x_13107) ;  /* 0x0000000400887947 */ /* 0x000fec0003800000 */
.L_x_13114:
        /* <DEDUP_REMOVED lines=11> */
.L_x_13121:
        /* <DEDUP_REMOVED lines=20> */
.L_x_13123:
[----:B------:R-:W-:Y:S05]  /*5550*/  BSYNC.RECONVERGENT B0 ;  /* 0x0000000000007941 */ /* 0x000fea0003800200 */
.L_x_13122:
[----:B------:R-:W-:Y:S01]  /*5560*/  IMAD.SHL.U32 R0, R0, 0x100000, RZ ;  /* 0x0010000000007824 */ /* 0x000fe200078e00ff */
[----:B------:R-:W-:-:S04]  /*5570*/  LEA R3, R3, 0x3b800000, 0x17 ;  /* 0x3b80000003037811 */ /* 0x000fc800078eb8ff */
[----:B------:R-:W-:Y:S01]  /*5580*/  LOP3.LUT R24, R3, R0, R7, 0xfe, !PT ;  /* 0x0000000003187212 */ /* 0x000fe200078efe07 */
[----:B------:R-:W-:Y:S06]  /*5590*/  BRA `(.L_x_13107) ;  /* 0x0000000000f87947 */ /* 0x000fec0003800000 */
.L_x_13120:
        /* <DEDUP_REMOVED lines=20> */
.L_x_13125:
[----:B------:R-:W-:Y:S05]  /*56e0*/  BSYNC.RECONVERGENT B0 ;  /* 0x0000000000007941 */ /* 0x000fea0003800200 */
.L_x_13124:
[----:B------:R-:W-:Y:S01]  /*56f0*/  IMAD.SHL.U32 R0, R0, 0x200000, RZ ;  /* 0x0020000000007824 */ /* 0x000fe200078e00ff */
[----:B------:R-:W-:-:S04]  /*5700*/  LEA R3, R3, 0x37800000, 0x17 ;  /* 0x3780000003037811 */ /* 0x000fc800078eb8ff */
[----:B------:R-:W-:Y:S01]  /*5710*/  LOP3.LUT R24, R3, R0, R7, 0xfe, !PT ;  /* 0x0000000003187212 */ /* 0x000fe200078efe07 */
[----:B------:R-:W-:Y:S06]  /*5720*/  BRA `(.L_x_13107) ;  /* 0x0000000000947947 */ /* 0x000fec0003800000 */
.L_x_13119:
        /* <DEDUP_REMOVED lines=14> */
.L_x_13106:
        /* <DEDUP_REMOVED lines=16> */
.L_x_13128:
[----:B------:R-:W-:Y:S01]  /*5910*/  IMAD.MOV.U32 R24, RZ, RZ, RZ ;  /* 0x000000ffff187224 */ /* 0x000fe200078e00ff */
[----:B------:R-:W-:Y:S06]  /*5920*/  BRA `(.L_x_13107) ;  /* 0x0000000000147947 */ /* 0x000fec0003800000 */
.L_x_13127:
[----:B------:R-:W4:Y:S02]  /*5930*/  LDG.E.64 R4, desc[UR36][R4.64] ;  /* 0x0000002404047981 */ /* 0x000f24000c1e1b00 */
[----:B----4-:R0:W4:Y:S02]  /*5940*/  I2F.U64 R24, R4 ;  /* 0x0000000400187312 */ /* 0x0101240000301000 */
[----:B0---4-:R-:W-:Y:S05]  /*5950*/  BRA `(.L_x_13107) ;  /* 0x0000000000087947 */ /* 0x011fea0003800000 */
.L_x_13126:
[----:B------:R-:W4:Y:S02]  /*5960*/  LDG.E R4, desc[UR36][R4.64] ;  /* 0x0000002404047981 */ /* 0x000f24000c1e1900 */
[----:B----4-:R-:W-:-:S07]  /*5970*/  I2FP.F32.U32 R24, R4 ;  /* 0x0000000400187245 */ /* 0x010fce0000201000 */
.L_x_13107:
[----:B------:R-:W-:Y:S05]  /*5980*/  BSYNC.RECONVERGENT B6 ;  /* 0x0000000000067941 */ /* 0x000fea0003800200 */
.L_x_13101:
[----:B------:R-:W-:-:S07]  /*5990*/  VIADD R16, R16, 0x80 ;  /* 0x0000008010107836 */ /* 0x000fce0000000000 */
.L_x_13072:
[----:B------:R-:W-:Y:S05]  /*59a0*/  BSYNC.RECONVERGENT B7 ;  /* 0x0000000000077941 */ /* 0x000fea0003800200 */
.L_x_13071:
        /* <DEDUP_REMOVED lines=26> */
.L_x_13135:
[----:B------:R-:W2:Y:S02]  /*5b50*/  LDG.E.U8 R4, desc[UR36][R4.64] ;  /* 0x0000002404047981 */ /* 0x000ea4000c1e1100 */
[----:B--2---:R-:W-:Y:S01]  /*5b60*/  I2FP.F32.U32 R27, R4 ;  /* 0x00000004001b7245 */ /* 0x004fe20000201000 */
[----:B------:R-:W-:Y:S06]  /*5b70*/  BRA `(.L_x_13137) ;  /* 0x0000000c00447947 */ /* 0x000fec0003800000 */
.L_x_13134:
        /* <DEDUP_REMOVED lines=9> */
.L_x_13139:
[----:B------:R-:W2:Y:S02]  /*5c10*/  LDG.E R4, desc[UR36][R4.64] ;  /* 0x0000002404047981 */ /* 0x000ea4000c1e1900 */
[----:B--2---:R-:W-:Y:S01]  /*5c20*/  I2FP.F32.S32 R27, R4 ;  /* 0x00000004001b7245 */ /* 0x004fe20000201400 */
[----:B------:R-:W-:Y:S06]  /*5c30*/  BRA `(.L_x_13137) ;  /* 0x0000000c00147947 */ /* 0x000fec0003800000 */
.L_x_13138:
[----:B------:R-:W2:Y:S02]  /*5c40*/  LDG.E.U16 R4, desc[UR36][R4.64] ;  /* 0x0000002404047981 */ /* 0x000ea4000c1e1500 */
[----:B--2---:R0:W2:Y:S01]  /*5c50*/  I2F.S16 R27, R4 ;  /* 0x00000004001b7306 */ /* 0x0040a20000101400 */
[----:B------:R-:W-:Y:S05]  /*5c60*/  BRA `(.L_x_13137) ;  /* 0x0000000c00087947 */ /* 0x000fea0003800000 */
.L_x_13133:
        /* <DEDUP_REMOVED lines=8> */
.L_x_13141:
[----:B------:R-:W2:Y:S02]  /*5cf0*/  LDG.E.U16 R4, desc[UR36][R4.64] ;  /* 0x0000002404047981 */ /* 0x000ea4000c1e1500 */
[----:B--2---:R-:W-:Y:S01]  /*5d00*/  HADD2.F32 R27, -RZ, R4.H0_H0 ;  /* 0x20000004ff1b7230 */ /* 0x004fe20000004100 */
[----:B------:R-:W-:Y:S06]  /*5d10*/  BRA `(.L_x_13137) ;  /* 0x0000000800dc7947 */ /* 0x000fec0003800000 */
.L_x_13140:
        /* <DEDUP_REMOVED lines=8> */
.L_x_13143:
[----:B------:R-:W2:Y:S02]  /*5da0*/  LDG.E.U16 R4, desc[UR36][R4.64] ;  /* 0x0000002404047981 */ /* 0x000ea4000c1e1500 */
[----:B--2---:R-:W-:Y:S01]  /*5db0*/  HADD2.F32 R27, -RZ, R4.H0_H0 ;  /* 0x20000004ff1b7230 */ /* 0x004fe20000004100 */
[----:B------:R-:W-:Y:S06]  /*5dc0*/  BRA `(.L_x_13137) ;  /* 0x0000000800b07947 */ /* 0x000fec0003800000 */
.L_x_13142:
        /* <DEDUP_REMOVED lines=11> */
.L_x_13132:
        /* <DEDUP_REMOVED lines=12> */
.L_x_13146:
        /* <DEDUP_REMOVED lines=11> */
.L_x_13145:
        /* <DEDUP_REMOVED lines=25> */
.L_x_13148:
        /* <DEDUP_REMOVED lines=12> */
.L_x_13147:
[----:B------:R-:W2:Y:S02]  /*6240*/  LDG.E.U16 R4, desc[UR36][R4.64] ;  /* 0x0000002404047981 */ /* 0x000ea4000c1e1500 */
[----:B--2---:R-:W-:Y:S01]  /*6250*/  IMAD.U32 R27, R4, 0x10000, RZ ;  /* 0x00010000041b7824 */ /* 0x004fe200078e00ff */
[----:B------:R-:W-:Y:S06]  /*6260*/  BRA `(.L_x_13137) ;  /* 0x0000000400887947 */ /* 0x000fec0003800000 */
.L_x_13144:
        /* <DEDUP_REMOVED lines=11> */
.L_x_13151:
        /* <DEDUP_REMOVED lines=20> */
.L_x_13153:
[----:B------:R-:W-:Y:S05]  /*6460*/  BSYNC.RECONVERGENT B0 ;  /* 0x0000000000007941 */ /* 0x000fea0003800200 */
.L_x_13152:
[----:B------:R-:W-:Y:S01]  /*6470*/  IMAD.SHL.U32 R0, R0, 0x100000, RZ ;  /* 0x0010000000007824 */ /* 0x000fe200078e00ff */
[----:B------:R-:W-:-:S04]  /*6480*/  LEA R3, R3, 0x3b800000, 0x17 ;  /* 0x3b80000003037811 */ /* 0x000fc800078eb8ff */
[----:B------:R-:W-:Y:S01]  /*6490*/  LOP3.LUT R27, R3, R0, R27, 0xfe, !PT ;  /* 0x00000000031b7212 */ /* 0x000fe200078efe1b */
[----:B------:R-:W-:Y:S06]  /*64a0*/  BRA `(.L_x_13137) ;  /* 0x0000000000f87947 */ /* 0x000fec0003800000 */
.L_x_13150:
        /* <DEDUP_REMOVED lines=20> */
.L_x_13155:
[----:B------:R-:W-:Y:S05]  /*65f0*/  BSYNC.RECONVERGENT B0 ;  /* 0x0000000000007941 */ /* 0x000fea0003800200 */
.L_x_13154:
[----:B------:R-:W-:Y:S01]  /*6600*/  IMAD.SHL.U32 R0, R0, 0x200000, RZ ;  /* 0x0020000000007824 */ /* 0x000fe200078e00ff */
[----:B------:R-:W-:-:S04]  /*6610*/  LEA R3, R3, 0x37800000, 0x17 ;  /* 0x3780000003037811 */ /* 0x000fc800078eb8ff */
[----:B------:R-:W-:Y:S01]  /*6620*/  LOP3.LUT R27, R3, R0, R27, 0xfe, !PT ;  /* 0x00000000031b7212 */ /* 0x000fe200078efe1b */
[----:B------:R-:W-:Y:S06]  /*6630*/  BRA `(.L_x_13137) ;  /* 0x0000000000947947 */ /* 0x000fec0003800000 */
.L_x_13149:
        /* <DEDUP_REMOVED lines=14> */
.L_x_13136:
        /* <DEDUP_REMOVED lines=16> */
.L_x_13158:
[----:B------:R-:W-:Y:S01]  /*6820*/  IMAD.MOV.U32 R27, RZ, RZ, RZ ;  /* 0x000000ffff1b7224 */ /* 0x000fe200078e00ff */
[----:B------:R-:W-:Y:S06]  /*6830*/  BRA `(.L_x_13137) ;  /* 0x0000000000147947 */ /* 0x000fec0003800000 */
.L_x_13157:
[----:B------:R-:W2:Y:S02]  /*6840*/  LDG.E.64 R4, desc[UR36][R4.64] ;  /* 0x0000002404047981 */ /* 0x000ea4000c1e1b00 */
[----:B--2---:R0:W2:Y:S02]  /*6850*/  I2F.U64 R27, R4 ;  /* 0x00000004001b7312 */ /* 0x0040a40000301000 */
[----:B0-2---:R-:W-:Y:S05]  /*6860*/  BRA `(.L_x_13137) ;  /* 0x0000000000087947 */ /* 0x005fea0003800000 */
.L_x_13156:
[----:B------:R-:W2:Y:S02]  /*6870*/  LDG.E R4, desc[UR36][R4.64] ;  /* 0x0000002404047981 */ /* 0x000ea4000c1e1900 */
[----:B--2---:R-:W-:-:S07]  /*6880*/  I2FP.F32.U32 R27, R4 ;  /* 0x00000004001b7245 */ /* 0x004fce0000201000 */
.L_x_13137:
[----:B------:R-:W-:Y:S05]  /*6890*/  BSYNC.RECONVERGENT B6 ;  /* 0x0000000000067941 */ /* 0x000fea0003800200 */
.L_x_13131:
        /* <DEDUP_REMOVED lines=20> */
.L_x_13162:
[----:B------:R-:W4:Y:S02]  /*69e0*/  LDG.E.U8 R4, desc[UR36][R4.64] ;  /* 0x0000002404047981 */ /* 0x000f24000c1e1100 */
[----:B----4-:R-:W-:Y:S01]  /*69f0*/  I2FP.F32.U32 R18, R4 ;  /* 0x0000000400127245 */ /* 0x010fe20000201000 */
[----:B------:R-:W-:Y:S06]  /*6a00*/  BRA `(.L_x_13130) ;  /* 0x0000000c003c7947 */ /* 0x000fec0003800000 */
.L_x_13161:
        /* <DEDUP_REMOVED lines=9> */
.L_x_13165:
[----:B------:R-:W4:Y:S02]  /*6aa0*/  LDG.E R4, desc[UR36][R4.64] ;  /* 0x0000002404047981 */ /* 0x000f24000c1e1900 */
[----:B----4-:R-:W-:Y:S01]  /*6ab0*/  I2FP.F32.S32 R18, R4 ;  /* 0x0000000400127245 */ /* 0x010fe20000201400 */
[----:B------:R-:W-:Y:S06]  /*6ac0*/  BRA `(.L_x_13130) ;  /* 0x0000000c000c7947 */ /* 0x000fec0003800000 */
.L_x_13164:
[----:B------:R-:W4:Y:S02]  /*6ad0*/  LDG.E.U16 R4, desc[UR36][R4.64] ;  /* 0x0000002404047981 */ /* 0x000f24000c1e1500 */
[----:B----4-:R0:W1:Y:S01]  /*6ae0*/  I2F.S16 R18, R4 ;  /* 0x0000000400127306 */ /* 0x0100620000101400 */
[----:B------:R-:W-:Y:S05]  /*6af0*/  BRA `(.L_x_13130) ;  /* 0x0000000c00007947 */ /* 0x000fea0003800000 */
.L_x_13160:
        /* <DEDUP_REMOVED lines=8> */
.L_x_13167:
[----:B------:R-:W4:Y:S02]  /*6b80*/  LDG.E.U16 R4, desc[UR36][R4.64] ;  /* 0x0000002404047981 */ /* 0x000f24000c1e1500 */
[----:B----4-:R-:W-:Y:S01]  /*6b90*/  HADD2.F32 R18, -RZ, R4.H0_H0 ;  /* 0x20000004ff127230 */ /* 0x010fe20000004100 */
[----:B------:R-:W-:Y:S06]  /*6ba0*/  BRA `(.L_x_13130) ;  /* 0x0000000800d47947 */ /* 0x000fec0003800000 */
.L_x_13166:
        /* <DEDUP_REMOVED lines=8> */
.L_x_13169:
[----:B------:R-:W4:Y:S02]  /*6c30*/  LDG.E.U16 R4, desc[UR36][R4.64] ;  /* 0x0000002404047981 */ /* 0x000f24000c1e1500 */
[----:B----4-:R-:W-:Y:S01]  /*6c40*/  HADD2.F32 R18, -RZ, R4.H0_H0 ;  /* 0x20000004ff127230 */ /* 0x010fe20000004100 */
[----:B------:R-:W-:Y:S06]  /*6c50*/  BRA `(.L_x_13130) ;  /* 0x0000000800a87947 */ /* 0x000fec0003800000 */
.L_x_13168:
        /* <DEDUP_REMOVED lines=11> */
.L_x_13159:
        /* <DEDUP_REMOVED lines=12> */
.L_x_13172:
        /* <DEDUP_REMOVED lines=11> */
.L_x_13171:
        /* <DEDUP_REMOVED lines=25> */
.L_x_13174:
        /* <DEDUP_REMOVED lines=13> */
.L_x_13173:
[----:B------:R-:W4:Y:S02]  /*70e0*/  LDG.E.U16 R4, desc[UR36][R4.64] ;  /* 0x0000002404047981 */ /* 0x000f24000c1e1500 */
[----:B----4-:R-:W-:Y:S01]  /*70f0*/  IMAD.U32 R18, R4, 0x10000, RZ ;  /* 0x0001000004127824 */ /* 0x010fe200078e00ff */
[----:B------:R-:W-:Y:S06]  /*7100*/  BRA `(.L_x_13130) ;  /* 0x00000004007c7947 */ /* 0x000fec0003800000 */
.L_x_13170:
        /* <DEDUP_REMOVED lines=11> */
.L_x_13177:
        /* <DEDUP_REMOVED lines=19> */
.L_x_13179:
[----:B------:R-:W-:Y:S05]  /*72f0*/  BSYNC.RECONVERGENT B0 ;  /* 0x0000000000007941 */ /* 0x000fea0003800200 */
.L_x_13178:
[----:B------:R-:W-:Y:S01]  /*7300*/  IMAD.SHL.U32 R0, R0, 0x100000, RZ ;  /* 0x0010000000007824 */ /* 0x000fe200078e00ff */
[----:B------:R-:W-:-:S04]  /*7310*/  LEA R3, R3, 0x3b800000, 0x17 ;  /* 0x3b80000003037811 */ /* 0x000fc800078eb8ff */
[----:B------:R-:W-:Y:S01]  /*7320*/  LOP3.LUT R18, R3, R0, R7, 0xfe, !PT ;  /* 0x0000000003127212 */ /* 0x000fe200078efe07 */
[----:B------:R-:W-:Y:S06]  /*7330*/  BRA `(.L_x_13130) ;  /* 0x0000000000f07947 */ /* 0x000fec0003800000 */
.L_x_13176:
        /* <DEDUP_REMOVED lines=19> */
.L_x_13181:
[----:B------:R-:W-:Y:S05]  /*7470*/  BSYNC.RECONVERGENT B0 ;  /* 0x0000000000007941 */ /* 0x000fea0003800200 */
.L_x_13180:
[----:B------:R-:W-:Y:S01]  /*7480*/  IMAD.SHL.U32 R0, R0, 0x200000, RZ ;  /* 0x0020000000007824 */ /* 0x000fe200078e00ff */
[----:B------:R-:W-:-:S04]  /*7490*/  LEA R3, R3, 0x37800000, 0x17 ;  /* 0x3780000003037811 */ /* 0x000fc800078eb8ff */
[----:B------:R-:W-:Y:S01]  /*74a0*/  LOP3.LUT R18, R3, R0, R7, 0xfe, !PT ;  /* 0x0000000003127212 */ /* 0x000fe200078efe07 */
[----:B------:R-:W-:Y:S06]  /*74b0*/  BRA `(.L_x_13130) ;  /* 0x0000000000907947 */ /* 0x000fec0003800000 */
.L_x_13175:
        /* <DEDUP_REMOVED lines=14> */
.L_x_13163:
        /* <DEDUP_REMOVED lines=16> */
.L_x_13184:
[----:B------:R-:W-:Y:S05]  /*76a0*/  BRA `(.L_x_13130) ;  /* 0x0000000000147947 */ /* 0x000fea0003800000 */
.L_x_13183:
[----:B------:R-:W4:Y:S02]  /*76b0*/  LDG.E.64 R4, desc[UR36][R4.64] ;  /* 0x0000002404047981 */ /* 0x000f24000c1e1b00 */
[----:B----4-:R0:W1:Y:S02]  /*76c0*/  I2F.U64 R18, R4 ;  /* 0x0000000400127312 */ /* 0x0100640000301000 */
[----:B01----:R-:W-:Y:S05]  /*76d0*/  BRA `(.L_x_13130) ;  /* 0x0000000000087947 */ /* 0x003fea0003800000 */
.L_x_13182:
[----:B------:R-:W4:Y:S02]  /*76e0*/  LDG.E R4, desc[UR36][R4.64] ;  /* 0x0000002404047981 */ /* 0x000f24000c1e1900 */
[----:B----4-:R-:W-:-:S07]  /*76f0*/  I2FP.F32.U32 R18, R4 ;  /* 0x0000000400127245 */ /* 0x010fce0000201000 */
.L_x_13130:
[----:B------:R-:W-:Y:S05]  /*7700*/  BSYNC.RECONVERGENT B7 ;  /* 0x0000000000077941 */ /* 0x000fea0003800200 */
.L_x_13129:
[----:B------:R-:W3:Y:S01]  /*7710*/  LDC.U8 R16, c[0x0][0x3b0] ;  /* 0x0000ec00ff107b82 */ /* 0x000ee20000000000 */
[----:B------:R-:W-:Y:S01]  /*7720*/  ISETP.GE.AND P0, PT, R19, R17, PT ;  /* 0x000000111300720c */ /* 0x000fe20003f06270 */
[----:B0-2--5:R-:W-:Y:S01]  /*7730*/  FADD.FTZ R3, -R22, 1 ;  /* 0x3f80000016037421 */ /* 0x025fe20000010100 */
[----:B------:R-:W-:Y:S01]  /*7740*/  FADD.FTZ R0, -R25, 1 ;  /* 0x3f80000019007421 */ /* 0x000fe20000010100 */
[----:B----4-:R-:W-:Y:S01]  /*7750*/  FADD.FTZ R5, -R24, 1 ;  /* 0x3f80000018057421 */ /* 0x010fe20000010100 */
[----:B-1----:R-:W-:Y:S01]  /*7760*/  FADD.FTZ R4, -R18, 1 ;  /* 0x3f80000012047421 */ /* 0x002fe20000010100 */
[----:B---3--:R-:W-:Y:S01]  /*7770*/  FMUL.FTZ R3, R3, R28 ;  /* 0x0000001c03037220 */ /* 0x008fe20000410000 */
[----:B------:R-:W-:Y:S01]  /*7780*/  FMUL.FTZ R0, R0, R23 ;  /* 0x0000001700007220 */ /* 0x000fe20000410000 */
[----:B------:R-:W-:Y:S01]  /*7790*/  FMUL.FTZ R5, R5, R26 ;  /* 0x0000001a05057220 */ /* 0x000fe20000410000 */
[----:B------:R-:W-:Y:S01]  /*77a0*/  FMUL.FTZ R27, R4, R27 ;  /* 0x0000001b041b7220 */ /* 0x000fe20000410000 */
[----:B------:R-:W-:Y:S04]  /*77b0*/  BSSY.RECONVERGENT B7, `(.L_x_13185) ;  /* 0x00002bb000077945 */ /* 0x000fe80003800200 */
[----:B------:R-:W-:Y:S01]  /*77c0*/  BSSY.RELIABLE B6, `(.L_x_13186) ;  /* 0x00001d5000067945 */ /* 0x000fe20003800100 */
[----:B------:R-:W-:Y:S01]  /*77d0*/  FMUL.FTZ R4, R3, R22 ;  /* 0x0000001603047220 */ /* 0x000fe20000410000 */
        /* <DEDUP_REMOVED lines=26> */
.L_x_13191:
[----:B------:R-:W0:Y:S02]  /*7980*/  F2I.S64.TRUNC R4, R4 ;  /* 0x0000000400047311 */ /* 0x000e24000020d900 */
[----:B0-----:R-:W-:-:S05]  /*7990*/  IMAD.MOV.U32 R3, RZ, RZ, R4 ;  /* 0x000000ffff037224 */ /* 0x001fca00078e0004 */
[----:B------:R0:W-:Y:S01]  /*79a0*/  STG.E.U8 desc[UR36][R8.64], R3 ;  /* 0x0000000308007986 */ /* 0x0001e2000c101124 */
[----:B------:R-:W-:Y:S05]  /*79b0*/  BRA `(.L_x_13193) ;  /* 0x0000000c002c7947 */ /* 0x000fea0003800000 */
.L_x_13190:
        /* <DEDUP_REMOVED lines=9> */
.L_x_13195:
[----:B------:R-:W0:Y:S02]  /*7a50*/  F2I.FTZ.TRUNC.NTZ R3, R4 ;  /* 0x0000000400037305 */ /* 0x000e24000021f100 */
[----:B0-----:R0:W-:Y:S01]  /*7a60*/  STG.E desc[UR36][R8.64], R3 ;  /* 0x0000000308007986 */ /* 0x0011e2000c101924 */
[----:B------:R-:W-:Y:S05]  /*7a70*/  BRA `(.L_x_13193) ;  /* 0x0000000800fc7947 */ /* 0x000fea0003800000 */
.L_x_13194:
[----:B------:R-:W0:Y:S02]  /*7a80*/  F2I.FTZ.TRUNC.NTZ R3, R4 ;  /* 0x0000000400037305 */ /* 0x000e24000021f100 */
[----:B0-----:R0:W-:Y:S01]  /*7a90*/  STG.E.U16 desc[UR36][R8.64], R3 ;  /* 0x0000000308007986 */ /* 0x0011e2000c101524 */
[----:B------:R-:W-:Y:S05]  /*7aa0*/  BRA `(.L_x_13193) ;  /* 0x0000000800f07947 */ /* 0x000fea0003800000 */
.L_x_13189:
        /* <DEDUP_REMOVED lines=8> */
.L_x_13197:
[----:B------:R-:W-:-:S05]  /*7b30*/  F2FP.F16.F32.PACK_AB R4, RZ, R4 ;  /* 0x00000004ff04723e */ /* 0x000fca00000000ff */
[----:B------:R4:W-:Y:S01]  /*7b40*/  STG.E.U16 desc[UR36][R8.64], R4 ;  /* 0x0000000408007986 */ /* 0x0009e2000c101524 */
[----:B------:R-:W-:Y:S05]  /*7b50*/  BRA `(.L_x_13193) ;  /* 0x0000000800c47947 */ /* 0x000fea0003800000 */
.L_x_13196:
        /* <DEDUP_REMOVED lines=9> */
.L_x_13199:
[----:B------:R-:W-:-:S04]  /*7bf0*/  F2FP.F16.F32.PACK_AB R3, RZ, R4 ;  /* 0x00000004ff03723e */ /* 0x000fc800000000ff */
[----:B------:R-:W-:-:S05]  /*7c00*/  PRMT R3, R3, 0x5410, RZ ;  /* 0x0000541003037816 */ /* 0x000fca00000000ff */
[----:B------:R2:W-:Y:S01]  /*7c10*/  STG.E desc[UR36][R8.64], R3 ;  /* 0x0000000308007986 */ /* 0x0005e2000c101924 */
[----:B------:R-:W-:Y:S05]  /*7c20*/  BRA `(.L_x_13193) ;  /* 0x0000000800907947 */ /* 0x000fea0003800000 */
.L_x_13198:
[----:B------:R-:W-:-:S06]  /*7c30*/  FMUL.FTZ R4, R4, 1 ;  /* 0x3f80000004047820 */ /* 0x000fcc0000410000 */
[----:B------:R-:W0:Y:S02]  /*7c40*/  F2F.F64.F32 R4, R4 ;  /* 0x0000000400047310 */ /* 0x000e240000201800 */
[----:B0-----:R0:W-:Y:S01]  /*7c50*/  STG.E.64 desc[UR36][R8.64], R4 ;  /* 0x0000000408007986 */ /* 0x0011e2000c101b24 */
[----:B------:R-:W-:Y:S05]  /*7c60*/  BRA `(.L_x_13193) ;  /* 0x0000000800807947 */ /* 0x000fea0003800000 */
.L_x_13188:
        /* <DEDUP_REMOVED lines=12> */
.L_x_13202:
[----:B------:R-:W-:Y:S01]  /*7d30*/  FMUL.FTZ R4, R4, 1 ;  /* 0x3f80000004047820 */ /* 0x000fe20000410000 */
[----:B------:R-:W-:-:S05]  /*7d40*/  CS2R R6, SRZ ;  /* 0x0000000000067805 */ /* 0x000fca000001ff00 */
[----:B------:R-:W0:Y:S02]  /*7d50*/  F2F.F64.F32 R4, R4 ;  /* 0x0000000400047310 */ /* 0x000e240000201800 */
[----:B0-----:R0:W-:Y:S01]  /*7d60*/  STG.E.128 desc[UR36][R8.64], R4 ;  /* 0x0000000408007986 */ /* 0x0011e2000c101d24 */
[----:B------:R-:W-:Y:S05]  /*7d70*/  BRA `(.L_x_13193) ;  /* 0x00000008003c7947 */ /* 0x000fea0003800000 */
.L_x_13201:
        /* <DEDUP_REMOVED lines=18> */
.L_x_13206:
[----:B------:R-:W-:Y:S05]  /*7ea0*/  BSYNC.RECONVERGENT B0 ;  /* 0x0000000000007941 */ /* 0x000fea0003800200 */
.L_x_13205:
[----:B------:R-:W-:-:S05]  /*7eb0*/  LOP3.LUT R5, R0, 0x80, R5, 0xf8, !PT ;  /* 0x0000008000057812 */ /* 0x000fca00078ef805 */
[----:B------:R0:W-:Y:S01]  /*7ec0*/  STG.E.U8 desc[UR36][R8.64], R5 ;  /* 0x0000000508007986 */ /* 0x0001e2000c101124 */
[----:B------:R-:W-:Y:S05]  /*7ed0*/  BRA `(.L_x_13193) ;  /* 0x0000000400e47947 */ /* 0x000fea0003800000 */
.L_x_13204:
        /* <DEDUP_REMOVED lines=14> */
.L_x_13208:
[----:B------:R-:W-:Y:S05]  /*7fc0*/  BSYNC.RECONVERGENT B0 ;  /* 0x0000000000007941 */ /* 0x000fea0003800200 */
.L_x_13207:
[----:B------:R-:W-:-:S05]  /*7fd0*/  LOP3.LUT R3, R0, 0x80, R7, 0xf8, !PT ;  /* 0x0000008000037812 */ /* 0x000fca00078ef807 */
[----:B------:R0:W-:Y:S01]  /*7fe0*/  STG.E.U8 desc[UR36][R8.64], R3 ;  /* 0x0000000308007986 */ /* 0x0001e2000c101124 */
[----:B------:R-:W-:Y:S05]  /*7ff0*/  BRA `(.L_x_13193) ;  /* 0x00000004009c7947 */ /* 0x000fea0003800000 */
.L_x_13203:
[----:B------:R-:W-:-:S05]  /*8000*/  F2FP.BF16.F32.PACK_AB R4, RZ, R4 ;  /* 0x00000004ff04723e */ /* 0x000fca00000010ff */
[----:B------:R0:W-:Y:S01]  /*8010*/  STG.E.U16 desc[UR36][R8.64], R4 ;  /* 0x0000000408007986 */ /* 0x0001e2000c101524 */
[----:B------:R-:W-:Y:S05]  /*8020*/  BRA `(.L_x_13193) ;  /* 0x0000000400907947 */ /* 0x000fea0003800000 */
.L_x_13200:
        /* <DEDUP_REMOVED lines=11> */
.L_x_13211:
        /* <DEDUP_REMOVED lines=12> */
.L_x_13214:
[----:B------:R-:W-:-:S04]  /*81a0*/  SHF.R.U32.HI R0, RZ, 0x14, R4 ;  /* 0x00000014ff007819 */ /* 0x000fc80000011604 */
[----:B------:R-:W-:-:S04]  /*81b0*/  LOP3.LUT R3, R0, 0x1, RZ, 0xc0, !PT ;  /* 0x0000000100037812 */ /* 0x000fc800078ec0ff */
[----:B------:R-:W-:-:S04]  /*81c0*/  IADD3 R0, PT, PT, R4, 0x487ffff, R3 ;  /* 0x0487ffff04007810 */ /* 0x000fc80007ffe003 */
[----:B------:R-:W-:-:S04]  /*81d0*/  SHF.R.U32.HI R0, RZ, 0x14, R0 ;  /* 0x00000014ff007819 */ /* 0x000fc80000011600 */
[----:B------:R-:W-:-:S07]  /*81e0*/  LOP3.LUT R3, R0, 0xff, RZ, 0xc0, !PT ;  /* 0x000000ff00037812 */ /* 0x000fce00078ec0ff */
.L_x_13215:
[----:B------:R-:W-:-:S04]  /*81f0*/  SHF.R.U32.HI R4, RZ, 0x18, R4 ;  /* 0x00000018ff047819 */ /* 0x000fc80000011604 */
[----:B------:R-:W-:-:S04]  /*8200*/  LOP3.LUT R3, R3, 0x80, R4, 0xf8, !PT ;  /* 0x0000008003037812 */ /* 0x000fc800078ef804 */
[----:B------:R-:W-:-:S07]  /*8210*/  PRMT R0, R3, 0x7610, R0 ;  /* 0x0000761003007816 */ /* 0x000fce0000000000 */
.L_x_13213:
[----:B------:R-:W-:Y:S05]  /*8220*/  BSYNC.RECONVERGENT B0 ;  /* 0x0000000000007941 */ /* 0x000fea0003800200 */
.L_x_13212:
[----:B------:R0:W-:Y:S01]  /*8230*/  STG.E.U8 desc[UR36][R8.64], R0 ;  /* 0x0000000008007986 */ /* 0x0001e2000c101124 */
[----:B------:R-:W-:Y:S05]  /*8240*/  BRA `(.L_x_13193) ;  /* 0x0000000400087947 */ /* 0x000fea0003800000 */
.L_x_13210:
        /* <DEDUP_REMOVED lines=12> */
.L_x_13218:
[----:B------:R-:W-:-:S04]  /*8310*/  SHF.R.U32.HI R0, RZ, 0x15, R4 ;  /* 0x00000015ff007819 */ /* 0x000fc80000011604 */
[----:B------:R-:W-:-:S04]  /*8320*/  LOP3.LUT R3, R0, 0x1, RZ, 0xc0, !PT ;  /* 0x0000000100037812 */ /* 0x000fc800078ec0ff */
[----:B------:R-:W-:-:S04]  /*8330*/  IADD3 R0, PT, PT, R4, 0x88fffff, R3 ;  /* 0x088fffff04007810 */ /* 0x000fc80007ffe003 */
[----:B------:R-:W-:-:S04]  /*8340*/  SHF.R.U32.HI R0, RZ, 0x15, R0 ;  /* 0x00000015ff007819 */ /* 0x000fc80000011600 */
[----:B------:R-:W-:-:S07]  /*8350*/  LOP3.LUT R3, R0, 0xff, RZ, 0xc0, !PT ;  /* 0x000000ff00037812 */ /* 0x000fce00078ec0ff */
.L_x_13219:
[----:B------:R-:W-:-:S04]  /*8360*/  SHF.R.U32.HI R4, RZ, 0x18, R4 ;  /* 0x00000018ff047819 */ /* 0x000fc80000011604 */
[----:B------:R-:W-:-:S04]  /*8370*/  LOP3.LUT R3, R3, 0x80, R4, 0xf8, !PT ;  /* 0x0000008003037812 */ /* 0x000fc800078ef804 */
[----:B------:R-:W-:-:S07]  /*8380*/  PRMT R0, R3, 0x7610, R0 ;  /* 0x0000761003007816 */ /* 0x000fce0000000000 */
.L_x_13217:
[----:B------:R-:W-:Y:S05]  /*8390*/  BSYNC.RECONVERGENT B0 ;  /* 0x0000000000007941 */ /* 0x000fea0003800200 */
.L_x_13216:
[----:B------:R0:W-:Y:S01]  /*83a0*/  STG.E.U8 desc[UR36][R8.64], R0 ;  /* 0x0000000008007986 */ /* 0x0001e2000c101124 */
[----:B------:R-:W-:Y:S05]  /*83b0*/  BRA `(.L_x_13193) ;  /* 0x0000000000ac7947 */ /* 0x000fea0003800000 */
.L_x_13209:
[----:B------:R-:W-:-:S13]  /*83c0*/  ISETP.NE.AND P0, PT, R0, 0x1c, PT ;  /* 0x0000001c0000780c */ /* 0x000fda0003f05270 */
[----:B------:R-:W-:Y:S05]  /*83d0*/  @!P0 BRA `(.L_x_13220) ;  /* 0x00000000009c8947 */ /* 0x000fea0003800000 */
[----:B------:R-:W-:-:S13]  /*83e0*/  ISETP.NE.AND P0, PT, R0, 0x1d, PT ;  /* 0x0000001d0000780c */ /* 0x000fda0003f05270 */
[----:B------:R-:W-:Y:S05]  /*83f0*/  @!P0 BRA `(.L_x_13221) ;  /* 0x0000000000888947 */ /* 0x000fea0003800000 */
[----:B------:R-:W-:-:S13]  /*8400*/  ISETP.NE.AND P0, PT, R0, 0x2c, PT ;  /* 0x0000002c0000780c */ /* 0x000fda0003f05270 */
[----:B------:R-:W-:Y:S05]  /*8410*/  @!P0 BRA `(.L_x_13222) ;  /* 0x0000000000448947 */ /* 0x000fea0003800000 */
.L_x_13192:
        /* <DEDUP_REMOVED lines=16> */
.L_x_13223:
[----:B------:R-:W-:Y:S05]  /*8520*/  BRA `(.L_x_13193) ;  /* 0x0000000000507947 */ /* 0x000fea0003800000 */
.L_x_13222:
        /* <DEDUP_REMOVED lines=15> */
.L_x_13221:
[----:B------:R-:W0:Y:S02]  /*8620*/  F2I.U64.TRUNC R4, R4 ;  /* 0x0000000400047311 */ /* 0x000e24000020d800 */
[----:B0-----:R0:W-:Y:S01]  /*8630*/  STG.E.64 desc[UR36][R8.64], R4 ;  /* 0x0000000408007986 */ /* 0x0011e2000c101b24 */
[----:B------:R-:W-:Y:S05]  /*8640*/  BRA `(.L_x_13193) ;  /* 0x0000000000087947 */ /* 0x000fea0003800000 */
.L_x_13220:
[----:B------:R-:W0:Y:S02]  /*8650*/  F2I.FTZ.U32.TRUNC.NTZ R3, R4 ;  /* 0x0000000400037305 */ /* 0x000e24000021f000 */
[----:B0-----:R0:W-:Y:S02]  /*8660*/  STG.E desc[UR36][R8.64], R3 ;  /* 0x0000000308007986 */ /* 0x0011e4000c101924 */
.L_x_13193:
        /* <DEDUP_REMOVED lines=24> */
.L_x_13228:
[----:B------:R-:W0:Y:S02]  /*87f0*/  F2I.S64.TRUNC R22, R22 ;  /* 0x0000001600167311 */ /* 0x000e24000020d900 */
[----:B0-----:R-:W-:-:S05]  /*8800*/  IMAD.MOV.U32 R3, RZ, RZ, R22 ;  /* 0x000000ffff037224 */ /* 0x001fca00078e0016 */
[----:B------:R0:W-:Y:S01]  /*8810*/  STG.E.U8 desc[UR36][R8.64], R3 ;  /* 0x0000000308007986 */ /* 0x0001e2000c101124 */
[----:B------:R-:W-:Y:S05]  /*8820*/  BRA `(.L_x_13230) ;  /* 0x0000000c00287947 */ /* 0x000fea0003800000 */
.L_x_13227:
        /* <DEDUP_REMOVED lines=9> */
.L_x_13232:
[----:B------:R-:W0:Y:S02]  /*88c0*/  F2I.FTZ.TRUNC.NTZ R3, R22 ;  /* 0x0000001600037305 */ /* 0x000e24000021f100 */
[----:B0-----:R0:W-:Y:S01]  /*88d0*/  STG.E desc[UR36][R8.64], R3 ;  /* 0x0000000308007986 */ /* 0x0011e2000c101924 */
[----:B------:R-:W-:Y:S05]  /*88e0*/  BRA `(.L_x_13230) ;  /* 0x0000000800f87947 */ /* 0x000fea0003800000 */
.L_x_13231:
[----:B------:R-:W0:Y:S02]  /*88f0*/  F2I.FTZ.TRUNC.NTZ R3, R22 ;  /* 0x0000001600037305 */ /* 0x000e24000021f100 */
[----:B0-----:R0:W-:Y:S01]  /*8900*/  STG.E.U16 desc[UR36][R8.64], R3 ;  /* 0x0000000308007986 */ /* 0x0011e2000c101524 */
[----:B------:R-:W-:Y:S05]  /*8910*/  BRA `(.L_x_13230) ;  /* 0x0000000800ec7947 */ /* 0x000fea0003800000 */
.L_x_13226:
        /* <DEDUP_REMOVED lines=8> */
.L_x_13234:
[----:B------:R-:W-:-:S05]  /*89a0*/  F2FP.F16.F32.PACK_AB R22, RZ, R22 ;  /* 0x00000016ff16723e */ /* 0x000fca00000000ff */
[----:B------:R0:W-:Y:S01]  /*89b0*/  STG.E.U16 desc[UR36][R8.64], R22 ;  /* 0x0000001608007986 */ /* 0x0001e2000c101524 */
[----:B------:R-:W-:Y:S05]  /*89c0*/  BRA `(.L_x_13230) ;  /* 0x0000000800c07947 */ /* 0x000fea0003800000 */
.L_x_13233:
        /* <DEDUP_REMOVED lines=9> */
.L_x_13236:
[----:B------:R-:W-:-:S04]  /*8a60*/  F2FP.F16.F32.PACK_AB R3, RZ, R22 ;  /* 0x00000016ff03723e */ /* 0x000fc800000000ff */
[----:B------:R-:W-:-:S05]  /*8a70*/  PRMT R3, R3, 0x5410, RZ ;  /* 0x0000541003037816 */ /* 0x000fca00000000ff */
[----:B------:R0:W-:Y:S01]  /*8a80*/  STG.E desc[UR36][R8.64], R3 ;  /* 0x0000000308007986 */ /* 0x0001e2000c101924 */
[----:B------:R-:W-:Y:S05]  /*8a90*/  BRA `(.L_x_13230) ;  /* 0x00000008008c7947 */ /* 0x000fea0003800000 */
.L_x_13235:
[----:B------:R-:W-:-:S06]  /*8aa0*/  FMUL.FTZ R4, R22, 1 ;  /* 0x3f80000016047820 */ /* 0x000fcc0000410000 */
[----:B------:R-:W0:Y:S02]  /*8ab0*/  F2F.F64.F32 R4, R4 ;  /* 0x0000000400047310 */ /* 0x000e240000201800 */
[----:B0-----:R0:W-:Y:S01]  /*8ac0*/  STG.E.64 desc[UR36][R8.64], R4 ;  /* 0x0000000408007986 */ /* 0x0011e2000c101b24 */
[----:B------:R-:W-:Y:S05]  /*8ad0*/  BRA `(.L_x_13230) ;  /* 0x00000008007c7947 */ /* 0x000fea0003800000 */
.L_x_13225:
        /* <DEDUP_REMOVED lines=13> */
.L_x_13240:
        /* <DEDUP_REMOVED lines=16> */
.L_x_13243:
[----:B------:R-:W-:-:S04]  /*8cb0*/  SHF.R.U32.HI R22, RZ, 0x18, R22 ;  /* 0x00000018ff167819 */ /* 0x000fc80000011616 */
[----:B------:R-:W-:-:S04]  /*8cc0*/  LOP3.LUT R3, R3, 0x80, R22, 0xf8, !PT ;  /* 0x0000008003037812 */ /* 0x000fc800078ef816 */
[----:B------:R-:W-:-:S07]  /*8cd0*/  PRMT R4, R3, 0x7610, R4 ;  /* 0x0000761003047816 */ /* 0x000fce0000000004 */
.L_x_13242:
[----:B------:R-:W-:Y:S05]  /*8ce0*/  BSYNC.RECONVERGENT B0 ;  /* 0x0000000000007941 */ /* 0x000fea0003800200 */
.L_x_13241:
[----:B------:R0:W-:Y:S01]  /*8cf0*/  STG.E.U8 desc[UR36][R8.64], R4 ;  /* 0x0000000408007986 */ /* 0x0001e2000c101124 */
[----:B------:R-:W-:Y:S05]  /*8d00*/  BRA `(.L_x_13230) ;  /* 0x0000000400f07947 */ /* 0x000fea0003800000 */
.L_x_13239:
        /* <DEDUP_REMOVED lines=16> */
.L_x_13246:
[----:B------:R-:W-:-:S04]  /*8e10*/  SHF.R.U32.HI R22, RZ, 0x18, R22 ;  /* 0x00000018ff167819 */ /* 0x000fc80000011616 */
[----:B------:R-:W-:-:S04]  /*8e20*/  LOP3.LUT R3, R3, 0x80, R22, 0xf8, !PT ;  /* 0x0000008003037812 */ /* 0x000fc800078ef816 */
[----:B------:R-:W-:-:S07]  /*8e30*/  PRMT R4, R3, 0x7610, R4 ;  /* 0x0000761003047816 */ /* 0x000fce0000000004 */
.L_x_13245:
[----:B------:R-:W-:Y:S05]  /*8e40*/  BSYNC.RECONVERGENT B0 ;  /* 0x0000000000007941 */ /* 0x000fea0003800200 */
.L_x_13244:
[----:B------:R0:W-:Y:S01]  /*8e50*/  STG.E.U8 desc[UR36][R8.64], R4 ;  /* 0x0000000408007986 */ /* 0x0001e2000c101124 */
[----:B------:R-:W-:Y:S05]  /*8e60*/  BRA `(.L_x_13230) ;  /* 0x0000000400987947 */ /* 0x000fea0003800000 */
.L_x_13238:
        /* <DEDUP_REMOVED lines=21> */
.L_x_13248:
[----:B------:R-:W0:Y:S02]  /*8fc0*/  F2I.U64.TRUNC R22, R22 ;  /* 0x0000001600167311 */ /* 0x000e24000020d800 */
[----:B0-----:R0:W-:Y:S01]  /*8fd0*/  STG.E.64 desc[UR36][R8.64], R22 ;  /* 0x0000001608007986 */ /* 0x0011e2000c101b24 */
[----:B------:R-:W-:Y:S05]  /*8fe0*/  BRA `(.L_x_13230) ;  /* 0x0000000400387947 */ /* 0x000fea0003800000 */
.L_x_13247:
[----:B------:R-:W0:Y:S02]  /*8ff0*/  F2I.FTZ.U32.TRUNC.NTZ R3, R22 ;  /* 0x0000001600037305 */ /* 0x000e24000021f000 */
[----:B0-----:R0:W-:Y:S01]  /*9000*/  STG.E desc[UR36][R8.64], R3 ;  /* 0x0000000308007986 */ /* 0x0011e2000c101924 */
[----:B------:R-:W-:Y:S05]  /*9010*/  BRA `(.L_x_13230) ;  /* 0x00000004002c7947 */ /* 0x000fea0003800000 */
.L_x_13237:
        /* <DEDUP_REMOVED lines=10> */
.L_x_13250:
[----:B------:R-:W-:Y:S01]  /*90c0*/  FMUL.FTZ R4, R22, 1 ;  /* 0x3f80000016047820 */ /* 0x000fe20000410000 */
[----:B------:R-:W-:-:S05]  /*90d0*/  CS2R R6, SRZ ;  /* 0x0000000000067805 */ /* 0x000fca000001ff00 */
[----:B------:R-:W0:Y:S02]  /*90e0*/  F2F.F64.F32 R4, R4 ;  /* 0x0000000400047310 */ /* 0x000e240000201800 */
[----:B0-----:R4:W-:Y:S01]  /*90f0*/  STG.E.128 desc[UR36][R8.64], R4 ;  /* 0x0000000408007986 */ /* 0x0019e2000c101d24 */
[----:B------:R-:W-:Y:S05]  /*9100*/  BRA `(.L_x_13230) ;  /* 0x0000000000f07947 */ /* 0x000fea0003800000 */
.L_x_13249:
[----:B------:R-:W-:-:S13]  /*9110*/  ISETP.NE.AND P0, PT, R0, 0xf, PT ;  /* 0x0000000f0000780c */ /* 0x000fda0003f05270 */
[----:B------:R-:W-:Y:S05]  /*9120*/  @!P0 BRA `(.L_x_13251) ;  /* 0x0000000000e08947 */ /* 0x000fea0003800000 */
[----:B------:R-:W-:-:S13]  /*9130*/  ISETP.NE.AND P0, PT, R0, 0x17, PT ;  /* 0x000000170000780c */ /* 0x000fda0003f05270 */
[----:B------:R-:W-:Y:S05]  /*9140*/  @!P0 BRA `(.L_x_13252) ;  /* 0x00000000008c8947 */ /* 0x000fea0003800000 */
[----:B------:R-:W-:-:S13]  /*9150*/  ISETP.NE.AND P0, PT, R0, 0x18, PT ;  /* 0x000000180000780c */ /* 0x000fda0003f05270 */
[----:B------:R-:W-:Y:S05]  /*9160*/  @!P0 BRA `(.L_x_13253) ;  /* 0x0000000000448947 */ /* 0x000fea0003800000 */
.L_x_13229:
        /* <DEDUP_REMOVED lines=16> */
.L_x_13254:
[----:B------:R-:W-:Y:S05]  /*9270*/  BRA `(.L_x_13230) ;  /* 0x0000000000947947 */ /* 0x000fea0003800000 */
.L_x_13253:
        /* <DEDUP_REMOVED lines=12> */
.L_x_13256:
[----:B------:R-:W-:Y:S05]  /*9340*/  BSYNC.RECONVERGENT B0 ;  /* 0x0000000000007941 */ /* 0x000fea0003800200 */
.L_x_13255:
[----:B------:R-:W-:-:S05]  /*9350*/  LOP3.LUT R3, R0, 0x80, R5, 0xf8, !PT ;  /* 0x0000008000037812 */ /* 0x000fca00078ef805 */
[----:B------:R2:W-:Y:S01]  /*9360*/  STG.E.U8 desc[UR36][R8.64], R3 ;  /* 0x0000000308007986 */ /* 0x0005e2000c101124 */
[----:B------:R-:W-:Y:S05]  /*9370*/  BRA `(.L_x_13230) ;  /* 0x0000000000547947 */ /* 0x000fea0003800000 */
.L_x_13252:
        /* <DEDUP_REMOVED lines=11> */
.L_x_13258:
[----:B------:R-:W-:Y:S01]  /*9430*/  IMAD.MOV.U32 R0, RZ, RZ, 0x7f ;  /* 0x0000007fff007424 */ /* 0x000fe200078e00ff */
[----:B------:R-:W-:-:S04]  /*9440*/  ISETP.GT.U32.AND P0, PT, R4, 0x7f800000, PT ;  /* 0x7f8000000400780c */ /* 0x000fc80003f04070 */
[----:B------:R-:W-:-:S09]  /*9450*/  SEL R0, R0, 0x7c, P0 ;  /* 0x0000007c00007807 */ /* 0x000fd20000000000 */
.L_x_13259:
[----:B------:R-:W-:Y:S05]  /*9460*/  BSYNC.RECONVERGENT B0 ;  /* 0x0000000000007941 */ /* 0x000fea0003800200 */
.L_x_13257:
[----:B------:R-:W-:-:S04]  /*9470*/  SHF.R.U32.HI R3, RZ, 0x18, R22 ;  /* 0x00000018ff037819 */ /* 0x000fc80000011616 */
[----:B------:R-:W-:-:S05]  /*9480*/  LOP3.LUT R3, R0, 0x80, R3, 0xf8, !PT ;  /* 0x0000008000037812 */ /* 0x000fca00078ef803 */
[----:B------:R1:W-:Y:S01]  /*9490*/  STG.E.U8 desc[UR36][R8.64], R3 ;  /* 0x0000000308007986 */ /* 0x0003e2000c101124 */
[----:B------:R-:W-:Y:S05]  /*94a0*/  BRA `(.L_x_13230) ;  /* 0x0000000000087947 */ /* 0x000fea0003800000 */
.L_x_13251:
[----:B------:R-:W-:-:S05]  /*94b0*/  F2FP.BF16.F32.PACK_AB R22, RZ, R22 ;  /* 0x00000016ff16723e */ /* 0x000fca00000010ff */
[----:B------:R0:W-:Y:S02]  /*94c0*/  STG.E.U16 desc[UR36][R8.64], R22 ;  /* 0x0000001608007986 */ /* 0x0001e4000c101524 */
.L_x_13230:
[----:B------:R-:W-:-:S07]  /*94d0*/  VIADD R19, R19, 0x80 ;  /* 0x0000008013137836 */ /* 0x000fce0000000000 */
.L_x_13187:
[----:B------:R-:W-:-:S13]  /*94e0*/  ISETP.GE.AND P0, PT, R19, R17, PT ;  /* 0x000000111300720c */ /* 0x000fda0003f06270 */
[----:B------:R-:W-:Y:S05]  /*94f0*/  @P0 BREAK.RELIABLE B6 ;  /* 0x0000000000060942 */ /* 0x000fea0003800100 */
[----:B------:R-:W-:Y:S05]  /*9500*/  @P0 BRA `(.L_x_13224) ;  /* 0x0000000c00940947 */ /* 0x000fea0003800000 */
[----:B------:R-:W-:Y:S05]  /*9510*/  BSYNC.RELIABLE B6 ;  /* 0x0000000000067941 */ /* 0x000fea0003800100 */
.L_x_13186:
        /* <DEDUP_REMOVED lines=21> */
.L_x_13263:
[----:B------:R-:W0:Y:S02]  /*9670*/  F2I.S64.TRUNC R24, R24 ;  /* 0x0000001800187311 */ /* 0x000e24000020d900 */
[----:B0-----:R-:W-:-:S05]  /*9680*/  IMAD.MOV.U32 R3, RZ, RZ, R24 ;  /* 0x000000ffff037224 */ /* 0x001fca00078e0018 */
[----:B------:R4:W-:Y:S01]  /*9690*/  STG.E.U8 desc[UR36][R8.64], R3 ;  /* 0x0000000308007986 */ /* 0x0009e2000c101124 */
[----:B------:R-:W-:Y:S05]  /*96a0*/  BRA `(.L_x_13265) ;  /* 0x0000000c00287947 */ /* 0x000fea0003800000 */
.L_x_13262:
        /* <DEDUP_REMOVED lines=9> */
.L_x_13267:
[----:B------:R-:W0:Y:S02]  /*9740*/  F2I.FTZ.TRUNC.NTZ R3, R24 ;  /* 0x0000001800037305 */ /* 0x000e24000021f100 */
[----:B0-----:R2:W-:Y:S01]  /*9750*/  STG.E desc[UR36][R8.64], R3 ;  /* 0x0000000308007986 */ /* 0x0015e2000c101924 */
[----:B------:R-:W-:Y:S05]  /*9760*/  BRA `(.L_x_13265) ;  /* 0x0000000800f87947 */ /* 0x000fea0003800000 */
.L_x_13266:
[----:B------:R-:W0:Y:S02]  /*9770*/  F2I.FTZ.TRUNC.NTZ R3, R24 ;  /* 0x0000001800037305 */ /* 0x000e24000021f100 */
[----:B0-----:R0:W-:Y:S01]  /*9780*/  STG.E.U16 desc[UR36][R8.64], R3 ;  /* 0x0000000308007986 */ /* 0x0011e2000c101524 */
[----:B------:R-:W-:Y:S05]  /*9790*/  BRA `(.L_x_13265) ;  /* 0x0000000800ec7947 */ /* 0x000fea0003800000 */
.L_x_13261:
        /* <DEDUP_REMOVED lines=8> */
.L_x_13269:
[----:B------:R-:W-:-:S05]  /*9820*/  F2FP.F16.F32.PACK_AB R24, RZ, R24 ;  /* 0x00000018ff18723e */ /* 0x000fca00000000ff */
[----:B------:R0:W-:Y:S01]  /*9830*/  STG.E.U16 desc[UR36][R8.64], R24 ;  /* 0x0000001808007986 */ /* 0x0001e2000c101524 */
[----:B------:R-:W-:Y:S05]  /*9840*/  BRA `(.L_x_13265) ;  /* 0x0000000800c07947 */ /* 0x000fea0003800000 */
.L_x_13268:
        /* <DEDUP_REMOVED lines=9> */
.L_x_13271:
[----:B------:R-:W-:-:S04]  /*98e0*/  F2FP.F16.F32.PACK_AB R3, RZ, R24 ;  /* 0x00000018ff03723e */ /* 0x000fc800000000ff */
[----:B------:R-:W-:-:S05]  /*98f0*/  PRMT R3, R3, 0x5410, RZ ;  /* 0x0000541003037816 */ /* 0x000fca00000000ff */
[----:B------:R0:W-:Y:S01]  /*9900*/  STG.E desc[UR36][R8.64], R3 ;  /* 0x0000000308007986 */ /* 0x0001e2000c101924 */
[----:B------:R-:W-:Y:S05]  /*9910*/  BRA `(.L_x_13265) ;  /* 0x00000008008c7947 */ /* 0x000fea0003800000 */
.L_x_13270:
[----:B------:R-:W-:-:S06]  /*9920*/  FMUL.FTZ R4, R24, 1 ;  /* 0x3f80000018047820 */ /* 0x000fcc0000410000 */
[----:B------:R-:W0:Y:S02]  /*9930*/  F2F.F64.F32 R4, R4 ;  /* 0x0000000400047310 */ /* 0x000e240000201800 */
[----:B0-----:R0:W-:Y:S01]  /*9940*/  STG.E.64 desc[UR36][R8.64], R4 ;  /* 0x0000000408007986 */ /* 0x0011e2000c101b24 */
[----:B------:R-:W-:Y:S05]  /*9950*/  BRA `(.L_x_13265) ;  /* 0x00000008007c7947 */ /* 0x000fea0003800000 */
.L_x_13260:
        /* <DEDUP_REMOVED lines=13> */
.L_x_13275:
        /* <DEDUP_REMOVED lines=16> */
.L_x_13278:
[----:B------:R-:W-:-:S04]  /*9b30*/  SHF.R.U32.HI R24, RZ, 0x18, R24 ;  /* 0x00000018ff187819 */ /* 0x000fc80000011618 */
[----:B------:R-:W-:-:S04]  /*9b40*/  LOP3.LUT R3, R3, 0x80, R24, 0xf8, !PT ;  /* 0x0000008003037812 */ /* 0x000fc800078ef818 */
[----:B------:R-:W-:-:S07]  /*9b50*/  PRMT R4, R3, 0x7610, R4 ;  /* 0x0000761003047816 */ /* 0x000fce0000000004 */
.L_x_13277:
[----:B------:R-:W-:Y:S05]  /*9b60*/  BSYNC.RECONVERGENT B0 ;  /* 0x0000000000007941 */ /* 0x000fea0003800200 */
.L_x_13276:
[----:B------:R0:W-:Y:S01]  /*9b70*/  STG.E.U8 desc[UR36][R8.64], R4 ;  /* 0x0000000408007986 */ /* 0x0001e2000c101124 */
[----:B------:R-:W-:Y:S05]  /*9b80*/  BRA `(.L_x_13265) ;  /* 0x0000000400f07947 */ /* 0x000fea0003800000 */
.L_x_13274:
        /* <DEDUP_REMOVED lines=16> */
.L_x_13281:
[----:B------:R-:W-:-:S04]  /*9c90*/  SHF.R.U32.HI R24, RZ, 0x18, R24 ;  /* 0x00000018ff187819 */ /* 0x000fc80000011618 */
[----:B------:R-:W-:-:S04]  /*9ca0*/  LOP3.LUT R3, R3, 0x80, R24, 0xf8, !PT ;  /* 0x0000008003037812 */ /* 0x000fc800078ef818 */
[----:B------:R-:W-:-:S07]  /*9cb0*/  PRMT R4, R3, 0x7610, R4 ;  /* 0x0000761003047816 */ /* 0x000fce0000000004 */
.L_x_13280:
[----:B------:R-:W-:Y:S05]  /*9cc0*/  BSYNC.RECONVERGENT B0 ;  /* 0x0000000000007941 */ /* 0x000fea0003800200 */
.L_x_13279:
[----:B------:R0:W-:Y:S01]  /*9cd0*/  STG.E.U8 desc[UR36][R8.64], R4 ;  /* 0x0000000408007986 */ /* 0x0001e2000c101124 */
[----:B------:R-:W-:Y:S05]  /*9ce0*/  BRA `(.L_x_13265) ;  /* 0x0000000400987947 */ /* 0x000fea0003800000 */
.L_x_13273:
        /* <DEDUP_REMOVED lines=21> */
.L_x_13283:
[----:B------:R-:W0:Y:S02]  /*9e40*/  F2I.U64.TRUNC R24, R24 ;  /* 0x0000001800187311 */ /* 0x000e24000020d800 */
[----:B0-----:R0:W-:Y:S01]  /*9e50*/  STG.E.64 desc[UR36][R8.64], R24 ;  /* 0x0000001808007986 */ /* 0x0011e2000c101b24 */
[----:B------:R-:W-:Y:S05]  /*9e60*/  BRA `(.L_x_13265) ;  /* 0x0000000400387947 */ /* 0x000fea0003800000 */
.L_x_13282:
[----:B------:R-:W0:Y:S02]  /*9e70*/  F2I.FTZ.U32.TRUNC.NTZ R3, R24 ;  /* 0x0000001800037305 */ /* 0x000e24000021f000 */
[----:B0-----:R0:W-:Y:S01]  /*9e80*/  STG.E desc[UR36][R8.64], R3 ;  /* 0x0000000308007986 */ /* 0x0011e2000c101924 */
[----:B------:R-:W-:Y:S05]  /*9e90*/  BRA `(.L_x_13265) ;  /* 0x00000004002c7947 */ /* 0x000fea0003800000 */
.L_x_13272:
        /* <DEDUP_REMOVED lines=10> */
.L_x_13285:
[----:B------:R-:W-:Y:S01]  /*9f40*/  FMUL.FTZ R4, R24, 1 ;  /* 0x3f80000018047820 */ /* 0x000fe20000410000 */
[----:B------:R-:W-:-:S05]  /*9f50*/  CS2R R6, SRZ ;  /* 0x0000000000067805 */ /* 0x000fca000001ff00 */
[----:B------:R-:W0:Y:S02]  /*9f60*/  F2F.F64.F32 R4, R4 ;  /* 0x0000000400047310 */ /* 0x000e240000201800 */
[----:B0-----:R0:W-:Y:S01]  /*9f70*/  STG.E.128 desc[UR36][R8.64], R4 ;  /* 0x0000000408007986 */ /* 0x0011e2000c101d24 */
[----:B------:R-:W-:Y:S05]  /*9f80*/  BRA `(.L_x_13265) ;  /* 0x0000000000f07947 */ /* 0x000fea0003800000 */
.L_x_13284:
[----:B------:R-:W-:-:S13]  /*9f90*/  ISETP.NE.AND P0, PT, R0, 0xf, PT ;  /* 0x0000000f0000780c */ /* 0x000fda0003f05270 */
[----:B------:R-:W-:Y:S05]  /*9fa0*/  @!P0 BRA `(.L_x_13286) ;  /* 0x0000000000e08947 */ /* 0x000fea0003800000 */
[----:B------:R-:W-:-:S13]  /*9fb0*/  ISETP.NE.AND P0, PT, R0, 0x17, PT ;  /* 0x000000170000780c */ /* 0x000fda0003f05270 */
[----:B------:R-:W-:Y:S05]  /*9fc0*/  @!P0 BRA `(.L_x_13287) ;  /* 0x00000000008c8947 */ /* 0x000fea0003800000 */
[----:B------:R-:W-:-:S13]  /*9fd0*/  ISETP.NE.AND P0, PT, R0, 0x18, PT ;  /* 0x000000180000780c */ /* 0x000fda0003f05270 */
[----:B------:R-:W-:Y:S05]  /*9fe0*/  @!P0 BRA `(.L_x_13288) ;  /* 0x0000000000448947 */ /* 0x000fea0003800000 */
.L_x_13264:
        /* <DEDUP_REMOVED lines=16> */
.L_x_13289:
[----:B------:R-:W-:Y:S05]  /*a0f0*/  BRA `(.L_x_13265) ;  /* 0x0000000000947947 */ /* 0x000fea0003800000 */
.L_x_13288:
        /* <DEDUP_REMOVED lines=12> */
.L_x_13291:
[----:B------:R-:W-:Y:S05]  /*a1c0*/  BSYNC.RECONVERGENT B0 ;  /* 0x0000000000007941 */ /* 0x000fea0003800200 */
.L_x_13290:
[----:B------:R-:W-:-:S05]  /*a1d0*/  LOP3.LUT R3, R0, 0x80, R5, 0xf8, !PT ;  /* 0x0000008000037812 */ /* 0x000fca00078ef805 */
[----:B------:R0:W-:Y:S01]  /*a1e0*/  STG.E.U8 desc[UR36][R8.64], R3 ;  /* 0x0000000308007986 */ /* 0x0001e2000c101124 */
[----:B------:R-:W-:Y:S05]  /*a1f0*/  BRA `(.L_x_13265) ;  /* 0x0000000000547947 */ /* 0x000fea0003800000 */
.L_x_13287:
        /* <DEDUP_REMOVED lines=11> */
.L_x_13293:
[----:B------:R-:W-:Y:S01]  /*a2b0*/  IMAD.MOV.U32 R0, RZ, RZ, 0x7f ;  /* 0x0000007fff007424 */ /* 0x000fe200078e00ff */
[----:B------:R-:W-:-:S04]  /*a2c0*/  ISETP.GT.U32.AND P0, PT, R4, 0x7f800000, PT ;  /* 0x7f8000000400780c */ /* 0x000fc80003f04070 */
[----:B------:R-:W-:-:S09]  /*a2d0*/  SEL R0, R0, 0x7c, P0 ;  /* 0x0000007c00007807 */ /* 0x000fd20000000000 */
.L_x_13294:
[----:B------:R-:W-:Y:S05]  /*a2e0*/  BSYNC.RECONVERGENT B0 ;  /* 0x0000000000007941 */ /* 0x000fea0003800200 */
.L_x_13292:
[----:B------:R-:W-:-:S04]  /*a2f0*/  SHF.R.U32.HI R3, RZ, 0x18, R24 ;  /* 0x00000018ff037819 */ /* 0x000fc80000011618 */
[----:B------:R-:W-:-:S05]  /*a300*/  LOP3.LUT R3, R0, 0x80, R3, 0xf8, !PT ;  /* 0x0000008000037812 */ /* 0x000fca00078ef803 */
[----:B------:R0:W-:Y:S01]  /*a310*/  STG.E.U8 desc[UR36][R8.64], R3 ;  /* 0x0000000308007986 */ /* 0x0001e2000c101124 */
[----:B------:R-:W-:Y:S05]  /*a320*/  BRA `(.L_x_13265) ;  /* 0x0000000000087947 */ /* 0x000fea0003800000 */
.L_x_13286:
[----:B------:R-:W-:-:S05]  /*a330*/  F2FP.BF16.F32.PACK_AB R24, RZ, R24 ;  /* 0x00000018ff18723e */ /* 0x000fca00000010ff */
[----:B------:R0:W-:Y:S02]  /*a340*/  STG.E.U16 desc[UR36][R8.64], R24 ;  /* 0x0000001808007986 */ /* 0x0001e4000c101524 */
.L_x_13265:
[----:B------:R-:W-:-:S07]  /*a350*/  VIADD R19, R19, 0x80 ;  /* 0x0000008013137836 */ /* 0x000fce0000000000 */
.L_x_13224:
[----:B------:R-:W-:Y:S05]  /*a360*/  BSYNC.RECONVERGENT B7 ;  /* 0x0000000000077941 */ /* 0x000fea0003800200 */
.L_x_13185:
[----:B------:R-:W-:-:S13]  /*a370*/  ISETP.GE.AND P0, PT, R19, R17, PT ;  /* 0x000000111300720c */ /* 0x000fda0003f06270 */
[----:B------:R-:W-:Y:S05]  /*a380*/  @P0 EXIT ;  /* 0x000000000000094d */ /* 0x000fea0003800000 */
[----:B01-34-:R-:W0:Y:S01]  /*a390*/  LDC.64 R4, c[0x0][0x388] ;  /* 0x0000e200ff047b82 */ /* 0x01be220000000a00 */
[----:B------:R-:W2:Y:S01]  /*a3a0*/  LDCU UR4, c[0x0][0x3b4] ;  /* 0x00007680ff0477ac */ /* 0x000ea20008000800 */
[----:B------:R-:W-:Y:S01]  /*a3b0*/  PRMT R0, R16, 0x9910, RZ ;  /* 0x0000991010007816 */ /* 0x000fe200000000ff */
[----:B------:R-:W-:-:S03]  /*a3c0*/  IMAD R2, R2, 0x200, R19 ;  /* 0x0000020002027824 */ /* 0x000fc600078e0213 */
[----:B------:R-:W-:Y:S01]  /*a3d0*/  ISETP.GT.AND P1, PT, R0, 0x9, PT ;  /* 0x000000090000780c */ /* 0x000fe20003f24270 */
[----:B--2---:R-:W-:-:S05]  /*a3e0*/  IMAD R3, R2, UR4, RZ ;  /* 0x0000000402037c24 */ /* 0x004fca000f8e02ff */
        /* <DEDUP_REMOVED lines=14> */
.L_x_13298:
[----:B------:R-:W0:Y:S02]  /*a4d0*/  F2I.S64.TRUNC R18, R18 ;  /* 0x0000001200127311 */ /* 0x000e24000020d900 */
[----:B0-----:R-:W-:-:S05]  /*a4e0*/  IMAD.MOV.U32 R5, RZ, RZ, R18 ;  /* 0x000000ffff057224 */ /* 0x001fca00078e0012 */
[----:B------:R-:W-:Y:S01]  /*a4f0*/  STG.E.U8 desc[UR36][R2.64], R5 ;  /* 0x0000000502007986 */ /* 0x000fe2000c101124 */
[----:B------:R-:W-:Y:S05]  /*a500*/  EXIT ;  /* 0x000000000000794d */ /* 0x000fea0003800000 */
.L_x_13297:
        /* <DEDUP_REMOVED lines=9> */
.L_x_13301:
[----:B------:R-:W0:Y:S02]  /*a5a0*/  F2I.FTZ.TRUNC.NTZ R5, R18 ;  /* 0x0000001200057305 */ /* 0x000e24000021f100 */
[----:B0-----:R-:W-:Y:S01]  /*a5b0*/  STG.E desc[UR36][R2.64], R5 ;  /* 0x0000000502007986 */ /* 0x001fe2000c101924 */
[----:B------:R-:W-:Y:S05]  /*a5c0*/  EXIT ;  /* 0x000000000000794d */ /* 0x000fea0003800000 */
.L_x_13300:
[----:B------:R-:W0:Y:S02]  /*a5d0*/  F2I.FTZ.TRUNC.NTZ R5, R18 ;  /* 0x0000001200057305 */ /* 0x000e24000021f100 */
[----:B0-----:R-:W-:Y:S01]  /*a5e0*/  STG.E.U16 desc[UR36][R2.64], R5 ;  /* 0x0000000502007986 */ /* 0x001fe2000c101524 */
[----:B------:R-:W-:Y:S05]  /*a5f0*/  EXIT ;  /* 0x000000000000794d */ /* 0x000fea0003800000 */
.L_x_13296:
        /* <DEDUP_REMOVED lines=8> */
.L_x_13303:
[----:B------:R-:W-:-:S05]  /*a680*/  F2FP.F16.F32.PACK_AB R18, RZ, R18 ;  /* 0x00000012ff12723e */ /* 0x000fca00000000ff */
[----:B------:R-:W-:Y:S01]  /*a690*/  STG.E.U16 desc[UR36][R2.64], R18 ;  /* 0x0000001202007986 */ /* 0x000fe2000c101524 */
[----:B------:R-:W-:Y:S05]  /*a6a0*/  EXIT ;  /* 0x000000000000794d */ /* 0x000fea0003800000 */
.L_x_13302:
        /* <DEDUP_REMOVED lines=9> */
.L_x_13305:
[----:B------:R-:W-:-:S04]  /*a740*/  F2FP.F16.F32.PACK_AB R5, RZ, R18 ;  /* 0x00000012ff05723e */ /* 0x000fc800000000ff */
[----:B------:R-:W-:-:S05]  /*a750*/  PRMT R5, R5, 0x5410, RZ ;  /* 0x0000541005057816 */ /* 0x000fca00000000ff */
[----:B------:R-:W-:Y:S01]  /*a760*/  STG.E desc[UR36][R2.64], R5 ;  /* 0x0000000502007986 */ /* 0x000fe2000c101924 */
[----:B------:R-:W-:Y:S05]  /*a770*/  EXIT ;  /* 0x000000000000794d */ /* 0x000fea0003800000 */
.L_x_13304:
[----:B------:R-:W-:-:S06]  /*a780*/  FMUL.FTZ R4, R18, 1 ;  /* 0x3f80000012047820 */ /* 0x000fcc0000410000 */
[----:B------:R-:W0:Y:S02]  /*a790*/  F2F.F64.F32 R4, R4 ;  /* 0x0000000400047310 */ /* 0x000e240000201800 */
[----:B0-----:R-:W-:Y:S01]  /*a7a0*/  STG.E.64 desc[UR36][R2.64], R4 ;  /* 0x0000000402007986 */ /* 0x001fe2000c101b24 */
[----:B------:R-:W-:Y:S05]  /*a7b0*/  EXIT ;  /* 0x000000000000794d */ /* 0x000fea0003800000 */
.L_x_13295:
        /* <DEDUP_REMOVED lines=13> */
.L_x_13309:
        /* <DEDUP_REMOVED lines=16> */
.L_x_13312:
[----:B------:R-:W-:-:S04]  /*a990*/  SHF.R.U32.HI R18, RZ, 0x18, R18 ;  /* 0x00000018ff127819 */ /* 0x000fc80000011612 */
[----:B------:R-:W-:-:S04]  /*a9a0*/  LOP3.LUT R5, R5, 0x80, R18, 0xf8, !PT ;  /* 0x0000008005057812 */ /* 0x000fc800078ef812 */
[----:B------:R-:W-:-:S07]  /*a9b0*/  PRMT R0, R5, 0x7610, R0 ;  /* 0x0000761005007816 */ /* 0x000fce0000000000 */
.L_x_13311:
[----:B------:R-:W-:Y:S05]  /*a9c0*/  BSYNC.RECONVERGENT B0 ;  /* 0x0000000000007941 */ /* 0x000fea0003800200 */
.L_x_13310:
[----:B------:R-:W-:Y:S01]  /*a9d0*/  STG.E.U8 desc[UR36][R2.64], R0 ;  /* 0x0000000002007986 */ /* 0x000fe2000c101124 */
[----:B------:R-:W-:Y:S05]  /*a9e0*/  EXIT ;  /* 0x000000000000794d */ /* 0x000fea0003800000 */
.L_x_13308:
        /* <DEDUP_REMOVED lines=16> */
.L_x_13315:
[----:B------:R-:W-:-:S04]  /*aaf0*/  SHF.R.U32.HI R18, RZ, 0x18, R18 ;  /* 0x00000018ff127819 */ /* 0x000fc80000011612 */
[----:B------:R-:W-:-:S04]  /*ab00*/  LOP3.LUT R5, R5, 0x80, R18, 0xf8, !PT ;  /* 0x0000008005057812 */ /* 0x000fc800078ef812 */
[----:B------:R-:W-:-:S07]  /*ab10*/  PRMT R0, R5, 0x7610, R0 ;  /* 0x0000761005007816 */ /* 0x000fce0000000000 */
.L_x_13314:
[----:B------:R-:W-:Y:S05]  /*ab20*/  BSYNC.RECONVERGENT B0 ;  /* 0x0000000000007941 */ /* 0x000fea0003800200 */
.L_x_13313:
[----:B------:R-:W-:Y:S01]  /*ab30*/  STG.E.U8 desc[UR36][R2.64], R0 ;  /* 0x0000000002007986 */ /* 0x000fe2000c101124 */
[----:B------:R-:W-:Y:S05]  /*ab40*/  EXIT ;  /* 0x000000000000794d */ /* 0x000fea0003800000 */
.L_x_13307:
        /* <DEDUP_REMOVED lines=21> */
.L_x_13317:
[----:B------:R-:W0:Y:S02]  /*aca0*/  F2I.U64.TRUNC R18, R18 ;  /* 0x0000001200127311 */ /* 0x000e24000020d800 */
[----:B0-----:R-:W-:Y:S01]  /*acb0*/  STG.E.64 desc[UR36][R2.64], R18 ;  /* 0x0000001202007986 */ /* 0x001fe2000c101b24 */
[----:B------:R-:W-:Y:S05]  /*acc0*/  EXIT ;  /* 0x000000000000794d */ /* 0x000fea0003800000 */
.L_x_13316:
[----:B------:R-:W0:Y:S02]  /*acd0*/  F2I.FTZ.U32.TRUNC.NTZ R5, R18 ;  /* 0x0000001200057305 */ /* 0x000e24000021f000 */
[----:B0-----:R-:W-:Y:S01]  /*ace0*/  STG.E desc[UR36][R2.64], R5 ;  /* 0x0000000502007986 */ /* 0x001fe2000c101924 */
[----:B------:R-:W-:Y:S05]  /*acf0*/  EXIT ;  /* 0x000000000000794d */ /* 0x000fea0003800000 */
.L_x_13306:
        /* <DEDUP_REMOVED lines=10> */
.L_x_13319:
[----:B------:R-:W-:Y:S01]  /*ada0*/  FMUL.FTZ R4, R18, 1 ;  /* 0x3f80000012047820 */ /* 0x000fe20000410000 */
[----:B------:R-:W-:-:S05]  /*adb0*/  CS2R R6, SRZ ;  /* 0x0000000000067805 */ /* 0x000fca000001ff00 */
[----:B------:R-:W0:Y:S02]  /*adc0*/  F2F.F64.F32 R4, R4 ;  /* 0x0000000400047310 */ /* 0x000e240000201800 */
[----:B0-----:R-:W-:Y:S01]  /*add0*/  STG.E.128 desc[UR36][R2.64], R4 ;  /* 0x0000000402007986 */ /* 0x001fe2000c101d24 */
[----:B------:R-:W-:Y:S05]  /*ade0*/  EXIT ;  /* 0x000000000000794d */ /* 0x000fea0003800000 */
.L_x_13318:
[----:B------:R-:W-:-:S13]  /*adf0*/  ISETP.NE.AND P0, PT, R0, 0xf, PT ;  /* 0x0000000f0000780c */ /* 0x000fda0003f05270 */
[----:B------:R-:W-:Y:S05]  /*ae00*/  @!P0 BRA `(.L_x_13320) ;  /* 0x0000000000e08947 */ /* 0x000fea0003800000 */
[----:B------:R-:W-:-:S13]  /*ae10*/  ISETP.NE.AND P0, PT, R0, 0x17, PT ;  /* 0x000000170000780c */ /* 0x000fda0003f05270 */
[----:B------:R-:W-:Y:S05]  /*ae20*/  @!P0 BRA `(.L_x_13321) ;  /* 0x00000000008c8947 */ /* 0x000fea0003800000 */
[----:B------:R-:W-:-:S13]  /*ae30*/  ISETP.NE.AND P0, PT, R0, 0x18, PT ;  /* 0x000000180000780c */ /* 0x000fda0003f05270 */
[----:B------:R-:W-:Y:S05]  /*ae40*/  @!P0 BRA `(.L_x_13322) ;  /* 0x0000000000448947 */ /* 0x000fea0003800000 */
.L_x_13299:
        /* <DEDUP_REMOVED lines=16> */
.L_x_13323:
[----:B------:R-:W-:Y:S05]  /*af50*/  EXIT ;  /* 0x000000000000794d */ /* 0x000fea0003800000 */
.L_x_13322:
        /* <DEDUP_REMOVED lines=12> */
.L_x_13325:
[----:B------:R-:W-:Y:S05]  /*b020*/  BSYNC.RECONVERGENT B0 ;  /* 0x0000000000007941 */ /* 0x000fea0003800200 */
.L_x_13324:
[----:B------:R-:W-:-:S05]  /*b030*/  LOP3.LUT R5, R0, 0x80, R7, 0xf8, !PT ;  /* 0x0000008000057812 */ /* 0x000fca00078ef807 */
[----:B------:R-:W-:Y:S01]  /*b040*/  STG.E.U8 desc[UR36][R2.64], R5 ;  /* 0x0000000502007986 */ /* 0x000fe2000c101124 */
[----:B------:R-:W-:Y:S05]  /*b050*/  EXIT ;  /* 0x000000000000794d */ /* 0x000fea0003800000 */
.L_x_13321:
        /* <DEDUP_REMOVED lines=11> */
.L_x_13327:
[----:B------:R-:W-:Y:S01]  /*b110*/  IMAD.MOV.U32 R0, RZ, RZ, 0x7f ;  /* 0x0000007fff007424 */ /* 0x000fe200078e00ff */
[----:B------:R-:W-:-:S04]  /*b120*/  ISETP.GT.U32.AND P0, PT, R4, 0x7f800000, PT ;  /* 0x7f8000000400780c */ /* 0x000fc80003f04070 */
[----:B------:R-:W-:-:S09]  /*b130*/  SEL R0, R0, 0x7c, P0 ;  /* 0x0000007c00007807 */ /* 0x000fd20000000000 */
.L_x_13328:
[----:B------:R-:W-:Y:S05]  /*b140*/  BSYNC.RECONVERGENT B0 ;  /* 0x0000000000007941 */ /* 0x000fea0003800200 */
.L_x_13326:
[----:B------:R-:W-:-:S04]  /*b150*/  SHF.R.U32.HI R5, RZ, 0x18, R18 ;  /* 0x00000018ff057819 */ /* 0x000fc80000011612 */
[----:B------:R-:W-:-:S05]  /*b160*/  LOP3.LUT R5, R0, 0x80, R5, 0xf8, !PT ;  /* 0x0000008000057812 */ /* 0x000fca00078ef805 */
[----:B------:R-:W-:Y:S01]  /*b170*/  STG.E.U8 desc[UR36][R2.64], R5 ;  /* 0x0000000502007986 */ /* 0x000fe2000c101124 */
[----:B------:R-:W-:Y:S05]  /*b180*/  EXIT ;  /* 0x000000000000794d */ /* 0x000fea0003800000 */
.L_x_13320:
[----:B------:R-:W-:-:S05]  /*b190*/  F2FP.BF16.F32.PACK_AB R18, RZ, R18 ;  /* 0x00000012ff12723e */ /* 0x000fca00000010ff */
[----:B------:R-:W-:Y:S01]  /*b1a0*/  STG.E.U16 desc[UR36][R2.64], R18 ;  /* 0x0000001202007986 */ /* 0x000fe2000c101524 */
[----:B------:R-:W-:Y:S05]  /*b1b0*/  EXIT ;  /* 0x000000000000794d */ /* 0x000fea0003800000 */
.L_x_13329:
        /* <DEDUP_REMOVED lines=12> */
.L_x_14261:


//--------------------- .text._ZN2at6native18elementwise_kernelILi128ELi2EZNS0_22gpu_kernel_impl_nocastIZZZNS0_28sigmoid_backward_kernel_cudaERNS_18TensorIteratorBaseEENKUlvE0_clEvENKUlvE0_clEvEUlffE_EEvS4_RKT_EUliE_EEviT1_ --------------------------
	.section	.text._ZN2at6native18elementwise_kernelILi128ELi2EZNS0_22gpu_kernel_impl_nocastIZZZNS0_28sigmoid_backward_kernel_cudaERNS_18TensorIteratorBaseEENKUlvE0_clEvENKUlvE0_clEvEUlffE_EEvS4_RKT_EUliE_EEviT1_,"ax",@progbits
	.align	128
        .global         _ZN2at6native18elementwise_kernelILi128ELi2EZNS0_22gpu_kernel_impl_nocastIZZZNS0_28sigmoid_backward_kernel_cudaERNS_18TensorIteratorBaseEENKUlvE0_clEvENKUlvE0_clEvEUlffE_EEvS4_RKT_EUliE_EEviT1_
        .type           _ZN2at6native18elementwise_kernelILi128ELi2EZNS0_22gpu_kernel_impl_nocastIZZZNS0_28sigmoid_backward_kernel_cudaERNS_18TensorIteratorBaseEENKUlvE0_clEvENKUlvE0_clEvEUlffE_EEvS4_RKT_EUliE_EEviT1_,@function
        .size           _ZN2at6native18elementwise_kernelILi128ELi2EZNS0_22gpu_kernel_impl_nocastIZZZNS0_28sigmoid_backward_kernel_cudaERNS_18TensorIteratorBaseEENKUlvE0_clEvENKUlvE0_clEvEUlffE_EEvS4_RKT_EUliE_EEviT1_,(.L_x_14262 - _ZN2at6native18elementwise_kernelILi128ELi2EZNS0_22gpu_kernel_impl_nocastIZZZNS0_28sigmoid_backward_kernel_cudaERNS_18TensorIteratorBaseEENKUlvE0_clEvENKUlvE0_clEvEUlffE_EEvS4_RKT_EUliE_EEviT1_)
        .other          _ZN2at6native18elementwise_kernelILi128ELi2EZNS0_22gpu_kernel_impl_nocastIZZZNS0_28sigmoid_backward_kernel_cudaERNS_18TensorIteratorBaseEENKUlvE0_clEvENKUlvE0_clEvEUlffE_EEvS4_RKT_EUliE_EEviT1_,@"STO_CUDA_ENTRY STV_DEFAULT"
_ZN2at6native18elementwise_kernelILi128ELi2EZNS0_22gpu_kernel_impl_nocastIZZZNS0_28sigmoid_backward_kernel_cudaERNS_18TensorIteratorBaseEENKUlvE0_clEvENKUlvE0_clEvEUlffE_EEvS4_RKT_EUliE_EEviT1_:
.text._ZN2at6native18elementwise_kernelILi128ELi2EZNS0_22gpu_kernel_impl_nocastIZZZNS0_28sigmoid_backward_kernel_cudaERNS_18TensorIteratorBaseEENKUlvE0_clEvENKUlvE0_clEvEUlffE_EEvS4_RKT_EUliE_EEviT1_:
        /* <DEDUP_REMOVED lines=19> */
[----:B--2---:R-:W-:-:S04]  /*0130*/  FADD.FTZ R11, -R6, 1 ;  /* 0x3f800000060b7421 */ /* 0x004fc80000010100 */
[----:B---3--:R-:W-:-:S04]  /*0140*/  FMUL.FTZ R11, R4, R11 ;  /* 0x0000000b040b7220 */ /* 0x008fc80000410000 */
[----:B------:R-:W-:-:S05]  /*0150*/  FMUL.FTZ R11, R6, R11 ;  /* 0x0000000b060b7220 */ /* 0x000fca0000410000 */
[----:B0-----:R0:W-:Y:S02]  /*0160*/  STG.E desc[UR6][R8.64], R11 ;  /* 0x0000000b08007986 */ /* 0x0011e4000c101906 */
.L_x_13332:
[----:B------:R-:W-:Y:S05]  /*0170*/  BSYNC.RECONVERGENT B0 ;  /* 0x0000000000007941 */ /* 0x000fea0003800200 */
.L_x_13331:
[----:B------:R-:W-:-:S13]  /*0180*/  ISETP.GE.AND P0, PT, R3, UR4, PT ;  /* 0x0000000403007c0c */ /* 0x000fda000bf06270 */
[----:B------:R-:W-:Y:S05]  /*0190*/  @P0 EXIT ;  /* 0x000000000000094d */ /* 0x000fea0003800000 */
[----:B------:R-:W1:Y:S08]  /*01a0*/  LDC.64 R4, c[0x0][0x5f8] ;  /* 0x00017e00ff047b82 */ /* 0x000e700000000a00 */
[----:B------:R-:W2:Y:S01]  /*01b0*/  LDC.64 R2, c[0x0][0x5f0] ;  /* 0x00017c00ff027b82 */ /* 0x000ea20000000a00 */
[----:B-1----:R-:W0:Y:S04]  /*01c0*/  LDG.E R4, desc[UR6][R4.64] ;  /* 0x0000000604047981 */ /* 0x002e28000c1e1900 */
[----:B--2---:R-:W2:Y:S03]  /*01d0*/  LDG.E R2, desc[UR6][R2.64] ;  /* 0x0000000602027981 */ /* 0x004ea6000c1e1900 */
[----:B------:R-:W1:Y:S01]  /*01e0*/  LDC.64 R6, c[0x0][0x5e8] ;  /* 0x00017a00ff067b82 */ /* 0x000e620000000a00 */
[----:B0-----:R-:W-:-:S04]  /*01f0*/  FADD.FTZ R9, -R4, 1 ;  /* 0x3f80000004097421 */ /* 0x001fc80000010100 */
[----:B--2---:R-:W-:-:S04]  /*0200*/  FMUL.FTZ R9, R2, R9 ;  /* 0x0000000902097220 */ /* 0x004fc80000410000 */
[----:B------:R-:W-:-:S05]  /*0210*/  FMUL.FTZ R9, R4, R9 ;  /* 0x0000000904097220 */ /* 0x000fca0000410000 */
[----:B-1----:R-:W-:Y:S01]  /*0220*/  STG.E desc[UR6][R6.64], R9 ;  /* 0x0000000906007986 */ /* 0x002fe2000c101906 */
[----:B------:R-:W-:Y:S05]  /*0230*/  EXIT ;  /* 0x000000000000794d */ /* 0x000fea0003800000 */
.L_x_13330:
        /* <DEDUP_REMOVED lines=355> */
.L_x_13335:
        /* <DEDUP_REMOVED lines=11> */
[----:B--2---:R-:W-:-:S04]  /*1920*/  FADD.FTZ R11, -R8, 1 ;  /* 0x3f800000080b7421 */ /* 0x004fc80000010100 */
[----:B---3--:R-:W-:-:S04]  /*1930*/  FMUL.FTZ R11, R6, R11 ;  /* 0x0000000b060b7220 */ /* 0x008fc80000410000 */
[----:B------:R-:W-:-:S05]  /*1940*/  FMUL.FTZ R11, R8, R11 ;  /* 0x0000000b080b7220 */ /* 0x000fca0000410000 */
[----:B------:R0:W-:Y:S02]  /*1950*/  STG.E desc[UR6][R4.64], R11 ;  /* 0x0000000b04007986 */ /* 0x0001e4000c101906 */
.L_x_13334:
[----:B------:R-:W-:Y:S05]  /*1960*/  BSYNC.RECONVERGENT B0 ;  /* 0x0000000000007941 */ /* 0x000fea0003800200 */
.L_x_13333:
        /* <DEDUP_REMOVED lines=350> */
.L_x_13336:
        /* <DEDUP_REMOVED lines=10> */
[----:B--2---:R-:W-:-:S04]  /*2ff0*/  FADD.FTZ R9, -R6, 1 ;  /* 0x3f80000006097421 */ /* 0x004fc80000010100 */
[----:B---3--:R-:W-:-:S04]  /*3000*/  FMUL.FTZ R9, R4, R9 ;  /* 0x0000000904097220 */ /* 0x008fc80000410000 */
[----:B------:R-:W-:-:S05]  /*3010*/  FMUL.FTZ R9, R6, R9 ;  /* 0x0000000906097220 */ /* 0x000fca0000410000 */
[----:B------:R-:W-:Y:S01]  /*3020*/  STG.E desc[UR6][R2.64], R9 ;  /* 0x0000000902007986 */ /* 0x000fe2000c101906 */
[----:B------:R-:W-:Y:S05]  /*3030*/  EXIT ;  /* 0x000000000000794d */ /* 0x000fea0003800000 */
.L_x_13337:
        /* <DEDUP_REMOVED lines=12> */
.L_x_14262:


//--------------------- .text._ZN2at6native27unrolled_elementwise_kernelIZZZNS0_28sigmoid_backward_kernel_cudaERNS_18TensorIteratorBaseEENKUlvE0_clEvENKUlvE0_clEvEUlffE_St5arrayIPcLm3EELi4E23TrivialOffsetCalculatorILi2EjESA_ILi1EjENS0_6memory15LoadWithoutCastENSD_16StoreWithoutCastEEEviT_T0_T2_T3_T4_T5_ --------------------------
	.section	.text._ZN2at6native27unrolled_elementwise_kernelIZZZNS0_28sigmoid_backward_kernel_cudaERNS_18TensorIteratorBaseEENKUlvE0_clEvENKUlvE0_clEvEUlffE_St5arrayIPcLm3EELi4E23TrivialOffsetCalculatorILi2EjESA_ILi1EjENS0_6memory15LoadWithoutCastENSD_16StoreWithoutCastEEEviT_T0_T2_T3_T4_T5_,"ax",@progbits
	.align	128
        .global         _ZN2at6native27unrolled_elementwise_kernelIZZZNS0_28sigmoid_backward_kernel_cudaERNS_18TensorIteratorBaseEENKUlvE0_clEvENKUlvE0_clEvEUlffE_St5arrayIPcLm3EELi4E23TrivialOffsetCalculatorILi2EjESA_ILi1EjENS0_6memory15LoadWithoutCastENSD_16StoreWithoutCastEEEviT_T0_T2_T3_T4_T5_
        .type           _ZN2at6native27unrolled_elementwise_kernelIZZZNS0_28sigmoid_backward_kernel_cudaERNS_18TensorIteratorBaseEENKUlvE0_clEvENKUlvE0_clEvEUlffE_St5arrayIPcLm3EELi4E23TrivialOffsetCalculatorILi2EjESA_ILi1EjENS0_6memory15LoadWithoutCastENSD_16StoreWithoutCastEEEviT_T0_T2_T3_T4_T5_,@function
        .size           _ZN2at6native27unrolled_elementwise_kernelIZZZNS0_28sigmoid_backward_kernel_cudaERNS_18TensorIteratorBaseEENKUlvE0_clEvENKUlvE0_clEvEUlffE_St5arrayIPcLm3EELi4E23TrivialOffsetCalculatorILi2EjESA_ILi1EjENS0_6memory15LoadWithoutCastENSD_16StoreWithoutCastEEEviT_T0_T2_T3_T4_T5_,(.L_x_14263 - _ZN2at6native27unrolled_elementwise_kernelIZZZNS0_28sigmoid_backward_kernel_cudaERNS_18TensorIteratorBaseEENKUlvE0_clEvENKUlvE0_clEvEUlffE_St5arrayIPcLm3EELi4E23TrivialOffsetCalculatorILi2EjESA_ILi1EjENS0_6memory15LoadWithoutCastENSD_16StoreWithoutCastEEEviT_T0_T2_T3_T4_T5_)
        .other          _ZN2at6native27unrolled_elementwise_kernelIZZZNS0_28sigmoid_backward_kernel_cudaERNS_18TensorIteratorBaseEENKUlvE0_clEvENKUlvE0_clEvEUlffE_St5arrayIPcLm3EELi4E23TrivialOffsetCalculatorILi2EjESA_ILi1EjENS0_6memory15LoadWithoutCastENSD_16StoreWithoutCastEEEviT_T0_T2_T3_T4_T5_,@"STO_CUDA_ENTRY STV_DEFAULT"
_ZN2at6native27unrolled_elementwise_kernelIZZZNS0_28sigmoid_backward_kernel_cudaERNS_18TensorIteratorBaseEENKUlvE0_clEvENKUlvE0_clEvEUlffE_St5arrayIPcLm3EELi4E23TrivialOffsetCalculatorILi2EjESA_ILi1EjENS0_6memory15LoadWithoutCastENSD_16StoreWithoutCastEEEviT_T0_T2_T3_T4_T5_:
.text._ZN2at6native27unrolled_elementwise_kernelIZZZNS0_28sigmoid_backward_kernel_cudaERNS_18TensorIteratorBaseEENKUlvE0_clEvENKUlvE0_clEvEUlffE_St5arrayIPcLm3EELi4E23TrivialOffsetCalculatorILi2EjESA_ILi1EjENS0_6memory15LoadWithoutCastENSD_16StoreWithoutCastEEEviT_T0_T2_T3_T4_T5_:
[----:B------:R-:W-:Y:S01]  /*0000*/  LDC R1, c[0x0][0x37c] ;  /* 0x0000df00ff017b82 */ /* 0x000fe20000000800 */
[----:B------:R-:W0:Y:S07]  /*0010*/  S2R R0, SR_CTAID.X ;  /* 0x0000000000007919 */ /* 0x000e2e0000002500 */
[----:B------:R-:W0:Y:S01]  /*0020*/  LDC R3, c[0x0][0x380] ;  /* 0x0000e000ff037b82 */ /* 0x000e220000000800 */
[----:B------:R-:W1:Y:S01]  /*0030*/  LDCU.64 UR4, c[0x0][0x358] ;  /* 0x00006b00ff0477ac */ /* 0x000e620008000a00 */
[----:B------:R-:W2:Y:S06]  /*0040*/  S2R R25, SR_TID.X ;  /* 0x0000000000197919 */ /* 0x000eac0000002100 */
        /* <DEDUP_REMOVED lines=8> */
[----:B------:R-:W2:Y:S01]  /*00d0*/  LDC.64 R8, c[0x0][0x390] ;  /* 0x0000e400ff087b82 */ /* 0x000ea20000000a00 */
[----:B------:R-:W-:Y:S02]  /*00e0*/  @!P0 IADD3 R25, PT, PT, R19, 0x80, RZ ;  /* 0x0000008013198810 */ /* 0x000fe40007ffe0ff */
[----:B------:R-:W-:-:S02]  /*00f0*/  @!P0 LEA R21, R0, R19, 0x9 ;  /* 0x0000001300158211 */ /* 0x000fc400078e48ff */
[----:B------:R-:W-:-:S03]  /*0100*/  ISETP.GE.AND P1, PT, R25, R18, PT ;  /* 0x000000121900720c */ /* 0x000fc60003f26270 */
[----:B------:R-:W2:Y:S01]  /*0110*/  LDC.64 R6, c[0x0][0x390] ;  /* 0x0000e400ff067b82 */ /* 0x000ea20000000a00 */
[----:B---3--:R-:W-:-:S04]  /*0120*/  @!P0 IMAD.WIDE.U32 R14, R21, 0x4, R14 ;  /* 0x00000004150e8825 */ /* 0x008fc800078e000e */
[----:B----4-:R-:W-:Y:S01]  /*0130*/  @!P0 IMAD.WIDE.U32 R16, R21, 0x4, R16 ;  /* 0x0000000415108825 */ /* 0x010fe200078e0010 */
[----:B------:R-:W-:Y:S02]  /*0140*/  CS2R R20, SRZ ;  /* 0x0000000000147805 */ /* 0x000fe4000001ff00 */
[----:B------:R-:W3:Y:S02]  /*0150*/  LDC.64 R4, c[0x0][0x390] ;  /* 0x0000e400ff047b82 */ /* 0x000ee40000000a00 */
[----:B------:R-:W-:Y:S02]  /*0160*/  @!P1 LEA R27, R0, R25, 0x9 ;  /* 0x00000019001b9211 */ /* 0x000fe400078e48ff */
[----:B-1----:R1:W4:Y:S01]  /*0170*/  @!P0 LDG.E R21, desc[UR4][R14.64] ;  /* 0x000000040e158981 */ /* 0x002322000c1e1900 */
[----:B------:R-:W-:Y:S01]  /*0180*/  @!P1 IADD3 R25, PT, PT, R25, 0x80, RZ ;  /* 0x0000008019199810 */ /* 0x000fe20007ffe0ff */
[----:B------:R-:W-:Y:S01]  /*0190*/  HFMA2 R22, -RZ, RZ, 0, 0 ;  /* 0x00000000ff167431 */ /* 0x000fe200000001ff */
[----:B------:R-:W-:Y:S01]  /*01a0*/  MOV R24, RZ ;  /* 0x000000ff00187202 */ /* 0x000fe20000000f00 */
[----:B------:R0:W4:Y:S01]  /*01b0*/  @!P0 LDG.E R20, desc[UR4][R16.64] ;  /* 0x0000000410148981 */ /* 0x000122000c1e1900 */
[----:B------:R-:W-:-:S13]  /*01c0*/  ISETP.GE.AND P3, PT, R25, R18, PT ;  /* 0x000000121900720c */ /* 0x000fda0003f66270 */
[----:B------:R-:W-:Y:S02]  /*01d0*/  @!P3 LEA R23, R0, R25, 0x9 ;  /* 0x000000190017b211 */ /* 0x000fe400078e48ff */
[----:B------:R-:W-:-:S04]  /*01e0*/  @!P3 IADD3 R25, PT, PT, R25, 0x80, RZ ;  /* 0x000000801919b810 */ /* 0x000fc80007ffe0ff */
[----:B------:R-:W-:Y:S02]  /*01f0*/  ISETP.GE.AND P2, PT, R25, R18, PT ;  /* 0x000000121900720c */ /* 0x000fe40003f46270 */
[----:B-1----:R-:W-:Y:S01]  /*0200*/  CS2R R14, SRZ ;  /* 0x00000000000e7805 */ /* 0x002fe2000001ff00 */
[----:B-----5:R-:W-:Y:S01]  /*0210*/  @!P1 IMAD.WIDE.U32 R12, R27, 0x4, R12 ;  /* 0x000000041b0c9825 */ /* 0x020fe200078e000c */
[----:B0-----:R-:W-:-:S03]  /*0220*/  CS2R R16, SRZ ;  /* 0x0000000000107805 */ /* 0x001fc6000001ff00 */
[----:B------:R-:W-:Y:S01]  /*0230*/  @!P3 IMAD.WIDE.U32 R10, R23, 0x4, R10 ;  /* 0x00000004170ab825 */ /* 0x000fe200078e000a */
[----:B------:R-:W5:Y:S03]  /*0240*/  @!P1 LDG.E R22, desc[UR4][R12.64] ;  /* 0x000000040c169981 */ /* 0x000f66000c1e1900 */
[----:B--2---:R-:W-:Y:S01]  /*0250*/  @!P1 IMAD.WIDE.U32 R8, R27, 0x4, R8 ;  /* 0x000000041b089825 */ /* 0x004fe200078e0008 */
[----:B------:R4:W2:Y:S01]  /*0260*/  @!P3 LDG.E R24, desc[UR4][R10.64] ;  /* 0x000000040a18b981 */ /* 0x0008a2000c1e1900 */
[----:B------:R-:W-:Y:S02]  /*0270*/  @!P2 LEA R25, R0, R25, 0x9 ;  /* 0x000000190019a211 */ /* 0x000fe400078e48ff */
[----:B------:R-:W-:Y:S01]  /*0280*/  @!P3 IMAD.WIDE.U32 R6, R23, 0x4, R6 ;  /* 0x000000041706b825 */ /* 0x000fe200078e0006 */
[----:B------:R-:W2:Y:S03]  /*0290*/  @!P1 LDG.E R15, desc[UR4][R8.64] ;  /* 0x00000004080f9981 */ /* 0x000ea6000c1e1900 */
[C---:B------:R-:W-:Y:S01]  /*02a0*/  @!P2 IMAD.WIDE.U32 R2, R25.reuse, 0x4, R2 ;  /* 0x000000041902a825 */ /* 0x040fe200078e0002 */
[----:B------:R-:W2:Y:S03]  /*02b0*/  @!P3 LDG.E R16, desc[UR4][R6.64] ;  /* 0x000000040610b981 */ /* 0x000ea6000c1e1900 */
[----:B---3--:R-:W-:Y:S01]  /*02c0*/  @!P2 IMAD.WIDE.U32 R4, R25, 0x4, R4 ;  /* 0x000000041904a825 */ /* 0x008fe200078e0004 */
[----:B------:R-:W3:Y:S04]  /*02d0*/  @!P2 LDG.E R14, desc[UR4][R2.64] ;  /* 0x00000004020ea981 */ /* 0x000ee8000c1e1900 */
[----:B------:R-:W3:Y:S01]  /*02e0*/  @!P2 LDG.E R17, desc[UR4][R4.64] ;  /* 0x000000040411a981 */ /* 0x000ee2000c1e1900 */
[----:B------:R-:W-:Y:S01]  /*02f0*/  ISETP.GE.AND P0, PT, R19, R18, PT ;  /* 0x000000121300720c */ /* 0x000fe20003f06270 */
[----:B------:R-:W-:Y:S04]  /*0300*/  BSSY.RECONVERGENT B0, `(.L_x_13338) ;  /* 0x0000023000007945 */ /* 0x000fe80003800200 */
[----:B------:R-:W-:Y:S01]  /*0310*/  BSSY.RELIABLE B1, `(.L_x_13339) ;  /* 0x000001b000017945 */ /* 0x000fe20003800100 */
[----:B----4-:R-:W-:-:S04]  /*0320*/  FADD.FTZ R10, -R20, 1 ;  /* 0x3f800000140a7421 */ /* 0x010fc80000010100 */
[----:B------:R-:W-:-:S04]  /*0330*/  FMUL.FTZ R21, R10, R21 ;  /* 0x000000150a157220 */ /* 0x000fc80000410000 */
[----:B------:R-:W-:Y:S01]  /*0340*/  FMUL.FTZ R21, R21, R20 ;  /* 0x0000001415157220 */ /* 0x000fe20000410000 */
[----:B-----5:R-:W-:Y:S01]  /*0350*/  FADD.FTZ R12, -R22, 1 ;  /* 0x3f800000160c7421 */ /* 0x020fe20000010100 */
[----:B--2---:R-:W-:-:S03]  /*0360*/  FADD.FTZ R11, -R24, 1 ;  /* 0x3f800000180b7421 */ /* 0x004fc60000010100 */
[----:B------:R-:W-:Y:S01]  /*0370*/  FMUL.FTZ R15, R12, R15 ;  /* 0x0000000f0c0f7220 */ /* 0x000fe20000410000 */
[----:B------:R-:W-:Y:S01]  /*0380*/  FMUL.FTZ R11, R11, R16 ;  /* 0x000000100b0b7220 */ /* 0x000fe20000410000 */
[----:B---3--:R-:W-:-:S04]  /*0390*/  FADD.FTZ R10, -R14, 1 ;  /* 0x3f8000000e0a7421 */ /* 0x008fc80000010100 */
[----:B------:R-:W-:Y:S01]  /*03a0*/  FMUL.FTZ R17, R10, R17 ;  /* 0x000000110a117220 */ /* 0x000fe20000410000 */
[----:B------:R-:W-:Y:S01]  /*03b0*/  FMUL.FTZ R15, R15, R22 ;  /* 0x000000160f0f7220 */ /* 0x000fe20000410000 */
[----:B------:R-:W-:Y:S02]  /*03c0*/  FMUL.FTZ R11, R11, R24 ;  /* 0x000000180b0b7220 */ /* 0x000fe40000410000 */
        /* <DEDUP_REMOVED lines=11> */
[----:B------:R-:W-:Y:S02]  /*0480*/  LEA R5, R0, R19, 0x9 ;  /* 0x0000001300057211 */ /* 0x000fe400078e48ff */
[----:B------:R-:W-:-:S03]  /*0490*/  IADD3 R19, PT, PT, R19, 0x80, RZ ;  /* 0x0000008013137810 */ /* 0x000fc60007ffe0ff */
[----:B0-----:R-:W-:-:S05]  /*04a0*/  IMAD.WIDE.U32 R2, R5, 0x4, R2 ;  /* 0x0000000405027825 */ /* 0x001fca00078e0002 */
[----:B------:R0:W-:Y:S02]  /*04b0*/  STG.E desc[UR4][R2.64], R15 ;  /* 0x0000000f02007986 */ /* 0x0001e4000c101904 */
.L_x_13340:
[----:B------:R-:W-:Y:S05]  /*04c0*/  BSYNC.RELIABLE B1 ;  /* 0x0000000000017941 */ /* 0x000fea0003800100 */
.L_x_13339:
[----:B------:R-:W-:-:S13]  /*04d0*/  ISETP.GE.AND P0, PT, R19, R18, PT ;  /* 0x000000121300720c */ /* 0x000fda0003f06270 */
[----:B0-----:R-:W0:Y:S01]  /*04e0*/  @!P0 LDC.64 R2, c[0x0][0x388] ;  /* 0x0000e200ff028b82 */ /* 0x001e220000000a00 */
[----:B------:R-:W-:Y:S02]  /*04f0*/  @!P0 LEA R5, R0, R19, 0x9 ;  /* 0x0000001300058211 */ /* 0x000fe400078e48ff */
[----:B------:R-:W-:-:S03]  /*0500*/  @!P0 IADD3 R19, PT, PT, R19, 0x80, RZ ;  /* 0x0000008013138810 */ /* 0x000fc60007ffe0ff */
[----:B0-----:R-:W-:-:S05]  /*0510*/  @!P0 IMAD.WIDE.U32 R2, R5, 0x4, R2 ;  /* 0x0000000405028825 */ /* 0x001fca00078e0002 */
[----:B------:R1:W-:Y:S02]  /*0520*/  @!P0 STG.E desc[UR4][R2.64], R11 ;  /* 0x0000000b02008986 */ /* 0x0003e4000c101904 */
.L_x_13341:
[----:B------:R-:W-:Y:S05]  /*0530*/  BSYNC.RECONVERGENT B0 ;  /* 0x0000000000007941 */ /* 0x000fea0003800200 */
.L_x_13338:
        /* <DEDUP_REMOVED lines=8> */
.L_x_13342:
        /* <DEDUP_REMOVED lines=12> */
.L_x_14263:


//--------------------- .text._ZN2at6native29vectorized_elementwise_kernelILi2EZZZNS0_28sigmoid_backward_kernel_cudaERNS_18TensorIteratorBaseEENKUlvE0_clEvENKUlvE0_clEvEUlffE_St5arrayIPcLm3EEEEviT0_T1_ --------------------------
	.section	.text._ZN2at6native29vectorized_elementwise_kernelILi2EZZZNS0_28sigmoid_backward_kernel_cudaERNS_18TensorIteratorBaseEENKUlvE0_clEvENKUlvE0_clEvEUlffE_St5arrayIPcLm3EEEEviT0_T1_,"ax",@progbits
	.align	128
        .global         _ZN2at6native29vectorized_elementwise_kernelILi2EZZZNS0_28sigmoid_backward_kernel_cudaERNS_18TensorIteratorBaseEENKUlvE0_clEvENKUlvE0_clEvEUlffE_St5arrayIPcLm3EEEEviT0_T1_
        .type           _ZN2at6native29vectorized_elementwise_kernelILi2EZZZNS0_28sigmoid_backward_kernel_cudaERNS_18TensorIteratorBaseEENKUlvE0_clEvENKUlvE0_clEvEUlffE_St5arrayIPcLm3EEEEviT0_T1_,@function
        .size           _ZN2at6native29vectorized_elementwise_kernelILi2EZZZNS0_28sigmoid_backward_kernel_cudaERNS_18TensorIteratorBaseEENKUlvE0_clEvENKUlvE0_clEvEUlffE_St5arrayIPcLm3EEEEviT0_T1_,(.L_x_14264 - _ZN2at6native29vectorized_elementwise_kernelILi2EZZZNS0_28sigmoid_backward_kernel_cudaERNS_18TensorIteratorBaseEENKUlvE0_clEvENKUlvE0_clEvEUlffE_St5arrayIPcLm3EEEEviT0_T1_)
        .other          _ZN2at6native29vectorized_elementwise_kernelILi2EZZZNS0_28sigmoid_backward_kernel_cudaERNS_18TensorIteratorBaseEENKUlvE0_clEvENKUlvE0_clEvEUlffE_St5arrayIPcLm3EEEEviT0_T1_,@"STO_CUDA_ENTRY STV_DEFAULT"
_ZN2at6native29vectorized_elementwise_kernelILi2EZZZNS0_28sigmoid_backward_kernel_cudaERNS_18TensorIteratorBaseEENKUlvE0_clEvENKUlvE0_clEvEUlffE_St5arrayIPcLm3EEEEviT0_T1_:
.text._ZN2at6native29vectorized_elementwise_kernelILi2EZZZNS0_28sigmoid_backward_kernel_cudaERNS_18TensorIteratorBaseEENKUlvE0_clEvENKUlvE0_clEvEUlffE_St5arrayIPcLm3EEEEviT0_T1_:
        /* <DEDUP_REMOVED lines=19> */
[C---:B------:R-:W-:Y:S02]  /*0130*/  @!P3 IADD3 R9, PT, PT, R0.reuse, R3, RZ ;  /* 0x000000030009b210 */ /* 0x040fe40007ffe0ff */
[----:B------:R-:W-:Y:S02]  /*0140*/  ISETP.GE.U32.AND P4, PT, R25, R2, PT ;  /* 0x000000021900720c */ /* 0x000fe40003f86070 */
[----:B------:R-:W-:Y:S02]  /*0150*/  CS2R R22, SRZ ;  /* 0x0000000000167805 */ /* 0x000fe4000001ff00 */
[----:B------:R-:W-:Y:S01]  /*0160*/  MOV R4, RZ ;  /* 0x000000ff00047202 */ /* 0x000fe20000000f00 */
[C---:B---3--:R-:W-:Y:S01]  /*0170*/  @!P3 IMAD.WIDE.U32 R18, R9.reuse, 0x4, R18 ;  /* 0x000000040912b825 */ /* 0x048fe200078e0012 */
[----:B------:R-:W-:Y:S01]  /*0180*/  CS2R R20, SRZ ;  /* 0x0000000000147805 */ /* 0x000fe2000001ff00 */
[----:B------:R-:W3:Y:S02]  /*0190*/  LDC.64 R26, c[0x0][0x390] ;  /* 0x0000e400ff1a7b82 */ /* 0x000ee40000000a00 */
[----:B----4-:R-:W-:Y:S01]  /*01a0*/  @!P3 IMAD.WIDE.U32 R14, R9, 0x4, R14 ;  /* 0x00000004090eb825 */ /* 0x010fe200078e000e */
[----:B------:R4:W3:Y:S04]  /*01b0*/  @!P3 LDG.E R24, desc[UR4][R18.64] ;  /* 0x000000041218b981 */ /* 0x0008e8000c1e1900 */
[----:B------:R1:W3:Y:S01]  /*01c0*/  @!P3 LDG.E R22, desc[UR4][R14.64] ;  /* 0x000000040e16b981 */ /* 0x0002e2000c1e1900 */
[----:B------:R-:W-:Y:S01]  /*01d0*/  @!P4 IADD3 R11, PT, PT, R0, R25, RZ ;  /* 0x00000019000bc210 */ /* 0x000fe20007ffe0ff */
[----:B------:R-:W5:Y:S01]  /*01e0*/  LDC.64 R8, c[0x0][0x390] ;  /* 0x0000e400ff087b82 */ /* 0x000f620000000a00 */
[----:B------:R-:W-:-:S04]  /*01f0*/  @!P4 IADD3 R25, PT, PT, R25, 0x80, RZ ;  /* 0x000000801919c810 */ /* 0x000fc80007ffe0ff */
[----:B------:R-:W-:-:S03]  /*0200*/  ISETP.GE.U32.AND P2, PT, R25, R2, PT ;  /* 0x000000021900720c */ /* 0x000fc60003f46070 */
[----:B----4-:R-:W4:Y:S08]  /*0210*/  LDC.64 R18, c[0x0][0x398] ;  /* 0x0000e600ff127b82 */ /* 0x010f300000000a00 */
[----:B-1----:R-:W1:Y:S02]  /*0220*/  LDC.64 R14, c[0x0][0x390] ;  /* 0x0000e400ff0e7b82 */ /* 0x002e640000000a00 */
[----:B------:R-:W-:-:S02]  /*0230*/  @!P2 IADD3 R5, PT, PT, R0, R25, RZ ;  /* 0x000000190005a210 */ /* 0x000fc40007ffe0ff */
[----:B------:R-:W-:-:S04]  /*0240*/  @!P2 IADD3 R25, PT, PT, R25, 0x80, RZ ;  /* 0x000000801919a810 */ /* 0x000fc80007ffe0ff */
[----:B------:R-:W-:Y:S01]  /*0250*/  ISETP.GE.U32.AND P1, PT, R25, R2, PT ;  /* 0x000000021900720c */ /* 0x000fe20003f26070 */
[----:B------:R-:W-:-:S04]  /*0260*/  @!P4 IMAD.WIDE.U32 R6, R11, 0x4, R6 ;  /* 0x000000040b06c825 */ /* 0x000fc800078e0006 */
[----:B--2---:R-:W-:Y:S01]  /*0270*/  @!P4 IMAD.WIDE.U32 R28, R11, 0x4, R28 ;  /* 0x000000040b1cc825 */ /* 0x004fe200078e001c */
[----:B------:R-:W2:Y:S03]  /*0280*/  @!P4 LDG.E R23, desc[UR4][R6.64] ;  /* 0x000000040617c981 */ /* 0x000ea6000c1e1900 */
[----:B0-----:R-:W-:Y:S01]  /*0290*/  @!P2 IMAD.WIDE.U32 R12, R5, 0x4, R12 ;  /* 0x00000004050ca825 */ /* 0x001fe200078e000c */
[----:B------:R0:W2:Y:S03]  /*02a0*/  @!P4 LDG.E R21, desc[UR4][R28.64] ;  /* 0x000000041c15c981 */ /* 0x0000a6000c1e1900 */
[----:B------:R-:W-:Y:S01]  /*02b0*/  @!P1 IADD3 R11, PT, PT, R0, R25, RZ ;  /* 0x00000019000b9210 */ /* 0x000fe20007ffe0ff */
[----:B------:R5:W2:Y:S01]  /*02c0*/  @!P2 LDG.E R4, desc[UR4][R12.64] ;  /* 0x000000040c04a981 */ /* 0x000aa2000c1e1900 */
[----:B------:R-:W-:-:S04]  /*02d0*/  @!P1 IADD3 R25, PT, PT, R25, 0x80, RZ ;  /* 0x0000008019199810 */ /* 0x000fc80007ffe0ff */
[----:B------:R-:W-:Y:S01]  /*02e0*/  ISETP.GE.U32.AND P0, PT, R25, R2, PT ;  /* 0x000000021900720c */ /* 0x000fe20003f06070 */
[----:B0-----:R-:W0:Y:S01]  /*02f0*/  LDC.64 R28, c[0x0][0x398] ;  /* 0x0000e600ff1c7b82 */ /* 0x001e220000000a00 */
[----:B------:R-:W-:Y:S01]  /*0300*/  CS2R R6, SRZ ;  /* 0x0000000000067805 */ /* 0x000fe2000001ff00 */
[----:B-----5:R-:W-:-:S06]  /*0310*/  @!P2 IMAD.WIDE.U32 R16, R5, 0x4, R16 ;  /* 0x000000040510a825 */ /* 0x020fcc00078e0010 */
[----:B------:R-:W5:Y:S04]  /*0320*/  LDC.64 R12, c[0x0][0x398] ;  /* 0x0000e600ff0c7b82 */ /* 0x000f680000000a00 */
[----:B------:R-:W-:Y:S01]  /*0330*/  @!P0 IADD3 R10, PT, PT, R0, R25, RZ ;  /* 0x00000019000a8210 */ /* 0x000fe20007ffe0ff */
[----:B------:R-:W-:Y:S01]  /*0340*/  HFMA2 R5, -RZ, RZ, 0, 0 ;  /* 0x00000000ff057431 */ /* 0x000fe200000001ff */
[----:B------:R-:W-:Y:S01]  /*0350*/  @!P0 IADD3 R25, PT, PT, R25, 0x80, RZ ;  /* 0x0000008019198810 */ /* 0x000fe20007ffe0ff */
[----:B------:R1:W2:Y:S03]  /*0360*/  @!P2 LDG.E R7, desc[UR4][R16.64] ;  /* 0x000000041007a981 */ /* 0x0002a6000c1e1900 */
[----:B------:R-:W-:Y:S01]  /*0370*/  ISETP.GE.U32.AND P3, PT, R25, R2, PT ;  /* 0x000000021900720c */ /* 0x000fe20003f66070 */
[----:B------:R-:W-:-:S04]  /*0380*/  @!P1 IMAD.WIDE.U32 R8, R11, 0x4, R8 ;  /* 0x000000040b089825 */ /* 0x000fc800078e0008 */
[----:B----4-:R-:W-:Y:S01]  /*0390*/  @!P1 IMAD.WIDE.U32 R18, R11, 0x4, R18 ;  /* 0x000000040b129825 */ /* 0x010fe200078e0012 */
[----:B------:R4:W2:Y:S04]  /*03a0*/  @!P1 LDG.E R5, desc[UR4][R8.64] ;  /* 0x0000000408059981 */ /* 0x0008a8000c1e1900 */
[----:B------:R4:W2:Y:S03]  /*03b0*/  @!P1 LDG.E R6, desc[UR4][R18.64] ;  /* 0x0000000412069981 */ /* 0x0008a6000c1e1900 */
[----:B-1----:R-:W-:Y:S02]  /*03c0*/  @!P3 IADD3 R17, PT, PT, R0, R25, RZ ;  /* 0x000000190011b210 */ /* 0x002fe40007ffe0ff */
[----:B------:R-:W-:-:S04]  /*03d0*/  @!P3 IADD3 R25, PT, PT, R25, 0x80, RZ ;  /* 0x000000801919b810 */ /* 0x000fc80007ffe0ff */
[----:B------:R-:W-:Y:S02]  /*03e0*/  ISETP.GE.U32.AND P1, PT, R25, R2, PT ;  /* 0x000000021900720c */ /* 0x000fe40003f26070 */
[----:B----4-:R-:W-:Y:S02]  /*03f0*/  CS2R R8, SRZ ;  /* 0x0000000000087805 */ /* 0x010fe4000001ff00 */
[----:B------:R-:W-:Y:S01]  /*0400*/  MOV R11, RZ ;  /* 0x000000ff000b7202 */ /* 0x000fe20000000f00 */
[C---:B------:R-:W-:Y:S01]  /*0410*/  @!P0 IMAD.WIDE.U32 R14, R10.reuse, 0x4, R14 ;  /* 0x000000040a0e8825 */ /* 0x040fe200078e000e */
[----:B------:R-:W1:Y:S03]  /*0420*/  LDC.64 R18, c[0x0][0x398] ;  /* 0x0000e600ff127b82 */ /* 0x000e660000000a00 */
[----:B-----5:R-:W-:Y:S01]  /*0430*/  @!P0 IMAD.WIDE.U32 R12, R10, 0x4, R12 ;  /* 0x000000040a0c8825 */ /* 0x020fe200078e000c */
[----:B------:R-:W4:Y:S03]  /*0440*/  @!P0 LDG.E R11, desc[UR4][R14.64] ;  /* 0x000000040e0b8981 */ /* 0x000f26000c1e1900 */
[----:B---3--:R-:W-:Y:S01]  /*0450*/  @!P3 IMAD.WIDE.U32 R26, R17, 0x4, R26 ;  /* 0x00000004111ab825 */ /* 0x008fe200078e001a */
[----:B------:R3:W5:Y:S01]  /*0460*/  @!P0 LDG.E R9, desc[UR4][R12.64] ;  /* 0x000000040c098981 */ /* 0x000762000c1e1900 */
[----:B------:R-:W-:-:S02]  /*0470*/  @!P1 IADD3 R10, PT, PT, R0, R25, RZ ;  /* 0x00000019000a9210 */ /* 0x000fc40007ffe0ff */
[----:B0-----:R-:W-:Y:S01]  /*0480*/  @!P3 IMAD.WIDE.U32 R28, R17, 0x4, R28 ;  /* 0x00000004111cb825 */ /* 0x001fe200078e001c */
[----:B------:R0:W4:Y:S01]  /*0490*/  @!P3 LDG.E R20, desc[UR4][R26.64] ;  /* 0x000000041a14b981 */ /* 0x000122000c1e1900 */
[----:B------:R-:W1:Y:S01]  /*04a0*/  LDC.64 R16, c[0x0][0x398] ;  /* 0x0000e600ff107b82 */ /* 0x000e620000000a00 */
[----:B------:R-:W-:Y:S02]  /*04b0*/  @!P1 IADD3 R25, PT, PT, R25, 0x80, RZ ;  /* 0x0000008019199810 */ /* 0x000fe40007ffe0ff */
[----:B------:R1:W4:Y:S05]  /*04c0*/  @!P3 LDG.E R8, desc[UR4][R28.64] ;  /* 0x000000041c08b981 */ /* 0x00032a000c1e1900 */
[----:B---3--:R-:W3:Y:S01]  /*04d0*/  LDC.64 R12, c[0x0][0x390] ;  /* 0x0000e400ff0c7b82 */ /* 0x008ee20000000a00 */
[----:B------:R-:W-:-:S07]  /*04e0*/  ISETP.GE.U32.AND P0, PT, R25, R2, PT ;  /* 0x000000021900720c */ /* 0x000fce0003f06070 */
[----:B------:R-:W3:Y:S01]  /*04f0*/  LDC.64 R14, c[0x0][0x390] ;  /* 0x0000e400ff0e7b82 */ /* 0x000ee20000000a00 */
[----:B0-----:R-:W-:-:S05]  /*0500*/  MOV R26, RZ ;  /* 0x000000ff001a7202 */ /* 0x001fca0000000f00 */
[----:B------:R-:W-:Y:S01]  /*0510*/  @!P0 IADD3 R27, PT, PT, R0, R25, RZ ;  /* 0x00000019001b8210 */ /* 0x000fe20007ffe0ff */
[----:B------:R-:W-:Y:S02]  /*0520*/  HFMA2 R25, -RZ, RZ, 0, 0 ;  /* 0x00000000ff197431 */ /* 0x000fe400000001ff */
[----:B-1----:R-:W-:-:S04]  /*0530*/  @!P1 IMAD.WIDE.U32 R18, R10, 0x4, R18 ;  /* 0x000000040a129825 */ /* 0x002fc800078e0012 */
[C---:B------:R-:W-:Y:S01]  /*0540*/  @!P0 IMAD.WIDE.U32 R16, R27.reuse, 0x4, R16 ;  /* 0x000000041b108825 */ /* 0x040fe200078e0010 */
[----:B------:R2:W4:Y:S03]  /*0550*/  @!P1 LDG.E R25, desc[UR4][R18.64] ;  /* 0x0000000412199981 */ /* 0x000526000c1e1900 */
[----:B---3--:R-:W-:Y:S01]  /*0560*/  @!P1 IMAD.WIDE.U32 R12, R10, 0x4, R12 ;  /* 0x000000040a0c9825 */ /* 0x008fe200078e000c */
[----:B------:R-:W-:Y:S01]  /*0570*/  MOV R10, RZ ;  /* 0x000000ff000a7202 */ /* 0x000fe20000000f00 */
[----:B------:R-:W3:Y:S02]  /*0580*/  @!P0 LDG.E R26, desc[UR4][R16.64] ;  /* 0x00000004101a8981 */ /* 0x000ee4000c1e1900 */
[----:B------:R-:W-:-:S04]  /*0590*/  @!P0 IMAD.WIDE.U32 R14, R27, 0x4, R14 ;  /* 0x000000041b0e8825 */ /* 0x000fc800078e000e */
[----:B------:R-:W-:Y:S01]  /*05a0*/  HFMA2 R27, -RZ, RZ, 0, 0 ;  /* 0x00000000ff1b7431 */ /* 0x000fe200000001ff */
[----:B------:R-:W3:Y:S05]  /*05b0*/  @!P0 LDG.E R10, desc[UR4][R14.64] ;  /* 0x000000040e0a8981 */ /* 0x000eea000c1e1900 */
[----:B------:R5:W3:Y:S01]  /*05c0*/  @!P1 LDG.E R27, desc[UR4][R12.64] ;  /* 0x000000040c1b9981 */ /* 0x000ae2000c1e1900 */
[----:B------:R-:W-:Y:S01]  /*05d0*/  ISETP.GE.U32.AND P0, PT, R3, R2, PT ;  /* 0x000000020300720c */ /* 0x000fe20003f06070 */
[----:B------:R-:W-:Y:S04]  /*05e0*/  BSSY.RECONVERGENT B0, `(.L_x_13344) ;  /* 0x000004b000007945 */ /* 0x000fe80003800200 */
[----:B------:R-:W-:Y:S01]  /*05f0*/  BSSY.RELIABLE B1, `(.L_x_13345) ;  /* 0x0000043000017945 */ /* 0x000fe20003800100 */
[----:B------:R-:W-:-:S04]  /*0600*/  FADD.FTZ R29, -R22, 1 ;  /* 0x3f800000161d7421 */ /* 0x000fc80000010100 */
[----:B------:R-:W-:-:S04]  /*0610*/  FMUL.FTZ R29, R29, R24 ;  /* 0x000000181d1d7220 */ /* 0x000fc80000410000 */
[----:B------:R-:W-:Y:S01]  /*0620*/  FMUL.FTZ R22, R29, R22 ;  /* 0x000000161d167220 */ /* 0x000fe20000410000 */
[----:B--2---:R-:W-:-:S04]  /*0630*/  FADD.FTZ R18, -R21, 1 ;  /* 0x3f80000015127421 */ /* 0x004fc80000010100 */
[----:B------:R-:W-:-:S04]  /*0640*/  FMUL.FTZ R18, R18, R23 ;  /* 0x0000001712127220 */ /* 0x000fc80000410000 */
[----:B------:R-:W-:Y:S01]  /*0650*/  FMUL.FTZ R21, R18, R21 ;  /* 0x0000001512157220 */ /* 0x000fe20000410000 */
[----:B------:R-:W-:-:S04]  /*0660*/  FADD.FTZ R19, -R7, 1 ;  /* 0x3f80000007137421 */ /* 0x000fc80000010100 */
[----:B------:R-:W-:Y:S01]  /*0670*/  FMUL.FTZ R4, R19, R4 ;  /* 0x0000000413047220 */ /* 0x000fe20000410000 */
[----:B------:R-:W-:-:S04]  /*0680*/  FADD.FTZ R24, -R6, 1 ;  /* 0x3f80000006187421 */ /* 0x000fc80000010100 */
[----:B------:R-:W-:Y:S01]  /*0690*/  FMUL.FTZ R5, R24, R5 ;  /* 0x0000000518057220 */ /* 0x000fe20000410000 */
[----:B------:R-:W-:-:S03]  /*06a0*/  FMUL.FTZ R7, R4, R7 ;  /* 0x0000000704077220 */ /* 0x000fc60000410000 */
[----:B------:R-:W-:Y:S01]  /*06b0*/  FMUL.FTZ R6, R5, R6 ;  /* 0x0000000605067220 */ /* 0x000fe20000410000 */
[----:B-----5:R-:W-:-:S04]  /*06c0*/  FADD.FTZ R12, -R9, 1 ;  /* 0x3f800000090c7421 */ /* 0x020fc80000010100 */
[----:B----4-:R-:W-:Y:S01]  /*06d0*/  FMUL.FTZ R12, R12, R11 ;  /* 0x0000000b0c0c7220 */ /* 0x010fe20000410000 */
[----:B------:R-:W-:-:S04]  /*06e0*/  FADD.FTZ R5, -R8, 1 ;  /* 0x3f80000008057421 */ /* 0x000fc80000010100 */
[----:B------:R-:W-:Y:S01]  /*06f0*/  FMUL.FTZ R5, R5, R20 ;  /* 0x0000001405057220 */ /* 0x000fe20000410000 */
[----:B------:R-:W-:-:S03]  /*0700*/  FMUL.FTZ R9, R12, R9 ;  /* 0x000000090c097220 */ /* 0x000fc60000410000 */
[----:B------:R-:W-:Y:S01]  /*0710*/  FMUL.FTZ R8, R5, R8 ;  /* 0x0000000805087220 */ /* 0x000fe20000410000 */
[----:B------:R-:W-:Y:S01]  /*0720*/  FADD.FTZ R4, -R25, 1 ;  /* 0x3f80000019047421 */ /* 0x000fe20000010100 */
[----:B---3--:R-:W-:-:S04]  /*0730*/  FADD.FTZ R11, -R26, 1 ;  /* 0x3f8000001a0b7421 */ /* 0x008fc80000010100 */
[----:B------:R-:W-:Y:S01]  /*0740*/  FMUL.FTZ R11, R11, R10 ;  /* 0x0000000a0b0b7220 */ /* 0x000fe20000410000 */
[----:B------:R-:W-:-:S03]  /*0750*/  FMUL.FTZ R4, R4, R27 ;  /* 0x0000001b04047220 */ /* 0x000fc60000410000 */
        /* <DEDUP_REMOVED lines=15> */
.L_x_13346:
[----:B------:R-:W-:-:S13]  /*0850*/  ISETP.GE.U32.AND P0, PT, R3, R2, PT ;  /* 0x000000020300720c */ /* 0x000fda0003f06070 */
[----:B------:R-:W-:Y:S05]  /*0860*/  @P0 BRA `(.L_x_13348) ;  /* 0x0000000000300947 */ /* 0x000fea0003800000 */
[----:B0-----:R-:W0:Y:S01]  /*0870*/  LDC.64 R4, c[0x0][0x388] ;  /* 0x0000e200ff047b82 */ /* 0x001e220000000a00 */
[----:B------:R-:W-:Y:S02]  /*0880*/  IADD3 R11, PT, PT, R0, R3, RZ ;  /* 0x00000003000b7210 */ /* 0x000fe40007ffe0ff */
[----:B------:R-:W-:-:S03]  /*0890*/  IADD3 R3, PT, PT, R3, 0x80, RZ ;  /* 0x0000008003037810 */ /* 0x000fc60007ffe0ff */
[----:B0-----:R-:W-:-:S05]  /*08a0*/  IMAD.WIDE.U32 R4, R11, 0x4, R4 ;  /* 0x000000040b047825 */ /* 0x001fca00078e0004 */
[----:B------:R1:W-:Y:S02]  /*08b0*/  STG.E desc[UR4][R4.64], R7 ;  /* 0x0000000704007986 */ /* 0x0003e4000c101904 */
.L_x_13347:
[----:B------:R-:W-:-:S13]  /*08c0*/  ISETP.GE.U32.AND P0, PT, R3, R2, PT ;  /* 0x000000020300720c */ /* 0x000fda0003f06070 */
[----:B------:R-:W-:Y:S05]  /*08d0*/  @P0 BRA `(.L_x_13349) ;  /* 0x0000000000300947 */ /* 0x000fea0003800000 */
[----:B01----:R-:W0:Y:S01]  /*08e0*/  LDC.64 R4, c[0x0][0x388] ;  /* 0x0000e200ff047b82 */ /* 0x003e220000000a00 */
[----:B------:R-:W-:Y:S02]  /*08f0*/  IADD3 R7, PT, PT, R0, R3, RZ ;  /* 0x0000000300077210 */ /* 0x000fe40007ffe0ff */
[----:B------:R-:W-:-:S03]  /*0900*/  IADD3 R3, PT, PT, R3, 0x80, RZ ;  /* 0x0000008003037810 */ /* 0x000fc60007ffe0ff */
[----:B0-----:R-:W-:-:S05]  /*0910*/  IMAD.WIDE.U32 R4, R7, 0x4, R4 ;  /* 0x0000000407047825 */ /* 0x001fca00078e0004 */
[----:B------:R1:W-:Y:S02]  /*0920*/  STG.E desc[UR4][R4.64], R6 ;  /* 0x0000000604007986 */ /* 0x0003e4000c101904 */
.L_x_13348:
[----:B------:R-:W-:-:S13]  /*0930*/  ISETP.GE.U32.AND P0, PT, R3, R2, PT ;  /* 0x000000020300720c */ /* 0x000fda0003f06070 */
[----:B------:R-:W-:Y:S05]  /*0940*/  @P0 BRA `(.L_x_13350) ;  /* 0x0000000000340947 */ /* 0x000fea0003800000 */
[----:B01----:R-:W0:Y:S01]  /*0950*/  LDC.64 R4, c[0x0][0x388] ;  /* 0x0000e200ff047b82 */ /* 0x003e220000000a00 */
[----:B------:R-:W-:Y:S02]  /*0960*/  IADD3 R7, PT, PT, R0, R3, RZ ;  /* 0x0000000300077210 */ /* 0x000fe40007ffe0ff */
[----:B------:R-:W-:-:S03]  /*0970*/  IADD3 R3, PT, PT, R3, 0x80, RZ ;  /* 0x0000008003037810 */ /* 0x000fc60007ffe0ff */
[----:B0-----:R-:W-:-:S05]  /*0980*/  IMAD.WIDE.U32 R4, R7, 0x4, R4 ;  /* 0x0000000407047825 */ /* 0x001fca00078e0004 */
[----:B------:R2:W-:Y:S02]  /*0990*/  STG.E desc[UR4][R4.64], R9 ;  /* 0x0000000904007986 */ /* 0x0005e4000c101904 */
.L_x_13349:
[----:B------:R-:W-:-:S13]  /*09a0*/  ISETP.GE.U32.AND P0, PT, R3, R2, PT ;  /* 0x000000020300720c */ /* 0x000fda0003f06070 */
[----:B------:R-:W-:Y:S05]  /*09b0*/  @P0 BREAK.RELIABLE B1 ;  /* 0x0000000000010942 */ /* 0x000fea0003800100 */
[----:B------:R-:W-:Y:S05]  /*09c0*/  @P0 BRA `(.L_x_13351) ;  /* 0x0000000000300947 */ /* 0x000fea0003800000 */
[----:B012---:R-:W0:Y:S01]  /*09d0*/  LDC.64 R4, c[0x0][0x388] ;  /* 0x0000e200ff047b82 */ /* 0x007e220000000a00 */
[----:B------:R-:W-:Y:S02]  /*09e0*/  IADD3 R7, PT, PT, R0, R3, RZ ;  /* 0x0000000300077210 */ /* 0x000fe40007ffe0ff */
[----:B------:R-:W-:-:S03]  /*09f0*/  IADD3 R3, PT, PT, R3, 0x80, RZ ;  /* 0x0000008003037810 */ /* 0x000fc60007ffe0ff */
[----:B0-----:R-:W-:-:S05]  /*0a00*/  IMAD.WIDE.U32 R4, R7, 0x4, R4 ;  /* 0x0000000407047825 */ /* 0x001fca00078e0004 */
[----:B------:R2:W-:Y:S02]  /*0a10*/  STG.E desc[UR4][R4.64], R8 ;  /* 0x0000000804007986 */ /* 0x0005e4000c101904 */
.L_x_13350:
[----:B------:R-:W-:Y:S05]  /*0a20*/  BSYNC.RELIABLE B1 ;  /* 0x0000000000017941 */ /* 0x000fea0003800100 */
.L_x_13345:
[----:B------:R-:W-:-:S13]  /*0a30*/  ISETP.GE.U32.AND P0, PT, R3, R2, PT ;  /* 0x000000020300720c */ /* 0x000fda0003f06070 */
[----:B012---:R-:W0:Y:S01]  /*0a40*/  @!P0 LDC.64 R4, c[0x0][0x388] ;  /* 0x0000e200ff048b82 */ /* 0x007e220000000a00 */
[----:B------:R-:W-:Y:S02]  /*0a50*/  @!P0 IADD3 R7, PT, PT, R0, R3, RZ ;  /* 0x0000000300078210 */ /* 0x000fe40007ffe0ff */
[----:B------:R-:W-:-:S03]  /*0a60*/  @!P0 IADD3 R3, PT, PT, R3, 0x80, RZ ;  /* 0x0000008003038810 */ /* 0x000fc60007ffe0ff */
[----:B0-----:R-:W-:-:S05]  /*0a70*/  @!P0 IMAD.WIDE.U32 R4, R7, 0x4, R4 ;  /* 0x0000000407048825 */ /* 0x001fca00078e0004 */
[----:B------:R3:W-:Y:S02]  /*0a80*/  @!P0 STG.E desc[UR4][R4.64], R25 ;  /* 0x0000001904008986 */ /* 0x0007e4000c101904 */
.L_x_13351:
[----:B------:R-:W-:Y:S05]  /*0a90*/  BSYNC.RECONVERGENT B0 ;  /* 0x0000000000007941 */ /* 0x000fea0003800200 */
.L_x_13344:
[----:B------:R-:W-:Y:S05]  /*0aa0*/  WARPSYNC.ALL ;  /* 0x0000000000007948 */ /* 0x000fea0003800000 */
[----:B------:R-:W-:-:S13]  /*0ab0*/  ISETP.GE.U32.AND P0, PT, R3, R2, PT ;  /* 0x000000020300720c */ /* 0x000fda0003f06070 */
[----:B------:R-:W-:Y:S05]  /*0ac0*/  @P0 EXIT ;  /* 0x000000000000094d */ /* 0x000fea0003800000 */
[----:B0123--:R-:W0:Y:S01]  /*0ad0*/  LDC.64 R4, c[0x0][0x388] ;  /* 0x0000e200ff047b82 */ /* 0x00fe220000000a00 */
[----:B------:R-:W-:-:S05]  /*0ae0*/  IADD3 R3, PT, PT, R0, R3, RZ ;  /* 0x0000000300037210 */ /* 0x000fca0007ffe0ff */
[----:B0-----:R-:W-:-:S05]  /*0af0*/  IMAD.WIDE.U32 R2, R3, 0x4, R4 ;  /* 0x0000000403027825 */ /* 0x001fca00078e0004 */
[----:B------:R-:W-:Y:S01]  /*0b00*/  STG.E desc[UR4][R2.64], R26 ;  /* 0x0000001a02007986 */ /* 0x000fe2000c101904 */
[----:B------:R-:W-:Y:S05]  /*0b10*/  EXIT ;  /* 0x000000000000794d */ /* 0x000fea0003800000 */
.L_x_13343:
        /* <DEDUP_REMOVED lines=18> */
[----:B--2---:R-:W-:Y:S01]  /*0c40*/  FADD.FTZ R11, -R14, 1 ;  /* 0x3f8000000e0b7421 */ /* 0x004fe20000010100 */
[----:B------:R-:W-:Y:S01]  /*0c50*/  FADD.FTZ R26, -R15, 1 ;  /* 0x3f8000000f1a7421 */ /* 0x000fe20000010100 */
[----:B----4-:R-:W-:Y:S02]  /*0c60*/  FADD.FTZ R27, -R12, 1 ;  /* 0x3f8000000c1b7421 */ /* 0x010fe40000010100 */
[----:B-----5:R-:W-:Y:S01]  /*0c70*/  FMUL.FTZ R11, R18, R11 ;  /* 0x0000000b120b7220 */ /* 0x020fe20000410000 */
[----:B------:R-:W-:Y:S01]  /*0c80*/  FADD.FTZ R18, -R13, 1 ;  /* 0x3f8000000d127421 */ /* 0x000fe20000010100 */
[----:B------:R-:W-:Y:S02]  /*0c90*/  FADD.FTZ R0, -R7, 1 ;  /* 0x3f80000007007421 */ /* 0x000fe40000010100 */
[----:B------:R-:W-:Y:S01]  /*0ca0*/  FMUL.FTZ R14, R14, R11 ;  /* 0x0000000b0e0e7220 */ /* 0x000fe20000410000 */
[----:B------:R-:W-:Y:S01]  /*0cb0*/  FMUL.FTZ R18, R17, R18 ;  /* 0x0000001211127220 */ /* 0x000fe20000410000 */
[----:B------:R-:W-:Y:S01]  /*0cc0*/  FADD.FTZ R11, -R6, 1 ;  /* 0x3f800000060b7421 */ /* 0x000fe20000010100 */
[----:B------:R-:W-:Y:S01]  /*0cd0*/  FADD.FTZ R17, -R4, 1 ;  /* 0x3f80000004117421 */ /* 0x000fe20000010100 */
[----:B------:R-:W-:Y:S01]  /*0ce0*/  FADD.FTZ R10, -R5, 1 ;  /* 0x3f800000050a7421 */ /* 0x000fe20000010100 */
[----:B------:R-:W-:Y:S01]  /*0cf0*/  FMUL.FTZ R26, R19, R26 ;  /* 0x0000001a131a7220 */ /* 0x000fe20000410000 */
        /* <DEDUP_REMOVED lines=17> */
.L_x_13352:
        /* <DEDUP_REMOVED lines=15> */
.L_x_14264:


//--------------------- .text._ZN2at6native29vectorized_elementwise_kernelILi4EZZZNS0_28sigmoid_backward_kernel_cudaERNS_18TensorIteratorBaseEENKUlvE0_clEvENKUlvE0_clEvEUlffE_St5arrayIPcLm3EEEEviT0_T1_ --------------------------
	.section	.text._ZN2at6native29vectorized_elementwise_kernelILi4EZZZNS0_28sigmoid_backward_kernel_cudaERNS_18TensorIteratorBaseEENKUlvE0_clEvENKUlvE0_clEvEUlffE_St5arrayIPcLm3EEEEviT0_T1_,"ax",@progbits
	.align	128
        .global         _ZN2at6native29vectorized_elementwise_kernelILi4EZZZNS0_28sigmoid_backward_kernel_cudaERNS_18TensorIteratorBaseEENKUlvE0_clEvENKUlvE0_clEvEUlffE_St5arrayIPcLm3EEEEviT0_T1_
        .type           _ZN2at6native29vectorized_elementwise_kernelILi4EZZZNS0_28sigmoid_backward_kernel_cudaERNS_18TensorIteratorBaseEENKUlvE0_clEvENKUlvE0_clEvEUlffE_St5arrayIPcLm3EEEEviT0_T1_,@function
        .size           _ZN2at6native29vectorized_elementwise_kernelILi4EZZZNS0_28sigmoid_backward_kernel_cudaERNS_18TensorIteratorBaseEENKUlvE0_clEvENKUlvE0_clEvEUlffE_St5arrayIPcLm3EEEEviT0_T1_,(.L_x_14265 - _ZN2at6native29vectorized_elementwise_kernelILi4EZZZNS0_28sigmoid_backward_kernel_cudaERNS_18TensorIteratorBaseEENKUlvE0_clEvENKUlvE0_clEvEUlffE_St5arrayIPcLm3EEEEviT0_T1_)
        .other          _ZN2at6native29vectorized_elementwise_kernelILi4EZZZNS0_28sigmoid_backward_kernel_cudaERNS_18TensorIteratorBaseEENKUlvE0_clEvENKUlvE0_clEvEUlffE_St5arrayIPcLm3EEEEviT0_T1_,@"STO_CUDA_ENTRY STV_DEFAULT"
_ZN2at6native29vectorized_elementwise_kernelILi4EZZZNS0_28sigmoid_backward_kernel_cudaERNS_18TensorIteratorBaseEENKUlvE0_clEvENKUlvE0_clEvEUlffE_St5arrayIPcLm3EEEEviT0_T1_:
.text._ZN2at6native29vectorized_elementwise_kernelILi4EZZZNS0_28sigmoid_backward_kernel_cudaERNS_18TensorIteratorBaseEENKUlvE0_clEvENKUlvE0_clEvEUlffE_St5arrayIPcLm3EEEEviT0_T1_:
        /* <DEDUP_REMOVED lines=133> */
.L_x_13356:
[----:B------:R-:W-:-:S13]  /*0850*/  ISETP.GE.U32.AND P0, PT, R3, R2, PT ;  /* 0x000000020300720c */ /* 0x000fda0003f06070 */
[----:B------:R-:W-:Y:S05]  /*0860*/  @P0 BRA `(.L_x_13358) ;  /* 0x0000000000300947 */ /* 0x000fea0003800000 */
[----:B0-----:R-:W0:Y:S01]  /*0870*/  LDC.64 R4, c[0x0][0x388] ;  /* 0x0000e200ff047b82 */ /* 0x001e220000000a00 */
[----:B------:R-:W-:Y:S02]  /*0880*/  IADD3 R11, PT, PT, R0, R3, RZ ;  /* 0x00000003000b7210 */ /* 0x000fe40007ffe0ff */
[----:B------:R-:W-:-:S03]  /*0890*/  IADD3 R3, PT, PT, R3, 0x80, RZ ;  /* 0x0000008003037810 */ /* 0x000fc60007ffe0ff */
[----:B0-----:R-:W-:-:S05]  /*08a0*/  IMAD.WIDE.U32 R4, R11, 0x4, R4 ;  /* 0x000000040b047825 */ /* 0x001fca00078e0004 */
[----:B------:R1:W-:Y:S02]  /*08b0*/  STG.E desc[UR4][R4.64], R7 ;  /* 0x0000000704007986 */ /* 0x0003e4000c101904 */
.L_x_13357:
[----:B------:R-:W-:-:S13]  /*08c0*/  ISETP.GE.U32.AND P0, PT, R3, R2, PT ;  /* 0x000000020300720c */ /* 0x000fda0003f06070 */
[----:B------:R-:W-:Y:S05]  /*08d0*/  @P0 BRA `(.L_x_13359) ;  /* 0x0000000000300947 */ /* 0x000fea0003800000 */
[----:B01----:R-:W0:Y:S01]  /*08e0*/  LDC.64 R4, c[0x0][0x388] ;  /* 0x0000e200ff047b82 */ /* 0x003e220000000a00 */
[----:B------:R-:W-:Y:S02]  /*08f0*/  IADD3 R7, PT, PT, R0, R3, RZ ;  /* 0x0000000300077210 */ /* 0x000fe40007ffe0ff */
[----:B------:R-:W-:-:S03]  /*0900*/  IADD3 R3, PT, PT, R3, 0x80, RZ ;  /* 0x0000008003037810 */ /* 0x000fc60007ffe0ff */
[----:B0-----:R-:W-:-:S05]  /*0910*/  IMAD.WIDE.U32 R4, R7, 0x4, R4 ;  /* 0x0000000407047825 */ /* 0x001fca00078e0004 */
[----:B------:R1:W-:Y:S02]  /*0920*/  STG.E desc[UR4][R4.64], R6 ;  /* 0x0000000604007986 */ /* 0x0003e4000c101904 */
.L_x_13358:
[----:B------:R-:W-:-:S13]  /*0930*/  ISETP.GE.U32.AND P0, PT, R3, R2, PT ;  /* 0x000000020300720c */ /* 0x000fda0003f06070 */
[----:B------:R-:W-:Y:S05]  /*0940*/  @P0 BRA `(.L_x_13360) ;  /* 0x0000000000340947 */ /* 0x000fea0003800000 */
[----:B01----:R-:W0:Y:S01]  /*0950*/  LDC.64 R4, c[0x0][0x388] ;  /* 0x0000e200ff047b82 */ /* 0x003e220000000a00 */
[----:B------:R-:W-:Y:S02]  /*0960*/  IADD3 R7, PT, PT, R0, R3, RZ ;  /* 0x0000000300077210 */ /* 0x000fe40007ffe0ff */
[----:B------:R-:W-:-:S03]  /*0970*/  IADD3 R3, PT, PT, R3, 0x80, RZ ;  /* 0x0000008003037810 */ /* 0x000fc60007ffe0ff */
[----:B0-----:R-:W-:-:S05]  /*0980*/  IMAD.WIDE.U32 R4, R7, 0x4, R4 ;  /* 0x0000000407047825 */ /* 0x001fca00078e0004 */
[----:B------:R2:W-:Y:S02]  /*0990*/  STG.E desc[UR4][R4.64], R9 ;  /* 0x0000000904007986 */ /* 0x0005e4000c101904 */
.L_x_13359:
        /* <DEDUP_REMOVED lines=8> */
.L_x_13360:
[----:B------:R-:W-:Y:S05]  /*0a20*/  BSYNC.RELIABLE B1 ;  /* 0x0000000000017941 */ /* 0x000fea0003800100 */
.L_x_13355:
[----:B------:R-:W-:-:S13]  /*0a30*/  ISETP.GE.U32.AND P0, PT, R3, R2, PT ;  /* 0x000000020300720c */ /* 0x000fda0003f06070 */
[----:B012---:R-:W0:Y:S01]  /*0a40*/  @!P0 LDC.64 R4, c[0x0][0x388] ;  /* 0x0000e200ff048b82 */ /* 0x007e220000000a00 */
[----:B------:R-:W-:Y:S02]  /*0a50*/  @!P0 IADD3 R7, PT, PT, R0, R3, RZ ;  /* 0x0000000300078210 */ /* 0x000fe40007ffe0ff */
[----:B------:R-:W-:-:S03]  /*0a60*/  @!P0 IADD3 R3, PT, PT, R3, 0x80, RZ ;  /* 0x0000008003038810 */ /* 0x000fc60007ffe0ff */
[----:B0-----:R-:W-:-:S05]  /*0a70*/  @!P0 IMAD.WIDE.U32 R4, R7, 0x4, R4 ;  /* 0x0000000407048825 */ /* 0x001fca00078e0004 */
[----:B------:R3:W-:Y:S02]  /*0a80*/  @!P0 STG.E desc[UR4][R4.64], R25 ;  /* 0x0000001904008986 */ /* 0x0007e4000c101904 */
.L_x_13361:
[----:B------:R-:W-:Y:S05]  /*0a90*/  BSYNC.RECONVERGENT B0 ;  /* 0x0000000000007941 */ /* 0x000fea0003800200 */
.L_x_13354:
        /* <DEDUP_REMOVED lines=8> */
.L_x_13353:
[----:B------:R-:W0:Y:S01]  /*0b20*/  S2R R2, SR_TID.X ;  /* 0x0000000000027919 */ /* 0x000e220000002100 */
[----:B------:R-:W1:Y:S08]  /*0b30*/  LDC.64 R6, c[0x0][0x398] ;  /* 0x0000e600ff067b82 */ /* 0x000e700000000a00 */
[----:B------:R-:W2:Y:S08]  /*0b40*/  LDC.64 R4, c[0x0][0x390] ;  /* 0x0000e400ff047b82 */ /* 0x000eb00000000a00 */
[----:B------:R-:W3:Y:S01]  /*0b50*/  LDC.64 R20, c[0x0][0x388] ;  /* 0x0000e200ff147b82 */ /* 0x000ee20000000a00 */
[----:B-1----:R-:W-:-:S04]  /*0b60*/  IMAD.WIDE.U32 R6, R0, 0x4, R6 ;  /* 0x0000000400067825 */ /* 0x002fc800078e0006 */
[----:B0-----:R-:W-:-:S04]  /*0b70*/  IMAD.WIDE.U32 R24, R2, 0x10, R6 ;  /* 0x0000001002187825 */ /* 0x001fc800078e0006 */
[----:B--2---:R-:W-:Y:S01]  /*0b80*/  IMAD.WIDE.U32 R4, R0, 0x4, R4 ;  /* 0x0000000400047825 */ /* 0x004fe200078e0004 */
[----:B------:R-:W2:Y:S04]  /*0b90*/  LDG.E.128 R12, desc[UR4][R24.64] ;  /* 0x00000004180c7981 */ /* 0x000ea8000c1e1d00 */
[----:B------:R-:W4:Y:S01]  /*0ba0*/  LDG.E.128 R8, desc[UR4][R24.64+0x800] ;  /* 0x0008000418087981 */ /* 0x000f22000c1e1d00 */
[----:B------:R-:W-:-:S05]  /*0bb0*/  IMAD.WIDE.U32 R22, R2, 0x10, R4 ;  /* 0x0000001002167825 */ /* 0x000fca00078e0004 */
[----:B------:R-:W5:Y:S04]  /*0bc0*/  LDG.E.128 R16, desc[UR4][R22.64] ;  /* 0x0000000416107981 */ /* 0x000f68000c1e1d00 */
[----:B------:R-:W5:Y:S01]  /*0bd0*/  LDG.E.128 R4, desc[UR4][R22.64+0x800] ;  /* 0x0008000416047981 */ /* 0x000f62000c1e1d00 */
[----:B---3--:R-:W-:-:S04]  /*0be0*/  IMAD.WIDE.U32 R20, R0, 0x4, R20 ;  /* 0x0000000400147825 */ /* 0x008fc800078e0014 */
[----:B------:R-:W-:-:S04]  /*0bf0*/  IMAD.WIDE.U32 R20, R2, 0x10, R20 ;  /* 0x0000001002147825 */ /* 0x000fc800078e0014 */
[----:B--2---:R-:W-:Y:S01]  /*0c00*/  FADD.FTZ R3, -R12, 1 ;  /* 0x3f8000000c037421 */ /* 0x004fe20000010100 */
[----:B------:R-:W-:Y:S01]  /*0c10*/  FADD.FTZ R26, -R13, 1 ;  /* 0x3f8000000d1a7421 */ /* 0x000fe20000010100 */
[----:B------:R-:W-:Y:S01]  /*0c20*/  FADD.FTZ R27, -R14, 1 ;  /* 0x3f8000000e1b7421 */ /* 0x000fe20000010100 */
[----:B----4-:R-:W-:Y:S01]  /*0c30*/  FADD.FTZ R0, -R9, 1 ;  /* 0x3f80000009007421 */ /* 0x010fe20000010100 */
[----:B------:R-:W-:Y:S01]  /*0c40*/  FADD.FTZ R2, -R11, 1 ;  /* 0x3f8000000b027421 */ /* 0x000fe20000010100 */
[----:B-----5:R-:W-:Y:S01]  /*0c50*/  FMUL.FTZ R3, R16, R3 ;  /* 0x0000000310037220 */ /* 0x020fe20000410000 */
[----:B------:R-:W-:Y:S01]  /*0c60*/  FMUL.FTZ R26, R17, R26 ;  /* 0x0000001a111a7220 */ /* 0x000fe20000410000 */
[----:B------:R-:W-:Y:S01]  /*0c70*/  FADD.FTZ R16, -R15, 1 ;  /* 0x3f8000000f107421 */ /* 0x000fe20000010100 */
[----:B------:R-:W-:Y:S01]  /*0c80*/  FADD.FTZ R17, -R10, 1 ;  /* 0x3f8000000a117421 */ /* 0x000fe20000010100 */
[----:B------:R-:W-:Y:S01]  /*0c90*/  FMUL.FTZ R12, R12, R3 ;  /* 0x000000030c0c7220 */ /* 0x000fe20000410000 */
        /* <DEDUP_REMOVED lines=17> */
.L_x_13362:
        /* <DEDUP_REMOVED lines=13> */
.L_x_14265:


//--------------------- .text._ZN2at6native29vectorized_elementwise_kernelILi8EZZZNS0_28sigmoid_backward_kernel_cudaERNS_18TensorIteratorBaseEENKUlvE0_clEvENKUlvE0_clEvEUlffE_St5arrayIPcLm3EEEEviT0_T1_ --------------------------
	.section	.text._ZN2at6native29vectorized_elementwise_kernelILi8EZZZNS0_28sigmoid_backward_kernel_cudaERNS_18TensorIteratorBaseEENKUlvE0_clEvENKUlvE0_clEvEUlffE_St5arrayIPcLm3EEEEviT0_T1_,"ax",@progbits
	.align	128
        .global         _ZN2at6native29vectorized_elementwise_kernelILi8EZZZNS0_28sigmoid_backward_kernel_cudaERNS_18TensorIteratorBaseEENKUlvE0_clEvENKUlvE0_clEvEUlffE_St5arrayIPcLm3EEEEviT0_T1_
        .type           _ZN2at6native29vectorized_elementwise_kernelILi8EZZZNS0_28sigmoid_backward_kernel_cudaERNS_18TensorIteratorBaseEENKUlvE0_clEvENKUlvE0_clEvEUlffE_St5arrayIPcLm3EEEEviT0_T1_,@function
        .size           _ZN2at6native29vectorized_elementwise_kernelILi8EZZZNS0_28sigmoid_backward_kernel_cudaERNS_18TensorIteratorBaseEENKUlvE0_clEvENKUlvE0_clEvEUlffE_St5arrayIPcLm3EEEEviT0_T1_,(.L_x_14266 - _ZN2at6native29vectorized_elementwise_kernelILi8EZZZNS0_28sigmoid_backward_kernel_cudaERNS_18TensorIteratorBaseEENKUlvE0_clEvENKUlvE0_clEvEUlffE_St5arrayIPcLm3EEEEviT0_T1_)
        .other          _ZN2at6native29vectorized_elementwise_kernelILi8EZZZNS0_28sigmoid_backward_kernel_cudaERNS_18TensorIteratorBaseEENKUlvE0_clEvENKUlvE0_clEvEUlffE_St5arrayIPcLm3EEEEviT0_T1_,@"STO_CUDA_ENTRY STV_DEFAULT"
_ZN2at6native29vectorized_elementwise_kernelILi8EZZZNS0_28sigmoid_backward_kernel_cudaERNS_18TensorIteratorBaseEENKUlvE0_clEvENKUlvE0_clEvEUlffE_St5arrayIPcLm3EEEEviT0_T1_:
.text._ZN2at6native29vectorized_elementwise_kernelILi8EZZZNS0_28sigmoid_backward_kernel_cudaERNS_18TensorIteratorBaseEENKUlvE0_clEvENKUlvE0_clEvEUlffE_St5arrayIPcLm3EEEEviT0_T1_:
[----:B------:R-:W-:Y:S01]  /*0000*/  LDC R1, c[0x0][0x37c] ;  /* 0x0000df00ff017b82 */ /* 0x000fe20000000800 */
[----:B------:R-:W-:Y:S05]  /*0010*/  EXIT ;  /* 0x000000000000794d */ /* 0x000fea0003800000 */
.L_x_13363:
        /* <DEDUP_REMOVED lines=14> */
.L_x_14266:


//--------------------- .text._ZN2at6native18elementwise_kernelILi128ELi4EZNS0_15gpu_kernel_implIZZZNS0_28sigmoid_backward_kernel_cudaERNS_18TensorIteratorBaseEENKUlvE0_clEvENKUlvE_clEvEUlddE_EEvS4_RKT_EUliE_EEviT1_ --------------------------
	.section	.text._ZN2at6native18elementwise_kernelILi128ELi4EZNS0_15gpu_kernel_implIZZZNS0_28sigmoid_backward_kernel_cudaERNS_18TensorIteratorBaseEENKUlvE0_clEvENKUlvE_clEvEUlddE_EEvS4_RKT_EUliE_EEviT1_,"ax",@progbits
	.align	128
        .global         _ZN2at6native18elementwise_kernelILi128ELi4EZNS0_15gpu_kernel_implIZZZNS0_28sigmoid_backward_kernel_cudaERNS_18TensorIteratorBaseEENKUlvE0_clEvENKUlvE_clEvEUlddE_EEvS4_RKT_EUliE_EEviT1_
        .type           _ZN2at6native18elementwise_kernelILi128ELi4EZNS0_15gpu_kernel_implIZZZNS0_28sigmoid_backward_kernel_cudaERNS_18TensorIteratorBaseEENKUlvE0_clEvENKUlvE_clEvEUlddE_EEvS4_RKT_EUliE_EEviT1_,@function
        .size           _ZN2at6native18elementwise_kernelILi128ELi4EZNS0_15gpu_kernel_implIZZZNS0_28sigmoid_backward_kernel_cudaERNS_18TensorIteratorBaseEENKUlvE0_clEvENKUlvE_clEvEUlddE_EEvS4_RKT_EUliE_EEviT1_,(.L_x_14267 - _ZN2at6native18elementwise_kernelILi128ELi4EZNS0_15gpu_kernel_implIZZZNS0_28sigmoid_backward_kernel_cudaERNS_18TensorIteratorBaseEENKUlvE0_clEvENKUlvE_clEvEUlddE_EEvS4_RKT_EUliE_EEviT1_)
        .other          _ZN2at6native18elementwise_kernelILi128ELi4EZNS0_15gpu_kernel_implIZZZNS0_28sigmoid_backward_kernel_cudaERNS_18TensorIteratorBaseEENKUlvE0_clEvENKUlvE_clEvEUlddE_EEvS4_RKT_EUliE_EEviT1_,@"STO_CUDA_ENTRY STV_DEFAULT"
_ZN2at6native18elementwise_kernelILi128ELi4EZNS0_15gpu_kernel_implIZZZNS0_28sigmoid_backward_kernel_cudaERNS_18TensorIteratorBaseEENKUlvE0_clEvENKUlvE_clEvEUlddE_EEvS4_RKT_EUliE_EEviT1_:
.text._ZN2at6native18elementwise_kernelILi128ELi4EZNS0_15gpu_kernel_implIZZZNS0_28sigmoid_backward_kernel_cudaERNS_18TensorIteratorBaseEENKUlvE0_clEvENKUlvE_clEvEUlddE_EEvS4_RKT_EUliE_EEviT1_:
        /* <DEDUP_REMOVED lines=371> */
.L_x_13366:
        /* <DEDUP_REMOVED lines=18> */
.L_x_13371:
[----:B------:R-:W2:Y:S02]  /*1850*/  LDG.E.U8 R2, desc[UR36][R2.64] ;  /* 0x0000002402027981 */ /* 0x000ea4000c1e1100 */
[----:B--2---:R4:W0:Y:S02]  /*1860*/  I2F.F64.U16 R16, R2 ;  /* 0x0000000200107312 */ /* 0x0048240000101800 */
[----:B0---4-:R-:W-:Y:S05]  /*1870*/  BRA `(.L_x_13373) ;  /* 0x0000000c00607947 */ /* 0x011fea0003800000 */
.L_x_13370:
        /* <DEDUP_REMOVED lines=9> */
.L_x_13375:
[----:B------:R-:W2:Y:S02]  /*1910*/  LDG.E R2, desc[UR36][R2.64] ;  /* 0x0000002402027981 */ /* 0x000ea4000c1e1900 */
[----:B--2---:R4:W0:Y:S02]  /*1920*/  I2F.F64 R16, R2 ;  /* 0x0000000200107312 */ /* 0x0048240000201c00 */
[----:B0---4-:R-:W-:Y:S05]  /*1930*/  BRA `(.L_x_13373) ;  /* 0x0000000c00307947 */ /* 0x011fea0003800000 */
.L_x_13374:
[----:B------:R-:W2:Y:S02]  /*1940*/  LDG.E.U16 R2, desc[UR36][R2.64] ;  /* 0x0000002402027981 */ /* 0x000ea4000c1e1500 */
[----:B--2---:R4:W0:Y:S02]  /*1950*/  I2F.F64.S16 R16, R2 ;  /* 0x0000000200107312 */ /* 0x0048240000101c00 */
[----:B0---4-:R-:W-:Y:S05]  /*1960*/  BRA `(.L_x_13373) ;  /* 0x0000000c00247947 */ /* 0x011fea0003800000 */
.L_x_13369:
        /* <DEDUP_REMOVED lines=10> */
.L_x_13377:
[----:B------:R-:W2:Y:S02]  /*1a10*/  LDG.E.U16 R0, desc[UR36][R2.64] ;  /* 0x0000002402007981 */ /* 0x000ea4000c1e1500 */
[----:B--2---:R-:W-:-:S05]  /*1a20*/  HADD2.F32 R0, -RZ, R0.H0_H0 ;  /* 0x20000000ff007230 */ /* 0x004fca0000004100 */
[----:B------:R-:W-:-:S04]  /*1a30*/  FMUL.FTZ R0, R0, 1 ;  /* 0x3f80000000007820 */ /* 0x000fc80000410000 */
[----:B------:R3:W4:Y:S02]  /*1a40*/  F2F.F64.F32 R16, R0 ;  /* 0x0000000000107310 */ /* 0x0007240000201800 */
[----:B---34-:R-:W-:Y:S05]  /*1a50*/  BRA `(.L_x_13373) ;  /* 0x0000000800e87947 */ /* 0x018fea0003800000 */
.L_x_13376:
        /* <DEDUP_REMOVED lines=10> */
.L_x_13379:
[----:B------:R-:W2:Y:S02]  /*1b00*/  LDG.E.U16 R2, desc[UR36][R2.64] ;  /* 0x0000002402027981 */ /* 0x000ea4000c1e1500 */
[----:B--2---:R-:W-:-:S05]  /*1b10*/  HADD2.F32 R0, -RZ, R2.H0_H0 ;  /* 0x20000002ff007230 */ /* 0x004fca0000004100 */
[----:B------:R-:W-:-:S04]  /*1b20*/  FMUL.FTZ R0, R0, 1 ;  /* 0x3f80000000007820 */ /* 0x000fc80000410000 */
[----:B------:R4:W0:Y:S02]  /*1b30*/  F2F.F64.F32 R16, R0 ;  /* 0x0000000000107310 */ /* 0x0008240000201800 */
[----:B0---4-:R-:W-:Y:S05]  /*1b40*/  BRA `(.L_x_13373) ;  /* 0x0000000800ac7947 */ /* 0x011fea0003800000 */
.L_x_13378:
[----:B------:R3:W5:Y:S01]  /*1b50*/  LDG.E.64 R16, desc[UR36][R2.64] ;  /* 0x0000002402107981 */ /* 0x000762000c1e1b00 */
[----:B------:R-:W-:Y:S05]  /*1b60*/  BRA `(.L_x_13373) ;  /* 0x0000000800a47947 */ /* 0x000fea0003800000 */
.L_x_13368:
        /* <DEDUP_REMOVED lines=13> */
.L_x_13382:
[----:B------:R2:W5:Y:S01]  /*1c40*/  LDG.E.64 R16, desc[UR36][R2.64] ;  /* 0x0000002402107981 */ /* 0x000562000c1e1b00 */
[----:B------:R-:W-:Y:S05]  /*1c50*/  BRA `(.L_x_13373) ;  /* 0x0000000800687947 */ /* 0x000fea0003800000 */
.L_x_13381:
        /* <DEDUP_REMOVED lines=27> */
.L_x_13384:
        /* <DEDUP_REMOVED lines=14> */
.L_x_13383:
[----:B------:R-:W2:Y:S02]  /*1ef0*/  LDG.E.U16 R0, desc[UR36][R2.64] ;  /* 0x0000002402007981 */ /* 0x000ea4000c1e1500 */
[----:B--2---:R-:W-:-:S04]  /*1f00*/  IMAD.U32 R0, R0, 0x10000, RZ ;  /* 0x0001000000007824 */ /* 0x004fc800078e00ff */
[----:B------:R-:W-:-:S04]  /*1f10*/  FMUL.FTZ R0, R0, 1 ;  /* 0x3f80000000007820 */ /* 0x000fc80000410000 */
[----:B------:R2:W3:Y:S02]  /*1f20*/  F2F.F64.F32 R16, R0 ;  /* 0x0000000000107310 */ /* 0x0004e40000201800 */
[----:B--23--:R-:W-:Y:S05]  /*1f30*/  BRA `(.L_x_13373) ;  /* 0x0000000400b07947 */ /* 0x00cfea0003800000 */
.L_x_13380:
        /* <DEDUP_REMOVED lines=11> */
.L_x_13387:
        /* <DEDUP_REMOVED lines=21> */
.L_x_13389:
[----:B------:R-:W-:Y:S05]  /*2140*/  BSYNC.RECONVERGENT B0 ;  /* 0x0000000000007941 */ /* 0x000fea0003800200 */
.L_x_13388:
[----:B------:R-:W-:Y:S01]  /*2150*/  IMAD.SHL.U32 R0, R0, 0x100000, RZ ;  /* 0x0010000000007824 */ /* 0x000fe200078e00ff */
[----:B------:R-:W-:-:S04]  /*2160*/  LEA R2, R2, 0x3b800000, 0x17 ;  /* 0x3b80000002027811 */ /* 0x000fc800078eb8ff */
[----:B------:R-:W-:-:S05]  /*2170*/  LOP3.LUT R0, R2, R0, R7, 0xfe, !PT ;  /* 0x0000000002007212 */ /* 0x000fca00078efe07 */
[----:B------:R-:W-:-:S04]  /*2180*/  FMUL.FTZ R0, R0, 1 ;  /* 0x3f80000000007820 */ /* 0x000fc80000410000 */
[----:B------:R2:W3:Y:S02]  /*2190*/  F2F.F64.F32 R16, R0 ;  /* 0x0000000000107310 */ /* 0x0004e40000201800 */
[----:B--23--:R-:W-:Y:S05]  /*21a0*/  BRA `(.L_x_13373) ;  /* 0x0000000400147947 */ /* 0x00cfea0003800000 */
.L_x_13386:
        /* <DEDUP_REMOVED lines=21> */
.L_x_13391:
[----:B------:R-:W-:Y:S05]  /*2300*/  BSYNC.RECONVERGENT B0 ;  /* 0x0000000000007941 */ /* 0x000fea0003800200 */
.L_x_13390:
[----:B------:R-:W-:Y:S02]  /*2310*/  SHF.L.U32 R0, R0, 0x15, RZ ;  /* 0x0000001500007819 */ /* 0x000fe400000006ff */
[----:B------:R-:W-:-:S04]  /*2320*/  LEA R2, R2, 0x37800000, 0x17 ;  /* 0x3780000002027811 */ /* 0x000fc800078eb8ff */
[----:B------:R-:W-:-:S05]  /*2330*/  LOP3.LUT R0, R2, R0, R7, 0xfe, !PT ;  /* 0x0000000002007212 */ /* 0x000fca00078efe07 */
[----:B------:R-:W-:-:S04]  /*2340*/  FMUL.FTZ R0, R0, 1 ;  /* 0x3f80000000007820 */ /* 0x000fc80000410000 */
[----:B------:R2:W3:Y:S02]  /*2350*/  F2F.F64.F32 R16, R0 ;  /* 0x0000000000107310 */ /* 0x0004e40000201800 */
[----:B--23--:R-:W-:Y:S05]  /*2360*/  BRA `(.L_x_13373) ;  /* 0x0000000000a47947 */ /* 0x00cfea0003800000 */
.L_x_13385:
[----:B------:R-:W-:-:S09]  /*2370*/  UISETP.NE.AND UP0, UPT, UR4, 0x1c, UPT ;  /* 0x0000001c0400788c */ /* 0x000fd2000bf05270 */
[----:B------:R-:W-:Y:S05]  /*2380*/  BRA.U !UP0, `(.L_x_13392) ;  /* 0x0000000108947547 */ /* 0x000fea000b800000 */
[----:B------:R-:W-:-:S09]  /*2390*/  UISETP.NE.AND UP0, UPT, UR4, 0x1d, UPT ;  /* 0x0000001d0400788c */ /* 0x000fd2000bf05270 */
[----:B------:R-:W-:Y:S05]  /*23a0*/  BRA.U !UP0, `(.L_x_13393) ;  /* 0x0000000108807547 */ /* 0x000fea000b800000 */
[----:B------:R-:W-:-:S09]  /*23b0*/  UISETP.NE.AND UP0, UPT, UR4, 0x2c, UPT ;  /* 0x0000002c0400788c */ /* 0x000fd2000bf05270 */
[----:B------:R-:W-:Y:S05]  /*23c0*/  BRA.U !UP0, `(.L_x_13394) ;  /* 0x0000000108487547 */ /* 0x000fea000b800000 */
.L_x_13372:
        /* <DEDUP_REMOVED lines=16> */
.L_x_13395:
[----:B------:R-:W-:Y:S01]  /*24d0*/  CS2R R16, SRZ ;  /* 0x0000000000107805 */ /* 0x000fe2000001ff00 */
[----:B------:R-:W-:Y:S06]  /*24e0*/  BRA `(.L_x_13373) ;  /* 0x0000000000447947 */ /* 0x000fec0003800000 */
.L_x_13394:
        /* <DEDUP_REMOVED lines=12> */
.L_x_13393:
[----:B------:R-:W2:Y:S02]  /*25b0*/  LDG.E.64 R16, desc[UR36][R2.64] ;  /* 0x0000002402107981 */ /* 0x000ea4000c1e1b00 */
[----:B--2---:R-:W2:Y:S02]  /*25c0*/  I2F.F64.U64 R16, R16 ;  /* 0x0000001000107312 */ /* 0x004ea40000301800 */
[----:B--2---:R-:W-:Y:S05]  /*25d0*/  BRA `(.L_x_13373) ;  /* 0x0000000000087947 */ /* 0x004fea0003800000 */
.L_x_13392:
[----:B------:R-:W2:Y:S02]  /*25e0*/  LDG.E R2, desc[UR36][R2.64] ;  /* 0x0000002402027981 */ /* 0x000ea4000c1e1900 */
[----:B--2---:R0:W1:Y:S02]  /*25f0*/  I2F.F64.U32 R16, R2 ;  /* 0x0000000200107312 */ /* 0x0040640000201800 */
.L_x_13373:
[----:B------:R-:W-:Y:S05]  /*2600*/  BSYNC.RECONVERGENT B6 ;  /* 0x0000000000067941 */ /* 0x000fea0003800200 */
.L_x_13367:
        /* <DEDUP_REMOVED lines=18> */
.L_x_13400:
[----:B------:R-:W4:Y:S02]  /*2730*/  LDG.E.U8 R4, desc[UR36][R22.64] ;  /* 0x0000002416047981 */ /* 0x000f24000c1e1100 */
[----:B----4-:R-:W4:Y:S02]  /*2740*/  I2F.F64.U16 R4, R4 ;  /* 0x0000000400047312 */ /* 0x010f240000101800 */
[----:B----4-:R-:W-:Y:S05]  /*2750*/  BRA `(.L_x_13402) ;  /* 0x0000000c00607947 */ /* 0x010fea0003800000 */
.L_x_13399:
        /* <DEDUP_REMOVED lines=9> */
.L_x_13404:
[----:B------:R-:W4:Y:S02]  /*27f0*/  LDG.E R4, desc[UR36][R22.64] ;  /* 0x0000002416047981 */ /* 0x000f24000c1e1900 */
[----:B----4-:R-:W4:Y:S02]  /*2800*/  I2F.F64 R4, R4 ;  /* 0x0000000400047312 */ /* 0x010f240000201c00 */
[----:B----4-:R-:W-:Y:S05]  /*2810*/  BRA `(.L_x_13402) ;  /* 0x0000000c00307947 */ /* 0x010fea0003800000 */
.L_x_13403:
[----:B------:R-:W4:Y:S02]  /*2820*/  LDG.E.U16 R4, desc[UR36][R22.64] ;  /* 0x0000002416047981 */ /* 0x000f24000c1e1500 */
[----:B----4-:R-:W4:Y:S02]  /*2830*/  I2F.F64.S16 R4, R4 ;  /* 0x0000000400047312 */ /* 0x010f240000101c00 */
[----:B----4-:R-:W-:Y:S05]  /*2840*/  BRA `(.L_x_13402) ;  /* 0x0000000c00247947 */ /* 0x010fea0003800000 */
.L_x_13398:
        /* <DEDUP_REMOVED lines=10> */
.L_x_13406:
[----:B------:R-:W4:Y:S02]  /*28f0*/  LDG.E.U16 R0, desc[UR36][R22.64] ;  /* 0x0000002416007981 */ /* 0x000f24000c1e1500 */
[----:B----4-:R-:W-:-:S05]  /*2900*/  HADD2.F32 R0, -RZ, R0.H0_H0 ;  /* 0x20000000ff007230 */ /* 0x010fca0000004100 */
[----:B------:R-:W-:-:S04]  /*2910*/  FMUL.FTZ R0, R0, 1 ;  /* 0x3f80000000007820 */ /* 0x000fc80000410000 */
[----:B------:R4:W0:Y:S02]  /*2920*/  F2F.F64.F32 R4, R0 ;  /* 0x0000000000047310 */ /* 0x0008240000201800 */
[----:B0---4-:R-:W-:Y:S05]  /*2930*/  BRA `(.L_x_13402) ;  /* 0x0000000800e87947 */ /* 0x011fea0003800000 */
.L_x_13405:
        /* <DEDUP_REMOVED lines=10> */
.L_x_13408:
[----:B------:R-:W4:Y:S02]  /*29e0*/  LDG.E.U16 R22, desc[UR36][R22.64] ;  /* 0x0000002416167981 */ /* 0x000f24000c1e1500 */
[----:B----4-:R-:W-:-:S05]  /*29f0*/  HADD2.F32 R0, -RZ, R22.H0_H0 ;  /* 0x20000016ff007230 */ /* 0x010fca0000004100 */
[----:B------:R-:W-:-:S04]  /*2a00*/  FMUL.FTZ R0, R0, 1 ;  /* 0x3f80000000007820 */ /* 0x000fc80000410000 */
[----:B------:R4:W0:Y:S02]  /*2a10*/  F2F.F64.F32 R4, R0 ;  /* 0x0000000000047310 */ /* 0x0008240000201800 */
[----:B0---4-:R-:W-:Y:S05]  /*2a20*/  BRA `(.L_x_13402) ;  /* 0x0000000800ac7947 */ /* 0x011fea0003800000 */
.L_x_13407:
[----:B------:R4:W5:Y:S01]  /*2a30*/  LDG.E.64 R4, desc[UR36][R22.64] ;  /* 0x0000002416047981 */ /* 0x000962000c1e1b00 */
[----:B------:R-:W-:Y:S05]  /*2a40*/  BRA `(.L_x_13402) ;  /* 0x0000000800a47947 */ /* 0x000fea0003800000 */
.L_x_13397:
        /* <DEDUP_REMOVED lines=13> */
.L_x_13411:
[----:B------:R4:W5:Y:S01]  /*2b20*/  LDG.E.64 R4, desc[UR36][R22.64] ;  /* 0x0000002416047981 */ /* 0x000962000c1e1b00 */
[----:B------:R-:W-:Y:S05]  /*2b30*/  BRA `(.L_x_13402) ;  /* 0x0000000800687947 */ /* 0x000fea0003800000 */
.L_x_13410:
        /* <DEDUP_REMOVED lines=27> */
.L_x_13413:
        /* <DEDUP_REMOVED lines=14> */
.L_x_13412:
[----:B------:R-:W4:Y:S02]  /*2dd0*/  LDG.E.U16 R0, desc[UR36][R22.64] ;  /* 0x0000002416007981 */ /* 0x000f24000c1e1500 */
[----:B----4-:R-:W-:-:S04]  /*2de0*/  IMAD.U32 R0, R0, 0x10000, RZ ;  /* 0x0001000000007824 */ /* 0x010fc800078e00ff */
[----:B------:R-:W-:-:S04]  /*2df0*/  FMUL.FTZ R0, R0, 1 ;  /* 0x3f80000000007820 */ /* 0x000fc80000410000 */
[----:B------:R4:W0:Y:S02]  /*2e00*/  F2F.F64.F32 R4, R0 ;  /* 0x0000000000047310 */ /* 0x0008240000201800 */
[----:B0---4-:R-:W-:Y:S05]  /*2e10*/  BRA `(.L_x_13402) ;  /* 0x0000000400b07947 */ /* 0x011fea0003800000 */
.L_x_13409:
        /* <DEDUP_REMOVED lines=11> */
.L_x_13416:
        /* <DEDUP_REMOVED lines=21> */
.L_x_13418:
[----:B------:R-:W-:Y:S05]  /*3020*/  BSYNC.RECONVERGENT B0 ;  /* 0x0000000000007941 */ /* 0x000fea0003800200 */
.L_x_13417:
[----:B------:R-:W-:Y:S01]  /*3030*/  IMAD.SHL.U32 R0, R0, 0x100000, RZ ;  /* 0x0010000000007824 */ /* 0x000fe200078e00ff */
[----:B------:R-:W-:-:S04]  /*3040*/  LEA R2, R2, 0x3b800000, 0x17 ;  /* 0x3b80000002027811 */ /* 0x000fc800078eb8ff */
[----:B------:R-:W-:-:S05]  /*3050*/  LOP3.LUT R0, R2, R0, R7, 0xfe, !PT ;  /* 0x0000000002007212 */ /* 0x000fca00078efe07 */
[----:B------:R-:W-:-:S04]  /*3060*/  FMUL.FTZ R0, R0, 1 ;  /* 0x3f80000000007820 */ /* 0x000fc80000410000 */
[----:B------:R0:W2:Y:S02]  /*3070*/  F2F.F64.F32 R4, R0 ;  /* 0x0000000000047310 */ /* 0x0000a40000201800 */
[----:B0-2---:R-:W-:Y:S05]  /*3080*/  BRA `(.L_x_13402) ;  /* 0x0000000400147947 */ /* 0x005fea0003800000 */
.L_x_13415:
        /* <DEDUP_REMOVED lines=21> */
.L_x_13420:
[----:B------:R-:W-:Y:S05]  /*31e0*/  BSYNC.RECONVERGENT B0 ;  /* 0x0000000000007941 */ /* 0x000fea0003800200 */
.L_x_13419:
[----:B------:R-:W-:Y:S02]  /*31f0*/  SHF.L.U32 R0, R0, 0x15, RZ ;  /* 0x0000001500007819 */ /* 0x000fe400000006ff */
[----:B------:R-:W-:-:S04]  /*3200*/  LEA R2, R2, 0x37800000, 0x17 ;  /* 0x3780000002027811 */ /* 0x000fc800078eb8ff */
[----:B------:R-:W-:-:S05]  /*3210*/  LOP3.LUT R0, R2, R0, R7, 0xfe, !PT ;  /* 0x0000000002007212 */ /* 0x000fca00078efe07 */
[----:B------:R-:W-:-:S04]  /*3220*/  FMUL.FTZ R0, R0, 1 ;  /* 0x3f80000000007820 */ /* 0x000fc80000410000 */
[----:B------:R0:W2:Y:S02]  /*3230*/  F2F.F64.F32 R4, R0 ;  /* 0x0000000000047310 */ /* 0x0000a40000201800 */
[----:B0-2---:R-:W-:Y:S05]  /*3240*/  BRA `(.L_x_13402) ;  /* 0x0000000000a47947 */ /* 0x005fea0003800000 */
.L_x_13414:
[----:B------:R-:W-:-:S09]  /*3250*/  UISETP.NE.AND UP0, UPT, UR4, 0x1c, UPT ;  /* 0x0000001c0400788c */ /* 0x000fd2000bf05270 */
[----:B------:R-:W-:Y:S05]  /*3260*/  BRA.U !UP0, `(.L_x_13421) ;  /* 0x0000000108947547 */ /* 0x000fea000b800000 */
[----:B------:R-:W-:-:S09]  /*3270*/  UISETP.NE.AND UP0, UPT, UR4, 0x1d, UPT ;  /* 0x0000001d0400788c */ /* 0x000fd2000bf05270 */
[----:B------:R-:W-:Y:S05]  /*3280*/  BRA.U !UP0, `(.L_x_13422) ;  /* 0x0000000108807547 */ /* 0x000fea000b800000 */
[----:B------:R-:W-:-:S09]  /*3290*/  UISETP.NE.AND UP0, UPT, UR4, 0x2c, UPT ;  /* 0x0000002c0400788c */ /* 0x000fd2000bf05270 */
[----:B------:R-:W-:Y:S05]  /*32a0*/  BRA.U !UP0, `(.L_x_13423) ;  /* 0x0000000108487547 */ /* 0x000fea000b800000 */
.L_x_13401:
        /* <DEDUP_REMOVED lines=16> */
.L_x_13424:
[----:B------:R-:W-:Y:S01]  /*33b0*/  CS2R R4, SRZ ;  /* 0x0000000000047805 */ /* 0x000fe2000001ff00 */
[----:B------:R-:W-:Y:S06]  /*33c0*/  BRA `(.L_x_13402) ;  /* 0x0000000000447947 */ /* 0x000fec0003800000 */
.L_x_13423:
        /* <DEDUP_REMOVED lines=12> */
.L_x_13422:
[----:B------:R-:W4:Y:S02]  /*3490*/  LDG.E.64 R4, desc[UR36][R22.64] ;  /* 0x0000002416047981 */ /* 0x000f24000c1e1b00 */
[----:B----4-:R-:W4:Y:S02]  /*34a0*/  I2F.F64.U64 R4, R4 ;  /* 0x0000000400047312 */ /* 0x010f240000301800 */
[----:B----4-:R-:W-:Y:S05]  /*34b0*/  BRA `(.L_x_13402) ;  /* 0x0000000000087947 */ /* 0x010fea0003800000 */
.L_x_13421:
[----:B------:R-:W4:Y:S02]  /*34c0*/  LDG.E R4, desc[UR36][R22.64] ;  /* 0x0000002416047981 */ /* 0x000f24000c1e1900 */
[----:B----4-:R-:W4:Y:S02]  /*34d0*/  I2F.F64.U32 R4, R4 ;  /* 0x0000000400047312 */ /* 0x010f240000201800 */
.L_x_13402:
[----:B------:R-:W-:Y:S05]  /*34e0*/  BSYNC.RECONVERGENT B6 ;  /* 0x0000000000067941 */ /* 0x000fea0003800200 */
.L_x_13396:
[----:B------:R-:W1:Y:S01]  /*34f0*/  LDCU.64 UR6, c[0x0][0x5e8] ;  /* 0x0000bd00ff0677ac */ /* 0x000e620008000a00 */
[----:B0-2345:R-:W1:Y:S01]  /*3500*/  DADD R2, -R4, 1 ;  /* 0x3ff0000004027429 */ /* 0x03de620000000100 */
[----:B------:R-:W-:-:S04]  /*3510*/  UPRMT UR4, UR43, 0x9910, URZ ;  /* 0x000099102b047896 */ /* 0x000fc800080000ff */
[----:B------:R-:W-:-:S15]  /*3520*/  UISETP.GT.AND UP0, UPT, UR4, 0x9, UPT ;  /* 0x000000090400788c */ /* 0x000fde000bf04270 */
[----:B------:R-:W-:-:S15]  /*3530*/  NOP ;  /* 0x0000000000007918 */ /* 0x000fde0000000000 */
[----:B------:R-:W-:-:S15]  /*3540*/  NOP ;  /* 0x0000000000007918 */ /* 0x000fde0000000000 */
[----:B------:R-:W-:-:S14]  /*3550*/  NOP ;  /* 0x0000000000007918 */ /* 0x000fdc0000000000 */
[----:B-1----:R0:W1:Y:S02]  /*3560*/  DMUL R16, R2, R16 ;  /* 0x0000001002107228 */ /* 0x0020640000000000 */
[----:B0-----:R-:W-:-:S04]  /*3570*/  IADD3 R2, P0, PT, R18, UR6, RZ ;  /* 0x0000000612027c10 */ /* 0x001fc8000ff1e0ff */
[----:B------:R-:W-:-:S15]  /*3580*/  IADD3.X R3, PT, PT, RZ, UR7, RZ, P0, !PT ;  /* 0x00000007ff037c10 */ /* 0x000fde00087fe4ff */
[----:B------:R-:W-:-:S15]  /*3590*/  NOP ;  /* 0x0000000000007918 */ /* 0x000fde0000000000 */
[----:B------:R-:W-:-:S15]  /*35a0*/  NOP ;  /* 0x0000000000007918 */ /* 0x000fde0000000000 */
[----:B------:R-:W-:-:S13]  /*35b0*/  NOP ;  /* 0x0000000000007918 */ /* 0x000fda0000000000 */
        /* <DEDUP_REMOVED lines=13> */
.L_x_13428:
[----:B------:R-:W0:Y:S02]  /*3690*/  F2I.S64.F64.TRUNC R4, R4 ;  /* 0x0000000400047311 */ /* 0x000e24000030d900 */
[----:B0-----:R-:W-:-:S05]  /*36a0*/  IMAD.MOV.U32 R7, RZ, RZ, R4 ;  /* 0x000000ffff077224 */ /* 0x001fca00078e0004 */
[----:B------:R0:W-:Y:S01]  /*36b0*/  STG.E.U8 desc[UR36][R2.64], R7 ;  /* 0x0000000702007986 */ /* 0x0001e2000c101124 */
[----:B------:R-:W-:Y:S05]  /*36c0*/  BRA `(.L_x_13430) ;  /* 0x0000001000847947 */ /* 0x000fea0003800000 */
.L_x_13427:
        /* <DEDUP_REMOVED lines=9> */
.L_x_13432:
[----:B------:R-:W0:Y:S02]  /*3760*/  F2I.F64.TRUNC R5, R4 ;  /* 0x0000000400057311 */ /* 0x000e24000030d100 */
[----:B0-----:R0:W-:Y:S01]  /*3770*/  STG.E desc[UR36][R2.64], R5 ;  /* 0x0000000502007986 */ /* 0x0011e2000c101924 */
[----:B------:R-:W-:Y:S05]  /*3780*/  BRA `(.L_x_13430) ;  /* 0x0000001000547947 */ /* 0x000fea0003800000 */
.L_x_13431:
[----:B------:R-:W0:Y:S02]  /*3790*/  F2I.F64.TRUNC R5, R4 ;  /* 0x0000000400057311 */ /* 0x000e24000030d100 */
[----:B0-----:R0:W-:Y:S01]  /*37a0*/  STG.E.U16 desc[UR36][R2.64], R5 ;  /* 0x0000000502007986 */ /* 0x0011e2000c101524 */
[----:B------:R-:W-:Y:S05]  /*37b0*/  BRA `(.L_x_13430) ;  /* 0x0000001000487947 */ /* 0x000fea0003800000 */
.L_x_13426:
        /* <DEDUP_REMOVED lines=17> */
.L_x_13434:
        /* <DEDUP_REMOVED lines=12> */
.L_x_13433:
        /* <DEDUP_REMOVED lines=18> */
.L_x_13436:
        /* <DEDUP_REMOVED lines=13> */
.L_x_13435:
[----:B------:R4:W-:Y:S01]  /*3b80*/  STG.E.64 desc[UR36][R2.64], R4 ;  /* 0x0000000402007986 */ /* 0x0009e2000c101b24 */
[----:B------:R-:W-:Y:S05]  /*3b90*/  BRA `(.L_x_13430) ;  /* 0x0000000c00507947 */ /* 0x000fea0003800000 */
.L_x_13425:
        /* <DEDUP_REMOVED lines=12> */
.L_x_13439:
[----:B------:R-:W-:-:S05]  /*3c60*/  CS2R R6, SRZ ;  /* 0x0000000000067805 */ /* 0x000fca000001ff00 */
[----:B------:R0:W-:Y:S01]  /*3c70*/  STG.E.128 desc[UR36][R2.64], R4 ;  /* 0x0000000402007986 */ /* 0x0001e2000c101d24 */
[----:B------:R-:W-:Y:S05]  /*3c80*/  BRA `(.L_x_13430) ;  /* 0x0000000c00147947 */ /* 0x000fea0003800000 */
.L_x_13438:
        /* <DEDUP_REMOVED lines=27> */
.L_x_13443:
[----:B------:R-:W-:Y:S05]  /*3e40*/  BSYNC.RECONVERGENT B0 ;  /* 0x0000000000007941 */ /* 0x000fea0003800200 */
.L_x_13442:
[----:B------:R-:W-:-:S05]  /*3e50*/  LOP3.LUT R7, R0, 0x80, R7, 0xf8, !PT ;  /* 0x0000008000077812 */ /* 0x000fca00078ef807 */
[----:B------:R0:W-:Y:S01]  /*3e60*/  STG.E.U8 desc[UR36][R2.64], R7 ;  /* 0x0000000702007986 */ /* 0x0001e2000c101124 */
[----:B------:R-:W-:Y:S05]  /*3e70*/  BRA `(.L_x_13430) ;  /* 0x0000000800987947 */ /* 0x000fea0003800000 */
.L_x_13441:
        /* <DEDUP_REMOVED lines=23> */
.L_x_13445:
[----:B------:R-:W-:Y:S05]  /*3ff0*/  BSYNC.RECONVERGENT B0 ;  /* 0x0000000000007941 */ /* 0x000fea0003800200 */
.L_x_13444:
[----:B------:R-:W-:-:S05]  /*4000*/  LOP3.LUT R7, R0, 0x80, R7, 0xf8, !PT ;  /* 0x0000008000077812 */ /* 0x000fca00078ef807 */
[----:B------:R0:W-:Y:S01]  /*4010*/  STG.E.U8 desc[UR36][R2.64], R7 ;  /* 0x0000000702007986 */ /* 0x0001e2000c101124 */
[----:B------:R-:W-:Y:S05]  /*4020*/  BRA `(.L_x_13430) ;  /* 0x00000008002c7947 */ /* 0x000fea0003800000 */
.L_x_13440:
        /* <DEDUP_REMOVED lines=12> */
.L_x_13437:
        /* <DEDUP_REMOVED lines=11> */
.L_x_13448:
        /* <DEDUP_REMOVED lines=21> */
.L_x_13451:
[----:B------:R-:W-:-:S04]  /*42f0*/  SHF.R.U32.HI R0, RZ, 0x14, R7 ;  /* 0x00000014ff007819 */ /* 0x000fc80000011607 */
[----:B------:R-:W-:-:S04]  /*4300*/  LOP3.LUT R0, R0, 0x1, RZ, 0xc0, !PT ;  /* 0x0000000100007812 */ /* 0x000fc800078ec0ff */
[----:B------:R-:W-:-:S04]  /*4310*/  IADD3 R0, PT, PT, R7, 0x487ffff, R0 ;  /* 0x0487ffff07007810 */ /* 0x000fc80007ffe000 */
[----:B------:R-:W-:-:S04]  /*4320*/  SHF.R.U32.HI R0, RZ, 0x14, R0 ;  /* 0x00000014ff007819 */ /* 0x000fc80000011600 */
[----:B------:R-:W-:-:S07]  /*4330*/  LOP3.LUT R4, R0, 0xff, RZ, 0xc0, !PT ;  /* 0x000000ff00047812 */ /* 0x000fce00078ec0ff */
.L_x_13452:
[----:B------:R-:W-:-:S04]  /*4340*/  SHF.R.U32.HI R5, RZ, 0x18, R7 ;  /* 0x00000018ff057819 */ /* 0x000fc80000011607 */
[----:B------:R-:W-:-:S04]  /*4350*/  LOP3.LUT R4, R4, 0x80, R5, 0xf8, !PT ;  /* 0x0000008004047812 */ /* 0x000fc800078ef805 */
[----:B------:R-:W-:-:S07]  /*4360*/  PRMT R0, R4, 0x7610, R0 ;  /* 0x0000761004007816 */ /* 0x000fce0000000000 */
.L_x_13450:
[----:B------:R-:W-:Y:S05]  /*4370*/  BSYNC.RECONVERGENT B0 ;  /* 0x0000000000007941 */ /* 0x000fea0003800200 */
.L_x_13449:
[----:B------:R0:W-:Y:S01]  /*4380*/  STG.E.U8 desc[UR36][R2.64], R0 ;  /* 0x0000000002007986 */ /* 0x0001e2000c101124 */
[----:B------:R-:W-:Y:S05]  /*4390*/  BRA `(.L_x_13430) ;  /* 0x0000000400507947 */ /* 0x000fea0003800000 */
.L_x_13447:
        /* <DEDUP_REMOVED lines=21> */
.L_x_13455:
[----:B------:R-:W-:-:S04]  /*44f0*/  SHF.R.U32.HI R0, RZ, 0x15, R7 ;  /* 0x00000015ff007819 */ /* 0x000fc80000011607 */
[----:B------:R-:W-:-:S04]  /*4500*/  LOP3.LUT R0, R0, 0x1, RZ, 0xc0, !PT ;  /* 0x0000000100007812 */ /* 0x000fc800078ec0ff */
[----:B------:R-:W-:-:S04]  /*4510*/  IADD3 R0, PT, PT, R7, 0x88fffff, R0 ;  /* 0x088fffff07007810 */ /* 0x000fc80007ffe000 */
[----:B------:R-:W-:-:S04]  /*4520*/  SHF.R.U32.HI R0, RZ, 0x15, R0 ;  /* 0x00000015ff007819 */ /* 0x000fc80000011600 */
[----:B------:R-:W-:-:S07]  /*4530*/  LOP3.LUT R4, R0, 0xff, RZ, 0xc0, !PT ;  /* 0x000000ff00047812 */ /* 0x000fce00078ec0ff */
.L_x_13456:
[----:B------:R-:W-:-:S04]  /*4540*/  SHF.R.U32.HI R5, RZ, 0x18, R7 ;  /* 0x00000018ff057819 */ /* 0x000fc80000011607 */
[----:B------:R-:W-:-:S04]  /*4550*/  LOP3.LUT R4, R4, 0x80, R5, 0xf8, !PT ;  /* 0x0000008004047812 */ /* 0x000fc800078ef805 */
[----:B------:R-:W-:-:S07]  /*4560*/  PRMT R0, R4, 0x7610, R0 ;  /* 0x0000761004007816 */ /* 0x000fce0000000000 */
.L_x_13454:
[----:B------:R-:W-:Y:S05]  /*4570*/  BSYNC.RECONVERGENT B0 ;  /* 0x0000000000007941 */ /* 0x000fea0003800200 */
.L_x_13453:
[----:B------:R0:W-:Y:S01]  /*4580*/  STG.E.U8 desc[UR36][R2.64], R0 ;  /* 0x0000000002007986 */ /* 0x0001e2000c101124 */
[----:B------:R-:W-:Y:S05]  /*4590*/  BRA `(.L_x_13430) ;  /* 0x0000000000d07947 */ /* 0x000fea0003800000 */
.L_x_13446:
[----:B------:R-:W-:-:S09]  /*45a0*/  UISETP.NE.AND UP0, UPT, UR4, 0x1c, UPT ;  /* 0x0000001c0400788c */ /* 0x000fd2000bf05270 */
[----:B------:R-:W-:Y:S05]  /*45b0*/  BRA.U !UP0, `(.L_x_13457) ;  /* 0x0000000108c07547 */ /* 0x000fea000b800000 */
[----:B------:R-:W-:-:S09]  /*45c0*/  UISETP.NE.AND UP0, UPT, UR4, 0x1d, UPT ;  /* 0x0000001d0400788c */ /* 0x000fd2000bf05270 */
[----:B------:R-:W-:Y:S05]  /*45d0*/  BRA.U !UP0, `(.L_x_13458) ;  /* 0x0000000108ac7547 */ /* 0x000fea000b800000 */
[----:B------:R-:W-:-:S09]  /*45e0*/  UISETP.NE.AND UP0, UPT, UR4, 0x2c, UPT ;  /* 0x0000002c0400788c */ /* 0x000fd2000bf05270 */
[----:B------:R-:W-:Y:S05]  /*45f0*/  BRA.U !UP0, `(.L_x_13459) ;  /* 0x0000000108447547 */ /* 0x000fea000b800000 */
.L_x_13429:
        /* <DEDUP_REMOVED lines=16> */
.L_x_13460:
[----:B------:R-:W-:Y:S05]  /*4700*/  BRA `(.L_x_13430) ;  /* 0x0000000000747947 */ /* 0x000fea0003800000 */
.L_x_13459:
        /* <DEDUP_REMOVED lines=24> */
.L_x_13458:
[----:B------:R-:W0:Y:S02]  /*4890*/  F2I.U64.F64.TRUNC R4, R4 ;  /* 0x0000000400047311 */ /* 0x000e24000030d800 */
[----:B0-----:R0:W-:Y:S01]  /*48a0*/  STG.E.64 desc[UR36][R2.64], R4 ;  /* 0x0000000402007986 */ /* 0x0011e2000c101b24 */
[----:B------:R-:W-:Y:S05]  /*48b0*/  BRA `(.L_x_13430) ;  /* 0x0000000000087947 */ /* 0x000fea0003800000 */
.L_x_13457:
[----:B------:R-:W0:Y:S02]  /*48c0*/  F2I.U32.F64.TRUNC R5, R4 ;  /* 0x0000000400057311 */ /* 0x000e24000030d000 */
[----:B0-----:R0:W-:Y:S02]  /*48d0*/  STG.E desc[UR36][R2.64], R5 ;  /* 0x0000000502007986 */ /* 0x0011e4000c101924 */
.L_x_13430:
[----:B------:R-:W-:-:S07]  /*48e0*/  VIADD R19, R19, 0x80 ;  /* 0x0000008013137836 */ /* 0x000fce0000000000 */
.L_x_13365:
[----:B------:R-:W-:Y:S05]  /*48f0*/  BSYNC.RECONVERGENT B7 ;  /* 0x0000000000077941 */ /* 0x000fea0003800200 */
.L_x_13364:
        /* <DEDUP_REMOVED lines=358> */
.L_x_13463:
        /* <DEDUP_REMOVED lines=18> */
.L_x_13468:
[----:B------:R-:W2:Y:S02]  /*6080*/  LDG.E.U8 R2, desc[UR36][R2.64] ;  /* 0x0000002402027981 */ /* 0x000ea4000c1e1100 */
[----:B--2---:R0:W1:Y:S02]  /*6090*/  I2F.F64.U16 R16, R2 ;  /* 0x0000000200107312 */ /* 0x0040640000101800 */
[----:B01----:R-:W-:Y:S05]  /*60a0*/  BRA `(.L_x_13470) ;  /* 0x0000000c00607947 */ /* 0x003fea0003800000 */
.L_x_13467:
        /* <DEDUP_REMOVED lines=9> */
.L_x_13472:
[----:B------:R-:W2:Y:S02]  /*6140*/  LDG.E R2, desc[UR36][R2.64] ;  /* 0x0000002402027981 */ /* 0x000ea4000c1e1900 */
[----:B--2---:R0:W1:Y:S02]  /*6150*/  I2F.F64 R16, R2 ;  /* 0x0000000200107312 */ /* 0x0040640000201c00 */
[----:B01----:R-:W-:Y:S05]  /*6160*/  BRA `(.L_x_13470) ;  /* 0x0000000c00307947 */ /* 0x003fea0003800000 */
.L_x_13471:
[----:B------:R-:W2:Y:S02]  /*6170*/  LDG.E.U16 R2, desc[UR36][R2.64] ;  /* 0x0000002402027981 */ /* 0x000ea4000c1e1500 */
[----:B--2---:R0:W1:Y:S02]  /*6180*/  I2F.F64.S16 R16, R2 ;  /* 0x0000000200107312 */ /* 0x0040640000101c00 */
[----:B01----:R-:W-:Y:S05]  /*6190*/  BRA `(.L_x_13470) ;  /* 0x0000000c00247947 */ /* 0x003fea0003800000 */
.L_x_13466:
        /* <DEDUP_REMOVED lines=10> */
.L_x_13474:
[----:B------:R-:W2:Y:S02]  /*6240*/  LDG.E.U16 R0, desc[UR36][R2.64] ;  /* 0x0000002402007981 */ /* 0x000ea4000c1e1500 */
[----:B--2---:R-:W-:-:S05]  /*6250*/  HADD2.F32 R0, -RZ, R0.H0_H0 ;  /* 0x20000000ff007230 */ /* 0x004fca0000004100 */
[----:B------:R-:W-:-:S04]  /*6260*/  FMUL.FTZ R0, R0, 1 ;  /* 0x3f80000000007820 */ /* 0x000fc80000410000 */
[----:B------:R0:W1:Y:S02]  /*6270*/  F2F.F64.F32 R16, R0 ;  /* 0x0000000000107310 */ /* 0x0000640000201800 */
[----:B01----:R-:W-:Y:S05]  /*6280*/  BRA `(.L_x_13470) ;  /* 0x0000000800e87947 */ /* 0x003fea0003800000 */
.L_x_13473:
        /* <DEDUP_REMOVED lines=10> */
.L_x_13476:
[----:B------:R-:W2:Y:S02]  /*6330*/  LDG.E.U16 R2, desc[UR36][R2.64] ;  /* 0x0000002402027981 */ /* 0x000ea4000c1e1500 */
[----:B--2---:R-:W-:-:S05]  /*6340*/  HADD2.F32 R0, -RZ, R2.H0_H0 ;  /* 0x20000002ff007230 */ /* 0x004fca0000004100 */
[----:B------:R-:W-:-:S04]  /*6350*/  FMUL.FTZ R0, R0, 1 ;  /* 0x3f80000000007820 */ /* 0x000fc80000410000 */
[----:B------:R1:W2:Y:S02]  /*6360*/  F2F.F64.F32 R16, R0 ;  /* 0x0000000000107310 */ /* 0x0002a40000201800 */
[----:B-12---:R-:W-:Y:S05]  /*6370*/  BRA `(.L_x_13470) ;  /* 0x0000000800ac7947 */ /* 0x006fea0003800000 */
.L_x_13475:
[----:B------:R0:W5:Y:S01]  /*6380*/  LDG.E.64 R16, desc[UR36][R2.64] ;  /* 0x0000002402107981 */ /* 0x000162000c1e1b00 */
[----:B------:R-:W-:Y:S05]  /*6390*/  BRA `(.L_x_13470) ;  /* 0x0000000800a47947 */ /* 0x000fea0003800000 */
.L_x_13465:
        /* <DEDUP_REMOVED lines=13> */
.L_x_13479:
[----:B------:R1:W5:Y:S01]  /*6470*/  LDG.E.64 R16, desc[UR36][R2.64] ;  /* 0x0000002402107981 */ /* 0x000362000c1e1b00 */
[----:B------:R-:W-:Y:S05]  /*6480*/  BRA `(.L_x_13470) ;  /* 0x0000000800687947 */ /* 0x000fea0003800000 */
.L_x_13478:
        /* <DEDUP_REMOVED lines=27> */
.L_x_13481:
        /* <DEDUP_REMOVED lines=14> */
.L_x_13480:
[----:B------:R-:W2:Y:S02]  /*6720*/  LDG.E.U16 R0, desc[UR36][R2.64] ;  /* 0x0000002402007981 */ /* 0x000ea4000c1e1500 */
[----:B--2---:R-:W-:-:S04]  /*6730*/  IMAD.U32 R0, R0, 0x10000, RZ ;  /* 0x0001000000007824 */ /* 0x004fc800078e00ff */
[----:B------:R-:W-:-:S04]  /*6740*/  FMUL.FTZ R0, R0, 1 ;  /* 0x3f80000000007820 */ /* 0x000fc80000410000 */
[----:B------:R1:W2:Y:S02]  /*6750*/  F2F.F64.F32 R16, R0 ;  /* 0x0000000000107310 */ /* 0x0002a40000201800 */
[----:B-12---:R-:W-:Y:S05]  /*6760*/  BRA `(.L_x_13470) ;  /* 0x0000000400b07947 */ /* 0x006fea0003800000 */
.L_x_13477:
        /* <DEDUP_REMOVED lines=11> */
.L_x_13484:
        /* <DEDUP_REMOVED lines=21> */
.L_x_13486:
[----:B------:R-:W-:Y:S05]  /*6970*/  BSYNC.RECONVERGENT B0 ;  /* 0x0000000000007941 */ /* 0x000fea0003800200 */
.L_x_13485:
[----:B------:R-:W-:Y:S02]  /*6980*/  SHF.L.U32 R0, R0, 0x14, RZ ;  /* 0x0000001400007819 */ /* 0x000fe400000006ff */
[----:B------:R-:W-:-:S04]  /*6990*/  LEA R2, R2, 0x3b800000, 0x17 ;  /* 0x3b80000002027811 */ /* 0x000fc800078eb8ff */
[----:B------:R-:W-:-:S05]  /*69a0*/  LOP3.LUT R0, R2, R0, R7, 0xfe, !PT ;  /* 0x0000000002007212 */ /* 0x000fca00078efe07 */
[----:B------:R-:W-:-:S04]  /*69b0*/  FMUL.FTZ R0, R0, 1 ;  /* 0x3f80000000007820 */ /* 0x000fc80000410000 */
[----:B------:R4:W0:Y:S02]  /*69c0*/  F2F.F64.F32 R16, R0 ;  /* 0x0000000000107310 */ /* 0x0008240000201800 */
[----:B0---4-:R-:W-:Y:S05]  /*69d0*/  BRA `(.L_x_13470) ;  /* 0x0000000400147947 */ /* 0x011fea0003800000 */
.L_x_13483:
        /* <DEDUP_REMOVED lines=21> */
.L_x_13488:
[----:B------:R-:W-:Y:S05]  /*6b30*/  BSYNC.RECONVERGENT B0 ;  /* 0x0000000000007941 */ /* 0x000fea0003800200 */
.L_x_13487:
[----:B------:R-:W-:Y:S01]  /*6b40*/  IMAD.SHL.U32 R0, R0, 0x200000, RZ ;  /* 0x0020000000007824 */ /* 0x000fe200078e00ff */
[----:B------:R-:W-:-:S04]  /*6b50*/  LEA R2, R2, 0x37800000, 0x17 ;  /* 0x3780000002027811 */ /* 0x000fc800078eb8ff */
[----:B------:R-:W-:-:S05]  /*6b60*/  LOP3.LUT R0, R2, R0, R7, 0xfe, !PT ;  /* 0x0000000002007212 */ /* 0x000fca00078efe07 */
[----:B------:R-:W-:-:S04]  /*6b70*/  FMUL.FTZ R0, R0, 1 ;  /* 0x3f80000000007820 */ /* 0x000fc80000410000 */
[----:B------:R4:W0:Y:S02]  /*6b80*/  F2F.F64.F32 R16, R0 ;  /* 0x0000000000107310 */ /* 0x0008240000201800 */
[----:B0---4-:R-:W-:Y:S05]  /*6b90*/  BRA `(.L_x_13470) ;  /* 0x0000000000a47947 */ /* 0x011fea0003800000 */
.L_x_13482:
        /* <DEDUP_REMOVED lines=18> */
.L_x_13469:
        /* <DEDUP_REMOVED lines=16> */
.L_x_13491:
[----:B------:R-:W-:Y:S01]  /*6dc0*/  CS2R R16, SRZ ;  /* 0x0000000000107805 */ /* 0x000fe2000001ff00 */
[----:B------:R-:W-:Y:S06]  /*6dd0*/  BRA `(.L_x_13470) ;  /* 0x0000000000147947 */ /* 0x000fec0003800000 */
.L_x_13490:
[----:B------:R-:W2:Y:S02]  /*6de0*/  LDG.E.64 R16, desc[UR36][R2.64] ;  /* 0x0000002402107981 */ /* 0x000ea4000c1e1b00 */
[----:B--2---:R-:W2:Y:S02]  /*6df0*/  I2F.F64.U64 R16, R16 ;  /* 0x0000001000107312 */ /* 0x004ea40000301800 */
[----:B--2---:R-:W-:Y:S05]  /*6e00*/  BRA `(.L_x_13470) ;  /* 0x0000000000087947 */ /* 0x004fea0003800000 */
.L_x_13489:
[----:B------:R-:W2:Y:S02]  /*6e10*/  LDG.E R2, desc[UR36][R2.64] ;  /* 0x0000002402027981 */ /* 0x000ea4000c1e1900 */
[----:B--2---:R2:W3:Y:S02]  /*6e20*/  I2F.F64.U32 R16, R2 ;  /* 0x0000000200107312 */ /* 0x0044e40000201800 */
.L_x_13470:
[----:B------:R-:W-:Y:S05]  /*6e30*/  BSYNC.RECONVERGENT B6 ;  /* 0x0000000000067941 */ /* 0x000fea0003800200 */
.L_x_13464:
        /* <DEDUP_REMOVED lines=18> */
.L_x_13496:
[----:B------:R-:W4:Y:S02]  /*6f60*/  LDG.E.U8 R4, desc[UR36][R22.64] ;  /* 0x0000002416047981 */ /* 0x000f24000c1e1100 */
[----:B----4-:R-:W4:Y:S02]  /*6f70*/  I2F.F64.U16 R4, R4 ;  /* 0x0000000400047312 */ /* 0x010f240000101800 */
[----:B----4-:R-:W-:Y:S05]  /*6f80*/  BRA `(.L_x_13498) ;  /* 0x0000000c00607947 */ /* 0x010fea0003800000 */
.L_x_13495:
        /* <DEDUP_REMOVED lines=9> */
.L_x_13500:
[----:B------:R-:W4:Y:S02]  /*7020*/  LDG.E R4, desc[UR36][R22.64] ;  /* 0x0000002416047981 */ /* 0x000f24000c1e1900 */
[----:B----4-:R-:W4:Y:S02]  /*7030*/  I2F.F64 R4, R4 ;  /* 0x0000000400047312 */ /* 0x010f240000201c00 */
[----:B----4-:R-:W-:Y:S05]  /*7040*/  BRA `(.L_x_13498) ;  /* 0x0000000c00307947 */ /* 0x010fea0003800000 */
.L_x_13499:
[----:B------:R-:W4:Y:S02]  /*7050*/  LDG.E.U16 R4, desc[UR36][R22.64] ;  /* 0x0000002416047981 */ /* 0x000f24000c1e1500 */
[----:B----4-:R-:W4:Y:S02]  /*7060*/  I2F.F64.S16 R4, R4 ;  /* 0x0000000400047312 */ /* 0x010f240000101c00 */
[----:B----4-:R-:W-:Y:S05]  /*7070*/  BRA `(.L_x_13498) ;  /* 0x0000000c00247947 */ /* 0x010fea0003800000 */
.L_x_13494:
        /* <DEDUP_REMOVED lines=10> */
.L_x_13502:
[----:B------:R-:W4:Y:S02]  /*7120*/  LDG.E.U16 R0, desc[UR36][R22.64] ;  /* 0x0000002416007981 */ /* 0x000f24000c1e1500 */
[----:B----4-:R-:W-:-:S05]  /*7130*/  HADD2.F32 R0, -RZ, R0.H0_H0 ;  /* 0x20000000ff007230 */ /* 0x010fca0000004100 */
[----:B------:R-:W-:-:S04]  /*7140*/  FMUL.FTZ R0, R0, 1 ;  /* 0x3f80000000007820 */ /* 0x000fc80000410000 */
[----:B------:R4:W0:Y:S02]  /*7150*/  F2F.F64.F32 R4, R0 ;  /* 0x0000000000047310 */ /* 0x0008240000201800 */
[----:B0---4-:R-:W-:Y:S05]  /*7160*/  BRA `(.L_x_13498) ;  /* 0x0000000800e87947 */ /* 0x011fea0003800000 */
.L_x_13501:
        /* <DEDUP_REMOVED lines=10> */
.L_x_13504:
[----:B------:R-:W4:Y:S02]  /*7210*/  LDG.E.U16 R22, desc[UR36][R22.64] ;  /* 0x0000002416167981 */ /* 0x000f24000c1e1500 */
[----:B----4-:R-:W-:-:S05]  /*7220*/  HADD2.F32 R0, -RZ, R22.H0_H0 ;  /* 0x20000016ff007230 */ /* 0x010fca0000004100 */
[----:B------:R-:W-:-:S04]  /*7230*/  FMUL.FTZ R0, R0, 1 ;  /* 0x3f80000000007820 */ /* 0x000fc80000410000 */
[----:B------:R4:W0:Y:S02]  /*7240*/  F2F.F64.F32 R4, R0 ;  /* 0x0000000000047310 */ /* 0x0008240000201800 */
[----:B0---4-:R-:W-:Y:S05]  /*7250*/  BRA `(.L_x_13498) ;  /* 0x0000000800ac7947 */ /* 0x011fea0003800000 */
.L_x_13503:
[----:B------:R4:W5:Y:S01]  /*7260*/  LDG.E.64 R4, desc[UR36][R22.64] ;  /* 0x0000002416047981 */ /* 0x000962000c1e1b00 */
[----:B------:R-:W-:Y:S05]  /*7270*/  BRA `(.L_x_13498) ;  /* 0x0000000800a47947 */ /* 0x000fea0003800000 */
.L_x_13493:
        /* <DEDUP_REMOVED lines=13> */
.L_x_13507:
[----:B------:R4:W5:Y:S01]  /*7350*/  LDG.E.64 R4, desc[UR36][R22.64] ;  /* 0x0000002416047981 */ /* 0x000962000c1e1b00 */
[----:B------:R-:W-:Y:S05]  /*7360*/  BRA `(.L_x_13498) ;  /* 0x0000000800687947 */ /* 0x000fea0003800000 */
.L_x_13506:
        /* <DEDUP_REMOVED lines=27> */
.L_x_13509:
        /* <DEDUP_REMOVED lines=14> */
.L_x_13508:
[----:B------:R-:W4:Y:S02]  /*7600*/  LDG.E.U16 R0, desc[UR36][R22.64] ;  /* 0x0000002416007981 */ /* 0x000f24000c1e1500 */
[----:B----4-:R-:W-:-:S05]  /*7610*/  SHF.L.U32 R0, R0, 0x10, RZ ;  /* 0x0000001000007819 */ /* 0x010fca00000006ff */
[----:B------:R-:W-:-:S04]  /*7620*/  FMUL.FTZ R0, R0, 1 ;  /* 0x3f80000000007820 */ /* 0x000fc80000410000 */
[----:B------:R4:W0:Y:S02]  /*7630*/  F2F.F64.F32 R4, R0 ;  /* 0x0000000000047310 */ /* 0x0008240000201800 */
[----:B0---4-:R-:W-:Y:S05]  /*7640*/  BRA `(.L_x_13498) ;  /* 0x0000000400b07947 */ /* 0x011fea0003800000 */
.L_x_13505:
        /* <DEDUP_REMOVED lines=11> */
.L_x_13512:
        /* <DEDUP_REMOVED lines=21> */
.L_x_13514:
[----:B------:R-:W-:Y:S05]  /*7850*/  BSYNC.RECONVERGENT B0 ;  /* 0x0000000000007941 */ /* 0x000fea0003800200 */
.L_x_13513:
[----:B------:R-:W-:Y:S01]  /*7860*/  IMAD.SHL.U32 R0, R0, 0x100000, RZ ;  /* 0x0010000000007824 */ /* 0x000fe200078e00ff */
[----:B------:R-:W-:-:S04]  /*7870*/  LEA R2, R2, 0x3b800000, 0x17 ;  /* 0x3b80000002027811 */ /* 0x000fc800078eb8ff */
[----:B------:R-:W-:-:S05]  /*7880*/  LOP3.LUT R0, R2, R0, R7, 0xfe, !PT ;  /* 0x0000000002007212 */ /* 0x000fca00078efe07 */
[----:B------:R-:W-:-:S04]  /*7890*/  FMUL.FTZ R0, R0, 1 ;  /* 0x3f80000000007820 */ /* 0x000fc80000410000 */
[----:B------:R0:W1:Y:S02]  /*78a0*/  F2F.F64.F32 R4, R0 ;  /* 0x0000000000047310 */ /* 0x0000640000201800 */
[----:B01----:R-:W-:Y:S05]  /*78b0*/  BRA `(.L_x_13498) ;  /* 0x0000000400147947 */ /* 0x003fea0003800000 */
.L_x_13511:
        /* <DEDUP_REMOVED lines=21> */
.L_x_13516:
[----:B------:R-:W-:Y:S05]  /*7a10*/  BSYNC.RECONVERGENT B0 ;  /* 0x0000000000007941 */ /* 0x000fea0003800200 */
.L_x_13515:
[----:B------:R-:W-:Y:S02]  /*7a20*/  SHF.L.U32 R0, R0, 0x15, RZ ;  /* 0x0000001500007819 */ /* 0x000fe400000006ff */
[----:B------:R-:W-:-:S04]  /*7a30*/  LEA R2, R2, 0x37800000, 0x17 ;  /* 0x3780000002027811 */ /* 0x000fc800078eb8ff */
[----:B------:R-:W-:-:S05]  /*7a40*/  LOP3.LUT R0, R2, R0, R7, 0xfe, !PT ;  /* 0x0000000002007212 */ /* 0x000fca00078efe07 */
[----:B------:R-:W-:-:S04]  /*7a50*/  FMUL.FTZ R0, R0, 1 ;  /* 0x3f80000000007820 */ /* 0x000fc80000410000 */
[----:B------:R0:W1:Y:S02]  /*7a60*/  F2F.F64.F32 R4, R0 ;  /* 0x0000000000047310 */ /* 0x0000640000201800 */
[----:B01----:R-:W-:Y:S05]  /*7a70*/  BRA `(.L_x_13498) ;  /* 0x0000000000a47947 */ /* 0x003fea0003800000 */
.L_x_13510:
[----:B------:R-:W-:-:S09]  /*7a80*/  UISETP.NE.AND UP0, UPT, UR4, 0x1c, UPT ;  /* 0x0000001c0400788c */ /* 0x000fd2000bf05270 */
[----:B------:R-:W-:Y:S05]  /*7a90*/  BRA.U !UP0, `(.L_x_13517) ;  /* 0x0000000108947547 */ /* 0x000fea000b800000 */
[----:B------:R-:W-:-:S09]  /*7aa0*/  UISETP.NE.AND UP0, UPT, UR4, 0x1d, UPT ;  /* 0x0000001d0400788c */ /* 0x000fd2000bf05270 */
[----:B------:R-:W-:Y:S05]  /*7ab0*/  BRA.U !UP0, `(.L_x_13518) ;  /* 0x0000000108807547 */ /* 0x000fea000b800000 */
[----:B------:R-:W-:-:S09]  /*7ac0*/  UISETP.NE.AND UP0, UPT, UR4, 0x2c, UPT ;  /* 0x0000002c0400788c */ /* 0x000fd2000bf05270 */
[----:B------:R-:W-:Y:S05]  /*7ad0*/  BRA.U UP0, `(.L_x_13497) ;  /* 0x0000000100307547 */ /* 0x000fea000b800000 */
[----:B------:R-:W4:Y:S01]  /*7ae0*/  LDG.E.U8 R0, desc[UR36][R22.64] ;  /* 0x0000002416007981 */ /* 0x000f22000c1e1100 */
[----:B------:R-:W-:Y:S02]  /*7af0*/  HFMA2 R5, -RZ, RZ, 0.5, 0 ;  /* 0x38000000ff057431 */ /* 0x000fe400000001ff */
        /* <DEDUP_REMOVED lines=10> */
.L_x_13497:
        /* <DEDUP_REMOVED lines=16> */
.L_x_13519:
[----:B------:R-:W-:Y:S01]  /*7ca0*/  CS2R R4, SRZ ;  /* 0x0000000000047805 */ /* 0x000fe2000001ff00 */
[----:B------:R-:W-:Y:S06]  /*7cb0*/  BRA `(.L_x_13498) ;  /* 0x0000000000147947 */ /* 0x000fec0003800000 */
.L_x_13518:
[----:B------:R-:W4:Y:S02]  /*7cc0*/  LDG.E.64 R4, desc[UR36][R22.64] ;  /* 0x0000002416047981 */ /* 0x000f24000c1e1b00 */
[----:B----4-:R-:W4:Y:S02]  /*7cd0*/  I2F.F64.U64 R4, R4 ;  /* 0x0000000400047312 */ /* 0x010f240000301800 */
[----:B----4-:R-:W-:Y:S05]  /*7ce0*/  BRA `(.L_x_13498) ;  /* 0x0000000000087947 */ /* 0x010fea0003800000 */
.L_x_13517:
[----:B------:R-:W4:Y:S02]  /*7cf0*/  LDG.E R4, desc[UR36][R22.64] ;  /* 0x0000002416047981 */ /* 0x000f24000c1e1900 */
[----:B----4-:R-:W4:Y:S02]  /*7d00*/  I2F.F64.U32 R4, R4 ;  /* 0x0000000400047312 */ /* 0x010f240000201800 */
.L_x_13498:
[----:B------:R-:W-:Y:S05]  /*7d10*/  BSYNC.RECONVERGENT B6 ;  /* 0x0000000000067941 */ /* 0x000fea0003800200 */
.L_x_13492:
[----:B------:R-:W3:Y:S01]  /*7d20*/  LDCU.64 UR6, c[0x0][0x5e8] ;  /* 0x0000bd00ff0677ac */ /* 0x000ee20008000a00 */
[----:B012-45:R-:W3:Y:S01]  /*7d30*/  DADD R2, -R4, 1 ;  /* 0x3ff0000004027429 */ /* 0x037ee20000000100 */
[----:B------:R-:W-:-:S04]  /*7d40*/  UPRMT UR4, UR43, 0x9910, URZ ;  /* 0x000099102b047896 */ /* 0x000fc800080000ff */
[----:B------:R-:W-:-:S15]  /*7d50*/  UISETP.GT.AND UP0, UPT, UR4, 0x9, UPT ;  /* 0x000000090400788c */ /* 0x000fde000bf04270 */
[----:B------:R-:W-:-:S15]  /*7d60*/  NOP ;  /* 0x0000000000007918 */ /* 0x000fde0000000000 */
[----:B------:R-:W-:-:S15]  /*7d70*/  NOP ;  /* 0x0000000000007918 */ /* 0x000fde0000000000 */
[----:B------:R-:W-:-:S14]  /*7d80*/  NOP ;  /* 0x0000000000007918 */ /* 0x000fdc0000000000 */
[----:B---3--:R0:W1:Y:S02]  /*7d90*/  DMUL R16, R2, R16 ;  /* 0x0000001002107228 */ /* 0x0080640000000000 */
[----:B0-----:R-:W-:-:S05]  /*7da0*/  IADD3 R2, P0, PT, R18, UR6, RZ ;  /* 0x0000000612027c10 */ /* 0x001fca000ff1e0ff */
[----:B------:R-:W-:-:S15]  /*7db0*/  IMAD.X R3, RZ, RZ, UR7, P0 ;  /* 0x00000007ff037e24 */ /* 0x000fde00080e06ff */
[----:B------:R-:W-:-:S15]  /*7dc0*/  NOP ;  /* 0x0000000000007918 */ /* 0x000fde0000000000 */
[----:B------:R-:W-:-:S15]  /*7dd0*/  NOP ;  /* 0x0000000000007918 */ /* 0x000fde0000000000 */
[----:B------:R-:W-:-:S12]  /*7de0*/  NOP ;  /* 0x0000000000007918 */ /* 0x000fd80000000000 */
        /* <DEDUP_REMOVED lines=13> */
.L_x_13523:
[----:B------:R-:W0:Y:S02]  /*7ec0*/  F2I.S64.F64.TRUNC R4, R4 ;  /* 0x0000000400047311 */ /* 0x000e24000030d900 */
[----:B0-----:R-:W-:-:S05]  /*7ed0*/  MOV R7, R4 ;  /* 0x0000000400077202 */ /* 0x001fca0000000f00 */
[----:B------:R0:W-:Y:S01]  /*7ee0*/  STG.E.U8 desc[UR36][R2.64], R7 ;  /* 0x0000000702007986 */ /* 0x0001e2000c101124 */
[----:B------:R-:W-:Y:S05]  /*7ef0*/  BRA `(.L_x_13525) ;  /* 0x0000001000807947 */ /* 0x000fea0003800000 */
.L_x_13522:
        /* <DEDUP_REMOVED lines=9> */
.L_x_13527:
[----:B------:R-:W0:Y:S02]  /*7f90*/  F2I.F64.TRUNC R5, R4 ;  /* 0x0000000400057311 */ /* 0x000e24000030d100 */
[----:B0-----:R0:W-:Y:S01]  /*7fa0*/  STG.E desc[UR36][R2.64], R5 ;  /* 0x0000000502007986 */ /* 0x0011e2000c101924 */
[----:B------:R-:W-:Y:S05]  /*7fb0*/  BRA `(.L_x_13525) ;  /* 0x0000001000507947 */ /* 0x000fea0003800000 */
.L_x_13526:
[----:B------:R-:W0:Y:S02]  /*7fc0*/  F2I.F64.TRUNC R5, R4 ;  /* 0x0000000400057311 */ /* 0x000e24000030d100 */
[----:B0-----:R0:W-:Y:S01]  /*7fd0*/  STG.E.U16 desc[UR36][R2.64], R5 ;  /* 0x0000000502007986 */ /* 0x0011e2000c101524 */
[----:B------:R-:W-:Y:S05]  /*7fe0*/  BRA `(.L_x_13525) ;  /* 0x0000001000447947 */ /* 0x000fea0003800000 */
.L_x_13521:
        /* <DEDUP_REMOVED lines=17> */
.L_x_13529:
        /* <DEDUP_REMOVED lines=12> */
.L_x_13528:
        /* <DEDUP_REMOVED lines=18> */
.L_x_13531:
        /* <DEDUP_REMOVED lines=13> */
.L_x_13530:
[----:B------:R0:W-:Y:S01]  /*83b0*/  STG.E.64 desc[UR36][R2.64], R4 ;  /* 0x0000000402007986 */ /* 0x0001e2000c101b24 */
[----:B------:R-:W-:Y:S05]  /*83c0*/  BRA `(.L_x_13525) ;  /* 0x0000000c004c7947 */ /* 0x000fea0003800000 */
.L_x_13520:
        /* <DEDUP_REMOVED lines=13> */
.L_x_13535:
        /* <DEDUP_REMOVED lines=26> */
.L_x_13538:
[----:B------:R-:W-:-:S04]  /*8640*/  SHF.R.U32.HI R5, RZ, 0x18, R7 ;  /* 0x00000018ff057819 */ /* 0x000fc80000011607 */
[----:B------:R-:W-:-:S07]  /*8650*/  LOP3.LUT R0, R0, 0x80, R5, 0xf8, !PT ;  /* 0x0000008000007812 */ /* 0x000fce00078ef805 */
.L_x_13537:
[----:B------:R-:W-:Y:S05]  /*8660*/  BSYNC.RECONVERGENT B0 ;  /* 0x0000000000007941 */ /* 0x000fea0003800200 */
.L_x_13536:
[----:B------:R0:W-:Y:S01]  /*8670*/  STG.E.U8 desc[UR36][R2.64], R0 ;  /* 0x0000000002007986 */ /* 0x0001e2000c101124 */
[----:B------:R-:W-:Y:S05]  /*8680*/  BRA `(.L_x_13525) ;  /* 0x00000008009c7947 */ /* 0x000fea0003800000 */
.L_x_13534:
        /* <DEDUP_REMOVED lines=26> */
.L_x_13541:
[----:B------:R-:W-:-:S04]  /*8830*/  SHF.R.U32.HI R5, RZ, 0x18, R7 ;  /* 0x00000018ff057819 */ /* 0x000fc80000011607 */
[----:B------:R-:W-:-:S07]  /*8840*/  LOP3.LUT R0, R0, 0x80, R5, 0xf8, !PT ;  /* 0x0000008000007812 */ /* 0x000fce00078ef805 */
.L_x_13540:
[----:B------:R-:W-:Y:S05]  /*8850*/  BSYNC.RECONVERGENT B0 ;  /* 0x0000000000007941 */ /* 0x000fea0003800200 */
.L_x_13539:
[----:B------:R0:W-:Y:S01]  /*8860*/  STG.E.U8 desc[UR36][R2.64], R0 ;  /* 0x0000000002007986 */ /* 0x0001e2000c101124 */
[----:B------:R-:W-:Y:S05]  /*8870*/  BRA `(.L_x_13525) ;  /* 0x0000000800207947 */ /* 0x000fea0003800000 */
.L_x_13533:
        /* <DEDUP_REMOVED lines=30> */
.L_x_13543:
[----:B------:R-:W0:Y:S02]  /*8a60*/  F2I.U64.F64.TRUNC R4, R4 ;  /* 0x0000000400047311 */ /* 0x000e24000030d800 */
[----:B0-----:R0:W-:Y:S01]  /*8a70*/  STG.E.64 desc[UR36][R2.64], R4 ;  /* 0x0000000402007986 */ /* 0x0011e2000c101b24 */
[----:B------:R-:W-:Y:S05]  /*8a80*/  BRA `(.L_x_13525) ;  /* 0x00000004009c7947 */ /* 0x000fea0003800000 */
.L_x_13542:
[----:B------:R-:W0:Y:S02]  /*8a90*/  F2I.U32.F64.TRUNC R5, R4 ;  /* 0x0000000400057311 */ /* 0x000e24000030d000 */
[----:B0-----:R0:W-:Y:S01]  /*8aa0*/  STG.E desc[UR36][R2.64], R5 ;  /* 0x0000000502007986 */ /* 0x0011e2000c101924 */
[----:B------:R-:W-:Y:S05]  /*8ab0*/  BRA `(.L_x_13525) ;  /* 0x0000000400907947 */ /* 0x000fea0003800000 */
.L_x_13532:
        /* <DEDUP_REMOVED lines=10> */
.L_x_13545:
[----:B------:R-:W-:-:S05]  /*8b60*/  CS2R R6, SRZ ;  /* 0x0000000000067805 */ /* 0x000fca000001ff00 */
[----:B------:R4:W-:Y:S01]  /*8b70*/  STG.E.128 desc[UR36][R2.64], R4 ;  /* 0x0000000402007986 */ /* 0x0009e2000c101d24 */
[----:B------:R-:W-:Y:S05]  /*8b80*/  BRA `(.L_x_13525) ;  /* 0x00000004005c7947 */ /* 0x000fea0003800000 */
.L_x_13544:
[----:B------:R-:W-:-:S09]  /*8b90*/  UISETP.NE.AND UP0, UPT, UR4, 0xf, UPT ;  /* 0x0000000f0400788c */ /* 0x000fd2000bf05270 */
[----:B------:R-:W-:Y:S05]  /*8ba0*/  BRA.U !UP0, `(.L_x_13546) ;  /* 0x0000000508287547 */ /* 0x000fea000b800000 */
[----:B------:R-:W-:-:S09]  /*8bb0*/  UISETP.NE.AND UP0, UPT, UR4, 0x17, UPT ;  /* 0x000000170400788c */ /* 0x000fd2000bf05270 */
[----:B------:R-:W-:Y:S05]  /*8bc0*/  BRA.U !UP0, `(.L_x_13547) ;  /* 0x0000000108b07547 */ /* 0x000fea000b800000 */
[----:B------:R-:W-:-:S09]  /*8bd0*/  UISETP.NE.AND UP0, UPT, UR4, 0x18, UPT ;  /* 0x000000180400788c */ /* 0x000fd2000bf05270 */
[----:B------:R-:W-:Y:S05]  /*8be0*/  BRA.U !UP0, `(.L_x_13548) ;  /* 0x0000000108447547 */ /* 0x000fea000b800000 */
.L_x_13524:
        /* <DEDUP_REMOVED lines=16> */
.L_x_13549:
[----:B------:R-:W-:Y:S05]  /*8cf0*/  BRA `(.L_x_13525) ;  /* 0x0000000400007947 */ /* 0x000fea0003800000 */
.L_x_13548:
        /* <DEDUP_REMOVED lines=21> */
.L_x_13551:
[----:B------:R-:W-:Y:S05]  /*8e50*/  BSYNC.RECONVERGENT B0 ;  /* 0x0000000000007941 */ /* 0x000fea0003800200 */
.L_x_13550:
[----:B------:R-:W-:-:S05]  /*8e60*/  LOP3.LUT R7, R0, 0x80, R7, 0xf8, !PT ;  /* 0x0000008000077812 */ /* 0x000fca00078ef807 */
[----:B------:R2:W-:Y:S01]  /*8e70*/  STG.E.U8 desc[UR36][R2.64], R7 ;  /* 0x0000000702007986 */ /* 0x0005e2000c101124 */
[----:B------:R-:W-:Y:S05]  /*8e80*/  BRA `(.L_x_13525) ;  /* 0x00000000009c7947 */ /* 0x000fea0003800000 */
.L_x_13547:
        /* <DEDUP_REMOVED lines=20> */
.L_x_13553:
[----:B------:R-:W-:Y:S02]  /*8fd0*/  ISETP.GT.U32.AND P0, PT, R6, 0x7f800000, PT ;  /* 0x7f8000000600780c */ /* 0x000fe40003f04070 */
[----:B------:R-:W-:-:S04]  /*8fe0*/  MOV R0, 0x7f ;  /* 0x0000007f00007802 */ /* 0x000fc80000000f00 */
[----:B------:R-:W-:-:S07]  /*8ff0*/  SEL R0, R0, 0x7c, P0 ;  /* 0x0000007c00007807 */ /* 0x000fce0000000000 */
.L_x_13554:
[----:B------:R-:W-:Y:S05]  /*9000*/  BSYNC.RECONVERGENT B0 ;  /* 0x0000000000007941 */ /* 0x000fea0003800200 */
.L_x_13552:
[----:B------:R-:W-:-:S04]  /*9010*/  SHF.R.U32.HI R5, RZ, 0x18, R7 ;  /* 0x00000018ff057819 */ /* 0x000fc80000011607 */
[----:B------:R-:W-:-:S05]  /*9020*/  LOP3.LUT R5, R0, 0x80, R5, 0xf8, !PT ;  /* 0x0000008000057812 */ /* 0x000fca00078ef805 */
[----:B------:R1:W-:Y:S01]  /*9030*/  STG.E.U8 desc[UR36][R2.64], R5 ;  /* 0x0000000502007986 */ /* 0x0003e2000c101124 */
[----:B------:R-:W-:Y:S05]  /*9040*/  BRA `(.L_x_13525) ;  /* 0x00000000002c7947 */ /* 0x000fea0003800000 */
.L_x_13546:
        /* <DEDUP_REMOVED lines=11> */
.L_x_13525:
[----:B------:R-:W-:-:S07]  /*9100*/  VIADD R19, R19, 0x80 ;  /* 0x0000008013137836 */ /* 0x000fce0000000000 */
.L_x_13462:
[----:B------:R-:W-:Y:S05]  /*9110*/  BSYNC.RECONVERGENT B7 ;  /* 0x0000000000077941 */ /* 0x000fea0003800200 */
.L_x_13461:
[----:B------:R-:W5:Y:S01]  /*9120*/  LDCU UR4, c[0x0][0x380] ;  /* 0x00007000ff0477ac */ /* 0x000f620008000800 */
[----:B------:R-:W-:Y:S01]  /*9130*/  BSSY.RECONVERGENT B7, `(.L_x_13555) ;  /* 0x0000480000077945 */ /* 0x000fe20003800200 */
[----:B-----5:R-:W-:-:S13]  /*9140*/  ISETP.GE.AND P0, PT, R19, UR4, PT ;  /* 0x0000000413007c0c */ /* 0x020fda000bf06270 */
[----:B------:R-:W-:Y:S05]  /*9150*/  @P0 BRA `(.L_x_13556) ;  /* 0x0000004400f40947 */ /* 0x000fea0003800000 */
[----:B------:R-:W5:Y:S01]  /*9160*/  LDCU UR4, c[0x0][0x388] ;  /* 0x00007100ff0477ac */ /* 0x000f620008000800 */
[----:B------:R-:W-:Y:S01]  /*9170*/  HFMA2 R18, -RZ, RZ, 0, 0 ;  /* 0x00000000ff127431 */ /* 0x000fe200000001ff */
        /* <DEDUP_REMOVED lines=352> */
.L_x_13557:
        /* <DEDUP_REMOVED lines=18> */
.L_x_13562:
[----:B------:R-:W2:Y:S02]  /*a8a0*/  LDG.E.U8 R2, desc[UR36][R2.64] ;  /* 0x0000002402027981 */ /* 0x000ea4000c1e1100 */
[----:B--2---:R3:W4:Y:S02]  /*a8b0*/  I2F.F64.U16 R16, R2 ;  /* 0x0000000200107312 */ /* 0x0047240000101800 */
[----:B---34-:R-:W-:Y:S05]  /*a8c0*/  BRA `(.L_x_13564) ;  /* 0x0000000c00607947 */ /* 0x018fea0003800000 */
.L_x_13561:
        /* <DEDUP_REMOVED lines=9> */
.L_x_13566:
[----:B------:R-:W2:Y:S02]  /*a960*/  LDG.E R2, desc[UR36][R2.64] ;  /* 0x0000002402027981 */ /* 0x000ea4000c1e1900 */
[----:B--2---:R3:W4:Y:S02]  /*a970*/  I2F.F64 R16, R2 ;  /* 0x0000000200107312 */ /* 0x0047240000201c00 */
[----:B---34-:R-:W-:Y:S05]  /*a980*/  BRA `(.L_x_13564) ;  /* 0x0000000c00307947 */ /* 0x018fea0003800000 */
.L_x_13565:
[----:B------:R-:W2:Y:S02]  /*a990*/  LDG.E.U16 R2, desc[UR36][R2.64] ;  /* 0x0000002402027981 */ /* 0x000ea4000c1e1500 */
[----:B--2---:R3:W4:Y:S02]  /*a9a0*/  I2F.F64.S16 R16, R2 ;  /* 0x0000000200107312 */ /* 0x0047240000101c00 */
[----:B---34-:R-:W-:Y:S05]  /*a9b0*/  BRA `(.L_x_13564) ;  /* 0x0000000c00247947 */ /* 0x018fea0003800000 */
.L_x_13560:
        /* <DEDUP_REMOVED lines=10> */
.L_x_13568:
[----:B------:R-:W2:Y:S02]  /*aa60*/  LDG.E.U16 R0, desc[UR36][R2.64] ;  /* 0x0000002402007981 */ /* 0x000ea4000c1e1500 */
[----:B--2---:R-:W-:-:S05]  /*aa70*/  HADD2.F32 R0, -RZ, R0.H0_H0 ;  /* 0x20000000ff007230 */ /* 0x004fca0000004100 */
[----:B------:R-:W-:-:S04]  /*aa80*/  FMUL.FTZ R0, R0, 1 ;  /* 0x3f80000000007820 */ /* 0x000fc80000410000 */
[----:B------:R4:W0:Y:S02]  /*aa90*/  F2F.F64.F32 R16, R0 ;  /* 0x0000000000107310 */ /* 0x0008240000201800 */
[----:B0---4-:R-:W-:Y:S05]  /*aaa0*/  BRA `(.L_x_13564) ;  /* 0x0000000800e87947 */ /* 0x011fea0003800000 */
.L_x_13567:
        /* <DEDUP_REMOVED lines=10> */
.L_x_13570:
[----:B------:R-:W2:Y:S02]  /*ab50*/  LDG.E.U16 R2, desc[UR36][R2.64] ;  /* 0x0000002402027981 */ /* 0x000ea4000c1e1500 */
[----:B--2---:R-:W-:-:S05]  /*ab60*/  HADD2.F32 R0, -RZ, R2.H0_H0 ;  /* 0x20000002ff007230 */ /* 0x004fca0000004100 */
[----:B------:R-:W-:-:S04]  /*ab70*/  FMUL.FTZ R0, R0, 1 ;  /* 0x3f80000000007820 */ /* 0x000fc80000410000 */
[----:B------:R3:W4:Y:S02]  /*ab80*/  F2F.F64.F32 R16, R0 ;  /* 0x0000000000107310 */ /* 0x0007240000201800 */
[----:B---34-:R-:W-:Y:S05]  /*ab90*/  BRA `(.L_x_13564) ;  /* 0x0000000800ac7947 */ /* 0x018fea0003800000 */
.L_x_13569:
[----:B------:R3:W5:Y:S01]  /*aba0*/  LDG.E.64 R16, desc[UR36][R2.64] ;  /* 0x0000002402107981 */ /* 0x000762000c1e1b00 */
[----:B------:R-:W-:Y:S05]  /*abb0*/  BRA `(.L_x_13564) ;  /* 0x0000000800a47947 */ /* 0x000fea0003800000 */
.L_x_13559:
        /* <DEDUP_REMOVED lines=13> */
.L_x_13573:
[----:B------:R2:W5:Y:S01]  /*ac90*/  LDG.E.64 R16, desc[UR36][R2.64] ;  /* 0x0000002402107981 */ /* 0x000562000c1e1b00 */
[----:B------:R-:W-:Y:S05]  /*aca0*/  BRA `(.L_x_13564) ;  /* 0x0000000800687947 */ /* 0x000fea0003800000 */
.L_x_13572:
        /* <DEDUP_REMOVED lines=27> */
.L_x_13575:
        /* <DEDUP_REMOVED lines=14> */
.L_x_13574:
[----:B------:R-:W2:Y:S02]  /*af40*/  LDG.E.U16 R0, desc[UR36][R2.64] ;  /* 0x0000002402007981 */ /* 0x000ea4000c1e1500 */
[----:B--2---:R-:W-:-:S05]  /*af50*/  SHF.L.U32 R0, R0, 0x10, RZ ;  /* 0x0000001000007819 */ /* 0x004fca00000006ff */
[----:B------:R-:W-:-:S04]  /*af60*/  FMUL.FTZ R0, R0, 1 ;  /* 0x3f80000000007820 */ /* 0x000fc80000410000 */
[----:B------:R2:W3:Y:S02]  /*af70*/  F2F.F64.F32 R16, R0 ;  /* 0x0000000000107310 */ /* 0x0004e40000201800 */
[----:B--23--:R-:W-:Y:S05]  /*af80*/  BRA `(.L_x_13564) ;  /* 0x0000000400b07947 */ /* 0x00cfea0003800000 */
.L_x_13571:
        /* <DEDUP_REMOVED lines=11> */
.L_x_13578:
        /* <DEDUP_REMOVED lines=21> */
.L_x_13580:
[----:B------:R-:W-:Y:S05]  /*b190*/  BSYNC.RECONVERGENT B0 ;  /* 0x0000000000007941 */ /* 0x000fea0003800200 */
.L_x_13579:
[----:B------:R-:W-:Y:S01]  /*b1a0*/  IMAD.SHL.U32 R0, R0, 0x100000, RZ ;  /* 0x0010000000007824 */ /* 0x000fe200078e00ff */
[----:B------:R-:W-:-:S04]  /*b1b0*/  LEA R2, R2, 0x3b800000, 0x17 ;  /* 0x3b80000002027811 */ /* 0x000fc800078eb8ff */
[----:B------:R-:W-:-:S05]  /*b1c0*/  LOP3.LUT R0, R2, R0, R7, 0xfe, !PT ;  /* 0x0000000002007212 */ /* 0x000fca00078efe07 */
[----:B------:R-:W-:-:S04]  /*b1d0*/  FMUL.FTZ R0, R0, 1 ;  /* 0x3f80000000007820 */ /* 0x000fc80000410000 */
[----:B------:R2:W3:Y:S02]  /*b1e0*/  F2F.F64.F32 R16, R0 ;  /* 0x0000000000107310 */ /* 0x0004e40000201800 */
[----:B--23--:R-:W-:Y:S05]  /*b1f0*/  BRA `(.L_x_13564) ;  /* 0x0000000400147947 */ /* 0x00cfea0003800000 */
.L_x_13577:
        /* <DEDUP_REMOVED lines=21> */
.L_x_13582:
[----:B------:R-:W-:Y:S05]  /*b350*/  BSYNC.RECONVERGENT B0 ;  /* 0x0000000000007941 */ /* 0x000fea0003800200 */
.L_x_13581:
[----:B------:R-:W-:Y:S02]  /*b360*/  SHF.L.U32 R0, R0, 0x15, RZ ;  /* 0x0000001500007819 */ /* 0x000fe400000006ff */
[----:B------:R-:W-:-:S04]  /*b370*/  LEA R2, R2, 0x37800000, 0x17 ;  /* 0x3780000002027811 */ /* 0x000fc800078eb8ff */
[----:B------:R-:W-:-:S05]  /*b380*/  LOP3.LUT R0, R2, R0, R7, 0xfe, !PT ;  /* 0x0000000002007212 */ /* 0x000fca00078efe07 */
[----:B------:R-:W-:-:S04]  /*b390*/  FMUL.FTZ R0, R0, 1 ;  /* 0x3f80000000007820 */ /* 0x000fc80000410000 */
[----:B------:R2:W3:Y:S02]  /*b3a0*/  F2F.F64.F32 R16, R0 ;  /* 0x0000000000107310 */ /* 0x0004e40000201800 */
[----:B--23--:R-:W-:Y:S05]  /*b3b0*/  BRA `(.L_x_13564) ;  /* 0x0000000000a47947 */ /* 0x00cfea0003800000 */
.L_x_13576:
        /* <DEDUP_REMOVED lines=18> */
.L_x_13563:
        /* <DEDUP_REMOVED lines=16> */
.L_x_13585:
[----:B------:R-:W-:Y:S01]  /*b5e0*/  CS2R R16, SRZ ;  /* 0x0000000000107805 */ /* 0x000fe2000001ff00 */
[----:B------:R-:W-:Y:S06]  /*b5f0*/  BRA `(.L_x_13564) ;  /* 0x0000000000147947 */ /* 0x000fec0003800000 */
.L_x_13584:
[----:B------:R-:W2:Y:S02]  /*b600*/  LDG.E.64 R16, desc[UR36][R2.64] ;  /* 0x0000002402107981 */ /* 0x000ea4000c1e1b00 */
[----:B--2---:R-:W0:Y:S02]  /*b610*/  I2F.F64.U64 R16, R16 ;  /* 0x0000001000107312 */ /* 0x004e240000301800 */
[----:B0-----:R-:W-:Y:S05]  /*b620*/  BRA `(.L_x_13564) ;  /* 0x0000000000087947 */ /* 0x001fea0003800000 */
.L_x_13583:
[----:B------:R-:W2:Y:S02]  /*b630*/  LDG.E R2, desc[UR36][R2.64] ;  /* 0x0000002402027981 */ /* 0x000ea4000c1e1900 */
[----:B--2---:R0:W1:Y:S02]  /*b640*/  I2F.F64.U32 R16, R2 ;  /* 0x0000000200107312 */ /* 0x0040640000201800 */
.L_x_13564:
[----:B------:R-:W-:Y:S05]  /*b650*/  BSYNC.RECONVERGENT B6 ;  /* 0x0000000000067941 */ /* 0x000fea0003800200 */
.L_x_13558:
        /* <DEDUP_REMOVED lines=18> */
.L_x_13590:
[----:B------:R-:W4:Y:S02]  /*b780*/  LDG.E.U8 R4, desc[UR36][R22.64] ;  /* 0x0000002416047981 */ /* 0x000f24000c1e1100 */
[----:B----4-:R-:W4:Y:S02]  /*b790*/  I2F.F64.U16 R4, R4 ;  /* 0x0000000400047312 */ /* 0x010f240000101800 */
[----:B----4-:R-:W-:Y:S05]  /*b7a0*/  BRA `(.L_x_13592) ;  /* 0x0000000c00607947 */ /* 0x010fea0003800000 */
.L_x_13589:
        /* <DEDUP_REMOVED lines=9> */
.L_x_13594:
[----:B------:R-:W4:Y:S02]  /*b840*/  LDG.E R4, desc[UR36][R22.64] ;  /* 0x0000002416047981 */ /* 0x000f24000c1e1900 */
[----:B----4-:R-:W4:Y:S02]  /*b850*/  I2F.F64 R4, R4 ;  /* 0x0000000400047312 */ /* 0x010f240000201c00 */
[----:B----4-:R-:W-:Y:S05]  /*b860*/  BRA `(.L_x_13592) ;  /* 0x0000000c00307947 */ /* 0x010fea0003800000 */
.L_x_13593:
[----:B------:R-:W4:Y:S02]  /*b870*/  LDG.E.U16 R4, desc[UR36][R22.64] ;  /* 0x0000002416047981 */ /* 0x000f24000c1e1500 */
[----:B----4-:R-:W4:Y:S02]  /*b880*/  I2F.F64.S16 R4, R4 ;  /* 0x0000000400047312 */ /* 0x010f240000101c00 */
[----:B----4-:R-:W-:Y:S05]  /*b890*/  BRA `(.L_x_13592) ;  /* 0x0000000c00247947 */ /* 0x010fea0003800000 */
.L_x_13588:
        /* <DEDUP_REMOVED lines=10> */
.L_x_13596:
[----:B------:R-:W4:Y:S02]  /*b940*/  LDG.E.U16 R0, desc[UR36][R22.64] ;  /* 0x0000002416007981 */ /* 0x000f24000c1e1500 */
[----:B----4-:R-:W-:-:S05]  /*b950*/  HADD2.F32 R0, -RZ, R0.H0_H0 ;  /* 0x20000000ff007230 */ /* 0x010fca0000004100 */
[----:B------:R-:W-:-:S04]  /*b960*/  FMUL.FTZ R0, R0, 1 ;  /* 0x3f80000000007820 */ /* 0x000fc80000410000 */
[----:B------:R4:W0:Y:S02]  /*b970*/  F2F.F64.F32 R4, R0 ;  /* 0x0000000000047310 */ /* 0x0008240000201800 */
[----:B0---4-:R-:W-:Y:S05]  /*b980*/  BRA `(.L_x_13592) ;  /* 0x0000000800e87947 */ /* 0x011fea0003800000 */
.L_x_13595:
        /* <DEDUP_REMOVED lines=10> */
.L_x_13598:
[----:B------:R-:W4:Y:S02]  /*ba30*/  LDG.E.U16 R22, desc[UR36][R22.64] ;  /* 0x0000002416167981 */ /* 0x000f24000c1e1500 */
[----:B----4-:R-:W-:-:S05]  /*ba40*/  HADD2.F32 R0, -RZ, R22.H0_H0 ;  /* 0x20000016ff007230 */ /* 0x010fca0000004100 */
[----:B------:R-:W-:-:S04]  /*ba50*/  FMUL.FTZ R0, R0, 1 ;  /* 0x3f80000000007820 */ /* 0x000fc80000410000 */
[----:B------:R4:W0:Y:S02]  /*ba60*/  F2F.F64.F32 R4, R0 ;  /* 0x0000000000047310 */ /* 0x0008240000201800 */
[----:B0---4-:R-:W-:Y:S05]  /*ba70*/  BRA `(.L_x_13592) ;  /* 0x0000000800ac7947 */ /* 0x011fea0003800000 */
.L_x_13597:
[----:B------:R4:W5:Y:S01]  /*ba80*/  LDG.E.64 R4, desc[UR36][R22.64] ;  /* 0x0000002416047981 */ /* 0x000962000c1e1b00 */
[----:B------:R-:W-:Y:S05]  /*ba90*/  BRA `(.L_x_13592) ;  /* 0x0000000800a47947 */ /* 0x000fea0003800000 */
.L_x_13587:
        /* <DEDUP_REMOVED lines=9> */
[----:B------:R-:W-:Y:S01]  /*bb30*/  HFMA2 R4, -RZ, RZ, 0, 0 ;  /* 0x00000000ff047431 */ /* 0x000fe200000001ff */
[----:B----4-:R-:W-:-:S04]  /*bb40*/  ISETP.NE.AND P0, PT, R22, RZ, PT ;  /* 0x000000ff1600720c */ /* 0x010fc80003f05270 */
[----:B------:R-:W-:Y:S01]  /*bb50*/  FSEL R5, RZ, 1.875, !P0 ;  /* 0x3ff00000ff057808 */ /* 0x000fe20004000000 */
[----:B------:R-:W-:Y:S08]  /*bb60*/  BRA `(.L_x_13592) ;  /* 0x0000000800707947 */ /* 0x000ff00003800000 */
.L_x_13601:
[----:B------:R4:W5:Y:S01]  /*bb70*/  LDG.E.64 R4, desc[UR36][R22.64] ;  /* 0x0000002416047981 */ /* 0x000962000c1e1b00 */
[----:B------:R-:W-:Y:S05]  /*bb80*/  BRA `(.L_x_13592) ;  /* 0x0000000800687947 */ /* 0x000fea0003800000 */
.L_x_13600:
        /* <DEDUP_REMOVED lines=27> */
.L_x_13603:
        /* <DEDUP_REMOVED lines=14> */
.L_x_13602:
[----:B------:R-:W4:Y:S02]  /*be20*/  LDG.E.U16 R0, desc[UR36][R22.64] ;  /* 0x0000002416007981 */ /* 0x000f24000c1e1500 */
[----:B----4-:R-:W-:-:S05]  /*be30*/  SHF.L.U32 R0, R0, 0x10, RZ ;  /* 0x0000001000007819 */ /* 0x010fca00000006ff */
[----:B------:R-:W-:-:S04]  /*be40*/  FMUL.FTZ R0, R0, 1 ;  /* 0x3f80000000007820 */ /* 0x000fc80000410000 */
[----:B------:R4:W0:Y:S02]  /*be50*/  F2F.F64.F32 R4, R0 ;  /* 0x0000000000047310 */ /* 0x0008240000201800 */
[----:B0---4-:R-:W-:Y:S05]  /*be60*/  BRA `(.L_x_13592) ;  /* 0x0000000400b07947 */ /* 0x011fea0003800000 */
.L_x_13599:
        /* <DEDUP_REMOVED lines=11> */
.L_x_13606:
        /* <DEDUP_REMOVED lines=21> */
.L_x_13608:
[----:B------:R-:W-:Y:S05]  /*c070*/  BSYNC.RECONVERGENT B0 ;  /* 0x0000000000007941 */ /* 0x000fea0003800200 */
.L_x_13607:
[----:B------:R-:W-:Y:S01]  /*c080*/  IMAD.SHL.U32 R0, R0, 0x100000, RZ ;  /* 0x0010000000007824 */ /* 0x000fe200078e00ff */
[----:B------:R-:W-:-:S04]  /*c090*/  LEA R2, R2, 0x3b800000, 0x17 ;  /* 0x3b80000002027811 */ /* 0x000fc800078eb8ff */
[----:B------:R-:W-:-:S05]  /*c0a0*/  LOP3.LUT R0, R2, R0, R7, 0xfe, !PT ;  /* 0x0000000002007212 */ /* 0x000fca00078efe07 */
[----:B------:R-:W-:-:S04]  /*c0b0*/  FMUL.FTZ R0, R0, 1 ;  /* 0x3f80000000007820 */ /* 0x000fc80000410000 */
[----:B------:R0:W2:Y:S02]  /*c0c0*/  F2F.F64.F32 R4, R0 ;  /* 0x0000000000047310 */ /* 0x0000a40000201800 */
[----:B0-2---:R-:W-:Y:S05]  /*c0d0*/  BRA `(.L_x_13592) ;  /* 0x0000000400147947 */ /* 0x005fea0003800000 */
.L_x_13605:
        /* <DEDUP_REMOVED lines=21> */
.L_x_13610:
[----:B------:R-:W-:Y:S05]  /*c230*/  BSYNC.RECONVERGENT B0 ;  /* 0x0000000000007941 */ /* 0x000fea0003800200 */
.L_x_13609:
[----:B------:R-:W-:Y:S02]  /*c240*/  SHF.L.U32 R0, R0, 0x15, RZ ;  /* 0x0000001500007819 */ /* 0x000fe400000006ff */
[----:B------:R-:W-:-:S04]  /*c250*/  LEA R2, R2, 0x37800000, 0x17 ;  /* 0x3780000002027811 */ /* 0x000fc800078eb8ff */
[----:B------:R-:W-:-:S05]  /*c260*/  LOP3.LUT R0, R2, R0, R7, 0xfe, !PT ;  /* 0x0000000002007212 */ /* 0x000fca00078efe07 */
[----:B------:R-:W-:-:S04]  /*c270*/  FMUL.FTZ R0, R0, 1 ;  /* 0x3f80000000007820 */ /* 0x000fc80000410000 */
[----:B------:R0:W2:Y:S02]  /*c280*/  F2F.F64.F32 R4, R0 ;  /* 0x0000000000047310 */ /* 0x0000a40000201800 */
[----:B0-2---:R-:W-:Y:S05]  /*c290*/  BRA `(.L_x_13592) ;  /* 0x0000000000a47947 */ /* 0x005fea0003800000 */
.L_x_13604:
        /* <DEDUP_REMOVED lines=18> */
.L_x_13591:
        /* <DEDUP_REMOVED lines=16> */
.L_x_13613:
[----:B------:R-:W-:Y:S01]  /*c4c0*/  CS2R R4, SRZ ;  /* 0x0000000000047805 */ /* 0x000fe2000001ff00 */
[----:B------:R-:W-:Y:S06]  /*c4d0*/  BRA `(.L_x_13592) ;  /* 0x0000000000147947 */ /* 0x000fec0003800000 */
.L_x_13612:
[----:B------:R-:W4:Y:S02]  /*c4e0*/  LDG.E.64 R4, desc[UR36][R22.64] ;  /* 0x0000002416047981 */ /* 0x000f24000c1e1b00 */
[----:B----4-:R-:W4:Y:S02]  /*c4f0*/  I2F.F64.U64 R4, R4 ;  /* 0x0000000400047312 */ /* 0x010f240000301800 */
[----:B----4-:R-:W-:Y:S05]  /*c500*/  BRA `(.L_x_13592) ;  /* 0x0000000000087947 */ /* 0x010fea0003800000 */
.L_x_13611:
[----:B------:R-:W4:Y:S02]  /*c510*/  LDG.E R4, desc[UR36][R22.64] ;  /* 0x0000002416047981 */ /* 0x000f24000c1e1900 */
[----:B----4-:R-:W4:Y:S02]  /*c520*/  I2F.F64.U32 R4, R4 ;  /* 0x0000000400047312 */ /* 0x010f240000201800 */
.L_x_13592:
[----:B------:R-:W-:Y:S05]  /*c530*/  BSYNC.RECONVERGENT B6 ;  /* 0x0000000000067941 */ /* 0x000fea0003800200 */
.L_x_13586:
        /* <DEDUP_REMOVED lines=26> */
.L_x_13617:
[----:B------:R-:W0:Y:S02]  /*c6e0*/  F2I.S64.F64.TRUNC R4, R4 ;  /* 0x0000000400047311 */ /* 0x000e24000030d900 */
[----:B0-----:R-:W-:-:S05]  /*c6f0*/  MOV R7, R4 ;  /* 0x0000000400077202 */ /* 0x001fca0000000f00 */
[----:B------:R0:W-:Y:S01]  /*c700*/  STG.E.U8 desc[UR36][R2.64], R7 ;  /* 0x0000000702007986 */ /* 0x0001e2000c101124 */
[----:B------:R-:W-:Y:S05]  /*c710*/  BRA `(.L_x_13619) ;  /* 0x0000001000807947 */ /* 0x000fea0003800000 */
.L_x_13616:
        /* <DEDUP_REMOVED lines=9> */
.L_x_13621:
[----:B------:R-:W0:Y:S02]  /*c7b0*/  F2I.F64.TRUNC R5, R4 ;  /* 0x0000000400057311 */ /* 0x000e24000030d100 */
[----:B0-----:R0:W-:Y:S01]  /*c7c0*/  STG.E desc[UR36][R2.64], R5 ;  /* 0x0000000502007986 */ /* 0x0011e2000c101924 */
[----:B------:R-:W-:Y:S05]  /*c7d0*/  BRA `(.L_x_13619) ;  /* 0x0000001000507947 */ /* 0x000fea0003800000 */
.L_x_13620:
[----:B------:R-:W0:Y:S02]  /*c7e0*/  F2I.F64.TRUNC R5, R4 ;  /* 0x0000000400057311 */ /* 0x000e24000030d100 */
[----:B0-----:R0:W-:Y:S01]  /*c7f0*/  STG.E.U16 desc[UR36][R2.64], R5 ;  /* 0x0000000502007986 */ /* 0x0011e2000c101524 */
[----:B------:R-:W-:Y:S05]  /*c800*/  BRA `(.L_x_13619) ;  /* 0x0000001000447947 */ /* 0x000fea0003800000 */
.L_x_13615:
        /* <DEDUP_REMOVED lines=17> */
.L_x_13623:
        /* <DEDUP_REMOVED lines=12> */
.L_x_13622:
        /* <DEDUP_REMOVED lines=18> */
.L_x_13625:
        /* <DEDUP_REMOVED lines=13> */
.L_x_13624:
[----:B------:R4:W-:Y:S01]  /*cbd0*/  STG.E.64 desc[UR36][R2.64], R4 ;  /* 0x0000000402007986 */ /* 0x0009e2000c101b24 */
[----:B------:R-:W-:Y:S05]  /*cbe0*/  BRA `(.L_x_13619) ;  /* 0x0000000c004c7947 */ /* 0x000fea0003800000 */
.L_x_13614:
        /* <DEDUP_REMOVED lines=13> */
.L_x_13629:
        /* <DEDUP_REMOVED lines=26> */
.L_x_13632:
[----:B------:R-:W-:-:S04]  /*ce60*/  SHF.R.U32.HI R5, RZ, 0x18, R7 ;  /* 0x00000018ff057819 */ /* 0x000fc80000011607 */
[----:B------:R-:W-:-:S07]  /*ce70*/  LOP3.LUT R0, R0, 0x80, R5, 0xf8, !PT ;  /* 0x0000008000007812 */ /* 0x000fce00078ef805 */
.L_x_13631:
[----:B------:R-:W-:Y:S05]  /*ce80*/  BSYNC.RECONVERGENT B0 ;  /* 0x0000000000007941 */ /* 0x000fea0003800200 */
.L_x_13630:
[----:B------:R0:W-:Y:S01]  /*ce90*/  STG.E.U8 desc[UR36][R2.64], R0 ;  /* 0x0000000002007986 */ /* 0x0001e2000c101124 */
[----:B------:R-:W-:Y:S05]  /*cea0*/  BRA `(.L_x_13619) ;  /* 0x00000008009c7947 */ /* 0x000fea0003800000 */
.L_x_13628:
        /* <DEDUP_REMOVED lines=26> */
.L_x_13635:
[----:B------:R-:W-:-:S04]  /*d050*/  SHF.R.U32.HI R5, RZ, 0x18, R7 ;  /* 0x00000018ff057819 */ /* 0x000fc80000011607 */
[----:B------:R-:W-:-:S07]  /*d060*/  LOP3.LUT R0, R0, 0x80, R5, 0xf8, !PT ;  /* 0x0000008000007812 */ /* 0x000fce00078ef805 */
.L_x_13634:
[----:B------:R-:W-:Y:S05]  /*d070*/  BSYNC.RECONVERGENT B0 ;  /* 0x0000000000007941 */ /* 0x000fea0003800200 */
.L_x_13633:
[----:B------:R0:W-:Y:S01]  /*d080*/  STG.E.U8 desc[UR36][R2.64], R0 ;  /* 0x0000000002007986 */ /* 0x0001e2000c101124 */
[----:B------:R-:W-:Y:S05]  /*d090*/  BRA `(.L_x_13619) ;  /* 0x0000000800207947 */ /* 0x000fea0003800000 */
.L_x_13627:
        /* <DEDUP_REMOVED lines=30> */
.L_x_13637:
[----:B------:R-:W0:Y:S02]  /*d280*/  F2I.U64.F64.TRUNC R4, R4 ;  /* 0x0000000400047311 */ /* 0x000e24000030d800 */
[----:B0-----:R0:W-:Y:S01]  /*d290*/  STG.E.64 desc[UR36][R2.64], R4 ;  /* 0x0000000402007986 */ /* 0x0011e2000c101b24 */
[----:B------:R-:W-:Y:S05]  /*d2a0*/  BRA `(.L_x_13619) ;  /* 0x00000004009c7947 */ /* 0x000fea0003800000 */
.L_x_13636:
[----:B------:R-:W0:Y:S02]  /*d2b0*/  F2I.U32.F64.TRUNC R5, R4 ;  /* 0x0000000400057311 */ /* 0x000e24000030d000 */
[----:B0-----:R0:W-:Y:S01]  /*d2c0*/  STG.E desc[UR36][R2.64], R5 ;  /* 0x0000000502007986 */ /* 0x0011e2000c101924 */
[----:B------:R-:W-:Y:S05]  /*d2d0*/  BRA `(.L_x_13619) ;  /* 0x0000000400907947 */ /* 0x000fea0003800000 */
.L_x_13626:
        /* <DEDUP_REMOVED lines=10> */
.L_x_13639:
[----:B------:R-:W-:-:S05]  /*d380*/  CS2R R6, SRZ ;  /* 0x0000000000067805 */ /* 0x000fca000001ff00 */
[----:B------:R0:W-:Y:S01]  /*d390*/  STG.E.128 desc[UR36][R2.64], R4 ;  /* 0x0000000402007986 */ /* 0x0001e2000c101d24 */
[----:B------:R-:W-:Y:S05]  /*d3a0*/  BRA `(.L_x_13619) ;  /* 0x00000004005c7947 */ /* 0x000fea0003800000 */
.L_x_13638:
[----:B------:R-:W-:-:S09]  /*d3b0*/  UISETP.NE.AND UP0, UPT, UR4, 0xf, UPT ;  /* 0x0000000f0400788c */ /* 0x000fd2000bf05270 */
[----:B------:R-:W-:Y:S05]  /*d3c0*/  BRA.U !UP0, `(.L_x_13640) ;  /* 0x0000000508287547 */ /* 0x000fea000b800000 */
[----:B------:R-:W-:-:S09]  /*d3d0*/  UISETP.NE.AND UP0, UPT, UR4, 0x17, UPT ;  /* 0x000000170400788c */ /* 0x000fd2000bf05270 */
[----:B------:R-:W-:Y:S05]  /*d3e0*/  BRA.U !UP0, `(.L_x_13641) ;  /* 0x0000000108b07547 */ /* 0x000fea000b800000 */
[----:B------:R-:W-:-:S09]  /*d3f0*/  UISETP.NE.AND UP0, UPT, UR4, 0x18, UPT ;  /* 0x000000180400788c */ /* 0x000fd2000bf05270 */
[----:B------:R-:W-:Y:S05]  /*d400*/  BRA.U !UP0, `(.L_x_13642) ;  /* 0x0000000108447547 */ /* 0x000fea000b800000 */
.L_x_13618:
        /* <DEDUP_REMOVED lines=16> */
.L_x_13643:
[----:B------:R-:W-:Y:S05]  /*d510*/  BRA `(.L_x_13619) ;  /* 0x0000000400007947 */ /* 0x000fea0003800000 */
.L_x_13642:
        /* <DEDUP_REMOVED lines=21> */
.L_x_13645:
[----:B------:R-:W-:Y:S05]  /*d670*/  BSYNC.RECONVERGENT B0 ;  /* 0x0000000000007941 */ /* 0x000fea0003800200 */
.L_x_13644:
[----:B------:R-:W-:-:S05]  /*d680*/  LOP3.LUT R7, R0, 0x80, R7, 0xf8, !PT ;  /* 0x0000008000077812 */ /* 0x000fca00078ef807 */
[----:B------:R0:W-:Y:S01]  /*d690*/  STG.E.U8 desc[UR36][R2.64], R7 ;  /* 0x0000000702007986 */ /* 0x0001e2000c101124 */
[----:B------:R-:W-:Y:S05]  /*d6a0*/  BRA `(.L_x_13619) ;  /* 0x00000000009c7947 */ /* 0x000fea0003800000 */
.L_x_13641:
        /* <DEDUP_REMOVED lines=20> */
.L_x_13647:
[----:B------:R-:W-:Y:S02]  /*d7f0*/  ISETP.GT.U32.AND P0, PT, R6, 0x7f800000, PT ;  /* 0x7f8000000600780c */ /* 0x000fe40003f04070 */
[----:B------:R-:W-:-:S04]  /*d800*/  MOV R0, 0x7f ;  /* 0x0000007f00007802 */ /* 0x000fc80000000f00 */
[----:B------:R-:W-:-:S07]  /*d810*/  SEL R0, R0, 0x7c, P0 ;  /* 0x0000007c00007807 */ /* 0x000fce0000000000 */
.L_x_13648:
[----:B------:R-:W-:Y:S05]  /*d820*/  BSYNC.RECONVERGENT B0 ;  /* 0x0000000000007941 */ /* 0x000fea0003800200 */
.L_x_13646:
[----:B------:R-:W-:-:S04]  /*d830*/  SHF.R.U32.HI R5, RZ, 0x18, R7 ;  /* 0x00000018ff057819 */ /* 0x000fc80000011607 */
[----:B------:R-:W-:-:S05]  /*d840*/  LOP3.LUT R5, R0, 0x80, R5, 0xf8, !PT ;  /* 0x0000008000057812 */ /* 0x000fca00078ef805 */
[----:B------:R0:W-:Y:S01]  /*d850*/  STG.E.U8 desc[UR36][R2.64], R5 ;  /* 0x0000000502007986 */ /* 0x0001e2000c101124 */
[----:B------:R-:W-:Y:S05]  /*d860*/  BRA `(.L_x_13619) ;  /* 0x00000000002c7947 */ /* 0x000fea0003800000 */
.L_x_13640:
        /* <DEDUP_REMOVED lines=11> */
.L_x_13619:
[----:B------:R-:W-:-:S07]  /*d920*/  VIADD R19, R19, 0x80 ;  /* 0x0000008013137836 */ /* 0x000fce0000000000 */
.L_x_13556:
[----:B------:R-:W-:Y:S05]  /*d930*/  BSYNC.RECONVERGENT B7 ;  /* 0x0000000000077941 */ /* 0x000fea0003800200 */
.L_x_13555:
[----:B------:R-:W5:Y:S02]  /*d940*/  LDCU UR4, c[0x0][0x380] ;  /* 0x00007000ff0477ac */ /* 0x000f640008000800 */
[----:B-----5:R-:W-:-:S13]  /*d950*/  ISETP.GE.AND P0, PT, R19, UR4, PT ;  /* 0x0000000413007c0c */ /* 0x020fda000bf06270 */
[----:B------:R-:W-:Y:S05]  /*d960*/  @P0 EXIT ;  /* 0x000000000000094d */ /* 0x000fea0003800000 */
        /* <DEDUP_REMOVED lines=354> */
.L_x_13649:
        /* <DEDUP_REMOVED lines=21> */
.L_x_13654:
[----:B------:R-:W2:Y:S02]  /*f0e0*/  LDG.E.U8 R2, desc[UR36][R2.64] ;  /* 0x0000002402027981 */ /* 0x000ea4000c1e1100 */
[----:B--2---:R1:W2:Y:S02]  /*f0f0*/  I2F.F64.U16 R18, R2 ;  /* 0x0000000200127312 */ /* 0x0042a40000101800 */
[----:B-12---:R-:W-:Y:S05]  /*f100*/  BRA `(.L_x_13656) ;  /* 0x0000000c00607947 */ /* 0x006fea0003800000 */
.L_x_13653:
        /* <DEDUP_REMOVED lines=9> */
.L_x_13658:
[----:B------:R-:W2:Y:S02]  /*f1a0*/  LDG.E R2, desc[UR36][R2.64] ;  /* 0x0000002402027981 */ /* 0x000ea4000c1e1900 */
[----:B--2---:R1:W2:Y:S02]  /*f1b0*/  I2F.F64 R18, R2 ;  /* 0x0000000200127312 */ /* 0x0042a40000201c00 */
[----:B-12---:R-:W-:Y:S05]  /*f1c0*/  BRA `(.L_x_13656) ;  /* 0x0000000c00307947 */ /* 0x006fea0003800000 */
.L_x_13657:
[----:B------:R-:W2:Y:S02]  /*f1d0*/  LDG.E.U16 R2, desc[UR36][R2.64] ;  /* 0x0000002402027981 */ /* 0x000ea4000c1e1500 */
[----:B--2---:R1:W2:Y:S02]  /*f1e0*/  I2F.F64.S16 R18, R2 ;  /* 0x0000000200127312 */ /* 0x0042a40000101c00 */
[----:B-12---:R-:W-:Y:S05]  /*f1f0*/  BRA `(.L_x_13656) ;  /* 0x0000000c00247947 */ /* 0x006fea0003800000 */
.L_x_13652:
        /* <DEDUP_REMOVED lines=10> */
.L_x_13660:
[----:B------:R-:W2:Y:S02]  /*f2a0*/  LDG.E.U16 R0, desc[UR36][R2.64] ;  /* 0x0000002402007981 */ /* 0x000ea4000c1e1500 */
[----:B--2---:R-:W-:-:S05]  /*f2b0*/  HADD2.F32 R0, -RZ, R0.H0_H0 ;  /* 0x20000000ff007230 */ /* 0x004fca0000004100 */
[----:B------:R-:W-:-:S04]  /*f2c0*/  FMUL.FTZ R0, R0, 1 ;  /* 0x3f80000000007820 */ /* 0x000fc80000410000 */
[----:B------:R0:W1:Y:S02]  /*f2d0*/  F2F.F64.F32 R18, R0 ;  /* 0x0000000000127310 */ /* 0x0000640000201800 */
[----:B01----:R-:W-:Y:S05]  /*f2e0*/  BRA `(.L_x_13656) ;  /* 0x0000000800e87947 */ /* 0x003fea0003800000 */
.L_x_13659:
        /* <DEDUP_REMOVED lines=10> */
.L_x_13662:
[----:B------:R-:W2:Y:S02]  /*f390*/  LDG.E.U16 R2, desc[UR36][R2.64] ;  /* 0x0000002402027981 */ /* 0x000ea4000c1e1500 */
[----:B--2---:R-:W-:-:S05]  /*f3a0*/  HADD2.F32 R0, -RZ, R2.H0_H0 ;  /* 0x20000002ff007230 */ /* 0x004fca0000004100 */
[----:B------:R-:W-:-:S04]  /*f3b0*/  FMUL.FTZ R0, R0, 1 ;  /* 0x3f80000000007820 */ /* 0x000fc80000410000 */
[----:B------:R1:W2:Y:S02]  /*f3c0*/  F2F.F64.F32 R18, R0 ;  /* 0x0000000000127310 */ /* 0x0002a40000201800 */
[----:B-12---:R-:W-:Y:S05]  /*f3d0*/  BRA `(.L_x_13656) ;  /* 0x0000000800ac7947 */ /* 0x006fea0003800000 */
.L_x_13661:
[----:B------:R0:W5:Y:S01]  /*f3e0*/  LDG.E.64 R18, desc[UR36][R2.64] ;  /* 0x0000002402127981 */ /* 0x000162000c1e1b00 */
[----:B------:R-:W-:Y:S05]  /*f3f0*/  BRA `(.L_x_13656) ;  /* 0x0000000800a47947 */ /* 0x000fea0003800000 */
.L_x_13651:
        /* <DEDUP_REMOVED lines=13> */
.L_x_13665:
[----:B------:R3:W5:Y:S01]  /*f4d0*/  LDG.E.64 R18, desc[UR36][R2.64] ;  /* 0x0000002402127981 */ /* 0x000762000c1e1b00 */
[----:B------:R-:W-:Y:S05]  /*f4e0*/  BRA `(.L_x_13656) ;  /* 0x0000000800687947 */ /* 0x000fea0003800000 */
.L_x_13664:
        /* <DEDUP_REMOVED lines=27> */
.L_x_13667:
        /* <DEDUP_REMOVED lines=14> */
.L_x_13666:
[----:B------:R-:W2:Y:S02]  /*f780*/  LDG.E.U16 R0, desc[UR36][R2.64] ;  /* 0x0000002402007981 */ /* 0x000ea4000c1e1500 */
[----:B--2---:R-:W-:-:S04]  /*f790*/  IMAD.U32 R0, R0, 0x10000, RZ ;  /* 0x0001000000007824 */ /* 0x004fc800078e00ff */
[----:B------:R-:W-:-:S04]  /*f7a0*/  FMUL.FTZ R0, R0, 1 ;  /* 0x3f80000000007820 */ /* 0x000fc80000410000 */
[----:B------:R3:W4:Y:S02]  /*f7b0*/  F2F.F64.F32 R18, R0 ;  /* 0x0000000000127310 */ /* 0x0007240000201800 */
[----:B---34-:R-:W-:Y:S05]  /*f7c0*/  BRA `(.L_x_13656) ;  /* 0x0000000400b07947 */ /* 0x018fea0003800000 */
.L_x_13663:
        /* <DEDUP_REMOVED lines=11> */
.L_x_13670:
        /* <DEDUP_REMOVED lines=21> */
.L_x_13672:
[----:B------:R-:W-:Y:S05]  /*f9d0*/  BSYNC.RECONVERGENT B0 ;  /* 0x0000000000007941 */ /* 0x000fea0003800200 */
.L_x_13671:
[----:B------:R-:W-:Y:S02]  /*f9e0*/  SHF.L.U32 R0, R0, 0x14, RZ ;  /* 0x0000001400007819 */ /* 0x000fe400000006ff */
[----:B------:R-:W-:-:S04]  /*f9f0*/  LEA R2, R2, 0x3b800000, 0x17 ;  /* 0x3b80000002027811 */ /* 0x000fc800078eb8ff */
[----:B------:R-:W-:-:S05]  /*fa00*/  LOP3.LUT R0, R2, R0, R7, 0xfe, !PT ;  /* 0x0000000002007212 */ /* 0x000fca00078efe07 */
[----:B------:R-:W-:-:S04]  /*fa10*/  FMUL.FTZ R0, R0, 1 ;  /* 0x3f80000000007820 */ /* 0x000fc80000410000 */
[----:B------:R3:W4:Y:S02]  /*fa20*/  F2F.F64.F32 R18, R0 ;  /* 0x0000000000127310 */ /* 0x0007240000201800 */
[----:B---34-:R-:W-:Y:S05]  /*fa30*/  BRA `(.L_x_13656) ;  /* 0x0000000400147947 */ /* 0x018fea0003800000 */
.L_x_13669:
        /* <DEDUP_REMOVED lines=21> */
.L_x_13674:
[----:B------:R-:W-:Y:S05]  /*fb90*/  BSYNC.RECONVERGENT B0 ;  /* 0x0000000000007941 */ /* 0x000fea0003800200 */
.L_x_13673:
[----:B------:R-:W-:Y:S01]  /*fba0*/  IMAD.SHL.U32 R0, R0, 0x200000, RZ ;  /* 0x0020000000007824 */ /* 0x000fe200078e00ff */
[----:B------:R-:W-:-:S04]  /*fbb0*/  LEA R2, R2, 0x37800000, 0x17 ;  /* 0x3780000002027811 */ /* 0x000fc800078eb8ff */
[----:B------:R-:W-:-:S05]  /*fbc0*/  LOP3.LUT R0, R2, R0, R7, 0xfe, !PT ;  /* 0x0000000002007212 */ /* 0x000fca00078efe07 */
[----:B------:R-:W-:-:S04]  /*fbd0*/  FMUL.FTZ R0, R0, 1 ;  /* 0x3f80000000007820 */ /* 0x000fc80000410000 */
[----:B------:R3:W4:Y:S02]  /*fbe0*/  F2F.F64.F32 R18, R0 ;  /* 0x0000000000127310 */ /* 0x0007240000201800 */
[----:B---34-:R-:W-:Y:S05]  /*fbf0*/  BRA `(.L_x_13656) ;  /* 0x0000000000a47947 */ /* 0x018fea0003800000 */
.L_x_13668:
        /* <DEDUP_REMOVED lines=18> */
.L_x_13655:
        /* <DEDUP_REMOVED lines=16> */
.L_x_13677:
[----:B------:R-:W-:Y:S01]  /*fe20*/  CS2R R18, SRZ ;  /* 0x0000000000127805 */ /* 0x000fe2000001ff00 */
[----:B------:R-:W-:Y:S06]  /*fe30*/  BRA `(.L_x_13656) ;  /* 0x0000000000147947 */ /* 0x000fec0003800000 */
.L_x_13676:
[----:B------:R-:W2:Y:S02]  /*fe40*/  LDG.E.64 R18, desc[UR36][R2.64] ;  /* 0x0000002402127981 */ /* 0x000ea4000c1e1b00 */
[----:B--2---:R-:W1:Y:S02]  /*fe50*/  I2F.F64.U64 R18, R18 ;  /* 0x0000001200127312 */ /* 0x004e640000301800 */
[----:B-1----:R-:W-:Y:S05]  /*fe60*/  BRA `(.L_x_13656) ;  /* 0x0000000000087947 */ /* 0x002fea0003800000 */
.L_x_13675:
[----:B------:R-:W2:Y:S02]  /*fe70*/  LDG.E R2, desc[UR36][R2.64] ;  /* 0x0000002402027981 */ /* 0x000ea4000c1e1900 */
[----:B--2---:R1:W2:Y:S02]  /*fe80*/  I2F.F64.U32 R18, R2 ;  /* 0x0000000200127312 */ /* 0x0042a40000201800 */
.L_x_13656:
[----:B------:R-:W-:Y:S05]  /*fe90*/  BSYNC.RECONVERGENT B6 ;  /* 0x0000000000067941 */ /* 0x000fea0003800200 */
.L_x_13650:
        /* <DEDUP_REMOVED lines=18> */
.L_x_13682:
[----:B------:R-:W4:Y:S02]  /*ffc0*/  LDG.E.U8 R4, desc[UR36][R22.64] ;  /* 0x0000002416047981 */ /* 0x000f24000c1e1100 */
[----:B----4-:R-:W4:Y:S02]  /*ffd0*/  I2F.F64.U16 R4, R4 ;  /* 0x0000000400047312 */ /* 0x010f240000101800 */
[----:B----4-:R-:W-:Y:S05]  /*ffe0*/  BRA `(.L_x_13684) ;  /* 0x0000000c00607947 */ /* 0x010fea0003800000 */
.L_x_13681:
        /* <DEDUP_REMOVED lines=9> */
.L_x_13686:
[----:B------:R-:W4:Y:S02]  /*10080*/  LDG.E R4, desc[UR36][R22.64] ;  /* 0x0000002416047981 */ /* 0x000f24000c1e1900 */
[----:B----4-:R-:W4:Y:S02]  /*10090*/  I2F.F64 R4, R4 ;  /* 0x0000000400047312 */ /* 0x010f240000201c00 */
[----:B----4-:R-:W-:Y:S05]  /*100a0*/  BRA `(.L_x_13684) ;  /* 0x0000000c00307947 */ /* 0x010fea0003800000 */
.L_x_13685:
[----:B------:R-:W4:Y:S02]  /*100b0*/  LDG.E.U16 R4, desc[UR36][R22.64] ;  /* 0x0000002416047981 */ /* 0x000f24000c1e1500 */
[----:B----4-:R-:W4:Y:S02]  /*100c0*/  I2F.F64.S16 R4, R4 ;  /* 0x0000000400047312 */ /* 0x010f240000101c00 */
[----:B----4-:R-:W-:Y:S05]  /*100d0*/  BRA `(.L_x_13684) ;  /* 0x0000000c00247947 */ /* 0x010fea0003800000 */
.L_x_13680:
        /* <DEDUP_REMOVED lines=10> */
.L_x_13688:
[----:B------:R-:W4:Y:S02]  /*10180*/  LDG.E.U16 R0, desc[UR36][R22.64] ;  /* 0x0000002416007981 */ /* 0x000f24000c1e1500 */
[----:B----4-:R-:W-:-:S05]  /*10190*/  HADD2.F32 R0, -RZ, R0.H0_H0 ;  /* 0x20000000ff007230 */ /* 0x010fca0000004100 */
[----:B------:R-:W-:-:S04]  /*101a0*/  FMUL.FTZ R0, R0, 1 ;  /* 0x3f80000000007820 */ /* 0x000fc80000410000 */
[----:B------:R4:W0:Y:S02]  /*101b0*/  F2F.F64.F32 R4, R0 ;  /* 0x0000000000047310 */ /* 0x0008240000201800 */
[----:B0---4-:R-:W-:Y:S05]  /*101c0*/  BRA `(.L_x_13684) ;  /* 0x0000000800e87947 */ /* 0x011fea0003800000 */
.L_x_13687:
        /* <DEDUP_REMOVED lines=10> */
.L_x_13690:
[----:B------:R-:W4:Y:S02]  /*10270*/  LDG.E.U16 R22, desc[UR36][R22.64] ;  /* 0x0000002416167981 */ /* 0x000f24000c1e1500 */
[----:B----4-:R-:W-:-:S05]  /*10280*/  HADD2.F32 R0, -RZ, R22.H0_H0 ;  /* 0x20000016ff007230 */ /* 0x010fca0000004100 */
[----:B------:R-:W-:-:S04]  /*10290*/  FMUL.FTZ R0, R0, 1 ;  /* 0x3f80000000007820 */ /* 0x000fc80000410000 */
[----:B------:R4:W0:Y:S02]  /*102a0*/  F2F.F64.F32 R4, R0 ;  /* 0x0000000000047310 */ /* 0x0008240000201800 */
[----:B0---4-:R-:W-:Y:S05]  /*102b0*/  BRA `(.L_x_13684) ;  /* 0x0000000800ac7947 */ /* 0x011fea0003800000 */
.L_x_13689:
[----:B------:R4:W5:Y:S01]  /*102c0*/  LDG.E.64 R4, desc[UR36][R22.64] ;  /* 0x0000002416047981 */ /* 0x000962000c1e1b00 */
[----:B------:R-:W-:Y:S05]  /*102d0*/  BRA `(.L_x_13684) ;  /* 0x0000000800a47947 */ /* 0x000fea0003800000 */
.L_x_13679:
        /* <DEDUP_REMOVED lines=13> */
.L_x_13693:
[----:B------:R4:W5:Y:S01]  /*103b0*/  LDG.E.64 R4, desc[UR36][R22.64] ;  /* 0x0000002416047981 */ /* 0x000962000c1e1b00 */
[----:B------:R-:W-:Y:S05]  /*103c0*/  BRA `(.L_x_13684) ;  /* 0x0000000800687947 */ /* 0x000fea0003800000 */
.L_x_13692:
        /* <DEDUP_REMOVED lines=27> */
.L_x_13695:
        /* <DEDUP_REMOVED lines=14> */
.L_x_13694:
[----:B------:R-:W4:Y:S02]  /*10660*/  LDG.E.U16 R0, desc[UR36][R22.64] ;  /* 0x0000002416007981 */ /* 0x000f24000c1e1500 */
[----:B----4-:R-:W-:-:S04]  /*10670*/  IMAD.U32 R0, R0, 0x10000, RZ ;  /* 0x0001000000007824 */ /* 0x010fc800078e00ff */
[----:B------:R-:W-:-:S04]  /*10680*/  FMUL.FTZ R0, R0, 1 ;  /* 0x3f80000000007820 */ /* 0x000fc80000410000 */
[----:B------:R4:W0:Y:S02]  /*10690*/  F2F.F64.F32 R4, R0 ;  /* 0x0000000000047310 */ /* 0x0008240000201800 */
[----:B0---4-:R-:W-:Y:S05]  /*106a0*/  BRA `(.L_x_13684) ;  /* 0x0000000400b07947 */ /* 0x011fea0003800000 */
.L_x_13691:
        /* <DEDUP_REMOVED lines=11> */
.L_x_13698:
        /* <DEDUP_REMOVED lines=21> */
.L_x_13700:
[----:B------:R-:W-:Y:S05]  /*108b0*/  BSYNC.RECONVERGENT B0 ;  /* 0x0000000000007941 */ /* 0x000fea0003800200 */
.L_x_13699:
[----:B------:R-:W-:Y:S02]  /*108c0*/  SHF.L.U32 R0, R0, 0x14, RZ ;  /* 0x0000001400007819 */ /* 0x000fe400000006ff */
[----:B------:R-:W-:-:S04]  /*108d0*/  LEA R2, R2, 0x3b800000, 0x17 ;  /* 0x3b80000002027811 */ /* 0x000fc800078eb8ff */
[----:B------:R-:W-:-:S05]  /*108e0*/  LOP3.LUT R0, R2, R0, R7, 0xfe, !PT ;  /* 0x0000000002007212 */ /* 0x000fca00078efe07 */
[----:B------:R-:W-:-:S04]  /*108f0*/  FMUL.FTZ R0, R0, 1 ;  /* 0x3f80000000007820 */ /* 0x000fc80000410000 */
[----:B------:R0:W1:Y:S02]  /*10900*/  F2F.F64.F32 R4, R0 ;  /* 0x0000000000047310 */ /* 0x0000640000201800 */
[----:B01----:R-:W-:Y:S05]  /*10910*/  BRA `(.L_x_13684) ;  /* 0x0000000400147947 */ /* 0x003fea0003800000 */
.L_x_13697:
        /* <DEDUP_REMOVED lines=21> */
.L_x_13702:
[----:B------:R-:W-:Y:S05]  /*10a70*/  BSYNC.RECONVERGENT B0 ;  /* 0x0000000000007941 */ /* 0x000fea0003800200 */
.L_x_13701:
[----:B------:R-:W-:Y:S01]  /*10a80*/  IMAD.SHL.U32 R0, R0, 0x200000, RZ ;  /* 0x0020000000007824 */ /* 0x000fe200078e00ff */
[----:B------:R-:W-:-:S04]  /*10a90*/  LEA R2, R2, 0x37800000, 0x17 ;  /* 0x3780000002027811 */ /* 0x000fc800078eb8ff */
[----:B------:R-:W-:-:S05]  /*10aa0*/  LOP3.LUT R0, R2, R0, R7, 0xfe, !PT ;  /* 0x0000000002007212 */ /* 0x000fca00078efe07 */
[----:B------:R-:W-:-:S04]  /*10ab0*/  FMUL.FTZ R0, R0, 1 ;  /* 0x3f80000000007820 */ /* 0x000fc80000410000 */
[----:B------:R0:W1:Y:S02]  /*10ac0*/  F2F.F64.F32 R4, R0 ;  /* 0x0000000000047310 */ /* 0x0000640000201800 */
[----:B01----:R-:W-:Y:S05]  /*10ad0*/  BRA `(.L_x_13684) ;  /* 0x0000000000a47947 */ /* 0x003fea0003800000 */
.L_x_13696:
        /* <DEDUP_REMOVED lines=18> */
.L_x_13683:
        /* <DEDUP_REMOVED lines=16> */
.L_x_13705:
[----:B------:R-:W-:Y:S01]  /*10d00*/  CS2R R4, SRZ ;  /* 0x0000000000047805 */ /* 0x000fe2000001ff00 */
[----:B------:R-:W-:Y:S06]  /*10d10*/  BRA `(.L_x_13684) ;  /* 0x0000000000147947 */ /* 0x000fec0003800000 */
.L_x_13704:
[----:B------:R-:W4:Y:S02]  /*10d20*/  LDG.E.64 R4, desc[UR36][R22.64] ;  /* 0x0000002416047981 */ /* 0x000f24000c1e1b00 */
[----:B----4-:R-:W4:Y:S02]  /*10d30*/  I2F.F64.U64 R4, R4 ;  /* 0x0000000400047312 */ /* 0x010f240000301800 */
[----:B----4-:R-:W-:Y:S05]  /*10d40*/  BRA `(.L_x_13684) ;  /* 0x0000000000087947 */ /* 0x010fea0003800000 */
.L_x_13703:
[----:B------:R-:W4:Y:S02]  /*10d50*/  LDG.E R4, desc[UR36][R22.64] ;  /* 0x0000002416047981 */ /* 0x000f24000c1e1900 */
[----:B----4-:R-:W4:Y:S02]  /*10d60*/  I2F.F64.U32 R4, R4 ;  /* 0x0000000400047312 */ /* 0x010f240000201800 */
.L_x_13684:
[----:B------:R-:W-:Y:S05]  /*10d70*/  BSYNC.RECONVERGENT B6 ;  /* 0x0000000000067941 */ /* 0x000fea0003800200 */
.L_x_13678:
[----:B------:R-:W-:Y:S01]  /*10d80*/  UPRMT UR4, UR43, 0x9910, URZ ;  /* 0x000099102b047896 */ /* 0x000fe200080000ff */
[----:B01-345:R-:W2:Y:S03]  /*10d90*/  DADD R2, -R4, 1 ;  /* 0x3ff0000004027429 */ /* 0x03bea60000000100 */
[----:B------:R-:W-:-:S15]  /*10da0*/  UISETP.GT.AND UP0, UPT, UR4, 0x9, UPT ;  /* 0x000000090400788c */ /* 0x000fde000bf04270 */
[----:B------:R-:W-:-:S15]  /*10db0*/  NOP ;  /* 0x0000000000007918 */ /* 0x000fde0000000000 */
[----:B------:R-:W-:-:S15]  /*10dc0*/  NOP ;  /* 0x0000000000007918 */ /* 0x000fde0000000000 */
[----:B------:R-:W-:-:S15]  /*10dd0*/  NOP ;  /* 0x0000000000007918 */ /* 0x000fde0000000000 */
[----:B------:R-:W-:-:S01]  /*10de0*/  NOP ;  /* 0x0000000000007918 */ /* 0x000fc20000000000 */
[----:B--2---:R-:W0:-:S15]  /*10df0*/  DMUL R2, R2, R18 ;  /* 0x0000001202027228 */ /* 0x004e1e0000000000 */
[----:B------:R-:W-:-:S15]  /*10e00*/  NOP ;  /* 0x0000000000007918 */ /* 0x000fde0000000000 */
[----:B------:R-:W-:-:S15]  /*10e10*/  NOP ;  /* 0x0000000000007918 */ /* 0x000fde0000000000 */
[----:B------:R-:W-:-:S15]  /*10e20*/  NOP ;  /* 0x0000000000007918 */ /* 0x000fde0000000000 */
[----:B------:R-:W-:-:S04]  /*10e30*/  NOP ;  /* 0x0000000000007918 */ /* 0x000fc80000000000 */
[----:B0-----:R0:W1:Y:S02]  /*10e40*/  DMUL R4, R2, R4 ;  /* 0x0000000402047228 */ /* 0x0010640000000000 */
        /* <DEDUP_REMOVED lines=10> */
[----:B0-----:R-:W-:Y:S01]  /*10ef0*/  STG.E.U8 desc[UR36][R16.64], R5 ;  /* 0x0000000510007986 */ /* 0x001fe2000c101124 */
[----:B------:R-:W-:Y:S05]  /*10f00*/  EXIT ;  /* 0x000000000000794d */ /* 0x000fea0003800000 */
.L_x_13709:
[----:B------:R-:W0:Y:S02]  /*10f10*/  F2I.S64.F64.TRUNC R4, R4 ;  /* 0x0000000400047311 */ /* 0x000e24000030d900 */
[----:B0-----:R-:W-:-:S05]  /*10f20*/  MOV R3, R4 ;  /* 0x0000000400037202 */ /* 0x001fca0000000f00 */
[----:B------:R-:W-:Y:S01]  /*10f30*/  STG.E.U8 desc[UR36][R16.64], R3 ;  /* 0x0000000310007986 */ /* 0x000fe2000c101124 */
[----:B------:R-:W-:Y:S05]  /*10f40*/  EXIT ;  /* 0x000000000000794d */ /* 0x000fea0003800000 */
.L_x_13708:
[----:B------:R-:W-:-:S09]  /*10f50*/  UISETP.NE.AND UP0, UPT, UR4, 0x2, UPT ;  /* 0x000000020400788c */ /* 0x000fd2000bf05270 */
[----:B------:R-:W-:Y:S05]  /*10f60*/  BRA.U !UP0, `(.L_x_13711) ;  /* 0x0000000108287547 */ /* 0x000fea000b800000 */
[----:B------:R-:W-:-:S09]  /*10f70*/  UISETP.NE.AND UP0, UPT, UR4, 0x3, UPT ;  /* 0x000000030400788c */ /* 0x000fd2000bf05270 */
[----:B------:R-:W-:Y:S05]  /*10f80*/  BRA.U !UP0, `(.L_x_13712) ;  /* 0x0000000108147547 */ /* 0x000fea000b800000 */
[----:B------:R-:W-:-:S09]  /*10f90*/  UISETP.NE.AND UP0, UPT, UR4, 0x4, UPT ;  /* 0x000000040400788c */ /* 0x000fd2000bf05270 */
[----:B------:R-:W-:Y:S05]  /*10fa0*/  BRA.U UP0, `(.L_x_13710) ;  /* 0x0000000d00247547 */ /* 0x000fea000b800000 */
[----:B------:R-:W0:Y:S02]  /*10fb0*/  F2I.S64.F64.TRUNC R4, R4 ;  /* 0x0000000400047311 */ /* 0x000e24000030d900 */
[----:B0-----:R-:W-:Y:S01]  /*10fc0*/  STG.E.64 desc[UR36][R16.64], R4 ;  /* 0x0000000410007986 */ /* 0x001fe2000c101b24 */
[----:B------:R-:W-:Y:S05]  /*10fd0*/  EXIT ;  /* 0x000000000000794d */ /* 0x000fea0003800000 */
.L_x_13712:
[----:B------:R-:W0:Y:S02]  /*10fe0*/  F2I.F64.TRUNC R5, R4 ;  /* 0x0000000400057311 */ /* 0x000e24000030d100 */
[----:B0-----:R-:W-:Y:S01]  /*10ff0*/  STG.E desc[UR36][R16.64], R5 ;  /* 0x0000000510007986 */ /* 0x001fe2000c101924 */
[----:B------:R-:W-:Y:S05]  /*11000*/  EXIT ;  /* 0x000000000000794d */ /* 0x000fea0003800000 */
.L_x_13711:
[----:B------:R-:W0:Y:S02]  /*11010*/  F2I.F64.TRUNC R5, R4 ;  /* 0x0000000400057311 */ /* 0x000e24000030d100 */
[----:B0-----:R-:W-:Y:S01]  /*11020*/  STG.E.U16 desc[UR36][R16.64], R5 ;  /* 0x0000000510007986 */ /* 0x001fe2000c101524 */
[----:B------:R-:W-:Y:S05]  /*11030*/  EXIT ;  /* 0x000000000000794d */ /* 0x000fea0003800000 */
.L_x_13707:
        /* <DEDUP_REMOVED lines=17> */
.L_x_13714:
        /* <DEDUP_REMOVED lines=12> */
.L_x_13713:
        /* <DEDUP_REMOVED lines=18> */
.L_x_13716:
        /* <DEDUP_REMOVED lines=13> */
.L_x_13715:
[----:B------:R-:W-:Y:S01]  /*11400*/  STG.E.64 desc[UR36][R16.64], R4 ;  /* 0x0000000410007986 */ /* 0x000fe2000c101b24 */
[----:B------:R-:W-:Y:S05]  /*11410*/  EXIT ;  /* 0x000000000000794d */ /* 0x000fea0003800000 */
.L_x_13706:
        /* <DEDUP_REMOVED lines=11> */
[----:B0-----:R-:W-:Y:S01]  /*114d0*/  STG.E.U16 desc[UR36][R16.64], R5 ;  /* 0x0000000510007986 */ /* 0x001fe2000c101524 */
[----:B------:R-:W-:Y:S05]  /*114e0*/  EXIT ;  /* 0x000000000000794d */ /* 0x000fea0003800000 */
.L_x_13720:
        /* <DEDUP_REMOVED lines=25> */
.L_x_13723:
[----:B------:R-:W-:-:S04]  /*11680*/  SHF.R.U32.HI R3, RZ, 0x18, R3 ;  /* 0x00000018ff037819 */ /* 0x000fc80000011603 */
[----:B------:R-:W-:-:S04]  /*11690*/  LOP3.LUT R0, R0, 0x80, R3, 0xf8, !PT ;  /* 0x0000008000007812 */ /* 0x000fc800078ef803 */
[----:B------:R-:W-:-:S07]  /*116a0*/  PRMT R8, R0, 0x7610, R8 ;  /* 0x0000761000087816 */ /* 0x000fce0000000008 */
.L_x_13722:
[----:B------:R-:W-:Y:S05]  /*116b0*/  BSYNC.RECONVERGENT B0 ;  /* 0x0000000000007941 */ /* 0x000fea0003800200 */
.L_x_13721:
[----:B------:R-:W-:Y:S01]  /*116c0*/  STG.E.U8 desc[UR36][R16.64], R8 ;  /* 0x0000000810007986 */ /* 0x000fe2000c101124 */
[----:B------:R-:W-:Y:S05]  /*116d0*/  EXIT ;  /* 0x000000000000794d */ /* 0x000fea0003800000 */
.L_x_13719:
        /* <DEDUP_REMOVED lines=25> */
.L_x_13726:
[----:B------:R-:W-:-:S04]  /*11870*/  SHF.R.U32.HI R3, RZ, 0x18, R3 ;  /* 0x00000018ff037819 */ /* 0x000fc80000011603 */
[----:B------:R-:W-:-:S04]  /*11880*/  LOP3.LUT R0, R0, 0x80, R3, 0xf8, !PT ;  /* 0x0000008000007812 */ /* 0x000fc800078ef803 */
[----:B------:R-:W-:-:S07]  /*11890*/  PRMT R8, R0, 0x7610, R8 ;  /* 0x0000761000087816 */ /* 0x000fce0000000008 */
.L_x_13725:
[----:B------:R-:W-:Y:S05]  /*118a0*/  BSYNC.RECONVERGENT B0 ;  /* 0x0000000000007941 */ /* 0x000fea0003800200 */
.L_x_13724:
[----:B------:R-:W-:Y:S01]  /*118b0*/  STG.E.U8 desc[UR36][R16.64], R8 ;  /* 0x0000000810007986 */ /* 0x000fe2000c101124 */
[----:B------:R-:W-:Y:S05]  /*118c0*/  EXIT ;  /* 0x000000000000794d */ /* 0x000fea0003800000 */
.L_x_13718:
        /* <DEDUP_REMOVED lines=30> */
.L_x_13728:
[----:B------:R-:W0:Y:S02]  /*11ab0*/  F2I.U64.F64.TRUNC R4, R4 ;  /* 0x0000000400047311 */ /* 0x000e24000030d800 */
[----:B0-----:R-:W-:Y:S01]  /*11ac0*/  STG.E.64 desc[UR36][R16.64], R4 ;  /* 0x0000000410007986 */ /* 0x001fe2000c101b24 */
[----:B------:R-:W-:Y:S05]  /*11ad0*/  EXIT ;  /* 0x000000000000794d */ /* 0x000fea0003800000 */
.L_x_13727:
[----:B------:R-:W0:Y:S02]  /*11ae0*/  F2I.U32.F64.TRUNC R5, R4 ;  /* 0x0000000400057311 */ /* 0x000e24000030d000 */
[----:B0-----:R-:W-:Y:S01]  /*11af0*/  STG.E desc[UR36][R16.64], R5 ;  /* 0x0000000510007986 */ /* 0x001fe2000c101924 */
[----:B------:R-:W-:Y:S05]  /*11b00*/  EXIT ;  /* 0x000000000000794d */ /* 0x000fea0003800000 */
.L_x_13717:
        /* <DEDUP_REMOVED lines=8> */
[----:B------:R-:W-:Y:S01]  /*11b90*/  STG.E.U8 desc[UR36][R16.64], R3 ;  /* 0x0000000310007986 */ /* 0x000fe2000c101124 */
[----:B------:R-:W-:Y:S05]  /*11ba0*/  EXIT ;  /* 0x000000000000794d */ /* 0x000fea0003800000 */
.L_x_13730:
[----:B------:R-:W-:-:S05]  /*11bb0*/  CS2R R6, SRZ ;  /* 0x0000000000067805 */ /* 0x000fca000001ff00 */
[----:B------:R-:W-:Y:S01]  /*11bc0*/  STG.E.128 desc[UR36][R16.64], R4 ;  /* 0x0000000410007986 */ /* 0x000fe2000c101d24 */
[----:B------:R-:W-:Y:S05]  /*11bd0*/  EXIT ;  /* 0x000000000000794d */ /* 0x000fea0003800000 */
.L_x_13729:
[----:B------:R-:W-:-:S09]  /*11be0*/  UISETP.NE.AND UP0, UPT, UR4, 0xf, UPT ;  /* 0x0000000f0400788c */ /* 0x000fd2000bf05270 */
[----:B------:R-:W-:Y:S05]  /*11bf0*/  BRA.U !UP0, `(.L_x_13731) ;  /* 0x0000000508287547 */ /* 0x000fea000b800000 */
[----:B------:R-:W-:-:S09]  /*11c00*/  UISETP.NE.AND UP0, UPT, UR4, 0x17, UPT ;  /* 0x000000170400788c */ /* 0x000fd2000bf05270 */
[----:B------:R-:W-:Y:S05]  /*11c10*/  BRA.U !UP0, `(.L_x_13732) ;  /* 0x0000000108b07547 */ /* 0x000fea000b800000 */
[----:B------:R-:W-:-:S09]  /*11c20*/  UISETP.NE.AND UP0, UPT, UR4, 0x18, UPT ;  /* 0x000000180400788c */ /* 0x000fd2000bf05270 */
[----:B------:R-:W-:Y:S05]  /*11c30*/  BRA.U !UP0, `(.L_x_13733) ;  /* 0x0000000108447547 */ /* 0x000fea000b800000 */
.L_x_13710:
        /* <DEDUP_REMOVED lines=16> */
.L_x_13734:
[----:B------:R-:W-:Y:S05]  /*11d40*/  EXIT ;  /* 0x000000000000794d */ /* 0x000fea0003800000 */
.L_x_13733:
        /* <DEDUP_REMOVED lines=21> */
.L_x_13736:
[----:B------:R-:W-:Y:S05]  /*11ea0*/  BSYNC.RECONVERGENT B0 ;  /* 0x0000000000007941 */ /* 0x000fea0003800200 */
.L_x_13735:
[----:B------:R-:W-:-:S05]  /*11eb0*/  LOP3.LUT R3, R0, 0x80, R3, 0xf8, !PT ;  /* 0x0000008000037812 */ /* 0x000fca00078ef803 */
[----:B------:R-:W-:Y:S01]  /*11ec0*/  STG.E.U8 desc[UR36][R16.64], R3 ;  /* 0x0000000310007986 */ /* 0x000fe2000c101124 */
[----:B------:R-:W-:Y:S05]  /*11ed0*/  EXIT ;  /* 0x000000000000794d */ /* 0x000fea0003800000 */
.L_x_13732:
        /* <DEDUP_REMOVED lines=20> */
.L_x_13738:
[----:B------:R-:W-:Y:S02]  /*12020*/  ISETP.GT.U32.AND P0, PT, R2, 0x7f800000, PT ;  /* 0x7f8000000200780c */ /* 0x000fe40003f04070 */
[----:B------:R-:W-:-:S04]  /*12030*/  MOV R0, 0x7f ;  /* 0x0000007f00007802 */ /* 0x000fc80000000f00 */
[----:B------:R-:W-:-:S07]  /*12040*/  SEL R0, R0, 0x7c, P0 ;  /* 0x0000007c00007807 */ /* 0x000fce0000000000 */
.L_x_13739:
[----:B------:R-:W-:Y:S05]  /*12050*/  BSYNC.RECONVERGENT B0 ;  /* 0x0000000000007941 */ /* 0x000fea0003800200 */
.L_x_13737:
[----:B------:R-:W-:-:S04]  /*12060*/  SHF.R.U32.HI R3, RZ, 0x18, R3 ;  /* 0x00000018ff037819 */ /* 0x000fc80000011603 */
[----:B------:R-:W-:-:S05]  /*12070*/  LOP3.LUT R3, R0, 0x80, R3, 0xf8, !PT ;  /* 0x0000008000037812 */ /* 0x000fca00078ef803 */
[----:B------:R-:W-:Y:S01]  /*12080*/  STG.E.U8 desc[UR36][R16.64], R3 ;  /* 0x0000000310007986 */ /* 0x000fe2000c101124 */
[----:B------:R-:W-:Y:S05]  /*12090*/  EXIT ;  /* 0x000000000000794d */ /* 0x000fea0003800000 */
.L_x_13731:
        /* <DEDUP_REMOVED lines=12> */
.L_x_13740:
        /* <DEDUP_REMOVED lines=10> */
.L_x_14267:


//--------------------- .text._ZN2at6native27unrolled_elementwise_kernelIZZZNS0_28sigmoid_backward_kernel_cudaERNS_18TensorIteratorBaseEENKUlvE0_clEvENKUlvE_clEvEUlddE_St5arrayIPcLm3EELi4E23TrivialOffsetCalculatorILi2EjESA_ILi1EjENS0_6memory12LoadWithCastILi2EEENSD_13StoreWithCastILi1EEEEEviT_T0_T2_T3_T4_T5_ --------------------------
	.section	.text._ZN2at6native27unrolled_elementwise_kernelIZZZNS0_28sigmoid_backward_kernel_cudaERNS_18TensorIteratorBaseEENKUlvE0_clEvENKUlvE_clEvEUlddE_St5arrayIPcLm3EELi4E23TrivialOffsetCalculatorILi2EjESA_ILi1EjENS0_6memory12LoadWithCastILi2EEENSD_13StoreWithCastILi1EEEEEviT_T0_T2_T3_T4_T5_,"ax",@progbits
	.align	128
        .global         _ZN2at6native27unrolled_elementwise_kernelIZZZNS0_28sigmoid_backward_kernel_cudaERNS_18TensorIteratorBaseEENKUlvE0_clEvENKUlvE_clEvEUlddE_St5arrayIPcLm3EELi4E23TrivialOffsetCalculatorILi2EjESA_ILi1EjENS0_6memory12LoadWithCastILi2EEENSD_13StoreWithCastILi1EEEEEviT_T0_T2_T3_T4_T5_
        .type           _ZN2at6native27unrolled_elementwise_kernelIZZZNS0_28sigmoid_backward_kernel_cudaERNS_18TensorIteratorBaseEENKUlvE0_clEvENKUlvE_clEvEUlddE_St5arrayIPcLm3EELi4E23TrivialOffsetCalculatorILi2EjESA_ILi1EjENS0_6memory12LoadWithCastILi2EEENSD_13StoreWithCastILi1EEEEEviT_T0_T2_T3_T4_T5_,@function
        .size           _ZN2at6native27unrolled_elementwise_kernelIZZZNS0_28sigmoid_backward_kernel_cudaERNS_18TensorIteratorBaseEENKUlvE0_clEvENKUlvE_clEvEUlddE_St5arrayIPcLm3EELi4E23TrivialOffsetCalculatorILi2EjESA_ILi1EjENS0_6memory12LoadWithCastILi2EEENSD_13StoreWithCastILi1EEEEEviT_T0_T2_T3_T4_T5_,(.L_x_14268 - _ZN2at6native27unrolled_elementwise_kernelIZZZNS0_28sigmoid_backward_kernel_cudaERNS_18TensorIteratorBaseEENKUlvE0_clEvENKUlvE_clEvEUlddE_St5arrayIPcLm3EELi4E23TrivialOffsetCalculatorILi2EjESA_ILi1EjENS0_6memory12LoadWithCastILi2EEENSD_13StoreWithCastILi1EEEEEviT_T0_T2_T3_T4_T5_)
        .other          _ZN2at6native27unrolled_elementwise_kernelIZZZNS0_28sigmoid_backward_kernel_cudaERNS_18TensorIteratorBaseEENKUlvE0_clEvENKUlvE_clEvEUlddE_St5arrayIPcLm3EELi4E23TrivialOffsetCalculatorILi2EjESA_ILi1EjENS0_6memory12LoadWithCastILi2EEENSD_13StoreWithCastILi1EEEEEviT_T0_T2_T3_T4_T5_,@"STO_CUDA_ENTRY STV_DEFAULT"
_ZN2at6native27unrolled_elementwise_kernelIZZZNS0_28sigmoid_backward_kernel_cudaERNS_18TensorIteratorBaseEENKUlvE0_clEvENKUlvE_clEvEUlddE_St5arrayIPcLm3EELi4E23TrivialOffsetCalculatorILi2EjESA_ILi1EjENS0_6memory12LoadWithCastILi2EEENSD_13StoreWithCastILi1EEEEEviT_T0_T2_T3_T4_T5_:
.text._ZN2at6native27unrolled_elementwise_kernelIZZZNS0_28sigmoid_backward_kernel_cudaERNS_18TensorIteratorBaseEENKUlvE0_clEvENKUlvE_clEvEUlddE_St5arrayIPcLm3EELi4E23TrivialOffsetCalculatorILi2EjESA_ILi1EjENS0_6memory12LoadWithCastILi2EEENSD_13StoreWithCastILi1EEEEEviT_T0_T2_T3_T4_T5_:
        /* <DEDUP_REMOVED lines=35> */
.L_x_13747:
[----:B------:R-:W2:Y:S02]  /*0230*/  LDG.E.U8 R4, desc[UR36][R4.64] ;  /* 0x0000002404047981 */ /* 0x000ea4000c1e1100 */
[----:B--2---:R0:W1:Y:S02]  /*0240*/  I2F.F64.U16 R36, R4 ;  /* 0x0000000400247312 */ /* 0x0040640000101800 */
[----:B01----:R-:W-:Y:S05]  /*0250*/  BRA `(.L_x_13749) ;  /* 0x0000000c00647947 */ /* 0x003fea0003800000 */
.L_x_13746:
        /* <DEDUP_REMOVED lines=9> */
.L_x_13751:
[----:B------:R-:W2:Y:S02]  /*02f0*/  LDG.E R4, desc[UR36][R4.64] ;  /* 0x0000002404047981 */ /* 0x000ea4000c1e1900 */
[----:B--2---:R0:W1:Y:S02]  /*0300*/  I2F.F64 R36, R4 ;  /* 0x0000000400247312 */ /* 0x0040640000201c00 */
[----:B01----:R-:W-:Y:S05]  /*0310*/  BRA `(.L_x_13749) ;  /* 0x0000000c00347947 */ /* 0x003fea0003800000 */
.L_x_13750:
[----:B------:R-:W2:Y:S02]  /*0320*/  LDG.E.U16 R4, desc[UR36][R4.64] ;  /* 0x0000002404047981 */ /* 0x000ea4000c1e1500 */
[----:B--2---:R0:W1:Y:S02]  /*0330*/  I2F.F64.S16 R36, R4 ;  /* 0x0000000400247312 */ /* 0x0040640000101c00 */
[----:B01----:R-:W-:Y:S05]  /*0340*/  BRA `(.L_x_13749) ;  /* 0x0000000c00287947 */ /* 0x003fea0003800000 */
.L_x_13745:
        /* <DEDUP_REMOVED lines=10> */
.L_x_13753:
[----:B------:R-:W2:Y:S02]  /*03f0*/  LDG.E.U16 R0, desc[UR36][R4.64] ;  /* 0x0000002404007981 */ /* 0x000ea4000c1e1500 */
[----:B--2---:R-:W-:-:S05]  /*0400*/  HADD2.F32 R0, -RZ, R0.H0_H0 ;  /* 0x20000000ff007230 */ /* 0x004fca0000004100 */
[----:B------:R-:W-:-:S04]  /*0410*/  FMUL.FTZ R0, R0, 1 ;  /* 0x3f80000000007820 */ /* 0x000fc80000410000 */
[----:B------:R1:W2:Y:S02]  /*0420*/  F2F.F64.F32 R36, R0 ;  /* 0x0000000000247310 */ /* 0x0002a40000201800 */
[----:B-12---:R-:W-:Y:S05]  /*0430*/  BRA `(.L_x_13749) ;  /* 0x0000000800ec7947 */ /* 0x006fea0003800000 */
.L_x_13752:
        /* <DEDUP_REMOVED lines=10> */
.L_x_13755:
[----:B------:R-:W2:Y:S02]  /*04e0*/  LDG.E.U16 R4, desc[UR36][R4.64] ;  /* 0x0000002404047981 */ /* 0x000ea4000c1e1500 */
[----:B--2---:R-:W-:-:S05]  /*04f0*/  HADD2.F32 R0, -RZ, R4.H0_H0 ;  /* 0x20000004ff007230 */ /* 0x004fca0000004100 */
[----:B------:R-:W-:-:S04]  /*0500*/  FMUL.FTZ R0, R0, 1 ;  /* 0x3f80000000007820 */ /* 0x000fc80000410000 */
[----:B------:R1:W2:Y:S02]  /*0510*/  F2F.F64.F32 R36, R0 ;  /* 0x0000000000247310 */ /* 0x0002a40000201800 */
[----:B-12---:R-:W-:Y:S05]  /*0520*/  BRA `(.L_x_13749) ;  /* 0x0000000800b07947 */ /* 0x006fea0003800000 */
.L_x_13754:
[----:B------:R0:W5:Y:S01]  /*0530*/  LDG.E.64 R36, desc[UR36][R4.64] ;  /* 0x0000002404247981 */ /* 0x000162000c1e1b00 */
[----:B------:R-:W-:Y:S05]  /*0540*/  BRA `(.L_x_13749) ;  /* 0x0000000800a87947 */ /* 0x000fea0003800000 */
.L_x_13744:
        /* <DEDUP_REMOVED lines=13> */
.L_x_13758:
[----:B------:R1:W5:Y:S01]  /*0620*/  LDG.E.64 R36, desc[UR36][R4.64] ;  /* 0x0000002404247981 */ /* 0x000362000c1e1b00 */
[----:B------:R-:W-:Y:S05]  /*0630*/  BRA `(.L_x_13749) ;  /* 0x00000008006c7947 */ /* 0x000fea0003800000 */
.L_x_13757:
        /* <DEDUP_REMOVED lines=27> */
.L_x_13760:
        /* <DEDUP_REMOVED lines=15> */
.L_x_13759:
[----:B------:R-:W2:Y:S02]  /*08e0*/  LDG.E.U16 R0, desc[UR36][R4.64] ;  /* 0x0000002404007981 */ /* 0x000ea4000c1e1500 */
[----:B--2---:R-:W-:-:S04]  /*08f0*/  IMAD.U32 R0, R0, 0x10000, RZ ;  /* 0x0001000000007824 */ /* 0x004fc800078e00ff */
[----:B------:R-:W-:-:S04]  /*0900*/  FMUL.FTZ R0, R0, 1 ;  /* 0x3f80000000007820 */ /* 0x000fc80000410000 */
[----:B------:R2:W3:Y:S02]  /*0910*/  F2F.F64.F32 R36, R0 ;  /* 0x0000000000247310 */ /* 0x0004e40000201800 */
[----:B--23--:R-:W-:Y:S05]  /*0920*/  BRA `(.L_x_13749) ;  /* 0x0000000400b07947 */ /* 0x00cfea0003800000 */
.L_x_13756:
        /* <DEDUP_REMOVED lines=11> */
.L_x_13763:
        /* <DEDUP_REMOVED lines=21> */
.L_x_13765:
[----:B------:R-:W-:Y:S05]  /*0b30*/  BSYNC.RECONVERGENT B0 ;  /* 0x0000000000007941 */ /* 0x000fea0003800200 */
.L_x_13764:
[----:B------:R-:W-:Y:S01]  /*0b40*/  IMAD.SHL.U32 R0, R0, 0x100000, RZ ;  /* 0x0010000000007824 */ /* 0x000fe200078e00ff */
[----:B------:R-:W-:-:S04]  /*0b50*/  LEA R3, R3, 0x3b800000, 0x17 ;  /* 0x3b80000003037811 */ /* 0x000fc800078eb8ff */
[----:B------:R-:W-:-:S05]  /*0b60*/  LOP3.LUT R0, R3, R0, R7, 0xfe, !PT ;  /* 0x0000000003007212 */ /* 0x000fca00078efe07 */
[----:B------:R-:W-:-:S04]  /*0b70*/  FMUL.FTZ R0, R0, 1 ;  /* 0x3f80000000007820 */ /* 0x000fc80000410000 */
[----:B------:R4:W0:Y:S02]  /*0b80*/  F2F.F64.F32 R36, R0 ;  /* 0x0000000000247310 */ /* 0x0008240000201800 */
[----:B0---4-:R-:W-:Y:S05]  /*0b90*/  BRA `(.L_x_13749) ;  /* 0x0000000400147947 */ /* 0x011fea0003800000 */
.L_x_13762:
        /* <DEDUP_REMOVED lines=21> */
.L_x_13767:
[----:B------:R-:W-:Y:S05]  /*0cf0*/  BSYNC.RECONVERGENT B0 ;  /* 0x0000000000007941 */ /* 0x000fea0003800200 */
.L_x_13766:
[----:B------:R-:W-:Y:S01]  /*0d00*/  IMAD.SHL.U32 R0, R0, 0x200000, RZ ;  /* 0x0020000000007824 */ /* 0x000fe200078e00ff */
[----:B------:R-:W-:-:S04]  /*0d10*/  LEA R3, R3, 0x37800000, 0x17 ;  /* 0x3780000003037811 */ /* 0x000fc800078eb8ff */
[----:B------:R-:W-:-:S05]  /*0d20*/  LOP3.LUT R0, R3, R0, R7, 0xfe, !PT ;  /* 0x0000000003007212 */ /* 0x000fca00078efe07 */
[----:B------:R-:W-:-:S04]  /*0d30*/  FMUL.FTZ R0, R0, 1 ;  /* 0x3f80000000007820 */ /* 0x000fc80000410000 */
[----:B------:R4:W0:Y:S02]  /*0d40*/  F2F.F64.F32 R36, R0 ;  /* 0x0000000000247310 */ /* 0x0008240000201800 */
[----:B0---4-:R-:W-:Y:S05]  /*0d50*/  BRA `(.L_x_13749) ;  /* 0x0000000000a47947 */ /* 0x011fea0003800000 */
.L_x_13761:
[----:B------:R-:W-:-:S09]  /*0d60*/  UISETP.NE.AND UP0, UPT, UR4, 0x1c, UPT ;  /* 0x0000001c0400788c */ /* 0x000fd2000bf05270 */
[----:B------:R-:W-:Y:S05]  /*0d70*/  BRA.U !UP0, `(.L_x_13768) ;  /* 0x0000000108947547 */ /* 0x000fea000b800000 */
[----:B------:R-:W-:-:S09]  /*0d80*/  UISETP.NE.AND UP0, UPT, UR4, 0x1d, UPT ;  /* 0x0000001d0400788c */ /* 0x000fd2000bf05270 */
[----:B------:R-:W-:Y:S05]  /*0d90*/  BRA.U !UP0, `(.L_x_13769) ;  /* 0x0000000108807547 */ /* 0x000fea000b800000 */
[----:B------:R-:W-:-:S09]  /*0da0*/  UISETP.NE.AND UP0, UPT, UR4, 0x2c, UPT ;  /* 0x0000002c0400788c */ /* 0x000fd2000bf05270 */
[----:B------:R-:W-:Y:S05]  /*0db0*/  BRA.U !UP0, `(.L_x_13770) ;  /* 0x0000000108487547 */ /* 0x000fea000b800000 */
.L_x_13748:
        /* <DEDUP_REMOVED lines=16> */
.L_x_13771:
[----:B------:R-:W-:Y:S01]  /*0ec0*/  CS2R R36, SRZ ;  /* 0x0000000000247805 */ /* 0x000fe2000001ff00 */
[----:B------:R-:W-:Y:S06]  /*0ed0*/  BRA `(.L_x_13749) ;  /* 0x0000000000447947 */ /* 0x000fec0003800000 */
.L_x_13770:
        /* <DEDUP_REMOVED lines=12> */
.L_x_13769:
[----:B------:R-:W2:Y:S02]  /*0fa0*/  LDG.E.64 R36, desc[UR36][R4.64] ;  /* 0x0000002404247981 */ /* 0x000ea4000c1e1b00 */
[----:B--2---:R-:W4:Y:S02]  /*0fb0*/  I2F.F64.U64 R36, R36 ;  /* 0x0000002400247312 */ /* 0x004f240000301800 */
[----:B----4-:R-:W-:Y:S05]  /*0fc0*/  BRA `(.L_x_13749) ;  /* 0x0000000000087947 */ /* 0x010fea0003800000 */
.L_x_13768:
[----:B------:R-:W2:Y:S02]  /*0fd0*/  LDG.E R4, desc[UR36][R4.64] ;  /* 0x0000002404047981 */ /* 0x000ea4000c1e1900 */
[----:B--2---:R2:W3:Y:S02]  /*0fe0*/  I2F.F64.U32 R36, R4 ;  /* 0x0000000400247312 */ /* 0x0044e40000201800 */
.L_x_13749:
[----:B------:R-:W-:Y:S05]  /*0ff0*/  BSYNC.RECONVERGENT B6 ;  /* 0x0000000000067941 */ /* 0x000fea0003800200 */
.L_x_13743:
        /* <DEDUP_REMOVED lines=20> */
.L_x_13776:
[----:B------:R-:W2:Y:S02]  /*1140*/  LDG.E.U8 R4, desc[UR36][R4.64] ;  /* 0x0000002404047981 */ /* 0x000ea4000c1e1100 */
[----:B--2---:R0:W1:Y:S02]  /*1150*/  I2F.F64.U16 R34, R4 ;  /* 0x0000000400227312 */ /* 0x0040640000101800 */
[----:B01----:R-:W-:Y:S05]  /*1160*/  BRA `(.L_x_13778) ;  /* 0x0000000c00647947 */ /* 0x003fea0003800000 */
.L_x_13775:
        /* <DEDUP_REMOVED lines=9> */
.L_x_13780:
[----:B------:R-:W2:Y:S02]  /*1200*/  LDG.E R4, desc[UR36][R4.64] ;  /* 0x0000002404047981 */ /* 0x000ea4000c1e1900 */
[----:B--2---:R0:W1:Y:S02]  /*1210*/  I2F.F64 R34, R4 ;  /* 0x0000000400227312 */ /* 0x0040640000201c00 */
[----:B01----:R-:W-:Y:S05]  /*1220*/  BRA `(.L_x_13778) ;  /* 0x0000000c00347947 */ /* 0x003fea0003800000 */
.L_x_13779:
[----:B------:R-:W2:Y:S02]  /*1230*/  LDG.E.U16 R4, desc[UR36][R4.64] ;  /* 0x0000002404047981 */ /* 0x000ea4000c1e1500 */
[----:B--2---:R0:W1:Y:S02]  /*1240*/  I2F.F64.S16 R34, R4 ;  /* 0x0000000400227312 */ /* 0x0040640000101c00 */
[----:B01----:R-:W-:Y:S05]  /*1250*/  BRA `(.L_x_13778) ;  /* 0x0000000c00287947 */ /* 0x003fea0003800000 */
.L_x_13774:
        /* <DEDUP_REMOVED lines=10> */
.L_x_13782:
[----:B------:R-:W2:Y:S02]  /*1300*/  LDG.E.U16 R0, desc[UR36][R4.64] ;  /* 0x0000002404007981 */ /* 0x000ea4000c1e1500 */
[----:B--2---:R-:W-:-:S05]  /*1310*/  HADD2.F32 R0, -RZ, R0.H0_H0 ;  /* 0x20000000ff007230 */ /* 0x004fca0000004100 */
[----:B------:R-:W-:-:S04]  /*1320*/  FMUL.FTZ R0, R0, 1 ;  /* 0x3f80000000007820 */ /* 0x000fc80000410000 */
[----:B------:R4:W0:Y:S02]  /*1330*/  F2F.F64.F32 R34, R0 ;  /* 0x0000000000227310 */ /* 0x0008240000201800 */
[----:B0---4-:R-:W-:Y:S05]  /*1340*/  BRA `(.L_x_13778) ;  /* 0x0000000800ec7947 */ /* 0x011fea0003800000 */
.L_x_13781:
        /* <DEDUP_REMOVED lines=10> */
.L_x_13784:
[----:B------:R-:W2:Y:S02]  /*13f0*/  LDG.E.U16 R4, desc[UR36][R4.64] ;  /* 0x0000002404047981 */ /* 0x000ea4000c1e1500 */
[----:B--2---:R-:W-:-:S05]  /*1400*/  HADD2.F32 R0, -RZ, R4.H0_H0 ;  /* 0x20000004ff007230 */ /* 0x004fca0000004100 */
[----:B------:R-:W-:-:S04]  /*1410*/  FMUL.FTZ R0, R0, 1 ;  /* 0x3f80000000007820 */ /* 0x000fc80000410000 */
[----:B------:R0:W1:Y:S02]  /*1420*/  F2F.F64.F32 R34, R0 ;  /* 0x0000000000227310 */ /* 0x0000640000201800 */
[----:B01----:R-:W-:Y:S05]  /*1430*/  BRA `(.L_x_13778) ;  /* 0x0000000800b07947 */ /* 0x003fea0003800000 */
.L_x_13783:
[----:B------:R4:W5:Y:S01]  /*1440*/  LDG.E.64 R34, desc[UR36][R4.64] ;  /* 0x0000002404227981 */ /* 0x000962000c1e1b00 */
[----:B------:R-:W-:Y:S05]  /*1450*/  BRA `(.L_x_13778) ;  /* 0x0000000800a87947 */ /* 0x000fea0003800000 */
.L_x_13773:
        /* <DEDUP_REMOVED lines=13> */
.L_x_13787:
[----:B------:R0:W5:Y:S01]  /*1530*/  LDG.E.64 R34, desc[UR36][R4.64] ;  /* 0x0000002404227981 */ /* 0x000162000c1e1b00 */
[----:B------:R-:W-:Y:S05]  /*1540*/  BRA `(.L_x_13778) ;  /* 0x00000008006c7947 */ /* 0x000fea0003800000 */
.L_x_13786:
        /* <DEDUP_REMOVED lines=27> */
.L_x_13789:
        /* <DEDUP_REMOVED lines=15> */
.L_x_13788:
[----:B------:R-:W2:Y:S02]  /*17f0*/  LDG.E.U16 R0, desc[UR36][R4.64] ;  /* 0x0000002404007981 */ /* 0x000ea4000c1e1500 */
[----:B--2---:R-:W-:-:S04]  /*1800*/  IMAD.U32 R0, R0, 0x10000, RZ ;  /* 0x0001000000007824 */ /* 0x004fc800078e00ff */
[----:B------:R-:W-:-:S04]  /*1810*/  FMUL.FTZ R0, R0, 1 ;  /* 0x3f80000000007820 */ /* 0x000fc80000410000 */
[----:B------:R0:W1:Y:S02]  /*1820*/  F2F.F64.F32 R34, R0 ;  /* 0x0000000000227310 */ /* 0x0000640000201800 */
[----:B01----:R-:W-:Y:S05]  /*1830*/  BRA `(.L_x_13778) ;  /* 0x0000000400b07947 */ /* 0x003fea0003800000 */
.L_x_13785:
        /* <DEDUP_REMOVED lines=11> */
.L_x_13792:
        /* <DEDUP_REMOVED lines=21> */
.L_x_13794:
[----:B------:R-:W-:Y:S05]  /*1a40*/  BSYNC.RECONVERGENT B0 ;  /* 0x0000000000007941 */ /* 0x000fea0003800200 */
.L_x_13793:
[----:B------:R-:W-:Y:S01]  /*1a50*/  IMAD.SHL.U32 R0, R0, 0x100000, RZ ;  /* 0x0010000000007824 */ /* 0x000fe200078e00ff */
[----:B------:R-:W-:-:S04]  /*1a60*/  LEA R3, R3, 0x3b800000, 0x17 ;  /* 0x3b80000003037811 */ /* 0x000fc800078eb8ff */
[----:B------:R-:W-:-:S05]  /*1a70*/  LOP3.LUT R0, R3, R0, R7, 0xfe, !PT ;  /* 0x0000000003007212 */ /* 0x000fca00078efe07 */
[----:B------:R-:W-:-:S04]  /*1a80*/  FMUL.FTZ R0, R0, 1 ;  /* 0x3f80000000007820 */ /* 0x000fc80000410000 */
[----:B------:R4:W0:Y:S02]  /*1a90*/  F2F.F64.F32 R34, R0 ;  /* 0x0000000000227310 */ /* 0x0008240000201800 */
[----:B0---4-:R-:W-:Y:S05]  /*1aa0*/  BRA `(.L_x_13778) ;  /* 0x0000000400147947 */ /* 0x011fea0003800000 */
.L_x_13791:
        /* <DEDUP_REMOVED lines=21> */
.L_x_13796:
[----:B------:R-:W-:Y:S05]  /*1c00*/  BSYNC.RECONVERGENT B0 ;  /* 0x0000000000007941 */ /* 0x000fea0003800200 */
.L_x_13795:
[----:B------:R-:W-:Y:S01]  /*1c10*/  IMAD.SHL.U32 R0, R0, 0x200000, RZ ;  /* 0x0020000000007824 */ /* 0x000fe200078e00ff */
[----:B------:R-:W-:-:S04]  /*1c20*/  LEA R3, R3, 0x37800000, 0x17 ;  /* 0x3780000003037811 */ /* 0x000fc800078eb8ff */
[----:B------:R-:W-:-:S05]  /*1c30*/  LOP3.LUT R0, R3, R0, R7, 0xfe, !PT ;  /* 0x0000000003007212 */ /* 0x000fca00078efe07 */
[----:B------:R-:W-:-:S04]  /*1c40*/  FMUL.FTZ R0, R0, 1 ;  /* 0x3f80000000007820 */ /* 0x000fc80000410000 */
[----:B------:R4:W0:Y:S02]  /*1c50*/  F2F.F64.F32 R34, R0 ;  /* 0x0000000000227310 */ /* 0x0008240000201800 */
[----:B0---4-:R-:W-:Y:S05]  /*1c60*/  BRA `(.L_x_13778) ;  /* 0x0000000000a47947 */ /* 0x011fea0003800000 */
.L_x_13790:
[----:B------:R-:W-:-:S09]  /*1c70*/  UISETP.NE.AND UP0, UPT, UR4, 0x1c, UPT ;  /* 0x0000001c0400788c */ /* 0x000fd2000bf05270 */
[----:B------:R-:W-:Y:S05]  /*1c80*/  BRA.U !UP0, `(.L_x_13797) ;  /* 0x0000000108947547 */ /* 0x000fea000b800000 */
[----:B------:R-:W-:-:S09]  /*1c90*/  UISETP.NE.AND UP0, UPT, UR4, 0x1d, UPT ;  /* 0x0000001d0400788c */ /* 0x000fd2000bf05270 */
[----:B------:R-:W-:Y:S05]  /*1ca0*/  BRA.U !UP0, `(.L_x_13798) ;  /* 0x0000000108807547 */ /* 0x000fea000b800000 */
[----:B------:R-:W-:-:S09]  /*1cb0*/  UISETP.NE.AND UP0, UPT, UR4, 0x2c, UPT ;  /* 0x0000002c0400788c */ /* 0x000fd2000bf05270 */
[----:B------:R-:W-:Y:S05]  /*1cc0*/  BRA.U !UP0, `(.L_x_13799) ;  /* 0x0000000108487547 */ /* 0x000fea000b800000 */
.L_x_13777:
        /* <DEDUP_REMOVED lines=16> */
.L_x_13800:
[----:B------:R-:W-:Y:S01]  /*1dd0*/  CS2R R34, SRZ ;  /* 0x0000000000227805 */ /* 0x000fe2000001ff00 */
[----:B------:R-:W-:Y:S06]  /*1de0*/  BRA `(.L_x_13778) ;  /* 0x0000000000447947 */ /* 0x000fec0003800000 */
.L_x_13799:
        /* <DEDUP_REMOVED lines=12> */
.L_x_13798:
[----:B------:R-:W2:Y:S02]  /*1eb0*/  LDG.E.64 R34, desc[UR36][R4.64] ;  /* 0x0000002404227981 */ /* 0x000ea4000c1e1b00 */
[----:B--2---:R-:W1:Y:S02]  /*1ec0*/  I2F.F64.U64 R34, R34 ;  /* 0x0000002200227312 */ /* 0x004e640000301800 */
[----:B-1----:R-:W-:Y:S05]  /*1ed0*/  BRA `(.L_x_13778) ;  /* 0x0000000000087947 */ /* 0x002fea0003800000 */
.L_x_13797:
[----:B------:R-:W2:Y:S02]  /*1ee0*/  LDG.E R4, desc[UR36][R4.64] ;  /* 0x0000002404047981 */ /* 0x000ea4000c1e1900 */
[----:B--2---:R1:W2:Y:S02]  /*1ef0*/  I2F.F64.U32 R34, R4 ;  /* 0x0000000400227312 */ /* 0x0042a40000201800 */
.L_x_13778:
[----:B------:R-:W-:Y:S05]  /*1f00*/  BSYNC.RECONVERGENT B6 ;  /* 0x0000000000067941 */ /* 0x000fea0003800200 */
.L_x_13772:
[----:B------:R-:W-:-:S07]  /*1f10*/  VIADD R19, R23, 0x80 ;  /* 0x0000008017137836 */ /* 0x000fce0000000000 */
.L_x_13742:
[----:B------:R-:W-:Y:S05]  /*1f20*/  BSYNC.RECONVERGENT B7 ;  /* 0x0000000000077941 */ /* 0x000fea0003800200 */
.L_x_13741:
        /* <DEDUP_REMOVED lines=26> */
.L_x_13807:
[----:B------:R-:W4:Y:S02]  /*20d0*/  LDG.E.U8 R4, desc[UR36][R4.64] ;  /* 0x0000002404047981 */ /* 0x000f24000c1e1100 */
[----:B----4-:R0:W1:Y:S02]  /*20e0*/  I2F.F64.U16 R32, R4 ;  /* 0x0000000400207312 */ /* 0x0100640000101800 */
[----:B01----:R-:W-:Y:S05]  /*20f0*/  BRA `(.L_x_13809) ;  /* 0x0000000c00647947 */ /* 0x003fea0003800000 */
.L_x_13806:
        /* <DEDUP_REMOVED lines=9> */
.L_x_13811:
[----:B------:R-:W4:Y:S02]  /*2190*/  LDG.E R4, desc[UR36][R4.64] ;  /* 0x0000002404047981 */ /* 0x000f24000c1e1900 */
[----:B----4-:R0:W1:Y:S02]  /*21a0*/  I2F.F64 R32, R4 ;  /* 0x0000000400207312 */ /* 0x0100640000201c00 */
[----:B01----:R-:W-:Y:S05]  /*21b0*/  BRA `(.L_x_13809) ;  /* 0x0000000c00347947 */ /* 0x003fea0003800000 */
.L_x_13810:
[----:B------:R-:W4:Y:S02]  /*21c0*/  LDG.E.U16 R4, desc[UR36][R4.64] ;  /* 0x0000002404047981 */ /* 0x000f24000c1e1500 */
[----:B----4-:R0:W1:Y:S02]  /*21d0*/  I2F.F64.S16 R32, R4 ;  /* 0x0000000400207312 */ /* 0x0100640000101c00 */
[----:B01----:R-:W-:Y:S05]  /*21e0*/  BRA `(.L_x_13809) ;  /* 0x0000000c00287947 */ /* 0x003fea0003800000 */
.L_x_13805:
        /* <DEDUP_REMOVED lines=10> */
.L_x_13813:
[----:B------:R-:W4:Y:S02]  /*2290*/  LDG.E.U16 R0, desc[UR36][R4.64] ;  /* 0x0000002404007981 */ /* 0x000f24000c1e1500 */
[----:B----4-:R-:W-:-:S05]  /*22a0*/  HADD2.F32 R0, -RZ, R0.H0_H0 ;  /* 0x20000000ff007230 */ /* 0x010fca0000004100 */
[----:B------:R-:W-:-:S04]  /*22b0*/  FMUL.FTZ R0, R0, 1 ;  /* 0x3f80000000007820 */ /* 0x000fc80000410000 */
[----:B------:R0:W1:Y:S02]  /*22c0*/  F2F.F64.F32 R32, R0 ;  /* 0x0000000000207310 */ /* 0x0000640000201800 */
[----:B01----:R-:W-:Y:S05]  /*22d0*/  BRA `(.L_x_13809) ;  /* 0x0000000800ec7947 */ /* 0x003fea0003800000 */
.L_x_13812:
        /* <DEDUP_REMOVED lines=10> */
.L_x_13815:
[----:B------:R-:W4:Y:S02]  /*2380*/  LDG.E.U16 R4, desc[UR36][R4.64] ;  /* 0x0000002404047981 */ /* 0x000f24000c1e1500 */
[----:B----4-:R-:W-:-:S05]  /*2390*/  HADD2.F32 R0, -RZ, R4.H0_H0 ;  /* 0x20000004ff007230 */ /* 0x010fca0000004100 */
[----:B------:R-:W-:-:S04]  /*23a0*/  FMUL.FTZ R0, R0, 1 ;  /* 0x3f80000000007820 */ /* 0x000fc80000410000 */
[----:B------:R0:W1:Y:S02]  /*23b0*/  F2F.F64.F32 R32, R0 ;  /* 0x0000000000207310 */ /* 0x0000640000201800 */
[----:B01----:R-:W-:Y:S05]  /*23c0*/  BRA `(.L_x_13809) ;  /* 0x0000000800b07947 */ /* 0x003fea0003800000 */
.L_x_13814:
[----:B------:R0:W5:Y:S01]  /*23d0*/  LDG.E.64 R32, desc[UR36][R4.64] ;  /* 0x0000002404207981 */ /* 0x000162000c1e1b00 */
[----:B------:R-:W-:Y:S05]  /*23e0*/  BRA `(.L_x_13809) ;  /* 0x0000000800a87947 */ /* 0x000fea0003800000 */
.L_x_13804:
        /* <DEDUP_REMOVED lines=13> */
.L_x_13818:
[----:B------:R4:W5:Y:S01]  /*24c0*/  LDG.E.64 R32, desc[UR36][R4.64] ;  /* 0x0000002404207981 */ /* 0x000962000c1e1b00 */
[----:B------:R-:W-:Y:S05]  /*24d0*/  BRA `(.L_x_13809) ;  /* 0x00000008006c7947 */ /* 0x000fea0003800000 */
.L_x_13817:
        /* <DEDUP_REMOVED lines=27> */
.L_x_13820:
        /* <DEDUP_REMOVED lines=15> */
.L_x_13819:
[----:B------:R-:W4:Y:S02]  /*2780*/  LDG.E.U16 R0, desc[UR36][R4.64] ;  /* 0x0000002404007981 */ /* 0x000f24000c1e1500 */
[----:B----4-:R-:W-:-:S04]  /*2790*/  IMAD.U32 R0, R0, 0x10000, RZ ;  /* 0x0001000000007824 */ /* 0x010fc800078e00ff */
[----:B------:R-:W-:-:S04]  /*27a0*/  FMUL.FTZ R0, R0, 1 ;  /* 0x3f80000000007820 */ /* 0x000fc80000410000 */
[----:B------:R0:W1:Y:S02]  /*27b0*/  F2F.F64.F32 R32, R0 ;  /* 0x0000000000207310 */ /* 0x0000640000201800 */
[----:B01----:R-:W-:Y:S05]  /*27c0*/  BRA `(.L_x_13809) ;  /* 0x0000000400b07947 */ /* 0x003fea0003800000 */
.L_x_13816:
        /* <DEDUP_REMOVED lines=11> */
.L_x_13823:
        /* <DEDUP_REMOVED lines=21> */
.L_x_13825:
[----:B------:R-:W-:Y:S05]  /*29d0*/  BSYNC.RECONVERGENT B0 ;  /* 0x0000000000007941 */ /* 0x000fea0003800200 */
.L_x_13824:
[----:B------:R-:W-:Y:S01]  /*29e0*/  IMAD.SHL.U32 R0, R0, 0x100000, RZ ;  /* 0x0010000000007824 */ /* 0x000fe200078e00ff */
[----:B------:R-:W-:-:S04]  /*29f0*/  LEA R3, R3, 0x3b800000, 0x17 ;  /* 0x3b80000003037811 */ /* 0x000fc800078eb8ff */
[----:B------:R-:W-:-:S05]  /*2a00*/  LOP3.LUT R0, R3, R0, R7, 0xfe, !PT ;  /* 0x0000000003007212 */ /* 0x000fca00078efe07 */
[----:B------:R-:W-:-:S04]  /*2a10*/  FMUL.FTZ R0, R0, 1 ;  /* 0x3f80000000007820 */ /* 0x000fc80000410000 */
[----:B------:R4:W0:Y:S02]  /*2a20*/  F2F.F64.F32 R32, R0 ;  /* 0x0000000000207310 */ /* 0x0008240000201800 */
[----:B0---4-:R-:W-:Y:S05]  /*2a30*/  BRA `(.L_x_13809) ;  /* 0x0000000400147947 */ /* 0x011fea0003800000 */
.L_x_13822:
        /* <DEDUP_REMOVED lines=21> */
.L_x_13827:
[----:B------:R-:W-:Y:S05]  /*2b90*/  BSYNC.RECONVERGENT B0 ;  /* 0x0000000000007941 */ /* 0x000fea0003800200 */
.L_x_13826:
[----:B------:R-:W-:Y:S01]  /*2ba0*/  IMAD.SHL.U32 R0, R0, 0x200000, RZ ;  /* 0x0020000000007824 */ /* 0x000fe200078e00ff */
[----:B------:R-:W-:-:S04]  /*2bb0*/  LEA R3, R3, 0x37800000, 0x17 ;  /* 0x3780000003037811 */ /* 0x000fc800078eb8ff */
[----:B------:R-:W-:-:S05]  /*2bc0*/  LOP3.LUT R0, R3, R0, R7, 0xfe, !PT ;  /* 0x0000000003007212 */ /* 0x000fca00078efe07 */
[----:B------:R-:W-:-:S04]  /*2bd0*/  FMUL.FTZ R0, R0, 1 ;  /* 0x3f80000000007820 */ /* 0x000fc80000410000 */
[----:B------:R4:W0:Y:S02]  /*2be0*/  F2F.F64.F32 R32, R0 ;  /* 0x0000000000207310 */ /* 0x0008240000201800 */
[----:B0---4-:R-:W-:Y:S05]  /*2bf0*/  BRA `(.L_x_13809) ;  /* 0x0000000000a47947 */ /* 0x011fea0003800000 */
.L_x_13821:
        /* <DEDUP_REMOVED lines=18> */
.L_x_13808:
        /* <DEDUP_REMOVED lines=16> */
.L_x_13830:
[----:B------:R-:W-:Y:S01]  /*2e20*/  CS2R R32, SRZ ;  /* 0x0000000000207805 */ /* 0x000fe2000001ff00 */
[----:B------:R-:W-:Y:S06]  /*2e30*/  BRA `(.L_x_13809) ;  /* 0x0000000000147947 */ /* 0x000fec0003800000 */
.L_x_13829:
[----:B------:R-:W4:Y:S02]  /*2e40*/  LDG.E.64 R32, desc[UR36][R4.64] ;  /* 0x0000002404207981 */ /* 0x000f24000c1e1b00 */
[----:B----4-:R-:W0:Y:S02]  /*2e50*/  I2F.F64.U64 R32, R32 ;  /* 0x0000002000207312 */ /* 0x010e240000301800 */
[----:B0-----:R-:W-:Y:S05]  /*2e60*/  BRA `(.L_x_13809) ;  /* 0x0000000000087947 */ /* 0x001fea0003800000 */
.L_x_13828:
[----:B------:R-:W4:Y:S02]  /*2e70*/  LDG.E R4, desc[UR36][R4.64] ;  /* 0x0000002404047981 */ /* 0x000f24000c1e1900 */
[----:B----4-:R0:W1:Y:S02]  /*2e80*/  I2F.F64.U32 R32, R4 ;  /* 0x0000000400207312 */ /* 0x0100640000201800 */
.L_x_13809:
[----:B------:R-:W-:Y:S05]  /*2e90*/  BSYNC.RECONVERGENT B6 ;  /* 0x0000000000067941 */ /* 0x000fea0003800200 */
.L_x_13803:
        /* <DEDUP_REMOVED lines=20> */
.L_x_13835:
[----:B------:R-:W4:Y:S02]  /*2fe0*/  LDG.E.U8 R4, desc[UR36][R4.64] ;  /* 0x0000002404047981 */ /* 0x000f24000c1e1100 */
[----:B----4-:R0:W4:Y:S02]  /*2ff0*/  I2F.F64.U16 R28, R4 ;  /* 0x00000004001c7312 */ /* 0x0101240000101800 */
[----:B0---4-:R-:W-:Y:S05]  /*3000*/  BRA `(.L_x_13837) ;  /* 0x0000000c00647947 */ /* 0x011fea0003800000 */
.L_x_13834:
        /* <DEDUP_REMOVED lines=9> */
.L_x_13839:
[----:B------:R-:W4:Y:S02]  /*30a0*/  LDG.E R4, desc[UR36][R4.64] ;  /* 0x0000002404047981 */ /* 0x000f24000c1e1900 */
[----:B----4-:R0:W4:Y:S02]  /*30b0*/  I2F.F64 R28, R4 ;  /* 0x00000004001c7312 */ /* 0x0101240000201c00 */
[----:B0---4-:R-:W-:Y:S05]  /*30c0*/  BRA `(.L_x_13837) ;  /* 0x0000000c00347947 */ /* 0x011fea0003800000 */
.L_x_13838:
[----:B------:R-:W4:Y:S02]  /*30d0*/  LDG.E.U16 R4, desc[UR36][R4.64] ;  /* 0x0000002404047981 */ /* 0x000f24000c1e1500 */
[----:B----4-:R0:W4:Y:S02]  /*30e0*/  I2F.F64.S16 R28, R4 ;  /* 0x00000004001c7312 */ /* 0x0101240000101c00 */
[----:B0---4-:R-:W-:Y:S05]  /*30f0*/  BRA `(.L_x_13837) ;  /* 0x0000000c00287947 */ /* 0x011fea0003800000 */
.L_x_13833:
        /* <DEDUP_REMOVED lines=10> */
.L_x_13841:
[----:B------:R-:W4:Y:S02]  /*31a0*/  LDG.E.U16 R0, desc[UR36][R4.64] ;  /* 0x0000002404007981 */ /* 0x000f24000c1e1500 */
[----:B----4-:R-:W-:-:S05]  /*31b0*/  HADD2.F32 R0, -RZ, R0.H0_H0 ;  /* 0x20000000ff007230 */ /* 0x010fca0000004100 */
[----:B------:R-:W-:-:S04]  /*31c0*/  FMUL.FTZ R0, R0, 1 ;  /* 0x3f80000000007820 */ /* 0x000fc80000410000 */
[----:B------:R4:W0:Y:S02]  /*31d0*/  F2F.F64.F32 R28, R0 ;  /* 0x00000000001c7310 */ /* 0x0008240000201800 */
[----:B0---4-:R-:W-:Y:S05]  /*31e0*/  BRA `(.L_x_13837) ;  /* 0x0000000800ec7947 */ /* 0x011fea0003800000 */
.L_x_13840:
        /* <DEDUP_REMOVED lines=10> */
.L_x_13843:
[----:B------:R-:W4:Y:S02]  /*3290*/  LDG.E.U16 R4, desc[UR36][R4.64] ;  /* 0x0000002404047981 */ /* 0x000f24000c1e1500 */
[----:B----4-:R-:W-:-:S05]  /*32a0*/  HADD2.F32 R0, -RZ, R4.H0_H0 ;  /* 0x20000004ff007230 */ /* 0x010fca0000004100 */
[----:B------:R-:W-:-:S04]  /*32b0*/  FMUL.FTZ R0, R0, 1 ;  /* 0x3f80000000007820 */ /* 0x000fc80000410000 */
[----:B------:R0:W4:Y:S02]  /*32c0*/  F2F.F64.F32 R28, R0 ;  /* 0x00000000001c7310 */ /* 0x0001240000201800 */
[----:B0---4-:R-:W-:Y:S05]  /*32d0*/  BRA `(.L_x_13837) ;  /* 0x0000000800b07947 */ /* 0x011fea0003800000 */
.L_x_13842:
[----:B------:R0:W5:Y:S01]  /*32e0*/  LDG.E.64 R28, desc[UR36][R4.64] ;  /* 0x00000024041c7981 */ /* 0x000162000c1e1b00 */
[----:B------:R-:W-:Y:S05]  /*32f0*/  BRA `(.L_x_13837) ;  /* 0x0000000800a87947 */ /* 0x000fea0003800000 */
.L_x_13832:
        /* <DEDUP_REMOVED lines=13> */
.L_x_13846:
[----:B------:R0:W5:Y:S01]  /*33d0*/  LDG.E.64 R28, desc[UR36][R4.64] ;  /* 0x00000024041c7981 */ /* 0x000162000c1e1b00 */
[----:B------:R-:W-:Y:S05]  /*33e0*/  BRA `(.L_x_13837) ;  /* 0x00000008006c7947 */ /* 0x000fea0003800000 */
.L_x_13845:
        /* <DEDUP_REMOVED lines=27> */
.L_x_13848:
        /* <DEDUP_REMOVED lines=15> */
.L_x_13847:
[----:B------:R-:W4:Y:S02]  /*3690*/  LDG.E.U16 R0, desc[UR36][R4.64] ;  /* 0x0000002404007981 */ /* 0x000f24000c1e1500 */
[----:B----4-:R-:W-:-:S04]  /*36a0*/  IMAD.U32 R0, R0, 0x10000, RZ ;  /* 0x0001000000007824 */ /* 0x010fc800078e00ff */
[----:B------:R-:W-:-:S04]  /*36b0*/  FMUL.FTZ R0, R0, 1 ;  /* 0x3f80000000007820 */ /* 0x000fc80000410000 */
[----:B------:R0:W4:Y:S02]  /*36c0*/  F2F.F64.F32 R28, R0 ;  /* 0x00000000001c7310 */ /* 0x0001240000201800 */
[----:B0---4-:R-:W-:Y:S05]  /*36d0*/  BRA `(.L_x_13837) ;  /* 0x0000000400b07947 */ /* 0x011fea0003800000 */
.L_x_13844:
        /* <DEDUP_REMOVED lines=11> */
.L_x_13851:
        /* <DEDUP_REMOVED lines=21> */
.L_x_13853:
[----:B------:R-:W-:Y:S05]  /*38e0*/  BSYNC.RECONVERGENT B0 ;  /* 0x0000000000007941 */ /* 0x000fea0003800200 */
.L_x_13852:
[----:B------:R-:W-:Y:S01]  /*38f0*/  IMAD.SHL.U32 R0, R0, 0x100000, RZ ;  /* 0x0010000000007824 */ /* 0x000fe200078e00ff */
[----:B------:R-:W-:-:S04]  /*3900*/  LEA R3, R3, 0x3b800000, 0x17 ;  /* 0x3b80000003037811 */ /* 0x000fc800078eb8ff */
[----:B------:R-:W-:-:S05]  /*3910*/  LOP3.LUT R0, R3, R0, R7, 0xfe, !PT ;  /* 0x0000000003007212 */ /* 0x000fca00078efe07 */
[----:B------:R-:W-:-:S04]  /*3920*/  FMUL.FTZ R0, R0, 1 ;  /* 0x3f80000000007820 */ /* 0x000fc80000410000 */
[----:B------:R0:W4:Y:S02]  /*3930*/  F2F.F64.F32 R28, R0 ;  /* 0x00000000001c7310 */ /* 0x0001240000201800 */
[----:B0---4-:R-:W-:Y:S05]  /*3940*/  BRA `(.L_x_13837) ;  /* 0x0000000400147947 */ /* 0x011fea0003800000 */
.L_x_13850:
        /* <DEDUP_REMOVED lines=21> */
.L_x_13855:
[----:B------:R-:W-:Y:S05]  /*3aa0*/  BSYNC.RECONVERGENT B0 ;  /* 0x0000000000007941 */ /* 0x000fea0003800200 */
.L_x_13854:
[----:B------:R-:W-:Y:S01]  /*3ab0*/  IMAD.SHL.U32 R0, R0, 0x200000, RZ ;  /* 0x0020000000007824 */ /* 0x000fe200078e00ff */
[----:B------:R-:W-:-:S04]  /*3ac0*/  LEA R3, R3, 0x37800000, 0x17 ;  /* 0x3780000003037811 */ /* 0x000fc800078eb8ff */
[----:B------:R-:W-:-:S05]  /*3ad0*/  LOP3.LUT R0, R3, R0, R7, 0xfe, !PT ;  /* 0x0000000003007212 */ /* 0x000fca00078efe07 */
[----:B------:R-:W-:-:S04]  /*3ae0*/  FMUL.FTZ R0, R0, 1 ;  /* 0x3f80000000007820 */ /* 0x000fc80000410000 */
[----:B------:R0:W4:Y:S02]  /*3af0*/  F2F.F64.F32 R28, R0 ;  /* 0x00000000001c7310 */ /* 0x0001240000201800 */
[----:B0---4-:R-:W-:Y:S05]  /*3b00*/  BRA `(.L_x_13837) ;  /* 0x0000000000a47947 */ /* 0x011fea0003800000 */
.L_x_13849:
        /* <DEDUP_REMOVED lines=18> */
.L_x_13836:
        /* <DEDUP_REMOVED lines=16> */
.L_x_13858:
[----:B------:R-:W-:Y:S01]  /*3d30*/  CS2R R28, SRZ ;  /* 0x00000000001c7805 */ /* 0x000fe2000001ff00 */
[----:B------:R-:W-:Y:S06]  /*3d40*/  BRA `(.L_x_13837) ;  /* 0x0000000000147947 */ /* 0x000fec0003800000 */
.L_x_13857:
[----:B------:R-:W4:Y:S02]  /*3d50*/  LDG.E.64 R28, desc[UR36][R4.64] ;  /* 0x00000024041c7981 */ /* 0x000f24000c1e1b00 */
[----:B----4-:R-:W0:Y:S02]  /*3d60*/  I2F.F64.U64 R28, R28 ;  /* 0x0000001c001c7312 */ /* 0x010e240000301800 */
[----:B0-----:R-:W-:Y:S05]  /*3d70*/  BRA `(.L_x_13837) ;  /* 0x0000000000087947 */ /* 0x001fea0003800000 */
.L_x_13856:
[----:B------:R-:W4:Y:S02]  /*3d80*/  LDG.E R4, desc[UR36][R4.64] ;  /* 0x0000002404047981 */ /* 0x000f24000c1e1900 */
[----:B----4-:R4:W0:Y:S02]  /*3d90*/  I2F.F64.U32 R28, R4 ;  /* 0x00000004001c7312 */ /* 0x0108240000201800 */
.L_x_13837:
[----:B------:R-:W-:Y:S05]  /*3da0*/  BSYNC.RECONVERGENT B6 ;  /* 0x0000000000067941 */ /* 0x000fea0003800200 */
.L_x_13831:
[----:B------:R-:W-:-:S07]  /*3db0*/  VIADD R19, R19, 0x80 ;  /* 0x0000008013137836 */ /* 0x000fce0000000000 */
.L_x_13802:
[----:B------:R-:W-:Y:S05]  /*3dc0*/  BSYNC.RECONVERGENT B7 ;  /* 0x0000000000077941 */ /* 0x000fea0003800200 */
.L_x_13801:
        /* <DEDUP_REMOVED lines=26> */
.L_x_13865:
[----:B------:R-:W4:Y:S02]  /*3f70*/  LDG.E.U8 R4, desc[UR36][R4.64] ;  /* 0x0000002404047981 */ /* 0x000f24000c1e1100 */
[----:B----4-:R0:W1:Y:S02]  /*3f80*/  I2F.F64.U16 R30, R4 ;  /* 0x00000004001e7312 */ /* 0x0100640000101800 */
[----:B01----:R-:W-:Y:S05]  /*3f90*/  BRA `(.L_x_13867) ;  /* 0x0000000c00647947 */ /* 0x003fea0003800000 */
.L_x_13864:
        /* <DEDUP_REMOVED lines=9> */
.L_x_13869:
[----:B------:R-:W4:Y:S02]  /*4030*/  LDG.E R4, desc[UR36][R4.64] ;  /* 0x0000002404047981 */ /* 0x000f24000c1e1900 */
[----:B----4-:R0:W1:Y:S02]  /*4040*/  I2F.F64 R30, R4 ;  /* 0x00000004001e7312 */ /* 0x0100640000201c00 */
[----:B01----:R-:W-:Y:S05]  /*4050*/  BRA `(.L_x_13867) ;  /* 0x0000000c00347947 */ /* 0x003fea0003800000 */
.L_x_13868:
[----:B------:R-:W4:Y:S02]  /*4060*/  LDG.E.U16 R4, desc[UR36][R4.64] ;  /* 0x0000002404047981 */ /* 0x000f24000c1e1500 */
[----:B----4-:R0:W1:Y:S02]  /*4070*/  I2F.F64.S16 R30, R4 ;  /* 0x00000004001e7312 */ /* 0x0100640000101c00 */
[----:B01----:R-:W-:Y:S05]  /*4080*/  BRA `(.L_x_13867) ;  /* 0x0000000c00287947 */ /* 0x003fea0003800000 */
.L_x_13863:
        /* <DEDUP_REMOVED lines=10> */
.L_x_13871:
[----:B------:R-:W4:Y:S02]  /*4130*/  LDG.E.U16 R0, desc[UR36][R4.64] ;  /* 0x0000002404007981 */ /* 0x000f24000c1e1500 */
[----:B----4-:R-:W-:-:S05]  /*4140*/  HADD2.F32 R0, -RZ, R0.H0_H0 ;  /* 0x20000000ff007230 */ /* 0x010fca0000004100 */
[----:B------:R-:W-:-:S04]  /*4150*/  FMUL.FTZ R0, R0, 1 ;  /* 0x3f80000000007820 */ /* 0x000fc80000410000 */
[----:B------:R0:W1:Y:S02]  /*4160*/  F2F.F64.F32 R30, R0 ;  /* 0x00000000001e7310 */ /* 0x0000640000201800 */
[----:B01----:R-:W-:Y:S05]  /*4170*/  BRA `(.L_x_13867) ;  /* 0x0000000800ec7947 */ /* 0x003fea0003800000 */
.L_x_13870:
        /* <DEDUP_REMOVED lines=10> */
.L_x_13873:
[----:B------:R-:W4:Y:S02]  /*4220*/  LDG.E.U16 R4, desc[UR36][R4.64] ;  /* 0x0000002404047981 */ /* 0x000f24000c1e1500 */
[----:B----4-:R-:W-:-:S05]  /*4230*/  HADD2.F32 R0, -RZ, R4.H0_H0 ;  /* 0x20000004ff007230 */ /* 0x010fca0000004100 */
[----:B------:R-:W-:-:S04]  /*4240*/  FMUL.FTZ R0, R0, 1 ;  /* 0x3f80000000007820 */ /* 0x000fc80000410000 */
[----:B------:R1:W4:Y:S02]  /*4250*/  F2F.F64.F32 R30, R0 ;  /* 0x00000000001e7310 */ /* 0x0003240000201800 */
[----:B-1--4-:R-:W-:Y:S05]  /*4260*/  BRA `(.L_x_13867) ;  /* 0x0000000800b07947 */ /* 0x012fea0003800000 */
.L_x_13872:
[----:B------:R0:W5:Y:S01]  /*4270*/  LDG.E.64 R30, desc[UR36][R4.64] ;  /* 0x00000024041e7981 */ /* 0x000162000c1e1b00 */
[----:B------:R-:W-:Y:S05]  /*4280*/  BRA `(.L_x_13867) ;  /* 0x0000000800a87947 */ /* 0x000fea0003800000 */
.L_x_13862:
        /* <DEDUP_REMOVED lines=13> */
.L_x_13876:
[----:B------:R1:W5:Y:S01]  /*4360*/  LDG.E.64 R30, desc[UR36][R4.64] ;  /* 0x00000024041e7981 */ /* 0x000362000c1e1b00 */
[----:B------:R-:W-:Y:S05]  /*4370*/  BRA `(.L_x_13867) ;  /* 0x00000008006c7947 */ /* 0x000fea0003800000 */
.L_x_13875:
        /* <DEDUP_REMOVED lines=27> */
.L_x_13878:
        /* <DEDUP_REMOVED lines=15> */
.L_x_13877:
[----:B------:R-:W4:Y:S02]  /*4620*/  LDG.E.U16 R0, desc[UR36][R4.64] ;  /* 0x0000002404007981 */ /* 0x000f24000c1e1500 */
[----:B----4-:R-:W-:-:S04]  /*4630*/  IMAD.U32 R0, R0, 0x10000, RZ ;  /* 0x0001000000007824 */ /* 0x010fc800078e00ff */
[----:B------:R-:W-:-:S04]  /*4640*/  FMUL.FTZ R0, R0, 1 ;  /* 0x3f80000000007820 */ /* 0x000fc80000410000 */
[----:B------:R1:W4:Y:S02]  /*4650*/  F2F.F64.F32 R30, R0 ;  /* 0x00000000001e7310 */ /* 0x0003240000201800 */
[----:B-1--4-:R-:W-:Y:S05]  /*4660*/  BRA `(.L_x_13867) ;  /* 0x0000000400b07947 */ /* 0x012fea0003800000 */
.L_x_13874:
        /* <DEDUP_REMOVED lines=11> */
.L_x_13881:
        /* <DEDUP_REMOVED lines=21> */
.L_x_13883:
[----:B------:R-:W-:Y:S05]  /*4870*/  BSYNC.RECONVERGENT B0 ;  /* 0x0000000000007941 */ /* 0x000fea0003800200 */
.L_x_13882:
[----:B------:R-:W-:Y:S01]  /*4880*/  IMAD.SHL.U32 R0, R0, 0x100000, RZ ;  /* 0x0010000000007824 */ /* 0x000fe200078e00ff */
[----:B------:R-:W-:-:S04]  /*4890*/  LEA R3, R3, 0x3b800000, 0x17 ;  /* 0x3b80000003037811 */ /* 0x000fc800078eb8ff */
[----:B------:R-:W-:-:S05]  /*48a0*/  LOP3.LUT R0, R3, R0, R7, 0xfe, !PT ;  /* 0x0000000003007212 */ /* 0x000fca00078efe07 */
[----:B------:R-:W-:-:S04]  /*48b0*/  FMUL.FTZ R0, R0, 1 ;  /* 0x3f80000000007820 */ /* 0x000fc80000410000 */
[----:B------:R0:W1:Y:S02]  /*48c0*/  F2F.F64.F32 R30, R0 ;  /* 0x00000000001e7310 */ /* 0x0000640000201800 */
[----:B01----:R-:W-:Y:S05]  /*48d0*/  BRA `(.L_x_13867) ;  /* 0x0000000400147947 */ /* 0x003fea0003800000 */
.L_x_13880:
        /* <DEDUP_REMOVED lines=21> */
.L_x_13885:
[----:B------:R-:W-:Y:S05]  /*4a30*/  BSYNC.RECONVERGENT B0 ;  /* 0x0000000000007941 */ /* 0x000fea0003800200 */
.L_x_13884:
[----:B------:R-:W-:Y:S01]  /*4a40*/  IMAD.SHL.U32 R0, R0, 0x200000, RZ ;  /* 0x0020000000007824 */ /* 0x000fe200078e00ff */
[----:B------:R-:W-:-:S04]  /*4a50*/  LEA R3, R3, 0x37800000, 0x17 ;  /* 0x3780000003037811 */ /* 0x000fc800078eb8ff */
[----:B------:R-:W-:-:S05]  /*4a60*/  LOP3.LUT R0, R3, R0, R7, 0xfe, !PT ;  /* 0x0000000003007212 */ /* 0x000fca00078efe07 */
[----:B------:R-:W-:-:S04]  /*4a70*/  FMUL.FTZ R0, R0, 1 ;  /* 0x3f80000000007820 */ /* 0x000fc80000410000 */
[----:B------:R0:W1:Y:S02]  /*4a80*/  F2F.F64.F32 R30, R0 ;  /* 0x00000000001e7310 */ /* 0x0000640000201800 */
[----:B01----:R-:W-:Y:S05]  /*4a90*/  BRA `(.L_x_13867) ;  /* 0x0000000000a47947 */ /* 0x003fea0003800000 */
.L_x_13879:
        /* <DEDUP_REMOVED lines=18> */
.L_x_13866:
        /* <DEDUP_REMOVED lines=16> */
.L_x_13888:
[----:B------:R-:W-:Y:S01]  /*4cc0*/  CS2R R30, SRZ ;  /* 0x00000000001e7805 */ /* 0x000fe2000001ff00 */
[----:B------:R-:W-:Y:S06]  /*4cd0*/  BRA `(.L_x_13867) ;  /* 0x0000000000147947 */ /* 0x000fec0003800000 */
.L_x_13887:
[----:B------:R-:W4:Y:S02]  /*4ce0*/  LDG.E.64 R30, desc[UR36][R4.64] ;  /* 0x00000024041e7981 */ /* 0x000f24000c1e1b00 */
[----:B----4-:R-:W4:Y:S02]  /*4cf0*/  I2F.F64.U64 R30, R30 ;  /* 0x0000001e001e7312 */ /* 0x010f240000301800 */
[----:B----4-:R-:W-:Y:S05]  /*4d00*/  BRA `(.L_x_13867) ;  /* 0x0000000000087947 */ /* 0x010fea0003800000 */
.L_x_13886:
[----:B------:R-:W4:Y:S02]  /*4d10*/  LDG.E R4, desc[UR36][R4.64] ;  /* 0x0000002404047981 */ /* 0x000f24000c1e1900 */
[----:B----4-:R4:W0:Y:S02]  /*4d20*/  I2F.F64.U32 R30, R4 ;  /* 0x00000004001e7312 */ /* 0x0108240000201800 */
.L_x_13867:
[----:B------:R-:W-:Y:S05]  /*4d30*/  BSYNC.RECONVERGENT B6 ;  /* 0x0000000000067941 */ /* 0x000fea0003800200 */
.L_x_13861:
        /* <DEDUP_REMOVED lines=20> */
.L_x_13893:
[----:B------:R-:W4:Y:S02]  /*4e80*/  LDG.E.U8 R4, desc[UR36][R4.64] ;  /* 0x0000002404047981 */ /* 0x000f24000c1e1100 */
[----:B----4-:R0:W1:Y:S02]  /*4e90*/  I2F.F64.U16 R24, R4 ;  /* 0x0000000400187312 */ /* 0x0100640000101800 */
[----:B01----:R-:W-:Y:S05]  /*4ea0*/  BRA `(.L_x_13895) ;  /* 0x0000000c00647947 */ /* 0x003fea0003800000 */
.L_x_13892:
        /* <DEDUP_REMOVED lines=9> */
.L_x_13897:
[----:B------:R-:W4:Y:S02]  /*4f40*/  LDG.E R4, desc[UR36][R4.64] ;  /* 0x0000002404047981 */ /* 0x000f24000c1e1900 */
[----:B----4-:R0:W1:Y:S02]  /*4f50*/  I2F.F64 R24, R4 ;  /* 0x0000000400187312 */ /* 0x0100640000201c00 */
[----:B01----:R-:W-:Y:S05]  /*4f60*/  BRA `(.L_x_13895) ;  /* 0x0000000c00347947 */ /* 0x003fea0003800000 */
.L_x_13896:
[----:B------:R-:W4:Y:S02]  /*4f70*/  LDG.E.U16 R4, desc[UR36][R4.64] ;  /* 0x0000002404047981 */ /* 0x000f24000c1e1500 */
[----:B----4-:R0:W1:Y:S02]  /*4f80*/  I2F.F64.S16 R24, R4 ;  /* 0x0000000400187312 */ /* 0x0100640000101c00 */
[----:B01----:R-:W-:Y:S05]  /*4f90*/  BRA `(.L_x_13895) ;  /* 0x0000000c00287947 */ /* 0x003fea0003800000 */
.L_x_13891:
        /* <DEDUP_REMOVED lines=10> */
.L_x_13899:
[----:B------:R-:W4:Y:S02]  /*5040*/  LDG.E.U16 R0, desc[UR36][R4.64] ;  /* 0x0000002404007981 */ /* 0x000f24000c1e1500 */
[----:B----4-:R-:W-:-:S05]  /*5050*/  HADD2.F32 R0, -RZ, R0.H0_H0 ;  /* 0x20000000ff007230 */ /* 0x010fca0000004100 */
[----:B------:R-:W-:-:S04]  /*5060*/  FMUL.FTZ R0, R0, 1 ;  /* 0x3f80000000007820 */ /* 0x000fc80000410000 */
[----:B------:R0:W1:Y:S02]  /*5070*/  F2F.F64.F32 R24, R0 ;  /* 0x0000000000187310 */ /* 0x0000640000201800 */
[----:B01----:R-:W-:Y:S05]  /*5080*/  BRA `(.L_x_13895) ;  /* 0x0000000800ec7947 */ /* 0x003fea0003800000 */
.L_x_13898:
        /* <DEDUP_REMOVED lines=10> */
.L_x_13901:
[----:B------:R-:W4:Y:S02]  /*5130*/  LDG.E.U16 R4, desc[UR36][R4.64] ;  /* 0x0000002404047981 */ /* 0x000f24000c1e1500 */
[----:B----4-:R-:W-:-:S05]  /*5140*/  HADD2.F32 R0, -RZ, R4.H0_H0 ;  /* 0x20000004ff007230 */ /* 0x010fca0000004100 */
[----:B------:R-:W-:-:S04]  /*5150*/  FMUL.FTZ R0, R0, 1 ;  /* 0x3f80000000007820 */ /* 0x000fc80000410000 */
[----:B------:R0:W1:Y:S02]  /*5160*/  F2F.F64.F32 R24, R0 ;  /* 0x0000000000187310 */ /* 0x0000640000201800 */
[----:B01----:R-:W-:Y:S05]  /*5170*/  BRA `(.L_x_13895) ;  /* 0x0000000800b07947 */ /* 0x003fea0003800000 */
.L_x_13900:
[----:B------:R0:W5:Y:S01]  /*5180*/  LDG.E.64 R24, desc[UR36][R4.64] ;  /* 0x0000002404187981 */ /* 0x000162000c1e1b00 */
[----:B------:R-:W-:Y:S05]  /*5190*/  BRA `(.L_x_13895) ;  /* 0x0000000800a87947 */ /* 0x000fea0003800000 */
.L_x_13890:
        /* <DEDUP_REMOVED lines=13> */
.L_x_13904:
[----:B------:R0:W5:Y:S01]  /*5270*/  LDG.E.64 R24, desc[UR36][R4.64] ;  /* 0x0000002404187981 */ /* 0x000162000c1e1b00 */
[----:B------:R-:W-:Y:S05]  /*5280*/  BRA `(.L_x_13895) ;  /* 0x00000008006c7947 */ /* 0x000fea0003800000 */
.L_x_13903:
        /* <DEDUP_REMOVED lines=27> */
.L_x_13906:
        /* <DEDUP_REMOVED lines=15> */
.L_x_13905:
[----:B------:R-:W4:Y:S02]  /*5530*/  LDG.E.U16 R0, desc[UR36][R4.64] ;  /* 0x0000002404007981 */ /* 0x000f24000c1e1500 */
[----:B----4-:R-:W-:-:S04]  /*5540*/  IMAD.U32 R0, R0, 0x10000, RZ ;  /* 0x0001000000007824 */ /* 0x010fc800078e00ff */
[----:B------:R-:W-:-:S04]  /*5550*/  FMUL.FTZ R0, R0, 1 ;  /* 0x3f80000000007820 */ /* 0x000fc80000410000 */
[----:B------:R0:W1:Y:S02]  /*5560*/  F2F.F64.F32 R24, R0 ;  /* 0x0000000000187310 */ /* 0x0000640000201800 */
[----:B01----:R-:W-:Y:S05]  /*5570*/  BRA `(.L_x_13895) ;  /* 0x0000000400b07947 */ /* 0x003fea0003800000 */
.L_x_13902:
        /* <DEDUP_REMOVED lines=11> */
.L_x_13909:
        /* <DEDUP_REMOVED lines=21> */
.L_x_13911:
[----:B------:R-:W-:Y:S05]  /*5780*/  BSYNC.RECONVERGENT B0 ;  /* 0x0000000000007941 */ /* 0x000fea0003800200 */
.L_x_13910:
[----:B------:R-:W-:Y:S01]  /*5790*/  IMAD.SHL.U32 R0, R0, 0x100000, RZ ;  /* 0x0010000000007824 */ /* 0x000fe200078e00ff */
[----:B------:R-:W-:-:S04]  /*57a0*/  LEA R3, R3, 0x3b800000, 0x17 ;  /* 0x3b80000003037811 */ /* 0x000fc800078eb8ff */
[----:B------:R-:W-:-:S05]  /*57b0*/  LOP3.LUT R0, R3, R0, R7, 0xfe, !PT ;  /* 0x0000000003007212 */ /* 0x000fca00078efe07 */
[----:B------:R-:W-:-:S04]  /*57c0*/  FMUL.FTZ R0, R0, 1 ;  /* 0x3f80000000007820 */ /* 0x000fc80000410000 */
[----:B------:R0:W1:Y:S02]  /*57d0*/  F2F.F64.F32 R24, R0 ;  /* 0x0000000000187310 */ /* 0x0000640000201800 */
[----:B01----:R-:W-:Y:S05]  /*57e0*/  BRA `(.L_x_13895) ;  /* 0x0000000400147947 */ /* 0x003fea0003800000 */
.L_x_13908:
        /* <DEDUP_REMOVED lines=21> */
.L_x_13913:
[----:B------:R-:W-:Y:S05]  /*5940*/  BSYNC.RECONVERGENT B0 ;  /* 0x0000000000007941 */ /* 0x000fea0003800200 */
.L_x_13912:
[----:B------:R-:W-:Y:S01]  /*5950*/  IMAD.SHL.U32 R0, R0, 0x200000, RZ ;  /* 0x0020000000007824 */ /* 0x000fe200078e00ff */
[----:B------:R-:W-:-:S04]  /*5960*/  LEA R3, R3, 0x37800000, 0x17 ;  /* 0x3780000003037811 */ /* 0x000fc800078eb8ff */
[----:B------:R-:W-:-:S05]  /*5970*/  LOP3.LUT R0, R3, R0, R7, 0xfe, !PT ;  /* 0x0000000003007212 */ /* 0x000fca00078efe07 */
[----:B------:R-:W-:-:S04]  /*5980*/  FMUL.FTZ R0, R0, 1 ;  /* 0x3f80000000007820 */ /* 0x000fc80000410000 */
[----:B------:R0:W1:Y:S02]  /*5990*/  F2F.F64.F32 R24, R0 ;  /* 0x0000000000187310 */ /* 0x0000640000201800 */
[----:B01----:R-:W-:Y:S05]  /*59a0*/  BRA `(.L_x_13895) ;  /* 0x0000000000a47947 */ /* 0x003fea0003800000 */
.L_x_13907:
        /* <DEDUP_REMOVED lines=18> */
.L_x_13894:
        /* <DEDUP_REMOVED lines=16> */
.L_x_13916:
[----:B------:R-:W-:Y:S01]  /*5bd0*/  CS2R R24, SRZ ;  /* 0x0000000000187805 */ /* 0x000fe2000001ff00 */
[----:B------:R-:W-:Y:S06]  /*5be0*/  BRA `(.L_x_13895) ;  /* 0x0000000000147947 */ /* 0x000fec0003800000 */
.L_x_13915:
[----:B------:R-:W4:Y:S02]  /*5bf0*/  LDG.E.64 R24, desc[UR36][R4.64] ;  /* 0x0000002404187981 */ /* 0x000f24000c1e1b00 */
[----:B----4-:R-:W1:Y:S02]  /*5c00*/  I2F.F64.U64 R24, R24 ;  /* 0x0000001800187312 */ /* 0x010e640000301800 */
[----:B-1----:R-:W-:Y:S05]  /*5c10*/  BRA `(.L_x_13895) ;  /* 0x0000000000087947 */ /* 0x002fea0003800000 */
.L_x_13914:
[----:B------:R-:W4:Y:S02]  /*5c20*/  LDG.E R4, desc[UR36][R4.64] ;  /* 0x0000002404047981 */ /* 0x000f24000c1e1900 */
[----:B----4-:R1:W4:Y:S02]  /*5c30*/  I2F.F64.U32 R24, R4 ;  /* 0x0000000400187312 */ /* 0x0103240000201800 */
.L_x_13895:
[----:B------:R-:W-:Y:S05]  /*5c40*/  BSYNC.RECONVERGENT B6 ;  /* 0x0000000000067941 */ /* 0x000fea0003800200 */
.L_x_13889:
[----:B------:R-:W-:-:S07]  /*5c50*/  VIADD R19, R19, 0x80 ;  /* 0x0000008013137836 */ /* 0x000fce0000000000 */
.L_x_13860:
[----:B------:R-:W-:Y:S05]  /*5c60*/  BSYNC.RECONVERGENT B7 ;  /* 0x0000000000077941 */ /* 0x000fea0003800200 */
.L_x_13859:
        /* <DEDUP_REMOVED lines=26> */
.L_x_13923:
[----:B------:R-:W4:Y:S02]  /*5e10*/  LDG.E.U8 R4, desc[UR36][R4.64] ;  /* 0x0000002404047981 */ /* 0x000f24000c1e1100 */
[----:B----4-:R0:W1:Y:S02]  /*5e20*/  I2F.F64.U16 R26, R4 ;  /* 0x00000004001a7312 */ /* 0x0100640000101800 */
[----:B01----:R-:W-:Y:S05]  /*5e30*/  BRA `(.L_x_13925) ;  /* 0x0000000c00647947 */ /* 0x003fea0003800000 */
.L_x_13922:
        /* <DEDUP_REMOVED lines=9> */
.L_x_13927:
[----:B------:R-:W4:Y:S02]  /*5ed0*/  LDG.E R4, desc[UR36][R4.64] ;  /* 0x0000002404047981 */ /* 0x000f24000c1e1900 */
[----:B----4-:R0:W1:Y:S02]  /*5ee0*/  I2F.F64 R26, R4 ;  /* 0x00000004001a7312 */ /* 0x0100640000201c00 */
[----:B01----:R-:W-:Y:S05]  /*5ef0*/  BRA `(.L_x_13925) ;  /* 0x0000000c00347947 */ /* 0x003fea0003800000 */
.L_x_13926:
[----:B------:R-:W4:Y:S02]  /*5f00*/  LDG.E.U16 R4, desc[UR36][R4.64] ;  /* 0x0000002404047981 */ /* 0x000f24000c1e1500 */
[----:B----4-:R0:W1:Y:S02]  /*5f10*/  I2F.F64.S16 R26, R4 ;  /* 0x00000004001a7312 */ /* 0x0100640000101c00 */
[----:B01----:R-:W-:Y:S05]  /*5f20*/  BRA `(.L_x_13925) ;  /* 0x0000000c00287947 */ /* 0x003fea0003800000 */
.L_x_13921:
        /* <DEDUP_REMOVED lines=10> */
.L_x_13929:
[----:B------:R-:W4:Y:S02]  /*5fd0*/  LDG.E.U16 R0, desc[UR36][R4.64] ;  /* 0x0000002404007981 */ /* 0x000f24000c1e1500 */
[----:B----4-:R-:W-:-:S05]  /*5fe0*/  HADD2.F32 R0, -RZ, R0.H0_H0 ;  /* 0x20000000ff007230 */ /* 0x010fca0000004100 */
[----:B------:R-:W-:-:S04]  /*5ff0*/  FMUL.FTZ R0, R0, 1 ;  /* 0x3f80000000007820 */ /* 0x000fc80000410000 */
[----:B------:R1:W4:Y:S02]  /*6000*/  F2F.F64.F32 R26, R0 ;  /* 0x00000000001a7310 */ /* 0x0003240000201800 */
[----:B-1--4-:R-:W-:Y:S05]  /*6010*/  BRA `(.L_x_13925) ;  /* 0x0000000800ec7947 */ /* 0x012fea0003800000 */
.L_x_13928:
        /* <DEDUP_REMOVED lines=10> */
.L_x_13931:
[----:B------:R-:W4:Y:S02]  /*60c0*/  LDG.E.U16 R4, desc[UR36][R4.64] ;  /* 0x0000002404047981 */ /* 0x000f24000c1e1500 */
[----:B----4-:R-:W-:-:S05]  /*60d0*/  HADD2.F32 R0, -RZ, R4.H0_H0 ;  /* 0x20000004ff007230 */ /* 0x010fca0000004100 */
[----:B------:R-:W-:-:S04]  /*60e0*/  FMUL.FTZ R0, R0, 1 ;  /* 0x3f80000000007820 */ /* 0x000fc80000410000 */
[----:B------:R1:W4:Y:S02]  /*60f0*/  F2F.F64.F32 R26, R0 ;  /* 0x00000000001a7310 */ /* 0x0003240000201800 */
[----:B-1--4-:R-:W-:Y:S05]  /*6100*/  BRA `(.L_x_13925) ;  /* 0x0000000800b07947 */ /* 0x012fea0003800000 */
.L_x_13930:
[----:B------:R0:W5:Y:S01]  /*6110*/  LDG.E.64 R26, desc[UR36][R4.64] ;  /* 0x00000024041a7981 */ /* 0x000162000c1e1b00 */
[----:B------:R-:W-:Y:S05]  /*6120*/  BRA `(.L_x_13925) ;  /* 0x0000000800a87947 */ /* 0x000fea0003800000 */
.L_x_13920:
        /* <DEDUP_REMOVED lines=13> */
.L_x_13934:
[----:B------:R1:W5:Y:S01]  /*6200*/  LDG.E.64 R26, desc[UR36][R4.64] ;  /* 0x00000024041a7981 */ /* 0x000362000c1e1b00 */
[----:B------:R-:W-:Y:S05]  /*6210*/  BRA `(.L_x_13925) ;  /* 0x00000008006c7947 */ /* 0x000fea0003800000 */
.L_x_13933:
        /* <DEDUP_REMOVED lines=27> */
.L_x_13936:
        /* <DEDUP_REMOVED lines=15> */
.L_x_13935:
[----:B------:R-:W4:Y:S02]  /*64c0*/  LDG.E.U16 R0, desc[UR36][R4.64] ;  /* 0x0000002404007981 */ /* 0x000f24000c1e1500 */
[----:B----4-:R-:W-:-:S04]  /*64d0*/  IMAD.U32 R0, R0, 0x10000, RZ ;  /* 0x0001000000007824 */ /* 0x010fc800078e00ff */
[----:B------:R-:W-:-:S04]  /*64e0*/  FMUL.FTZ R0, R0, 1 ;  /* 0x3f80000000007820 */ /* 0x000fc80000410000 */
[----:B------:R4:W0:Y:S02]  /*64f0*/  F2F.F64.F32 R26, R0 ;  /* 0x00000000001a7310 */ /* 0x0008240000201800 */
[----:B0---4-:R-:W-:Y:S05]  /*6500*/  BRA `(.L_x_13925) ;  /* 0x0000000400b07947 */ /* 0x011fea0003800000 */
.L_x_13932:
        /* <DEDUP_REMOVED lines=11> */
.L_x_13939:
        /* <DEDUP_REMOVED lines=21> */
.L_x_13941:
[----:B------:R-:W-:Y:S05]  /*6710*/  BSYNC.RECONVERGENT B0 ;  /* 0x0000000000007941 */ /* 0x000fea0003800200 */
.L_x_13940:
[----:B------:R-:W-:Y:S01]  /*6720*/  IMAD.SHL.U32 R0, R0, 0x100000, RZ ;  /* 0x0010000000007824 */ /* 0x000fe200078e00ff */
[----:B------:R-:W-:-:S04]  /*6730*/  LEA R3, R3, 0x3b800000, 0x17 ;  /* 0x3b80000003037811 */ /* 0x000fc800078eb8ff */
[----:B------:R-:W-:-:S05]  /*6740*/  LOP3.LUT R0, R3, R0, R7, 0xfe, !PT ;  /* 0x0000000003007212 */ /* 0x000fca00078efe07 */
[----:B------:R-:W-:-:S04]  /*6750*/  FMUL.FTZ R0, R0, 1 ;  /* 0x3f80000000007820 */ /* 0x000fc80000410000 */
[----:B------:R0:W1:Y:S02]  /*6760*/  F2F.F64.F32 R26, R0 ;  /* 0x00000000001a7310 */ /* 0x0000640000201800 */
[----:B01----:R-:W-:Y:S05]  /*6770*/  BRA `(.L_x_13925) ;  /* 0x0000000400147947 */ /* 0x003fea0003800000 */
.L_x_13938:
        /* <DEDUP_REMOVED lines=21> */
.L_x_13943:
[----:B------:R-:W-:Y:S05]  /*68d0*/  BSYNC.RECONVERGENT B0 ;  /* 0x0000000000007941 */ /* 0x000fea0003800200 */
.L_x_13942:
[----:B------:R-:W-:Y:S01]  /*68e0*/  IMAD.SHL.U32 R0, R0, 0x200000, RZ ;  /* 0x0020000000007824 */ /* 0x000fe200078e00ff */
[----:B------:R-:W-:-:S04]  /*68f0*/  LEA R3, R3, 0x37800000, 0x17 ;  /* 0x3780000003037811 */ /* 0x000fc800078eb8ff */
[----:B------:R-:W-:-:S05]  /*6900*/  LOP3.LUT R0, R3, R0, R7, 0xfe, !PT ;  /* 0x0000000003007212 */ /* 0x000fca00078efe07 */
[----:B------:R-:W-:-:S04]  /*6910*/  FMUL.FTZ R0, R0, 1 ;  /* 0x3f80000000007820 */ /* 0x000fc80000410000 */
[----:B------:R0:W1:Y:S02]  /*6920*/  F2F.F64.F32 R26, R0 ;  /* 0x00000000001a7310 */ /* 0x0000640000201800 */
[----:B01----:R-:W-:Y:S05]  /*6930*/  BRA `(.L_x_13925) ;  /* 0x0000000000a47947 */ /* 0x003fea0003800000 */
.L_x_13937:
        /* <DEDUP_REMOVED lines=18> */
.L_x_13924:
        /* <DEDUP_REMOVED lines=16> */
.L_x_13946:
[----:B------:R-:W-:Y:S01]  /*6b60*/  CS2R R26, SRZ ;  /* 0x00000000001a7805 */ /* 0x000fe2000001ff00 */
[----:B------:R-:W-:Y:S06]  /*6b70*/  BRA `(.L_x_13925) ;  /* 0x0000000000147947 */ /* 0x000fec0003800000 */
.L_x_13945:
[----:B------:R-:W4:Y:S02]  /*6b80*/  LDG.E.64 R26, desc[UR36][R4.64] ;  /* 0x00000024041a7981 */ /* 0x000f24000c1e1b00 */
[----:B----4-:R-:W0:Y:S02]  /*6b90*/  I2F.F64.U64 R26, R26 ;  /* 0x0000001a001a7312 */ /* 0x010e240000301800 */
[----:B0-----:R-:W-:Y:S05]  /*6ba0*/  BRA `(.L_x_13925) ;  /* 0x0000000000087947 */ /* 0x001fea0003800000 */
.L_x_13944:
[----:B------:R-:W4:Y:S02]  /*6bb0*/  LDG.E R4, desc[UR36][R4.64] ;  /* 0x0000002404047981 */ /* 0x000f24000c1e1900 */
[----:B----4-:R4:W0:Y:S02]  /*6bc0*/  I2F.F64.U32 R26, R4 ;  /* 0x00000004001a7312 */ /* 0x0108240000201800 */
.L_x_13925:
[----:B------:R-:W-:Y:S05]  /*6bd0*/  BSYNC.RECONVERGENT B6 ;  /* 0x0000000000067941 */ /* 0x000fea0003800200 */
.L_x_13919:
        /* <DEDUP_REMOVED lines=19> */
.L_x_13950:
[----:B------:R-:W4:Y:S02]  /*6d10*/  LDG.E.U8 R4, desc[UR36][R4.64] ;  /* 0x0000002404047981 */ /* 0x000f24000c1e1100 */
[----:B----4-:R0:W1:Y:S02]  /*6d20*/  I2F.F64.U16 R16, R4 ;  /* 0x0000000400107312 */ /* 0x0100640000101800 */
[----:B01----:R-:W-:Y:S05]  /*6d30*/  BRA `(.L_x_13918) ;  /* 0x0000000c00587947 */ /* 0x003fea0003800000 */
.L_x_13949:
        /* <DEDUP_REMOVED lines=9> */
.L_x_13953:
[----:B------:R-:W4:Y:S02]  /*6dd0*/  LDG.E R4, desc[UR36][R4.64] ;  /* 0x0000002404047981 */ /* 0x000f24000c1e1900 */
[----:B----4-:R0:W1:Y:S02]  /*6de0*/  I2F.F64 R16, R4 ;  /* 0x0000000400107312 */ /* 0x0100640000201c00 */
[----:B01----:R-:W-:Y:S05]  /*6df0*/  BRA `(.L_x_13918) ;  /* 0x0000000c00287947 */ /* 0x003fea0003800000 */
.L_x_13952:
[----:B------:R-:W4:Y:S02]  /*6e00*/  LDG.E.U16 R4, desc[UR36][R4.64] ;  /* 0x0000002404047981 */ /* 0x000f24000c1e1500 */
[----:B----4-:R0:W1:Y:S02]  /*6e10*/  I2F.F64.S16 R16, R4 ;  /* 0x0000000400107312 */ /* 0x0100640000101c00 */
[----:B01----:R-:W-:Y:S05]  /*6e20*/  BRA `(.L_x_13918) ;  /* 0x0000000c001c7947 */ /* 0x003fea0003800000 */
.L_x_13948:
        /* <DEDUP_REMOVED lines=10> */
.L_x_13955:
[----:B------:R-:W4:Y:S02]  /*6ed0*/  LDG.E.U16 R0, desc[UR36][R4.64] ;  /* 0x0000002404007981 */ /* 0x000f24000c1e1500 */
[----:B----4-:R-:W-:-:S05]  /*6ee0*/  HADD2.F32 R0, -RZ, R0.H0_H0 ;  /* 0x20000000ff007230 */ /* 0x010fca0000004100 */
[----:B------:R-:W-:-:S04]  /*6ef0*/  FMUL.FTZ R0, R0, 1 ;  /* 0x3f80000000007820 */ /* 0x000fc80000410000 */
[----:B------:R0:W1:Y:S02]  /*6f00*/  F2F.F64.F32 R16, R0 ;  /* 0x0000000000107310 */ /* 0x0000640000201800 */
[----:B01----:R-:W-:Y:S05]  /*6f10*/  BRA `(.L_x_13918) ;  /* 0x0000000800e07947 */ /* 0x003fea0003800000 */
.L_x_13954:
        /* <DEDUP_REMOVED lines=10> */
.L_x_13957:
[----:B------:R-:W4:Y:S02]  /*6fc0*/  LDG.E.U16 R4, desc[UR36][R4.64] ;  /* 0x0000002404047981 */ /* 0x000f24000c1e1500 */
[----:B----4-:R-:W-:-:S05]  /*6fd0*/  HADD2.F32 R0, -RZ, R4.H0_H0 ;  /* 0x20000004ff007230 */ /* 0x010fca0000004100 */
[----:B------:R-:W-:-:S04]  /*6fe0*/  FMUL.FTZ R0, R0, 1 ;  /* 0x3f80000000007820 */ /* 0x000fc80000410000 */
[----:B------:R0:W1:Y:S02]  /*6ff0*/  F2F.F64.F32 R16, R0 ;  /* 0x0000000000107310 */ /* 0x0000640000201800 */
[----:B01----:R-:W-:Y:S05]  /*7000*/  BRA `(.L_x_13918) ;  /* 0x0000000800a47947 */ /* 0x003fea0003800000 */
.L_x_13956:
[----:B------:R0:W5:Y:S01]  /*7010*/  LDG.E.64 R16, desc[UR36][R4.64] ;  /* 0x0000002404107981 */ /* 0x000162000c1e1b00 */
[----:B------:R-:W-:Y:S05]  /*7020*/  BRA `(.L_x_13918) ;  /* 0x00000008009c7947 */ /* 0x000fea0003800000 */
.L_x_13947:
        /* <DEDUP_REMOVED lines=13> */
.L_x_13960:
[----:B------:R0:W5:Y:S01]  /*7100*/  LDG.E.64 R16, desc[UR36][R4.64] ;  /* 0x0000002404107981 */ /* 0x000162000c1e1b00 */
[----:B------:R-:W-:Y:S05]  /*7110*/  BRA `(.L_x_13918) ;  /* 0x0000000800607947 */ /* 0x000fea0003800000 */
.L_x_13959:
        /* <DEDUP_REMOVED lines=27> */
.L_x_13962:
        /* <DEDUP_REMOVED lines=15> */
.L_x_13961:
[----:B------:R-:W4:Y:S02]  /*73c0*/  LDG.E.U16 R0, desc[UR36][R4.64] ;  /* 0x0000002404007981 */ /* 0x000f24000c1e1500 */
[----:B----4-:R-:W-:-:S04]  /*73d0*/  IMAD.U32 R0, R0, 0x10000, RZ ;  /* 0x0001000000007824 */ /* 0x010fc800078e00ff */
[----:B------:R-:W-:-:S04]  /*73e0*/  FMUL.FTZ R0, R0, 1 ;  /* 0x3f80000000007820 */ /* 0x000fc80000410000 */
[----:B------:R0:W1:Y:S02]  /*73f0*/  F2F.F64.F32 R16, R0 ;  /* 0x0000000000107310 */ /* 0x0000640000201800 */
[----:B01----:R-:W-:Y:S05]  /*7400*/  BRA `(.L_x_13918) ;  /* 0x0000000400a47947 */ /* 0x003fea0003800000 */
.L_x_13958:
        /* <DEDUP_REMOVED lines=11> */
.L_x_13965:
        /* <DEDUP_REMOVED lines=20> */
.L_x_13967:
[----:B------:R-:W-:Y:S05]  /*7600*/  BSYNC.RECONVERGENT B0 ;  /* 0x0000000000007941 */ /* 0x000fea0003800200 */
.L_x_13966:
[----:B------:R-:W-:Y:S01]  /*7610*/  IMAD.SHL.U32 R0, R0, 0x100000, RZ ;  /* 0x0010000000007824 */ /* 0x000fe200078e00ff */
[----:B------:R-:W-:-:S04]  /*7620*/  LEA R3, R3, 0x3b800000, 0x17 ;  /* 0x3b80000003037811 */ /* 0x000fc800078eb8ff */
[----:B------:R-:W-:-:S05]  /*7630*/  LOP3.LUT R0, R3, R0, R7, 0xfe, !PT ;  /* 0x0000000003007212 */ /* 0x000fca00078efe07 */
[----:B------:R-:W-:-:S04]  /*7640*/  FMUL.FTZ R0, R0, 1 ;  /* 0x3f80000000007820 */ /* 0x000fc80000410000 */
[----:B------:R0:W1:Y:S02]  /*7650*/  F2F.F64.F32 R16, R0 ;  /* 0x0000000000107310 */ /* 0x0000640000201800 */
[----:B01----:R-:W-:Y:S05]  /*7660*/  BRA `(.L_x_13918) ;  /* 0x00000004000c7947 */ /* 0x003fea0003800000 */
.L_x_13964:
        /* <DEDUP_REMOVED lines=20> */
.L_x_13969:
[----:B------:R-:W-:Y:S05]  /*77b0*/  BSYNC.RECONVERGENT B0 ;  /* 0x0000000000007941 */ /* 0x000fea0003800200 */
.L_x_13968:
[----:B------:R-:W-:Y:S01]  /*77c0*/  IMAD.SHL.U32 R0, R0, 0x200000, RZ ;  /* 0x0020000000007824 */ /* 0x000fe200078e00ff */
[----:B------:R-:W-:-:S04]  /*77d0*/  LEA R3, R3, 0x37800000, 0x17 ;  /* 0x3780000003037811 */ /* 0x000fc800078eb8ff */
[----:B------:R-:W-:-:S05]  /*77e0*/  LOP3.LUT R0, R3, R0, R7, 0xfe, !PT ;  /* 0x0000000003007212 */ /* 0x000fca00078efe07 */
[----:B------:R-:W-:-:S04]  /*77f0*/  FMUL.FTZ R0, R0, 1 ;  /* 0x3f80000000007820 */ /* 0x000fc80000410000 */
[----:B------:R0:W1:Y:S02]  /*7800*/  F2F.F64.F32 R16, R0 ;  /* 0x0000000000107310 */ /* 0x0000640000201800 */
[----:B01----:R-:W-:Y:S05]  /*7810*/  BRA `(.L_x_13918) ;  /* 0x0000000000a07947 */ /* 0x003fea0003800000 */
.L_x_13963:
        /* <DEDUP_REMOVED lines=18> */
.L_x_13951:
        /* <DEDUP_REMOVED lines=16> */
.L_x_13972:
[----:B------:R-:W-:Y:S05]  /*7a40*/  BRA `(.L_x_13918) ;  /* 0x0000000000147947 */ /* 0x000fea0003800000 */
.L_x_13971:
[----:B------:R-:W4:Y:S02]  /*7a50*/  LDG.E.64 R16, desc[UR36][R4.64] ;  /* 0x0000002404107981 */ /* 0x000f24000c1e1b00 */
[----:B----4-:R-:W0:Y:S02]  /*7a60*/  I2F.F64.U64 R16, R16 ;  /* 0x0000001000107312 */ /* 0x010e240000301800 */
[----:B0-----:R-:W-:Y:S05]  /*7a70*/  BRA `(.L_x_13918) ;  /* 0x0000000000087947 */ /* 0x001fea0003800000 */
.L_x_13970:
[----:B------:R-:W4:Y:S02]  /*7a80*/  LDG.E R4, desc[UR36][R4.64] ;  /* 0x0000002404047981 */ /* 0x000f24000c1e1900 */
[----:B----4-:R0:W1:Y:S02]  /*7a90*/  I2F.F64.U32 R16, R4 ;  /* 0x0000000400107312 */ /* 0x0100640000201800 */
.L_x_13918:
[----:B------:R-:W-:Y:S05]  /*7aa0*/  BSYNC.RECONVERGENT B7 ;  /* 0x0000000000077941 */ /* 0x000fea0003800200 */
.L_x_13917:
[----:B------:R-:W3:Y:S01]  /*7ab0*/  LDC.U8 R19, c[0x0][0x3b0] ;  /* 0x0000ec00ff137b82 */ /* 0x000ee20000000000 */
[----:B------:R-:W-:Y:S01]  /*7ac0*/  ISETP.GE.AND P0, PT, R23, R2, PT ;  /* 0x000000021700720c */ /* 0x000fe20003f06270 */
[----:B012-45:R-:W3:Y:S01]  /*7ad0*/  DADD R4, -R34, 1 ;  /* 0x3ff0000022047429 */ /* 0x037ee20000000100 */
[----:B------:R-:W-:Y:S04]  /*7ae0*/  BSSY.RECONVERGENT B7, `(.L_x_13973) ;  /* 0x00003ed000077945 */ /* 0x000fe80003800200 */
[----:B------:R-:W-:-:S15]  /*7af0*/  BSSY.RELIABLE B6, `(.L_x_13974) ;  /* 0x00002b1000067945 */ /* 0x000fde0003800100 */
[----:B------:R-:W-:-:S15]  /*7b00*/  NOP ;  /* 0x0000000000007918 */ /* 0x000fde0000000000 */
[----:B------:R-:W-:-:S15]  /*7b10*/  NOP ;  /* 0x0000000000007918 */ /* 0x000fde0000000000 */
[----:B------:R-:W-:-:S14]  /*7b20*/  NOP ;  /* 0x0000000000007918 */ /* 0x000fdc0000000000 */
[----:B------:R-:W0:-:S15]  /*7b30*/  DADD R6, -R28, 1 ;  /* 0x3ff000001c067429 */ /* 0x000e1e0000000100 */
[----:B------:R-:W-:-:S15]  /*7b40*/  NOP ;  /* 0x0000000000007918 */ /* 0x000fde0000000000 */
[----:B------:R-:W-:-:S15]  /*7b50*/  NOP ;  /* 0x0000000000007918 */ /* 0x000fde0000000000 */
[----:B------:R-:W-:-:S15]  /*7b60*/  NOP ;  /* 0x0000000000007918 */ /* 0x000fde0000000000 */
[----:B------:R-:W-:-:S04]  /*7b70*/  NOP ;  /* 0x0000000000007918 */ /* 0x000fc80000000000 */
[----:B------:R-:W1:-:S15]  /*7b80*/  DADD R8, -R24, 1 ;  /* 0x3ff0000018087429 */ /* 0x000e5e0000000100 */
[----:B------:R-:W-:-:S15]  /*7b90*/  NOP ;  /* 0x0000000000007918 */ /* 0x000fde0000000000 */
[----:B------:R-:W-:-:S15]  /*7ba0*/  NOP ;  /* 0x0000000000007918 */ /* 0x000fde0000000000 */
[----:B------:R-:W-:-:S15]  /*7bb0*/  NOP ;  /* 0x0000000000007918 */ /* 0x000fde0000000000 */
[----:B------:R-:W-:-:S04]  /*7bc0*/  NOP ;  /* 0x0000000000007918 */ /* 0x000fc80000000000 */
[----:B------:R-:W2:-:S15]  /*7bd0*/  DADD R10, -R16, 1 ;  /* 0x3ff00000100a7429 */ /* 0x000e9e0000000100 */
[----:B------:R-:W-:-:S15]  /*7be0*/  NOP ;  /* 0x0000000000007918 */ /* 0x000fde0000000000 */
[----:B------:R-:W-:-:S15]  /*7bf0*/  NOP ;  /* 0x0000000000007918 */ /* 0x000fde0000000000 */
[----:B------:R-:W-:-:S15]  /*7c00*/  NOP ;  /* 0x0000000000007918 */ /* 0x000fde0000000000 */
[----:B------:R-:W-:-:S04]  /*7c10*/  NOP ;  /* 0x0000000000007918 */ /* 0x000fc80000000000 */
[----:B---3--:R-:W3:-:S15]  /*7c20*/  DMUL R4, R4, R36 ;  /* 0x0000002404047228 */ /* 0x008ede0000000000 */
        /* <DEDUP_REMOVED lines=14> */
[----:B--2---:R-:W2:-:S15]  /*7d10*/  DMUL R10, R10, R26 ;  /* 0x0000001a0a0a7228 */ /* 0x004e9e0000000000 */
        /* <DEDUP_REMOVED lines=43> */
.L_x_13979:
[----:B------:R-:W0:Y:S02]  /*7fd0*/  F2I.S64.F64.TRUNC R4, R4 ;  /* 0x0000000400047311 */ /* 0x000e24000030d900 */
[----:B0-----:R-:W-:-:S05]  /*7fe0*/  IMAD.MOV.U32 R3, RZ, RZ, R4 ;  /* 0x000000ffff037224 */ /* 0x001fca00078e0004 */
[----:B------:R0:W-:Y:S01]  /*7ff0*/  STG.E.U8 desc[UR36][R8.64], R3 ;  /* 0x0000000308007986 */ /* 0x0001e2000c101124 */
[----:B------:R-:W-:Y:S05]  /*8000*/  BRA `(.L_x_13981) ;  /* 0x00000010007c7947 */ /* 0x000fea0003800000 */
.L_x_13978:
        /* <DEDUP_REMOVED lines=9> */
.L_x_13983:
[----:B------:R-:W0:Y:S02]  /*80a0*/  F2I.F64.TRUNC R5, R4 ;  /* 0x0000000400057311 */ /* 0x000e24000030d100 */
[----:B0-----:R0:W-:Y:S01]  /*80b0*/  STG.E desc[UR36][R8.64], R5 ;  /* 0x0000000508007986 */ /* 0x0011e2000c101924 */
[----:B------:R-:W-:Y:S05]  /*80c0*/  BRA `(.L_x_13981) ;  /* 0x00000010004c7947 */ /* 0x000fea0003800000 */
.L_x_13982:
[----:B------:R-:W0:Y:S02]  /*80d0*/  F2I.F64.TRUNC R5, R4 ;  /* 0x0000000400057311 */ /* 0x000e24000030d100 */
[----:B0-----:R0:W-:Y:S01]  /*80e0*/  STG.E.U16 desc[UR36][R8.64], R5 ;  /* 0x0000000508007986 */ /* 0x0011e2000c101524 */
[----:B------:R-:W-:Y:S05]  /*80f0*/  BRA `(.L_x_13981) ;  /* 0x0000001000407947 */ /* 0x000fea0003800000 */
.L_x_13977:
        /* <DEDUP_REMOVED lines=17> */
.L_x_13985:
        /* <DEDUP_REMOVED lines=12> */
.L_x_13984:
        /* <DEDUP_REMOVED lines=18> */
.L_x_13987:
        /* <DEDUP_REMOVED lines=13> */
.L_x_13986:
[----:B------:R0:W-:Y:S01]  /*84c0*/  STG.E.64 desc[UR36][R8.64], R4 ;  /* 0x0000000408007986 */ /* 0x0001e2000c101b24 */
[----:B------:R-:W-:Y:S05]  /*84d0*/  BRA `(.L_x_13981) ;  /* 0x0000000c00487947 */ /* 0x000fea0003800000 */
.L_x_13976:
        /* <DEDUP_REMOVED lines=12> */
.L_x_13990:
[----:B------:R-:W-:-:S05]  /*85a0*/  CS2R R6, SRZ ;  /* 0x0000000000067805 */ /* 0x000fca000001ff00 */
[----:B------:R0:W-:Y:S01]  /*85b0*/  STG.E.128 desc[UR36][R8.64], R4 ;  /* 0x0000000408007986 */ /* 0x0001e2000c101d24 */
[----:B------:R-:W-:Y:S05]  /*85c0*/  BRA `(.L_x_13981) ;  /* 0x0000000c000c7947 */ /* 0x000fea0003800000 */
.L_x_13989:
        /* <DEDUP_REMOVED lines=27> */
.L_x_13994:
[----:B------:R-:W-:Y:S05]  /*8780*/  BSYNC.RECONVERGENT B0 ;  /* 0x0000000000007941 */ /* 0x000fea0003800200 */
.L_x_13993:
[----:B------:R-:W-:-:S05]  /*8790*/  LOP3.LUT R7, R0, 0x80, R7, 0xf8, !PT ;  /* 0x0000008000077812 */ /* 0x000fca00078ef807 */
[----:B------:R0:W-:Y:S01]  /*87a0*/  STG.E.U8 desc[UR36][R8.64], R7 ;  /* 0x0000000708007986 */ /* 0x0001e2000c101124 */
[----:B------:R-:W-:Y:S05]  /*87b0*/  BRA `(.L_x_13981) ;  /* 0x0000000800907947 */ /* 0x000fea0003800000 */
.L_x_13992:
        /* <DEDUP_REMOVED lines=23> */
.L_x_13996:
[----:B------:R-:W-:Y:S05]  /*8930*/  BSYNC.RECONVERGENT B0 ;  /* 0x0000000000007941 */ /* 0x000fea0003800200 */
.L_x_13995:
[----:B------:R-:W-:-:S05]  /*8940*/  LOP3.LUT R7, R0, 0x80, R7, 0xf8, !PT ;  /* 0x0000008000077812 */ /* 0x000fca00078ef807 */
[----:B------:R0:W-:Y:S01]  /*8950*/  STG.E.U8 desc[UR36][R8.64], R7 ;  /* 0x0000000708007986 */ /* 0x0001e2000c101124 */
[----:B------:R-:W-:Y:S05]  /*8960*/  BRA `(.L_x_13981) ;  /* 0x0000000800247947 */ /* 0x000fea0003800000 */
.L_x_13991:
        /* <DEDUP_REMOVED lines=12> */
.L_x_13988:
        /* <DEDUP_REMOVED lines=11> */
.L_x_13999:
        /* <DEDUP_REMOVED lines=21> */
.L_x_14002:
[----:B------:R-:W-:-:S04]  /*8c30*/  SHF.R.U32.HI R0, RZ, 0x14, R7 ;  /* 0x00000014ff007819 */ /* 0x000fc80000011607 */
[----:B------:R-:W-:-:S04]  /*8c40*/  LOP3.LUT R0, R0, 0x1, RZ, 0xc0, !PT ;  /* 0x0000000100007812 */ /* 0x000fc800078ec0ff */
[----:B------:R-:W-:-:S04]  /*8c50*/  IADD3 R0, PT, PT, R7, 0x487ffff, R0 ;  /* 0x0487ffff07007810 */ /* 0x000fc80007ffe000 */
[----:B------:R-:W-:-:S04]  /*8c60*/  SHF.R.U32.HI R0, RZ, 0x14, R0 ;  /* 0x00000014ff007819 */ /* 0x000fc80000011600 */
[----:B------:R-:W-:-:S07]  /*8c70*/  LOP3.LUT R3, R0, 0xff, RZ, 0xc0, !PT ;  /* 0x000000ff00037812 */ /* 0x000fce00078ec0ff */
.L_x_14003:
[----:B------:R-:W-:-:S04]  /*8c80*/  SHF.R.U32.HI R0, RZ, 0x18, R7 ;  /* 0x00000018ff007819 */ /* 0x000fc80000011607 */
[----:B------:R-:W-:-:S07]  /*8c90*/  LOP3.LUT R0, R3, 0x80, R0, 0xf8, !PT ;  /* 0x0000008003007812 */ /* 0x000fce00078ef800 */
.L_x_14001:
[----:B------:R-:W-:Y:S05]  /*8ca0*/  BSYNC.RECONVERGENT B0 ;  /* 0x0000000000007941 */ /* 0x000fea0003800200 */
.L_x_14000:
[----:B------:R0:W-:Y:S01]  /*8cb0*/  STG.E.U8 desc[UR36][R8.64], R0 ;  /* 0x0000000008007986 */ /* 0x0001e2000c101124 */
[----:B------:R-:W-:Y:S05]  /*8cc0*/  BRA `(.L_x_13981) ;  /* 0x00000004004c7947 */ /* 0x000fea0003800000 */
.L_x_13998:
        /* <DEDUP_REMOVED lines=21> */
.L_x_14006:
[----:B------:R-:W-:-:S04]  /*8e20*/  SHF.R.U32.HI R0, RZ, 0x15, R7 ;  /* 0x00000015ff007819 */ /* 0x000fc80000011607 */
[----:B------:R-:W-:-:S04]  /*8e30*/  LOP3.LUT R0, R0, 0x1, RZ, 0xc0, !PT ;  /* 0x0000000100007812 */ /* 0x000fc800078ec0ff */
[----:B------:R-:W-:-:S04]  /*8e40*/  IADD3 R0, PT, PT, R7, 0x88fffff, R0 ;  /* 0x088fffff07007810 */ /* 0x000fc80007ffe000 */
[----:B------:R-:W-:-:S04]  /*8e50*/  SHF.R.U32.HI R0, RZ, 0x15, R0 ;  /* 0x00000015ff007819 */ /* 0x000fc80000011600 */
[----:B------:R-:W-:-:S07]  /*8e60*/  LOP3.LUT R3, R0, 0xff, RZ, 0xc0, !PT ;  /* 0x000000ff00037812 */ /* 0x000fce00078ec0ff */
.L_x_14007:
[----:B------:R-:W-:-:S04]  /*8e70*/  SHF.R.U32.HI R0, RZ, 0x18, R7 ;  /* 0x00000018ff007819 */ /* 0x000fc80000011607 */
[----:B------:R-:W-:-:S07]  /*8e80*/  LOP3.LUT R0, R3, 0x80, R0, 0xf8, !PT ;  /* 0x0000008003007812 */ /* 0x000fce00078ef800 */
.L_x_14005:
[----:B------:R-:W-:Y:S05]  /*8e90*/  BSYNC.RECONVERGENT B0 ;  /* 0x0000000000007941 */ /* 0x000fea0003800200 */
.L_x_14004:
[----:B------:R0:W-:Y:S01]  /*8ea0*/  STG.E.U8 desc[UR36][R8.64], R0 ;  /* 0x0000000008007986 */ /* 0x0001e2000c101124 */
[----:B------:R-:W-:Y:S05]  /*8eb0*/  BRA `(.L_x_13981) ;  /* 0x0000000000d07947 */ /* 0x000fea0003800000 */
.L_x_13997:
[----:B------:R-:W-:-:S13]  /*8ec0*/  ISETP.NE.AND P0, PT, R0, 0x1c, PT ;  /* 0x0000001c0000780c */ /* 0x000fda0003f05270 */
[----:B------:R-:W-:Y:S05]  /*8ed0*/  @!P0 BRA `(.L_x_14008) ;  /* 0x0000000000c08947 */ /* 0x000fea0003800000 */
[----:B------:R-:W-:-:S13]  /*8ee0*/  ISETP.NE.AND P0, PT, R0, 0x1d, PT ;  /* 0x0000001d0000780c */ /* 0x000fda0003f05270 */
[----:B------:R-:W-:Y:S05]  /*8ef0*/  @!P0 BRA `(.L_x_14009) ;  /* 0x0000000000ac8947 */ /* 0x000fea0003800000 */
[----:B------:R-:W-:-:S13]  /*8f00*/  ISETP.NE.AND P0, PT, R0, 0x2c, PT ;  /* 0x0000002c0000780c */ /* 0x000fda0003f05270 */
[----:B------:R-:W-:Y:S05]  /*8f10*/  @!P0 BRA `(.L_x_14010) ;  /* 0x0000000000448947 */ /* 0x000fea0003800000 */
.L_x_13980:
        /* <DEDUP_REMOVED lines=16> */
.L_x_14011:
[----:B------:R-:W-:Y:S05]  /*9020*/  BRA `(.L_x_13981) ;  /* 0x0000000000747947 */ /* 0x000fea0003800000 */
.L_x_14010:
        /* <DEDUP_REMOVED lines=24> */
.L_x_14009:
[----:B------:R-:W0:Y:S02]  /*91b0*/  F2I.U64.F64.TRUNC R4, R4 ;  /* 0x0000000400047311 */ /* 0x000e24000030d800 */
[----:B0-----:R0:W-:Y:S01]  /*91c0*/  STG.E.64 desc[UR36][R8.64], R4 ;  /* 0x0000000408007986 */ /* 0x0011e2000c101b24 */
[----:B------:R-:W-:Y:S05]  /*91d0*/  BRA `(.L_x_13981) ;  /* 0x0000000000087947 */ /* 0x000fea0003800000 */
.L_x_14008:
[----:B------:R-:W0:Y:S02]  /*91e0*/  F2I.U32.F64.TRUNC R5, R4 ;  /* 0x0000000400057311 */ /* 0x000e24000030d000 */
[----:B0-----:R0:W-:Y:S02]  /*91f0*/  STG.E desc[UR36][R8.64], R5 ;  /* 0x0000000508007986 */ /* 0x0011e4000c101924 */
.L_x_13981:
        /* <DEDUP_REMOVED lines=24> */
.L_x_14016:
[----:B------:R-:W0:Y:S02]  /*9380*/  F2I.S64.F64.TRUNC R28, R28 ;  /* 0x0000001c001c7311 */ /* 0x000e24000030d900 */
[----:B0-----:R-:W-:-:S05]  /*9390*/  IMAD.MOV.U32 R3, RZ, RZ, R28 ;  /* 0x000000ffff037224 */ /* 0x001fca00078e001c */
[----:B------:R0:W-:Y:S01]  /*93a0*/  STG.E.U8 desc[UR36][R4.64], R3 ;  /* 0x0000000304007986 */ /* 0x0001e2000c101124 */
[----:B------:R-:W-:Y:S05]  /*93b0*/  BRA `(.L_x_14018) ;  /* 0x0000001000807947 */ /* 0x000fea0003800000 */
.L_x_14015:
        /* <DEDUP_REMOVED lines=9> */
.L_x_14020:
[----:B------:R-:W0:Y:S02]  /*9450*/  F2I.F64.TRUNC R29, R28 ;  /* 0x0000001c001d7311 */ /* 0x000e24000030d100 */
[----:B0-----:R0:W-:Y:S01]  /*9460*/  STG.E desc[UR36][R4.64], R29 ;  /* 0x0000001d04007986 */ /* 0x0011e2000c101924 */
[----:B------:R-:W-:Y:S05]  /*9470*/  BRA `(.L_x_14018) ;  /* 0x0000001000507947 */ /* 0x000fea0003800000 */
.L_x_14019:
[----:B------:R-:W0:Y:S02]  /*9480*/  F2I.F64.TRUNC R29, R28 ;  /* 0x0000001c001d7311 */ /* 0x000e24000030d100 */
[----:B0-----:R0:W-:Y:S01]  /*9490*/  STG.E.U16 desc[UR36][R4.64], R29 ;  /* 0x0000001d04007986 */ /* 0x0011e2000c101524 */
[----:B------:R-:W-:Y:S05]  /*94a0*/  BRA `(.L_x_14018) ;  /* 0x0000001000447947 */ /* 0x000fea0003800000 */
.L_x_14014:
        /* <DEDUP_REMOVED lines=17> */
.L_x_14022:
        /* <DEDUP_REMOVED lines=12> */
.L_x_14021:
        /* <DEDUP_REMOVED lines=18> */
.L_x_14024:
        /* <DEDUP_REMOVED lines=13> */
.L_x_14023:
[----:B------:R0:W-:Y:S01]  /*9870*/  STG.E.64 desc[UR36][R4.64], R28 ;  /* 0x0000001c04007986 */ /* 0x0001e2000c101b24 */
[----:B------:R-:W-:Y:S05]  /*9880*/  BRA `(.L_x_14018) ;  /* 0x0000000c004c7947 */ /* 0x000fea0003800000 */
.L_x_14013:
        /* <DEDUP_REMOVED lines=13> */
.L_x_14028:
        /* <DEDUP_REMOVED lines=26> */
.L_x_14031:
[----:B------:R-:W-:-:S04]  /*9b00*/  SHF.R.U32.HI R3, RZ, 0x18, R7 ;  /* 0x00000018ff037819 */ /* 0x000fc80000011607 */
[----:B------:R-:W-:-:S07]  /*9b10*/  LOP3.LUT R0, R0, 0x80, R3, 0xf8, !PT ;  /* 0x0000008000007812 */ /* 0x000fce00078ef803 */
.L_x_14030:
[----:B------:R-:W-:Y:S05]  /*9b20*/  BSYNC.RECONVERGENT B0 ;  /* 0x0000000000007941 */ /* 0x000fea0003800200 */
.L_x_14029:
[----:B------:R0:W-:Y:S01]  /*9b30*/  STG.E.U8 desc[UR36][R4.64], R0 ;  /* 0x0000000004007986 */ /* 0x0001e2000c101124 */
[----:B------:R-:W-:Y:S05]  /*9b40*/  BRA `(.L_x_14018) ;  /* 0x00000008009c7947 */ /* 0x000fea0003800000 */
.L_x_14027:
        /* <DEDUP_REMOVED lines=26> */
.L_x_14034:
[----:B------:R-:W-:-:S04]  /*9cf0*/  SHF.R.U32.HI R3, RZ, 0x18, R7 ;  /* 0x00000018ff037819 */ /* 0x000fc80000011607 */
[----:B------:R-:W-:-:S07]  /*9d00*/  LOP3.LUT R0, R0, 0x80, R3, 0xf8, !PT ;  /* 0x0000008000007812 */ /* 0x000fce00078ef803 */
.L_x_14033:
[----:B------:R-:W-:Y:S05]  /*9d10*/  BSYNC.RECONVERGENT B0 ;  /* 0x0000000000007941 */ /* 0x000fea0003800200 */
.L_x_14032:
[----:B------:R0:W-:Y:S01]  /*9d20*/  STG.E.U8 desc[UR36][R4.64], R0 ;  /* 0x0000000004007986 */ /* 0x0001e2000c101124 */
[----:B------:R-:W-:Y:S05]  /*9d30*/  BRA `(.L_x_14018) ;  /* 0x0000000800207947 */ /* 0x000fea0003800000 */
.L_x_14026:
        /* <DEDUP_REMOVED lines=30> */
.L_x_14036:
[----:B------:R-:W0:Y:S02]  /*9f20*/  F2I.U64.F64.TRUNC R28, R28 ;  /* 0x0000001c001c7311 */ /* 0x000e24000030d800 */
[----:B0-----:R0:W-:Y:S01]  /*9f30*/  STG.E.64 desc[UR36][R4.64], R28 ;  /* 0x0000001c04007986 */ /* 0x0011e2000c101b24 */
[----:B------:R-:W-:Y:S05]  /*9f40*/  BRA `(.L_x_14018) ;  /* 0x00000004009c7947 */ /* 0x000fea0003800000 */
.L_x_14035:
[----:B------:R-:W0:Y:S02]  /*9f50*/  F2I.U32.F64.TRUNC R29, R28 ;  /* 0x0000001c001d7311 */ /* 0x000e24000030d000 */
[----:B0-----:R0:W-:Y:S01]  /*9f60*/  STG.E desc[UR36][R4.64], R29 ;  /* 0x0000001d04007986 */ /* 0x0011e2000c101924 */
[----:B------:R-:W-:Y:S05]  /*9f70*/  BRA `(.L_x_14018) ;  /* 0x0000000400907947 */ /* 0x000fea0003800000 */
.L_x_14025:
        /* <DEDUP_REMOVED lines=10> */
.L_x_14038:
[----:B------:R-:W-:-:S05]  /*a020*/  CS2R R30, SRZ ;  /* 0x00000000001e7805 */ /* 0x000fca000001ff00 */
[----:B------:R1:W-:Y:S01]  /*a030*/  STG.E.128 desc[UR36][R4.64], R28 ;  /* 0x0000001c04007986 */ /* 0x0003e2000c101d24 */
[----:B------:R-:W-:Y:S05]  /*a040*/  BRA `(.L_x_14018) ;  /* 0x00000004005c7947 */ /* 0x000fea0003800000 */
.L_x_14037:
[----:B------:R-:W-:-:S13]  /*a050*/  ISETP.NE.AND P0, PT, R0, 0xf, PT ;  /* 0x0000000f0000780c */ /* 0x000fda0003f05270 */
[----:B------:R-:W-:Y:S05]  /*a060*/  @!P0 BRA `(.L_x_14039) ;  /* 0x0000000400288947 */ /* 0x000fea0003800000 */
[----:B------:R-:W-:-:S13]  /*a070*/  ISETP.NE.AND P0, PT, R0, 0x17, PT ;  /* 0x000000170000780c */ /* 0x000fda0003f05270 */
[----:B------:R-:W-:Y:S05]  /*a080*/  @!P0 BRA `(.L_x_14040) ;  /* 0x0000000000b08947 */ /* 0x000fea0003800000 */
[----:B------:R-:W-:-:S13]  /*a090*/  ISETP.NE.AND P0, PT, R0, 0x18, PT ;  /* 0x000000180000780c */ /* 0x000fda0003f05270 */
[----:B------:R-:W-:Y:S05]  /*a0a0*/  @!P0 BRA `(.L_x_14041) ;  /* 0x0000000000448947 */ /* 0x000fea0003800000 */
.L_x_14017:
        /* <DEDUP_REMOVED lines=16> */
.L_x_14042:
[----:B------:R-:W-:Y:S05]  /*a1b0*/  BRA `(.L_x_14018) ;  /* 0x0000000400007947 */ /* 0x000fea0003800000 */
.L_x_14041:
        /* <DEDUP_REMOVED lines=21> */
.L_x_14044:
[----:B------:R-:W-:Y:S05]  /*a310*/  BSYNC.RECONVERGENT B0 ;  /* 0x0000000000007941 */ /* 0x000fea0003800200 */
.L_x_14043:
[----:B------:R-:W-:-:S05]  /*a320*/  LOP3.LUT R3, R0, 0x80, R3, 0xf8, !PT ;  /* 0x0000008000037812 */ /* 0x000fca00078ef803 */
[----:B------:R3:W-:Y:S01]  /*a330*/  STG.E.U8 desc[UR36][R4.64], R3 ;  /* 0x0000000304007986 */ /* 0x0007e2000c101124 */
[----:B------:R-:W-:Y:S05]  /*a340*/  BRA `(.L_x_14018) ;  /* 0x00000000009c7947 */ /* 0x000fea0003800000 */
.L_x_14040:
        /* <DEDUP_REMOVED lines=20> */
.L_x_14046:
[----:B------:R-:W-:Y:S01]  /*a490*/  IMAD.MOV.U32 R0, RZ, RZ, 0x7f ;  /* 0x0000007fff007424 */ /* 0x000fe200078e00ff */
[----:B------:R-:W-:-:S04]  /*a4a0*/  ISETP.GT.U32.AND P0, PT, R3, 0x7f800000, PT ;  /* 0x7f8000000300780c */ /* 0x000fc80003f04070 */
[----:B------:R-:W-:-:S09]  /*a4b0*/  SEL R0, R0, 0x7c, P0 ;  /* 0x0000007c00007807 */ /* 0x000fd20000000000 */
.L_x_14047:
[----:B------:R-:W-:Y:S05]  /*a4c0*/  BSYNC.RECONVERGENT B0 ;  /* 0x0000000000007941 */ /* 0x000fea0003800200 */
.L_x_14045:
[----:B------:R-:W-:-:S04]  /*a4d0*/  SHF.R.U32.HI R3, RZ, 0x18, R7 ;  /* 0x00000018ff037819 */ /* 0x000fc80000011607 */
[----:B------:R-:W-:-:S05]  /*a4e0*/  LOP3.LUT R3, R0, 0x80, R3, 0xf8, !PT ;  /* 0x0000008000037812 */ /* 0x000fca00078ef803 */
[----:B------:R2:W-:Y:S01]  /*a4f0*/  STG.E.U8 desc[UR36][R4.64], R3 ;  /* 0x0000000304007986 */ /* 0x0005e2000c101124 */
[----:B------:R-:W-:Y:S05]  /*a500*/  BRA `(.L_x_14018) ;  /* 0x00000000002c7947 */ /* 0x000fea0003800000 */
.L_x_14039:
        /* <DEDUP_REMOVED lines=11> */
.L_x_14018:
[----:B------:R-:W-:-:S07]  /*a5c0*/  VIADD R23, R23, 0x80 ;  /* 0x0000008017177836 */ /* 0x000fce0000000000 */
.L_x_13975:
[----:B------:R-:W-:-:S13]  /*a5d0*/  ISETP.GE.AND P0, PT, R23, R2, PT ;  /* 0x000000021700720c */ /* 0x000fda0003f06270 */
[----:B------:R-:W-:Y:S05]  /*a5e0*/  @P0 BREAK.RELIABLE B6 ;  /* 0x0000000000060942 */ /* 0x000fea0003800100 */
[----:B------:R-:W-:Y:S05]  /*a5f0*/  @P0 BRA `(.L_x_14012) ;  /* 0x0000001000ec0947 */ /* 0x000fea0003800000 */
[----:B------:R-:W-:Y:S05]  /*a600*/  BSYNC.RELIABLE B6 ;  /* 0x0000000000067941 */ /* 0x000fea0003800100 */
.L_x_13974:
        /* <DEDUP_REMOVED lines=21> */
.L_x_14051:
[----:B------:R-:W0:Y:S02]  /*a760*/  F2I.S64.F64.TRUNC R24, R24 ;  /* 0x0000001800187311 */ /* 0x000e24000030d900 */
[----:B0-----:R-:W-:-:S05]  /*a770*/  IMAD.MOV.U32 R3, RZ, RZ, R24 ;  /* 0x000000ffff037224 */ /* 0x001fca00078e0018 */
[----:B------:R0:W-:Y:S01]  /*a780*/  STG.E.U8 desc[UR36][R4.64], R3 ;  /* 0x0000000304007986 */ /* 0x0001e2000c101124 */
[----:B------:R-:W-:Y:S05]  /*a790*/  BRA `(.L_x_14053) ;  /* 0x0000001000807947 */ /* 0x000fea0003800000 */
.L_x_14050:
        /* <DEDUP_REMOVED lines=9> */
.L_x_14055:
[----:B------:R-:W0:Y:S02]  /*a830*/  F2I.F64.TRUNC R25, R24 ;  /* 0x0000001800197311 */ /* 0x000e24000030d100 */
[----:B0-----:R0:W-:Y:S01]  /*a840*/  STG.E desc[UR36][R4.64], R25 ;  /* 0x0000001904007986 */ /* 0x0011e2000c101924 */
[----:B------:R-:W-:Y:S05]  /*a850*/  BRA `(.L_x_14053) ;  /* 0x0000001000507947 */ /* 0x000fea0003800000 */
.L_x_14054:
[----:B------:R-:W0:Y:S02]  /*a860*/  F2I.F64.TRUNC R25, R24 ;  /* 0x0000001800197311 */ /* 0x000e24000030d100 */
[----:B0-----:R0:W-:Y:S01]  /*a870*/  STG.E.U16 desc[UR36][R4.64], R25 ;  /* 0x0000001904007986 */ /* 0x0011e2000c101524 */
[----:B------:R-:W-:Y:S05]  /*a880*/  BRA `(.L_x_14053) ;  /* 0x0000001000447947 */ /* 0x000fea0003800000 */
.L_x_14049:
        /* <DEDUP_REMOVED lines=17> */
.L_x_14057:
        /* <DEDUP_REMOVED lines=12> */
.L_x_14056:
        /* <DEDUP_REMOVED lines=18> */
.L_x_14059:
        /* <DEDUP_REMOVED lines=13> */
.L_x_14058:
[----:B------:R0:W-:Y:S01]  /*ac50*/  STG.E.64 desc[UR36][R4.64], R24 ;  /* 0x0000001804007986 */ /* 0x0001e2000c101b24 */
[----:B------:R-:W-:Y:S05]  /*ac60*/  BRA `(.L_x_14053) ;  /* 0x0000000c004c7947 */ /* 0x000fea0003800000 */
.L_x_14048:
        /* <DEDUP_REMOVED lines=13> */
.L_x_14063:
        /* <DEDUP_REMOVED lines=26> */
.L_x_14066:
[----:B------:R-:W-:-:S04]  /*aee0*/  SHF.R.U32.HI R3, RZ, 0x18, R7 ;  /* 0x00000018ff037819 */ /* 0x000fc80000011607 */
[----:B------:R-:W-:-:S07]  /*aef0*/  LOP3.LUT R0, R0, 0x80, R3, 0xf8, !PT ;  /* 0x0000008000007812 */ /* 0x000fce00078ef803 */
.L_x_14065:
[----:B------:R-:W-:Y:S05]  /*af00*/  BSYNC.RECONVERGENT B0 ;  /* 0x0000000000007941 */ /* 0x000fea0003800200 */
.L_x_14064:
[----:B------:R0:W-:Y:S01]  /*af10*/  STG.E.U8 desc[UR36][R4.64], R0 ;  /* 0x0000000004007986 */ /* 0x0001e2000c101124 */
[----:B------:R-:W-:Y:S05]  /*af20*/  BRA `(.L_x_14053) ;  /* 0x00000008009c7947 */ /* 0x000fea0003800000 */
.L_x_14062:
        /* <DEDUP_REMOVED lines=26> */
.L_x_14069:
[----:B------:R-:W-:-:S04]  /*b0d0*/  SHF.R.U32.HI R3, RZ, 0x18, R7 ;  /* 0x00000018ff037819 */ /* 0x000fc80000011607 */
[----:B------:R-:W-:-:S07]  /*b0e0*/  LOP3.LUT R0, R0, 0x80, R3, 0xf8, !PT ;  /* 0x0000008000007812 */ /* 0x000fce00078ef803 */
.L_x_14068:
[----:B------:R-:W-:Y:S05]  /*b0f0*/  BSYNC.RECONVERGENT B0 ;  /* 0x0000000000007941 */ /* 0x000fea0003800200 */
.L_x_14067:
[----:B------:R0:W-:Y:S01]  /*b100*/  STG.E.U8 desc[UR36][R4.64], R0 ;  /* 0x0000000004007986 */ /* 0x0001e2000c101124 */
[----:B------:R-:W-:Y:S05]  /*b110*/  BRA `(.L_x_14053) ;  /* 0x0000000800207947 */ /* 0x000fea0003800000 */
.L_x_14061:
        /* <DEDUP_REMOVED lines=30> */
.L_x_14071:
[----:B------:R-:W0:Y:S02]  /*b300*/  F2I.U64.F64.TRUNC R24, R24 ;  /* 0x0000001800187311 */ /* 0x000e24000030d800 */
[----:B0-----:R0:W-:Y:S01]  /*b310*/  STG.E.64 desc[UR36][R4.64], R24 ;  /* 0x0000001804007986 */ /* 0x0011e2000c101b24 */
[----:B------:R-:W-:Y:S05]  /*b320*/  BRA `(.L_x_14053) ;  /* 0x00000004009c7947 */ /* 0x000fea0003800000 */
.L_x_14070:
[----:B------:R-:W0:Y:S02]  /*b330*/  F2I.U32.F64.TRUNC R25, R24 ;  /* 0x0000001800197311 */ /* 0x000e24000030d000 */
[----:B0-----:R0:W-:Y:S01]  /*b340*/  STG.E desc[UR36][R4.64], R25 ;  /* 0x0000001904007986 */ /* 0x0011e2000c101924 */
[----:B------:R-:W-:Y:S05]  /*b350*/  BRA `(.L_x_14053) ;  /* 0x0000000400907947 */ /* 0x000fea0003800000 */
.L_x_14060:
        /* <DEDUP_REMOVED lines=10> */
.L_x_14073:
[----:B------:R-:W-:-:S05]  /*b400*/  CS2R R26, SRZ ;  /* 0x00000000001a7805 */ /* 0x000fca000001ff00 */
[----:B------:R4:W-:Y:S01]  /*b410*/  STG.E.128 desc[UR36][R4.64], R24 ;  /* 0x0000001804007986 */ /* 0x0009e2000c101d24 */
[----:B------:R-:W-:Y:S05]  /*b420*/  BRA `(.L_x_14053) ;  /* 0x00000004005c7947 */ /* 0x000fea0003800000 */
.L_x_14072:
[----:B------:R-:W-:-:S13]  /*b430*/  ISETP.NE.AND P0, PT, R0, 0xf, PT ;  /* 0x0000000f0000780c */ /* 0x000fda0003f05270 */
[----:B------:R-:W-:Y:S05]  /*b440*/  @!P0 BRA `(.L_x_14074) ;  /* 0x0000000400288947 */ /* 0x000fea0003800000 */
[----:B------:R-:W-:-:S13]  /*b450*/  ISETP.NE.AND P0, PT, R0, 0x17, PT ;  /* 0x000000170000780c */ /* 0x000fda0003f05270 */
[----:B------:R-:W-:Y:S05]  /*b460*/  @!P0 BRA `(.L_x_14075) ;  /* 0x0000000000b08947 */ /* 0x000fea0003800000 */
[----:B------:R-:W-:-:S13]  /*b470*/  ISETP.NE.AND P0, PT, R0, 0x18, PT ;  /* 0x000000180000780c */ /* 0x000fda0003f05270 */
[----:B------:R-:W-:Y:S05]  /*b480*/  @!P0 BRA `(.L_x_14076) ;  /* 0x0000000000448947 */ /* 0x000fea0003800000 */
.L_x_14052:
        /* <DEDUP_REMOVED lines=16> */
.L_x_14077:
[----:B------:R-:W-:Y:S05]  /*b590*/  BRA `(.L_x_14053) ;  /* 0x0000000400007947 */ /* 0x000fea0003800000 */
.L_x_14076:
        /* <DEDUP_REMOVED lines=21> */
.L_x_14079:
[----:B------:R-:W-:Y:S05]  /*b6f0*/  BSYNC.RECONVERGENT B0 ;  /* 0x0000000000007941 */ /* 0x000fea0003800200 */
.L_x_14078:
[----:B------:R-:W-:-:S05]  /*b700*/  LOP3.LUT R3, R0, 0x80, R3, 0xf8, !PT ;  /* 0x0000008000037812 */ /* 0x000fca00078ef803 */
[----:B------:R1:W-:Y:S01]  /*b710*/  STG.E.U8 desc[UR36][R4.64], R3 ;  /* 0x0000000304007986 */ /* 0x0003e2000c101124 */
[----:B------:R-:W-:Y:S05]  /*b720*/  BRA `(.L_x_14053) ;  /* 0x00000000009c7947 */ /* 0x000fea0003800000 */
.L_x_14075:
        /* <DEDUP_REMOVED lines=20> */
.L_x_14081:
[----:B------:R-:W-:Y:S01]  /*b870*/  IMAD.MOV.U32 R0, RZ, RZ, 0x7f ;  /* 0x0000007fff007424 */ /* 0x000fe200078e00ff */
[----:B------:R-:W-:-:S04]  /*b880*/  ISETP.GT.U32.AND P0, PT, R3, 0x7f800000, PT ;  /* 0x7f8000000300780c */ /* 0x000fc80003f04070 */
[----:B------:R-:W-:-:S09]  /*b890*/  SEL R0, R0, 0x7c, P0 ;  /* 0x0000007c00007807 */ /* 0x000fd20000000000 */
.L_x_14082:
[----:B------:R-:W-:Y:S05]  /*b8a0*/  BSYNC.RECONVERGENT B0 ;  /* 0x0000000000007941 */ /* 0x000fea0003800200 */
.L_x_14080:
[----:B------:R-:W-:-:S04]  /*b8b0*/  SHF.R.U32.HI R3, RZ, 0x18, R7 ;  /* 0x00000018ff037819 */ /* 0x000fc80000011607 */
[----:B------:R-:W-:-:S05]  /*b8c0*/  LOP3.LUT R3, R0, 0x80, R3, 0xf8, !PT ;  /* 0x0000008000037812 */ /* 0x000fca00078ef803 */
[----:B------:R0:W-:Y:S01]  /*b8d0*/  STG.E.U8 desc[UR36][R4.64], R3 ;  /* 0x0000000304007986 */ /* 0x0001e2000c101124 */
[----:B------:R-:W-:Y:S05]  /*b8e0*/  BRA `(.L_x_14053) ;  /* 0x00000000002c7947 */ /* 0x000fea0003800000 */
.L_x_14074:
        /* <DEDUP_REMOVED lines=11> */
.L_x_14053:
[----:B------:R-:W-:-:S07]  /*b9a0*/  VIADD R23, R23, 0x80 ;  /* 0x0000008017177836 */ /* 0x000fce0000000000 */
.L_x_14012:
[----:B------:R-:W-:Y:S05]  /*b9b0*/  BSYNC.RECONVERGENT B7 ;  /* 0x0000000000077941 */ /* 0x000fea0003800200 */
.L_x_13973:
        /* <DEDUP_REMOVED lines=22> */
.L_x_14086:
[----:B------:R-:W0:Y:S02]  /*bb20*/  F2I.S64.F64.TRUNC R16, R16 ;  /* 0x0000001000107311 */ /* 0x000e24000030d900 */
[----:B0-----:R-:W-:-:S05]  /*bb30*/  IMAD.MOV.U32 R5, RZ, RZ, R16 ;  /* 0x000000ffff057224 */ /* 0x001fca00078e0010 */
[----:B------:R-:W-:Y:S01]  /*bb40*/  STG.E.U8 desc[UR36][R2.64], R5 ;  /* 0x0000000502007986 */ /* 0x000fe2000c101124 */
[----:B------:R-:W-:Y:S05]  /*bb50*/  EXIT ;  /* 0x000000000000794d */ /* 0x000fea0003800000 */
.L_x_14085:
        /* <DEDUP_REMOVED lines=9> */
.L_x_14089:
[----:B------:R-:W0:Y:S02]  /*bbf0*/  F2I.F64.TRUNC R17, R16 ;  /* 0x0000001000117311 */ /* 0x000e24000030d100 */
[----:B0-----:R-:W-:Y:S01]  /*bc00*/  STG.E desc[UR36][R2.64], R17 ;  /* 0x0000001102007986 */ /* 0x001fe2000c101924 */
[----:B------:R-:W-:Y:S05]  /*bc10*/  EXIT ;  /* 0x000000000000794d */ /* 0x000fea0003800000 */
.L_x_14088:
[----:B------:R-:W0:Y:S02]  /*bc20*/  F2I.F64.TRUNC R17, R16 ;  /* 0x0000001000117311 */ /* 0x000e24000030d100 */
[----:B0-----:R-:W-:Y:S01]  /*bc30*/  STG.E.U16 desc[UR36][R2.64], R17 ;  /* 0x0000001102007986 */ /* 0x001fe2000c101524 */
[----:B------:R-:W-:Y:S05]  /*bc40*/  EXIT ;  /* 0x000000000000794d */ /* 0x000fea0003800000 */
.L_x_14084:
        /* <DEDUP_REMOVED lines=17> */
.L_x_14091:
        /* <DEDUP_REMOVED lines=12> */
.L_x_14090:
        /* <DEDUP_REMOVED lines=18> */
.L_x_14093:
        /* <DEDUP_REMOVED lines=13> */
.L_x_14092:
[----:B------:R-:W-:Y:S01]  /*c010*/  STG.E.64 desc[UR36][R2.64], R16 ;  /* 0x0000001002007986 */ /* 0x000fe2000c101b24 */
[----:B------:R-:W-:Y:S05]  /*c020*/  EXIT ;  /* 0x000000000000794d */ /* 0x000fea0003800000 */
.L_x_14083:
        /* <DEDUP_REMOVED lines=13> */
.L_x_14097:
        /* <DEDUP_REMOVED lines=26> */
.L_x_14100:
[----:B------:R-:W-:-:S04]  /*c2a0*/  SHF.R.U32.HI R5, RZ, 0x18, R5 ;  /* 0x00000018ff057819 */ /* 0x000fc80000011605 */
[----:B------:R-:W-:-:S07]  /*c2b0*/  LOP3.LUT R0, R0, 0x80, R5, 0xf8, !PT ;  /* 0x0000008000007812 */ /* 0x000fce00078ef805 */
.L_x_14099:
[----:B------:R-:W-:Y:S05]  /*c2c0*/  BSYNC.RECONVERGENT B0 ;  /* 0x0000000000007941 */ /* 0x000fea0003800200 */
.L_x_14098:
[----:B------:R-:W-:Y:S01]  /*c2d0*/  STG.E.U8 desc[UR36][R2.64], R0 ;  /* 0x0000000002007986 */ /* 0x000fe2000c101124 */
[----:B------:R-:W-:Y:S05]  /*c2e0*/  EXIT ;  /* 0x000000000000794d */ /* 0x000fea0003800000 */
.L_x_14096:
        /* <DEDUP_REMOVED lines=26> */
.L_x_14103:
[----:B------:R-:W-:-:S04]  /*c490*/  SHF.R.U32.HI R5, RZ, 0x18, R5 ;  /* 0x00000018ff057819 */ /* 0x000fc80000011605 */
[----:B------:R-:W-:-:S07]  /*c4a0*/  LOP3.LUT R0, R0, 0x80, R5, 0xf8, !PT ;  /* 0x0000008000007812 */ /* 0x000fce00078ef805 */
.L_x_14102:
[----:B------:R-:W-:Y:S05]  /*c4b0*/  BSYNC.RECONVERGENT B0 ;  /* 0x0000000000007941 */ /* 0x000fea0003800200 */
.L_x_14101:
[----:B------:R-:W-:Y:S01]  /*c4c0*/  STG.E.U8 desc[UR36][R2.64], R0 ;  /* 0x0000000002007986 */ /* 0x000fe2000c101124 */
[----:B------:R-:W-:Y:S05]  /*c4d0*/  EXIT ;  /* 0x000000000000794d */ /* 0x000fea0003800000 */
.L_x_14095:
        /* <DEDUP_REMOVED lines=30> */
.L_x_14105:
[----:B------:R-:W0:Y:S02]  /*c6c0*/  F2I.U64.F64.TRUNC R16, R16 ;  /* 0x0000001000107311 */ /* 0x000e24000030d800 */
[----:B0-----:R-:W-:Y:S01]  /*c6d0*/  STG.E.64 desc[UR36][R2.64], R16 ;  /* 0x0000001002007986 */ /* 0x001fe2000c101b24 */
[----:B------:R-:W-:Y:S05]  /*c6e0*/  EXIT ;  /* 0x000000000000794d */ /* 0x000fea0003800000 */
.L_x_14104:
[----:B------:R-:W0:Y:S02]  /*c6f0*/  F2I.U32.F64.TRUNC R17, R16 ;  /* 0x0000001000117311 */ /* 0x000e24000030d000 */
[----:B0-----:R-:W-:Y:S01]  /*c700*/  STG.E desc[UR36][R2.64], R17 ;  /* 0x0000001102007986 */ /* 0x001fe2000c101924 */
[----:B------:R-:W-:Y:S05]  /*c710*/  EXIT ;  /* 0x000000000000794d */ /* 0x000fea0003800000 */
.L_x_14094:
        /* <DEDUP_REMOVED lines=10> */
.L_x_14107:
[----:B------:R-:W-:-:S05]  /*c7c0*/  CS2R R18, SRZ ;  /* 0x0000000000127805 */ /* 0x000fca000001ff00 */
[----:B------:R-:W-:Y:S01]  /*c7d0*/  STG.E.128 desc[UR36][R2.64], R16 ;  /* 0x0000001002007986 */ /* 0x000fe2000c101d24 */
[----:B------:R-:W-:Y:S05]  /*c7e0*/  EXIT ;  /* 0x000000000000794d */ /* 0x000fea0003800000 */
.L_x_14106:
[----:B------:R-:W-:-:S13]  /*c7f0*/  ISETP.NE.AND P0, PT, R0, 0xf, PT ;  /* 0x0000000f0000780c */ /* 0x000fda0003f05270 */
[----:B------:R-:W-:Y:S05]  /*c800*/  @!P0 BRA `(.L_x_14108) ;  /* 0x0000000400288947 */ /* 0x000fea0003800000 */
[----:B------:R-:W-:-:S13]  /*c810*/  ISETP.NE.AND P0, PT, R0, 0x17, PT ;  /* 0x000000170000780c */ /* 0x000fda0003f05270 */
[----:B------:R-:W-:Y:S05]  /*c820*/  @!P0 BRA `(.L_x_14109) ;  /* 0x0000000000b08947 */ /* 0x000fea0003800000 */
[----:B------:R-:W-:-:S13]  /*c830*/  ISETP.NE.AND P0, PT, R0, 0x18, PT ;  /* 0x000000180000780c */ /* 0x000fda0003f05270 */
[----:B------:R-:W-:Y:S05]  /*c840*/  @!P0 BRA `(.L_x_14110) ;  /* 0x0000000000448947 */ /* 0x000fea0003800000 */
.L_x_14087:
        /* <DEDUP_REMOVED lines=16> */
.L_x_14111:
[----:B------:R-:W-:Y:S05]  /*c950*/  EXIT ;  /* 0x000000000000794d */ /* 0x000fea0003800000 */
.L_x_14110:
        /* <DEDUP_REMOVED lines=21> */
.L_x_14113:
[----:B------:R-:W-:Y:S05]  /*cab0*/  BSYNC.RECONVERGENT B0 ;  /* 0x0000000000007941 */ /* 0x000fea0003800200 */
.L_x_14112:
[----:B------:R-:W-:-:S05]  /*cac0*/  LOP3.LUT R5, R0, 0x80, R5, 0xf8, !PT ;  /* 0x0000008000057812 */ /* 0x000fca00078ef805 */
[----:B------:R-:W-:Y:S01]  /*cad0*/  STG.E.U8 desc[UR36][R2.64], R5 ;  /* 0x0000000502007986 */ /* 0x000fe2000c101124 */
[----:B------:R-:W-:Y:S05]  /*cae0*/  EXIT ;  /* 0x000000000000794d */ /* 0x000fea0003800000 */
.L_x_14109:
        /* <DEDUP_REMOVED lines=20> */
.L_x_14115:
[----:B------:R-:W-:Y:S01]  /*cc30*/  IMAD.MOV.U32 R0, RZ, RZ, 0x7f ;  /* 0x0000007fff007424 */ /* 0x000fe200078e00ff */
[----:B------:R-:W-:-:S04]  /*cc40*/  ISETP.GT.U32.AND P0, PT, R4, 0x7f800000, PT ;  /* 0x7f8000000400780c */ /* 0x000fc80003f04070 */
[----:B------:R-:W-:-:S09]  /*cc50*/  SEL R0, R0, 0x7c, P0 ;  /* 0x0000007c00007807 */ /* 0x000fd20000000000 */
.L_x_14116:
[----:B------:R-:W-:Y:S05]  /*cc60*/  BSYNC.RECONVERGENT B0 ;  /* 0x0000000000007941 */ /* 0x000fea0003800200 */
.L_x_14114:
[----:B------:R-:W-:-:S04]  /*cc70*/  SHF.R.U32.HI R5, RZ, 0x18, R5 ;  /* 0x00000018ff057819 */ /* 0x000fc80000011605 */
[----:B------:R-:W-:-:S05]  /*cc80*/  LOP3.LUT R5, R0, 0x80, R5, 0xf8, !PT ;  /* 0x0000008000057812 */ /* 0x000fca00078ef805 */
[----:B------:R-:W-:Y:S01]  /*cc90*/  STG.E.U8 desc[UR36][R2.64], R5 ;  /* 0x0000000502007986 */ /* 0x000fe2000c101124 */
[----:B------:R-:W-:Y:S05]  /*cca0*/  EXIT ;  /* 0x000000000000794d */ /* 0x000fea0003800000 */
.L_x_14108:
        /* <DEDUP_REMOVED lines=12> */
.L_x_14117:
        /* <DEDUP_REMOVED lines=9> */
.L_x_14268:


//--------------------- .text._ZN2at6native18elementwise_kernelILi128ELi2EZNS0_22gpu_kernel_impl_nocastIZZZNS0_28sigmoid_backward_kernel_cudaERNS_18TensorIteratorBaseEENKUlvE0_clEvENKUlvE_clEvEUlddE_EEvS4_RKT_EUliE_EEviT1_ --------------------------
	.section	.text._ZN2at6native18elementwise_kernelILi128ELi2EZNS0_22gpu_kernel_impl_nocastIZZZNS0_28sigmoid_backward_kernel_cudaERNS_18TensorIteratorBaseEENKUlvE0_clEvENKUlvE_clEvEUlddE_EEvS4_RKT_EUliE_EEviT1_,"ax",@progbits
	.align	128
        .global         _ZN2at6native18elementwise_kernelILi128ELi2EZNS0_22gpu_kernel_impl_nocastIZZZNS0_28sigmoid_backward_kernel_cudaERNS_18TensorIteratorBaseEENKUlvE0_clEvENKUlvE_clEvEUlddE_EEvS4_RKT_EUliE_EEviT1_
        .type           _ZN2at6native18elementwise_kernelILi128ELi2EZNS0_22gpu_kernel_impl_nocastIZZZNS0_28sigmoid_backward_kernel_cudaERNS_18TensorIteratorBaseEENKUlvE0_clEvENKUlvE_clEvEUlddE_EEvS4_RKT_EUliE_EEviT1_,@function
        .size           _ZN2at6native18elementwise_kernelILi128ELi2EZNS0_22gpu_kernel_impl_nocastIZZZNS0_28sigmoid_backward_kernel_cudaERNS_18TensorIteratorBaseEENKUlvE0_clEvENKUlvE_clEvEUlddE_EEvS4_RKT_EUliE_EEviT1_,(.L_x_14269 - _ZN2at6native18elementwise_kernelILi128ELi2EZNS0_22gpu_kernel_impl_nocastIZZZNS0_28sigmoid_backward_kernel_cudaERNS_18TensorIteratorBaseEENKUlvE0_clEvENKUlvE_clEvEUlddE_EEvS4_RKT_EUliE_EEviT1_)
        .other          _ZN2at6native18elementwise_kernelILi128ELi2EZNS0_22gpu_kernel_impl_nocastIZZZNS0_28sigmoid_backward_kernel_cudaERNS_18TensorIteratorBaseEENKUlvE0_clEvENKUlvE_clEvEUlddE_EEvS4_RKT_EUliE_EEviT1_,@"STO_CUDA_ENTRY STV_DEFAULT"
_ZN2at6native18elementwise_kernelILi128ELi2EZNS0_22gpu_kernel_impl_nocastIZZZNS0_28sigmoid_backward_kernel_cudaERNS_18TensorIteratorBaseEENKUlvE0_clEvENKUlvE_clEvEUlddE_EEvS4_RKT_EUliE_EEviT1_:
.text._ZN2at6native18elementwise_kernelILi128ELi2EZNS0_22gpu_kernel_impl_nocastIZZZNS0_28sigmoid_backward_kernel_cudaERNS_18TensorIteratorBaseEENKUlvE0_clEvENKUlvE_clEvEUlddE_EEvS4_RKT_EUliE_EEviT1_:
        /* <DEDUP_REMOVED lines=19> */
[----:B--2---:R-:W3:-:S15]  /*0130*/  DADD R8, -R6, 1 ;  /* 0x3ff0000006087429 */ /* 0x004ede0000000100 */
[----:B------:R-:W-:-:S15]  /*0140*/  NOP ;  /* 0x0000000000007918 */ /* 0x000fde0000000000 */
[----:B------:R-:W-:-:S15]  /*0150*/  NOP ;  /* 0x0000000000007918 */ /* 0x000fde0000000000 */
[----:B------:R-:W-:-:S15]  /*0160*/  NOP ;  /* 0x0000000000007918 */ /* 0x000fde0000000000 */
[----:B------:R-:W-:-:S04]  /*0170*/  NOP ;  /* 0x0000000000007918 */ /* 0x000fc80000000000 */
[----:B---3--:R-:W1:-:S15]  /*0180*/  DMUL R8, R4, R8 ;  /* 0x0000000804087228 */ /* 0x008e5e0000000000 */
[----:B------:R-:W-:-:S15]  /*0190*/  NOP ;  /* 0x0000000000007918 */ /* 0x000fde0000000000 */
[----:B------:R-:W-:-:S15]  /*01a0*/  NOP ;  /* 0x0000000000007918 */ /* 0x000fde0000000000 */
[----:B------:R-:W-:-:S15]  /*01b0*/  NOP ;  /* 0x0000000000007918 */ /* 0x000fde0000000000 */
[----:B------:R-:W-:-:S04]  /*01c0*/  NOP ;  /* 0x0000000000007918 */ /* 0x000fc80000000000 */
[----:B-1----:R-:W0:Y:S02]  /*01d0*/  DMUL R8, R6, R8 ;  /* 0x0000000806087228 */ /* 0x002e240000000000 */
[----:B0-----:R0:W-:Y:S02]  /*01e0*/  STG.E.64 desc[UR6][R10.64], R8 ;  /* 0x000000080a007986 */ /* 0x0011e4000c101b06 */
.L_x_14120:
[----:B------:R-:W-:Y:S05]  /*01f0*/  BSYNC.RECONVERGENT B0 ;  /* 0x0000000000007941 */ /* 0x000fea0003800200 */
.L_x_14119:
[----:B------:R-:W-:-:S13]  /*0200*/  ISETP.GE.AND P0, PT, R3, UR4, PT ;  /* 0x0000000403007c0c */ /* 0x000fda000bf06270 */
[----:B------:R-:W-:Y:S05]  /*0210*/  @P0 EXIT ;  /* 0x000000000000094d */ /* 0x000fea0003800000 */
[----:B------:R-:W1:Y:S08]  /*0220*/  LDC.64 R4, c[0x0][0x5f8] ;  /* 0x00017e00ff047b82 */ /* 0x000e700000000a00 */
[----:B0-----:R-:W0:Y:S01]  /*0230*/  LDC.64 R8, c[0x0][0x5f0] ;  /* 0x00017c00ff087b82 */ /* 0x001e220000000a00 */
[----:B-1----:R-:W2:Y:S04]  /*0240*/  LDG.E.64 R4, desc[UR6][R4.64] ;  /* 0x0000000604047981 */ /* 0x002ea8000c1e1b00 */
[----:B0-----:R-:W3:Y:S01]  /*0250*/  LDG.E.64 R2, desc[UR6][R8.64] ;  /* 0x0000000608027981 */ /* 0x001ee2000c1e1b00 */
[----:B--2---:R-:W3:-:S15]  /*0260*/  DADD R6, -R4, 1 ;  /* 0x3ff0000004067429 */ /* 0x004ede0000000100 */
[----:B------:R-:W-:-:S15]  /*0270*/  NOP ;  /* 0x0000000000007918 */ /* 0x000fde0000000000 */
[----:B------:R-:W-:-:S15]  /*0280*/  NOP ;  /* 0x0000000000007918 */ /* 0x000fde0000000000 */
[----:B------:R-:W-:-:S15]  /*0290*/  NOP ;  /* 0x0000000000007918 */ /* 0x000fde0000000000 */
[----:B------:R-:W-:-:S04]  /*02a0*/  NOP ;  /* 0x0000000000007918 */ /* 0x000fc80000000000 */
[----:B---3--:R0:W1:Y:S02]  /*02b0*/  DMUL R2, R2, R6 ;  /* 0x0000000602027228 */ /* 0x0080640000000000 */
[----:B0-----:R-:W0:-:S15]  /*02c0*/  LDC.64 R6, c[0x0][0x5e8] ;  /* 0x00017a00ff067b82 */ /* 0x001e1e0000000a00 */
[----:B------:R-:W-:-:S15]  /*02d0*/  NOP ;  /* 0x0000000000007918 */ /* 0x000fde0000000000 */
[----:B------:R-:W-:-:S15]  /*02e0*/  NOP ;  /* 0x0000000000007918 */ /* 0x000fde0000000000 */
[----:B------:R-:W-:-:S15]  /*02f0*/  NOP ;  /* 0x0000000000007918 */ /* 0x000fde0000000000 */
[----:B------:R-:W-:-:S02]  /*0300*/  NOP ;  /* 0x0000000000007918 */ /* 0x000fc40000000000 */
[----:B-1----:R-:W0:Y:S02]  /*0310*/  DMUL R2, R4, R2 ;  /* 0x0000000204027228 */ /* 0x002e240000000000 */
[----:B0-----:R-:W-:Y:S01]  /*0320*/  STG.E.64 desc[UR6][R6.64], R2 ;  /* 0x0000000206007986 */ /* 0x001fe2000c101b06 */
[----:B------:R-:W-:Y:S05]  /*0330*/  EXIT ;  /* 0x000000000000794d */ /* 0x000fea0003800000 */
.L_x_14118:
        /* <DEDUP_REMOVED lines=355> */
.L_x_14123:
[----:B------:R-:W0:Y:S02]  /*1970*/  LDCU.128 UR8, c[0x0][0x5f0] ;  /* 0x0000be00ff0877ac */ /* 0x000e240008000c00 */
[----:B0-----:R-:W-:Y:S02]  /*1980*/  IADD3 R8, P1, PT, R4, UR10, RZ ;  /* 0x0000000a04087c10 */ /* 0x001fe4000ff3e0ff */
[----:B------:R-:W-:Y:S02]  /*1990*/  IADD3 R12, P0, PT, R6, UR8, RZ ;  /* 0x00000008060c7c10 */ /* 0x000fe4000ff1e0ff */
[----:B------:R-:W-:Y:S02]  /*19a0*/  IADD3.X R9, PT, PT, RZ, UR11, RZ, P1, !PT ;  /* 0x0000000bff097c10 */ /* 0x000fe40008ffe4ff */
[----:B------:R-:W-:Y:S01]  /*19b0*/  IADD3.X R13, PT, PT, RZ, UR9, RZ, P0, !PT ;  /* 0x00000009ff0d7c10 */ /* 0x000fe200087fe4ff */
[----:B------:R-:W0:Y:S03]  /*19c0*/  LDCU.64 UR8, c[0x0][0x5e8] ;  /* 0x0000bd00ff0877ac */ /* 0x000e260008000a00 */
[----:B------:R-:W2:Y:S04]  /*19d0*/  LDG.E.64 R8, desc[UR6][R8.64] ;  /* 0x0000000608087981 */ /* 0x000ea8000c1e1b00 */
[----:B------:R-:W3:Y:S01]  /*19e0*/  LDG.E.64 R6, desc[UR6][R12.64] ;  /* 0x000000060c067981 */ /* 0x000ee2000c1e1b00 */
[----:B------:R-:W-:-:S02]  /*19f0*/  IADD3 R3, PT, PT, R3, 0x80, RZ ;  /* 0x0000008003037810 */ /* 0x000fc40007ffe0ff */
[----:B0-----:R-:W-:-:S04]  /*1a00*/  IADD3 R4, P0, PT, R5, UR8, RZ ;  /* 0x0000000805047c10 */ /* 0x001fc8000ff1e0ff */
[----:B------:R-:W-:Y:S01]  /*1a10*/  IADD3.X R5, PT, PT, RZ, UR9, RZ, P0, !PT ;  /* 0x00000009ff057c10 */ /* 0x000fe200087fe4ff */
[----:B--2---:R-:W3:-:S15]  /*1a20*/  DADD R10, -R8, 1 ;  /* 0x3ff00000080a7429 */ /* 0x004ede0000000100 */
[----:B------:R-:W-:-:S15]  /*1a30*/  NOP ;  /* 0x0000000000007918 */ /* 0x000fde0000000000 */
[----:B------:R-:W-:-:S15]  /*1a40*/  NOP ;  /* 0x0000000000007918 */ /* 0x000fde0000000000 */
[----:B------:R-:W-:-:S15]  /*1a50*/  NOP ;  /* 0x0000000000007918 */ /* 0x000fde0000000000 */
[----:B------:R-:W-:-:S04]  /*1a60*/  NOP ;  /* 0x0000000000007918 */ /* 0x000fc80000000000 */
[----:B---3--:R-:W0:-:S15]  /*1a70*/  DMUL R6, R6, R10 ;  /* 0x0000000a06067228 */ /* 0x008e1e0000000000 */
[----:B------:R-:W-:-:S15]  /*1a80*/  NOP ;  /* 0x0000000000007918 */ /* 0x000fde0000000000 */
[----:B------:R-:W-:-:S15]  /*1a90*/  NOP ;  /* 0x0000000000007918 */ /* 0x000fde0000000000 */
[----:B------:R-:W-:-:S15]  /*1aa0*/  NOP ;  /* 0x0000000000007918 */ /* 0x000fde0000000000 */
[----:B------:R-:W-:-:S04]  /*1ab0*/  NOP ;  /* 0x0000000000007918 */ /* 0x000fc80000000000 */
[----:B0-----:R-:W0:Y:S02]  /*1ac0*/  DMUL R6, R8, R6 ;  /* 0x0000000608067228 */ /* 0x001e240000000000 */
[----:B0-----:R0:W-:Y:S02]  /*1ad0*/  STG.E.64 desc[UR6][R4.64], R6 ;  /* 0x0000000604007986 */ /* 0x0011e4000c101b06 */
.L_x_14122:
[----:B------:R-:W-:Y:S05]  /*1ae0*/  BSYNC.RECONVERGENT B0 ;  /* 0x0000000000007941 */ /* 0x000fea0003800200 */
.L_x_14121:
        /* <DEDUP_REMOVED lines=350> */
.L_x_14124:
[----:B------:R-:W0:Y:S01]  /*30d0*/  LDCU.128 UR8, c[0x0][0x5f0] ;  /* 0x0000be00ff0877ac */ /* 0x000e220008000c00 */
[----:B------:R-:W1:Y:S01]  /*30e0*/  LDCU.64 UR4, c[0x0][0x5e8] ;  /* 0x0000bd00ff0477ac */ /* 0x000e620008000a00 */
[----:B0-----:R-:W-:Y:S02]  /*30f0*/  IADD3 R6, P1, PT, R2, UR10, RZ ;  /* 0x0000000a02067c10 */ /* 0x001fe4000ff3e0ff */
[----:B------:R-:W-:Y:S02]  /*3100*/  IADD3 R10, P0, PT, R4, UR8, RZ ;  /* 0x00000008040a7c10 */ /* 0x000fe4000ff1e0ff */
[----:B------:R-:W-:Y:S02]  /*3110*/  IADD3.X R7, PT, PT, RZ, UR11, RZ, P1, !PT ;  /* 0x0000000bff077c10 */ /* 0x000fe40008ffe4ff */
[----:B------:R-:W-:-:S04]  /*3120*/  IADD3.X R11, PT, PT, RZ, UR9, RZ, P0, !PT ;  /* 0x00000009ff0b7c10 */ /* 0x000fc800087fe4ff */
[----:B------:R-:W2:Y:S04]  /*3130*/  LDG.E.64 R6, desc[UR6][R6.64] ;  /* 0x0000000606067981 */ /* 0x000ea8000c1e1b00 */
[----:B------:R-:W3:Y:S01]  /*3140*/  LDG.E.64 R4, desc[UR6][R10.64] ;  /* 0x000000060a047981 */ /* 0x000ee2000c1e1b00 */
[----:B-1----:R-:W-:-:S04]  /*3150*/  IADD3 R2, P0, PT, R3, UR4, RZ ;  /* 0x0000000403027c10 */ /* 0x002fc8000ff1e0ff */
        /* <DEDUP_REMOVED lines=12> */
[----:B0-----:R-:W-:Y:S01]  /*3220*/  STG.E.64 desc[UR6][R2.64], R4 ;  /* 0x0000000402007986 */ /* 0x001fe2000c101b06 */
[----:B------:R-:W-:Y:S05]  /*3230*/  EXIT ;  /* 0x000000000000794d */ /* 0x000fea0003800000 */
.L_x_14125:
        /* <DEDUP_REMOVED lines=12> */
.L_x_14269:


//--------------------- .text._ZN2at6native27unrolled_elementwise_kernelIZZZNS0_28sigmoid_backward_kernel_cudaERNS_18TensorIteratorBaseEENKUlvE0_clEvENKUlvE_clEvEUlddE_St5arrayIPcLm3EELi4E23TrivialOffsetCalculatorILi2EjESA_ILi1EjENS0_6memory15LoadWithoutCastENSD_16StoreWithoutCastEEEviT_T0_T2_T3_T4_T5_ --------------------------
	.section	.text._ZN2at6native27unrolled_elementwise_kernelIZZZNS0_28sigmoid_backward_kernel_cudaERNS_18TensorIteratorBaseEENKUlvE0_clEvENKUlvE_clEvEUlddE_St5arrayIPcLm3EELi4E23TrivialOffsetCalculatorILi2EjESA_ILi1EjENS0_6memory15LoadWithoutCastENSD_16StoreWithoutCastEEEviT_T0_T2_T3_T4_T5_,"ax",@progbits
	.align	128
        .global         _ZN2at6native27unrolled_elementwise_kernelIZZZNS0_28sigmoid_backward_kernel_cudaERNS_18TensorIteratorBaseEENKUlvE0_clEvENKUlvE_clEvEUlddE_St5arrayIPcLm3EELi4E23TrivialOffsetCalculatorILi2EjESA_ILi1EjENS0_6memory15LoadWithoutCastENSD_16StoreWithoutCastEEEviT_T0_T2_T3_T4_T5_
        .type           _ZN2at6native27unrolled_elementwise_kernelIZZZNS0_28sigmoid_backward_kernel_cudaERNS_18TensorIteratorBaseEENKUlvE0_clEvENKUlvE_clEvEUlddE_St5arrayIPcLm3EELi4E23TrivialOffsetCalculatorILi2EjESA_ILi1EjENS0_6memory15LoadWithoutCastENSD_16StoreWithoutCastEEEviT_T0_T2_T3_T4_T5_,@function
        .size           _ZN2at6native27unrolled_elementwise_kernelIZZZNS0_28sigmoid_backward_kernel_cudaERNS_18TensorIteratorBaseEENKUlvE0_clEvENKUlvE_clEvEUlddE_St5arrayIPcLm3EELi4E23TrivialOffsetCalculatorILi2EjESA_ILi1EjENS0_6memory15LoadWithoutCastENSD_16StoreWithoutCastEEEviT_T0_T2_T3_T4_T5_,(.L_x_14270 - _ZN2at6native27unrolled_elementwise_kernelIZZZNS0_28sigmoid_backward_kernel_cudaERNS_18TensorIteratorBaseEENKUlvE0_clEvENKUlvE_clEvEUlddE_St5arrayIPcLm3EELi4E23TrivialOffsetCalculatorILi2EjESA_ILi1EjENS0_6memory15LoadWithoutCastENSD_16StoreWithoutCastEEEviT_T0_T2_T3_T4_T5_)
        .other          _ZN2at6native27unrolled_elementwise_kernelIZZZNS0_28sigmoid_backward_kernel_cudaERNS_18TensorIteratorBaseEENKUlvE0_clEvENKUlvE_clEvEUlddE_St5arrayIPcLm3EELi4E23TrivialOffsetCalculatorILi2EjESA_ILi1EjENS0_6memory15LoadWithoutCastENSD_16StoreWithoutCastEEEviT_T0_T2_T3_T4_T5_,@"STO_CUDA_ENTRY STV_DEFAULT"
_ZN2at6native27unrolled_elementwise_kernelIZZZNS0_28sigmoid_backward_kernel_cudaERNS_18TensorIteratorBaseEENKUlvE0_clEvENKUlvE_clEvEUlddE_St5arrayIPcLm3EELi4E23TrivialOffsetCalculatorILi2EjESA_ILi1EjENS0_6memory15LoadWithoutCastENSD_16StoreWithoutCastEEEviT_T0_T2_T3_T4_T5_:
.text._ZN2at6native27unrolled_elementwise_kernelIZZZNS0_28sigmoid_backward_kernel_cudaERNS_18TensorIteratorBaseEENKUlvE0_clEvENKUlvE_clEvEUlddE_St5arrayIPcLm3EELi4E23TrivialOffsetCalculatorILi2EjESA_ILi1EjENS0_6memory15LoadWithoutCastENSD_16StoreWithoutCastEEEviT_T0_T2_T3_T4_T5_:
        /* <DEDUP_REMOVED lines=13> */
[----:B------:R-:W2:Y:S01]  /*00d0*/  LDC.64 R16, c[0x0][0x398] ;  /* 0x0000e600ff107b82 */ /* 0x000ea20000000a00 */
[----:B------:R-:W-:-:S07]  /*00e0*/  CS2R R10, SRZ ;  /* 0x00000000000a7805 */ /* 0x000fce000001ff00 */
[----:B------:R-:W2:Y:S01]  /*00f0*/  LDC.64 R14, c[0x0][0x390] ;  /* 0x0000e400ff0e7b82 */ /* 0x000ea20000000a00 */
[----:B------:R-:W-:Y:S01]  /*0100*/  @!P2 VIADD R27, R25, 0x80 ;  /* 0x00000080191ba836 */ /* 0x000fe20000000000 */
[----:B------:R-:W-:-:S04]  /*0110*/  @!P2 LEA R5, R0, R25, 0x9 ;  /* 0x000000190005a211 */ /* 0x000fc800078e48ff */
[----:B------:R-:W-:Y:S01]  /*0120*/  ISETP.GE.AND P1, PT, R27, R24, PT ;  /* 0x000000181b00720c */ /* 0x000fe20003f26270 */
[C---:B---3--:R-:W-:Y:S01]  /*0130*/  @!P2 IMAD.WIDE.U32 R8, R5.reuse, 0x8, R8 ;  /* 0x000000080508a825 */ /* 0x048fe200078e0008 */
[----:B------:R-:W3:Y:S03]  /*0140*/  LDC.64 R6, c[0x0][0x398] ;  /* 0x0000e600ff067b82 */ /* 0x000ee60000000a00 */
[----:B----4-:R-:W-:Y:S01]  /*0150*/  @!P2 IMAD.WIDE.U32 R22, R5, 0x8, R22 ;  /* 0x000000080516a825 */ /* 0x010fe200078e0016 */
[----:B-1----:R-:W4:Y:S04]  /*0160*/  @!P2 LDG.E.64 R12, desc[UR4][R8.64] ;  /* 0x00000004080ca981 */ /* 0x002f28000c1e1b00 */
[----:B------:R-:W1:Y:S01]  /*0170*/  LDC.64 R4, c[0x0][0x390] ;  /* 0x0000e400ff047b82 */ /* 0x000e620000000a00 */
[----:B------:R0:W4:Y:S02]  /*0180*/  @!P2 LDG.E.64 R10, desc[UR4][R22.64] ;  /* 0x00000004160aa981 */ /* 0x000124000c1e1b00 */
[----:B------:R-:W-:Y:S01]  /*0190*/  @!P1 LEA R3, R0, R27, 0x9 ;  /* 0x0000001b00039211 */ /* 0x000fe200078e48ff */
[----:B------:R-:W-:-:S05]  /*01a0*/  @!P1 VIADD R27, R27, 0x80 ;  /* 0x000000801b1b9836 */ /* 0x000fca0000000000 */
[----:B------:R-:W-:Y:S01]  /*01b0*/  ISETP.GE.AND P0, PT, R27, R24, PT ;  /* 0x000000181b00720c */ /* 0x000fe20003f06270 */
[----:B-----5:R-:W-:-:S12]  /*01c0*/  @!P1 IMAD.WIDE.U32 R18, R3, 0x8, R18 ;  /* 0x0000000803129825 */ /* 0x020fd800078e0012 */
[----:B------:R-:W-:Y:S01]  /*01d0*/  @!P0 IMAD R29, R0, 0x200, R27 ;  /* 0x00000200001d8824 */ /* 0x000fe200078e021b */
[----:B------:R-:W-:-:S04]  /*01e0*/  @!P0 IADD3 R27, PT, PT, R27, 0x80, RZ ;  /* 0x000000801b1b8810 */ /* 0x000fc80007ffe0ff */
[----:B------:R-:W-:Y:S01]  /*01f0*/  ISETP.GE.AND P2, PT, R27, R24, PT ;  /* 0x000000181b00720c */ /* 0x000fe20003f46270 */
[----:B0-----:R-:W-:Y:S01]  /*0200*/  @!P1 IMAD.WIDE.U32 R20, R3, 0x8, R20 ;  /* 0x0000000803149825 */ /* 0x001fe200078e0014 */
[----:B------:R-:W-:Y:S02]  /*0210*/  CS2R R2, SRZ ;  /* 0x0000000000027805 */ /* 0x000fe4000001ff00 */
[----:B------:R-:W-:Y:S02]  /*0220*/  CS2R R22, SRZ ;  /* 0x0000000000167805 */ /* 0x000fe4000001ff00 */
[----:B------:R-:W-:Y:S01]  /*0230*/  CS2R R8, SRZ ;  /* 0x0000000000087805 */ /* 0x000fe2000001ff00 */
[C---:B--2---:R-:W-:Y:S01]  /*0240*/  @!P0 IMAD.WIDE.U32 R16, R29.reuse, 0x8, R16 ;  /* 0x000000081d108825 */ /* 0x044fe200078e0010 */
[----:B------:R0:W2:Y:S03]  /*0250*/  @!P1 LDG.E.64 R2, desc[UR4][R18.64] ;  /* 0x0000000412029981 */ /* 0x0000a6000c1e1b00 */
[----:B------:R-:W-:Y:S01]  /*0260*/  @!P0 IMAD.WIDE.U32 R14, R29, 0x8, R14 ;  /* 0x000000081d0e8825 */ /* 0x000fe200078e000e */
[----:B------:R3:W5:Y:S04]  /*0270*/  @!P0 LDG.E.64 R22, desc[UR4][R16.64] ;  /* 0x0000000410168981 */ /* 0x000768000c1e1b00 */
[----:B------:R-:W2:Y:S01]  /*0280*/  @!P1 LDG.E.64 R8, desc[UR4][R20.64] ;  /* 0x0000000414089981 */ /* 0x000ea2000c1e1b00 */
[----:B0-----:R-:W-:Y:S01]  /*0290*/  @!P2 IMAD R19, R0, 0x200, R27 ;  /* 0x000002000013a824 */ /* 0x001fe200078e021b */
[----:B------:R-:W-:-:S03]  /*02a0*/  CS2R R26, SRZ ;  /* 0x00000000001a7805 */ /* 0x000fc6000001ff00 */
[C---:B-1----:R-:W-:Y:S01]  /*02b0*/  @!P2 IMAD.WIDE.U32 R28, R19.reuse, 0x8, R4 ;  /* 0x00000008131ca825 */ /* 0x042fe200078e0004 */
[----:B------:R-:W-:Y:S02]  /*02c0*/  CS2R R4, SRZ ;  /* 0x0000000000047805 */ /* 0x000fe4000001ff00 */
[----:B------:R-:W5:Y:S01]  /*02d0*/  @!P0 LDG.E.64 R26, desc[UR4][R14.64] ;  /* 0x000000040e1a8981 */ /* 0x000f62000c1e1b00 */
[----:B---3--:R-:W-:Y:S01]  /*02e0*/  @!P2 IMAD.WIDE.U32 R16, R19, 0x8, R6 ;  /* 0x000000081310a825 */ /* 0x008fe200078e0006 */
[----:B------:R-:W-:-:S04]  /*02f0*/  CS2R R6, SRZ ;  /* 0x0000000000067805 */ /* 0x000fc8000001ff00 */
[----:B------:R-:W3:Y:S04]  /*0300*/  @!P2 LDG.E.64 R4, desc[UR4][R16.64] ;  /* 0x000000041004a981 */ /* 0x000ee8000c1e1b00 */
[----:B------:R-:W3:Y:S01]  /*0310*/  @!P2 LDG.E.64 R6, desc[UR4][R28.64] ;  /* 0x000000041c06a981 */ /* 0x000ee2000c1e1b00 */
[----:B------:R-:W-:Y:S01]  /*0320*/  ISETP.GE.AND P0, PT, R25, R24, PT ;  /* 0x000000181900720c */ /* 0x000fe20003f06270 */
[----:B------:R-:W-:Y:S04]  /*0330*/  BSSY.RECONVERGENT B0, `(.L_x_14126) ;  /* 0x000004f000007945 */ /* 0x000fe80003800200 */
[----:B------:R-:W-:Y:S01]  /*0340*/  BSSY.RELIABLE B1, `(.L_x_14127) ;  /* 0x0000047000017945 */ /* 0x000fe20003800100 */
[----:B----4-:R-:W0:-:S15]  /*0350*/  DADD R18, -R10, 1 ;  /* 0x3ff000000a127429 */ /* 0x010e1e0000000100 */
        /* <DEDUP_REMOVED lines=14> */
[----:B--2---:R-:W0:-:S15]  /*0440*/  DADD R12, -R8, 1 ;  /* 0x3ff00000080c7429 */ /* 0x004e1e0000000100 */
        /* <DEDUP_REMOVED lines=14> */
[----:B-----5:R-:W0:-:S15]  /*0530*/  DADD R2, -R22, 1 ;  /* 0x3ff0000016027429 */ /* 0x020e1e0000000100 */
        /* <DEDUP_REMOVED lines=14> */
[----:B---3--:R-:W0:-:S15]  /*0620*/  DADD R2, -R4, 1 ;  /* 0x3ff0000004027429 */ /* 0x008e1e0000000100 */
        /* <DEDUP_REMOVED lines=9> */
[----:B0-----:R0:W1:Y:S02]  /*06c0*/  DMUL R4, R2, R4 ;  /* 0x0000000402047228 */ /* 0x0010640000000000 */
[----:B01----:R-:W-:Y:S05]  /*06d0*/  @P0 BRA `(.L_x_14128) ;  /* 0x0000000000340947 */ /* 0x003fea0003800000 */
        /* <DEDUP_REMOVED lines=13> */
.L_x_14128:
[----:B------:R-:W-:Y:S05]  /*07b0*/  BSYNC.RELIABLE B1 ;  /* 0x0000000000017941 */ /* 0x000fea0003800100 */
.L_x_14127:
[----:B------:R-:W-:-:S13]  /*07c0*/  ISETP.GE.AND P0, PT, R25, R24, PT ;  /* 0x000000181900720c */ /* 0x000fda0003f06270 */
[----:B0-----:R-:W0:Y:S01]  /*07d0*/  @!P0 LDC.64 R2, c[0x0][0x388] ;  /* 0x0000e200ff028b82 */ /* 0x001e220000000a00 */
[----:B------:R-:W-:Y:S01]  /*07e0*/  @!P0 LEA R7, R0, R25, 0x9 ;  /* 0x0000001900078211 */ /* 0x000fe200078e48ff */
[----:B------:R-:W-:-:S04]  /*07f0*/  @!P0 VIADD R25, R25, 0x80 ;  /* 0x0000008019198836 */ /* 0x000fc80000000000 */
[----:B0-----:R-:W-:-:S05]  /*0800*/  @!P0 IMAD.WIDE.U32 R2, R7, 0x8, R2 ;  /* 0x0000000807028825 */ /* 0x001fca00078e0002 */
[----:B------:R1:W-:Y:S02]  /*0810*/  @!P0 STG.E.64 desc[UR4][R2.64], R22 ;  /* 0x0000001602008986 */ /* 0x0003e4000c101b04 */
.L_x_14129:
[----:B------:R-:W-:Y:S05]  /*0820*/  BSYNC.RECONVERGENT B0 ;  /* 0x0000000000007941 */ /* 0x000fea0003800200 */
.L_x_14126:
        /* <DEDUP_REMOVED lines=8> */
.L_x_14130:
        /* <DEDUP_REMOVED lines=13> */
.L_x_14270:


//--------------------- .text._ZN2at6native29vectorized_elementwise_kernelILi2EZZZNS0_28sigmoid_backward_kernel_cudaERNS_18TensorIteratorBaseEENKUlvE0_clEvENKUlvE_clEvEUlddE_St5arrayIPcLm3EEEEviT0_T1_ --------------------------
	.section	.text._ZN2at6native29vectorized_elementwise_kernelILi2EZZZNS0_28sigmoid_backward_kernel_cudaERNS_18TensorIteratorBaseEENKUlvE0_clEvENKUlvE_clEvEUlddE_St5arrayIPcLm3EEEEviT0_T1_,"ax",@progbits
	.align	128
        .global         _ZN2at6native29vectorized_elementwise_kernelILi2EZZZNS0_28sigmoid_backward_kernel_cudaERNS_18TensorIteratorBaseEENKUlvE0_clEvENKUlvE_clEvEUlddE_St5arrayIPcLm3EEEEviT0_T1_
        .type           _ZN2at6native29vectorized_elementwise_kernelILi2EZZZNS0_28sigmoid_backward_kernel_cudaERNS_18TensorIteratorBaseEENKUlvE0_clEvENKUlvE_clEvEUlddE_St5arrayIPcLm3EEEEviT0_T1_,@function
        .size           _ZN2at6native29vectorized_elementwise_kernelILi2EZZZNS0_28sigmoid_backward_kernel_cudaERNS_18TensorIteratorBaseEENKUlvE0_clEvENKUlvE_clEvEUlddE_St5arrayIPcLm3EEEEviT0_T1_,(.L_x_14271 - _ZN2at6native29vectorized_elementwise_kernelILi2EZZZNS0_28sigmoid_backward_kernel_cudaERNS_18TensorIteratorBaseEENKUlvE0_clEvENKUlvE_clEvEUlddE_St5arrayIPcLm3EEEEviT0_T1_)
        .other          _ZN2at6native29vectorized_elementwise_kernelILi2EZZZNS0_28sigmoid_backward_kernel_cudaERNS_18TensorIteratorBaseEENKUlvE0_clEvENKUlvE_clEvEUlddE_St5arrayIPcLm3EEEEviT0_T1_,@"STO_CUDA_ENTRY STV_DEFAULT"
_ZN2at6native29vectorized_elementwise_kernelILi2EZZZNS0_28sigmoid_backward_kernel_cudaERNS_18TensorIteratorBaseEENKUlvE0_clEvENKUlvE_clEvEUlddE_St5arrayIPcLm3EEEEviT0_T1_:
.text._ZN2at6native29vectorized_elementwise_kernelILi2EZZZNS0_28sigmoid_backward_kernel_cudaERNS_18TensorIteratorBaseEENKUlvE0_clEvENKUlvE_clEvEUlddE_St5arrayIPcLm3EEEEviT0_T1_:
[----:B------:R-:W-:Y:S01]  /*0000*/  LDC R1, c[0x0][0x37c] ;  /* 0x0000df00ff017b82 */ /* 0x000fe20000000800 */
[----:B------:R-:W0:Y:S07]  /*0010*/  S2R R0, SR_CTAID.X ;  /* 0x0000000000007919 */ /* 0x000e2e0000002500 */
[----:B------:R-:W0:Y:S01]  /*0020*/  LDC R3, c[0x0][0x380] ;  /* 0x0000e000ff037b82 */ /* 0x000e220000000800 */
[----:B------:R-:W1:Y:S01]  /*0030*/  LDCU.64 UR4, c[0x0][0x358] ;  /* 0x00006b00ff0477ac */ /* 0x000e620008000a00 */
[----:B0-----:R-:W-:-:S05]  /*0040*/  IMAD R36, R0, -0x400, R3 ;  /* 0xfffffc0000247824 */ /* 0x001fca00078e0203 */
[----:B------:R-:W-:-:S13]  /*0050*/  ISETP.GT.U32.AND P0, PT, R36, 0x3ff, PT ;  /* 0x000003ff2400780c */ /* 0x000fda0003f04070 */
[----:B-1----:R-:W-:Y:S05]  /*0060*/  @P0 BRA `(.L_x_14131) ;  /* 0x0000001000200947 */ /* 0x002fea0003800000 */
        /* <DEDUP_REMOVED lines=10> */
[----:B------:R-:W5:Y:S01]  /*0110*/  LDC.64 R24, c[0x0][0x398] ;  /* 0x0000e600ff187b82 */ /* 0x000f620000000a00 */
[----:B------:R-:W-:Y:S01]  /*0120*/  @!P0 LEA R33, R0, R29, 0xa ;  /* 0x0000001d00218211 */ /* 0x000fe200078e50ff */
[----:B------:R-:W-:-:S06]  /*0130*/  @!P0 VIADD R29, R29, 0x80 ;  /* 0x000000801d1d8836 */ /* 0x000fcc0000000000 */
[----:B------:R-:W5:Y:S01]  /*0140*/  LDC.64 R16, c[0x0][0x390] ;  /* 0x0000e400ff107b82 */ /* 0x000f620000000a00 */
[----:B------:R-:W-:-:S07]  /*0150*/  ISETP.GE.U32.AND P4, PT, R29, R36, PT ;  /* 0x000000241d00720c */ /* 0x000fce0003f86070 */
[----:B------:R-:W5:Y:S06]  /*0160*/  LDC.64 R18, c[0x0][0x398] ;  /* 0x0000e600ff127b82 */ /* 0x000f6c0000000a00 */
[----:B------:R-:W-:Y:S01]  /*0170*/  @!P4 LEA R3, R0, R29, 0xa ;  /* 0x0000001d0003c211 */ /* 0x000fe200078e50ff */
[----:B------:R-:W-:Y:S01]  /*0180*/  @!P4 VIADD R29, R29, 0x80 ;  /* 0x000000801d1dc836 */ /* 0x000fe20000000000 */
[----:B------:R-:W5:Y:S03]  /*0190*/  LDC.64 R34, c[0x0][0x390] ;  /* 0x0000e400ff227b82 */ /* 0x000f660000000a00 */
[----:B-1----:R-:W-:Y:S01]  /*01a0*/  @!P4 IMAD.WIDE.U32 R12, R3, 0x8, R12 ;  /* 0x00000008030cc825 */ /* 0x002fe200078e000c */
[----:B------:R-:W-:-:S03]  /*01b0*/  ISETP.GE.U32.AND P1, PT, R29, R36, PT ;  /* 0x000000241d00720c */ /* 0x000fc60003f26070 */
[----:B--2---:R-:W-:Y:S01]  /*01c0*/  @!P4 IMAD.WIDE.U32 R14, R3, 0x8, R14 ;  /* 0x00000008030ec825 */ /* 0x004fe200078e000e */
[----:B------:R-:W-:-:S04]  /*01d0*/  CS2R R2, SRZ ;  /* 0x0000000000027805 */ /* 0x000fc8000001ff00 */
[----:B------:R-:W2:Y:S04]  /*01e0*/  @!P4 LDG.E.64 R4, desc[UR4][R14.64] ;  /* 0x000000040e04c981 */ /* 0x000ea8000c1e1b00 */
[----:B------:R-:W2:Y:S01]  /*01f0*/  @!P4 LDG.E.64 R2, desc[UR4][R12.64] ;  /* 0x000000040c02c981 */ /* 0x000ea2000c1e1b00 */
[----:B------:R-:W-:Y:S01]  /*0200*/  @!P1 LEA R27, R0, R29, 0xa ;  /* 0x0000001d001b9211 */ /* 0x000fe200078e50ff */
[----:B------:R-:W-:-:S04]  /*0210*/  @!P1 VIADD R29, R29, 0x80 ;  /* 0x000000801d1d9836 */ /* 0x000fc80000000000 */
[----:B---3--:R-:W-:Y:S01]  /*0220*/  @!P1 IMAD.WIDE.U32 R10, R27, 0x8, R10 ;  /* 0x000000081b0a9825 */ /* 0x008fe200078e000a */
[----:B------:R-:W-:-:S03]  /*0230*/  ISETP.GE.U32.AND P2, PT, R29, R36, PT ;  /* 0x000000241d00720c */ /* 0x000fc60003f46070 */
[----:B----4-:R-:W-:Y:S01]  /*0240*/  @!P1 IMAD.WIDE.U32 R20, R27, 0x8, R20 ;  /* 0x000000081b149825 */ /* 0x010fe200078e0014 */
[----:B------:R1:W3:Y:S01]  /*0250*/  @!P1 LDG.E.64 R6, desc[UR4][R10.64] ;  /* 0x000000040a069981 */ /* 0x0002e2000c1e1b00 */
[----:B------:R-:W4:Y:S08]  /*0260*/  LDC.64 R26, c[0x0][0x398] ;  /* 0x0000e600ff1a7b82 */ /* 0x000f300000000a00 */
[----:B------:R-:W-:Y:S01]  /*0270*/  @!P2 LEA R9, R0, R29, 0xa ;  /* 0x0000001d0009a211 */ /* 0x000fe200078e50ff */
[----:B------:R-:W-:-:S05]  /*0280*/  @!P2 VIADD R29, R29, 0x80 ;  /* 0x000000801d1da836 */ /* 0x000fca0000000000 */
[----:B------:R-:W-:-:S13]  /*0290*/  ISETP.GE.U32.AND P3, PT, R29, R36, PT ;  /* 0x000000241d00720c */ /* 0x000fda0003f66070 */
[----:B------:R-:W-:Y:S01]  /*02a0*/  @!P3 LEA R31, R0, R29, 0xa ;  /* 0x0000001d001fb211 */ /* 0x000fe200078e50ff */
[----:B------:R-:W-:-:S05]  /*02b0*/  @!P3 VIADD R29, R29, 0x80 ;  /* 0x000000801d1db836 */ /* 0x000fca0000000000 */
[----:B------:R-:W-:Y:S02]  /*02c0*/  ISETP.GE.U32.AND P4, PT, R29, R36, PT ;  /* 0x000000241d00720c */ /* 0x000fe40003f86070 */
[----:B-1----:R-:W-:Y:S02]  /*02d0*/  CS2R R10, SRZ ;  /* 0x00000000000a7805 */ /* 0x002fe4000001ff00 */
[----:B------:R-:W-:Y:S01]  /*02e0*/  CS2R R12, SRZ ;  /* 0x00000000000c7805 */ /* 0x000fe2000001ff00 */
[----:B0-----:R-:W-:-:S04]  /*02f0*/  @!P2 IMAD.WIDE.U32 R22, R9, 0x8, R22 ;  /* 0x000000080916a825 */ /* 0x001fc800078e0016 */
[----:B-----5:R-:W-:Y:S01]  /*0300*/  @!P2 IMAD.WIDE.U32 R24, R9, 0x8, R24 ;  /* 0x000000080918a825 */ /* 0x020fe200078e0018 */
[----:B------:R-:W-:Y:S01]  /*0310*/  CS2R R8, SRZ ;  /* 0x0000000000087805 */ /* 0x000fe2000001ff00 */
[----:B------:R0:W5:Y:S02]  /*0320*/  @!P2 LDG.E.64 R10, desc[UR4][R22.64] ;  /* 0x00000004160aa981 */ /* 0x000164000c1e1b00 */
[----:B------:R-:W-:Y:S01]  /*0330*/  @!P4 LEA R28, R0, R29, 0xa ;  /* 0x0000001d001cc211 */ /* 0x000fe200078e50ff */
[----:B------:R-:W-:Y:S01]  /*0340*/  @!P4 VIADD R29, R29, 0x80 ;  /* 0x000000801d1dc836 */ /* 0x000fe20000000000 */
[----:B------:R1:W5:Y:S04]  /*0350*/  @!P2 LDG.E.64 R12, desc[UR4][R24.64] ;  /* 0x00000004180ca981 */ /* 0x000368000c1e1b00 */
[----:B------:R-:W-:Y:S01]  /*0360*/  ISETP.GE.U32.AND P2, PT, R29, R36, PT ;  /* 0x000000241d00720c */ /* 0x000fe20003f46070 */
[----:B------:R1:W3:Y:S01]  /*0370*/  @!P1 LDG.E.64 R8, desc[UR4][R20.64] ;  /* 0x0000000414089981 */ /* 0x0002e2000c1e1b00 */
[----:B----4-:R-:W-:-:S04]  /*0380*/  @!P4 IMAD.WIDE.U32 R26, R28, 0x8, R26 ;  /* 0x000000081c1ac825 */ /* 0x010fc800078e001a */
[C---:B0-----:R-:W-:Y:S01]  /*0390*/  @!P3 IMAD.WIDE.U32 R22, R31.reuse, 0x8, R16 ;  /* 0x000000081f16b825 */ /* 0x041fe200078e0010 */
[----:B-1----:R-:W0:Y:S01]  /*03a0*/  LDC.64 R24, c[0x0][0x398] ;  /* 0x0000e600ff187b82 */ /* 0x002e220000000a00 */
[----:B------:R-:W-:Y:S02]  /*03b0*/  CS2R R20, SRZ ;  /* 0x0000000000147805 */ /* 0x000fe4000001ff00 */
[----:B------:R-:W-:-:S05]  /*03c0*/  @!P3 IMAD.WIDE.U32 R18, R31, 0x8, R18 ;  /* 0x000000081f12b825 */ /* 0x000fca00078e0012 */
[----:B------:R-:W1:Y:S01]  /*03d0*/  LDC.64 R30, c[0x0][0x390] ;  /* 0x0000e400ff1e7b82 */ /* 0x000e620000000a00 */
[----:B------:R-:W-:Y:S01]  /*03e0*/  @!P4 IMAD.WIDE.U32 R34, R28, 0x8, R34 ;  /* 0x000000081c22c825 */ /* 0x000fe200078e0022 */
[----:B------:R4:W5:Y:S01]  /*03f0*/  @!P4 LDG.E.64 R20, desc[UR4][R26.64] ;  /* 0x000000041a14c981 */ /* 0x000962000c1e1b00 */
[----:B------:R-:W-:Y:S02]  /*0400*/  @!P2 LEA R28, R0, R29, 0xa ;  /* 0x0000001d001ca211 */ /* 0x000fe400078e50ff */
[----:B------:R-:W-:-:S03]  /*0410*/  @!P2 VIADD R29, R29, 0x80 ;  /* 0x000000801d1da836 */ /* 0x000fc60000000000 */
[----:B----4-:R-:W4:Y:S02]  /*0420*/  LDC.64 R26, c[0x0][0x390] ;  /* 0x0000e400ff1a7b82 */ /* 0x010f240000000a00 */
[----:B------:R-:W-:Y:S02]  /*0430*/  ISETP.GE.U32.AND P1, PT, R29, R36, PT ;  /* 0x000000241d00720c */ /* 0x000fe40003f26070 */
[----:B------:R-:W-:-:S06]  /*0440*/  CS2R R16, SRZ ;  /* 0x0000000000107805 */ /* 0x000fcc000001ff00 */
[----:B------:R0:W5:Y:S05]  /*0450*/  @!P3 LDG.E.64 R16, desc[UR4][R18.64] ;  /* 0x000000041210b981 */ /* 0x00016a000c1e1b00 */
[----:B------:R-:W-:Y:S02]  /*0460*/  @!P1 LEA R32, R0, R29, 0xa ;  /* 0x0000001d00209211 */ /* 0x000fe400078e50ff */
[----:B0-----:R-:W-:Y:S01]  /*0470*/  CS2R R18, SRZ ;  /* 0x0000000000127805 */ /* 0x001fe2000001ff00 */
[----:B-1----:R-:W-:-:S05]  /*0480*/  @!P2 IMAD.WIDE.U32 R30, R28, 0x8, R30 ;  /* 0x000000081c1ea825 */ /* 0x002fca00078e001e */
[----:B------:R0:W5:Y:S02]  /*0490*/  @!P4 LDG.E.64 R18, desc[UR4][R34.64] ;  /* 0x000000042212c981 */ /* 0x000164000c1e1b00 */
[----:B0-----:R-:W-:-:S04]  /*04a0*/  @!P2 IMAD.WIDE.U32 R34, R28, 0x8, R24 ;  /* 0x000000081c22a825 */ /* 0x001fc800078e0018 */
[----:B----4-:R-:W-:Y:S01]  /*04b0*/  @!P1 IMAD.WIDE.U32 R28, R32, 0x8, R26 ;  /* 0x00000008201c9825 */ /* 0x010fe200078e001a */
[----:B------:R-:W-:-:S06]  /*04c0*/  CS2R R26, SRZ ;  /* 0x00000000001a7805 */ /* 0x000fcc000001ff00 */
[----:B------:R0:W4:Y:S02]  /*04d0*/  @!P1 LDG.E.64 R26, desc[UR4][R28.64] ;  /* 0x000000041c1a9981 */ /* 0x000124000c1e1b00 */
[----:B0-----:R-:W0:Y:S01]  /*04e0*/  LDC.64 R28, c[0x0][0x398] ;  /* 0x0000e600ff1c7b82 */ /* 0x001e220000000a00 */
[----:B------:R-:W-:-:S06]  /*04f0*/  CS2R R14, SRZ ;  /* 0x00000000000e7805 */ /* 0x000fcc000001ff00 */
[----:B------:R1:W4:Y:S02]  /*0500*/  @!P3 LDG.E.64 R14, desc[UR4][R22.64] ;  /* 0x00000004160eb981 */ /* 0x000324000c1e1b00 */
[----:B-1----:R-:W-:-:S06]  /*0510*/  CS2R R22, SRZ ;  /* 0x0000000000167805 */ /* 0x002fcc000001ff00 */
[----:B------:R0:W4:Y:S02]  /*0520*/  @!P2 LDG.E.64 R22, desc[UR4][R30.64] ;  /* 0x000000041e16a981 */ /* 0x000124000c1e1b00 */
[----:B0-----:R-:W-:Y:S01]  /*0530*/  @!P1 IMAD.WIDE.U32 R30, R32, 0x8, R28 ;  /* 0x00000008201e9825 */ /* 0x001fe200078e001c */
[----:B------:R-:W-:-:S06]  /*0540*/  CS2R R28, SRZ ;  /* 0x00000000001c7805 */ /* 0x000fcc000001ff00 */
[----:B------:R0:W4:Y:S02]  /*0550*/  @!P1 LDG.E.64 R28, desc[UR4][R30.64] ;  /* 0x000000041e1c9981 */ /* 0x000124000c1e1b00 */
[----:B0-----:R-:W0:Y:S01]  /*0560*/  LDC.64 R30, c[0x0][0x390] ;  /* 0x0000e400ff1e7b82 */ /* 0x001e220000000a00 */
[----:B------:R-:W-:-:S06]  /*0570*/  CS2R R24, SRZ ;  /* 0x0000000000187805 */ /* 0x000fcc000001ff00 */
[----:B------:R0:W4:Y:S02]  /*0580*/  @!P2 LDG.E.64 R24, desc[UR4][R34.64] ;  /* 0x000000042218a981 */ /* 0x000124000c1e1b00 */
[----:B0-----:R-:W-:Y:S01]  /*0590*/  @!P0 IMAD.WIDE.U32 R34, R33, 0x8, R30 ;  /* 0x0000000821228825 */ /* 0x001fe200078e001e */
[----:B------:R-:W-:-:S06]  /*05a0*/  CS2R R30, SRZ ;  /* 0x00000000001e7805 */ /* 0x000fcc000001ff00 */
[----:B------:R0:W2:Y:S02]  /*05b0*/  @!P0 LDG.E.64 R30, desc[UR4][R34.64] ;  /* 0x00000004221e8981 */ /* 0x0000a4000c1e1b00 */
[----:B0-----:R-:W0:Y:S02]  /*05c0*/  LDC.64 R34, c[0x0][0x398] ;  /* 0x0000e600ff227b82 */ /* 0x001e240000000a00 */
[----:B0-----:R-:W-:Y:S01]  /*05d0*/  @!P0 IMAD.WIDE.U32 R34, R33, 0x8, R34 ;  /* 0x0000000821228825 */ /* 0x001fe200078e0022 */
[----:B------:R-:W-:-:S06]  /*05e0*/  CS2R R32, SRZ ;  /* 0x0000000000207805 */ /* 0x000fcc000001ff00 */
[----:B------:R-:W3:Y:S01]  /*05f0*/  @!P0 LDG.E.64 R32, desc[UR4][R34.64] ;  /* 0x0000000422208981 */ /* 0x000ee2000c1e1b00 */
[----:B------:R-:W-:Y:S04]  /*0600*/  BSSY.RECONVERGENT B0, `(.L_x_14132) ;  /* 0x00000a6000007945 */ /* 0x000fe80003800200 */
[----:B------:R-:W-:Y:S01]  /*0610*/  BSSY.RELIABLE B1, `(.L_x_14133) ;  /* 0x000009e000017945 */ /* 0x000fe20003800100 */
[----:B---3--:R-:W2:-:S15]  /*0620*/  DADD R34, -R32, 1 ;  /* 0x3ff0000020227429 */ /* 0x008e9e0000000100 */
[----:B------:R-:W-:-:S15]  /*0630*/  NOP ;  /* 0x0000000000007918 */ /* 0x000fde0000000000 */
[----:B------:R-:W-:-:S15]  /*0640*/  NOP ;  /* 0x0000000000007918 */ /* 0x000fde0000000000 */
[----:B------:R-:W-:-:S15]  /*0650*/  NOP ;  /* 0x0000000000007918 */ /* 0x000fde0000000000 */
[----:B------:R-:W-:-:S04]  /*0660*/  NOP ;  /* 0x0000000000007918 */ /* 0x000fc80000000000 */
[----:B--2---:R-:W0:-:S15]  /*0670*/  DMUL R30, R34, R30 ;  /* 0x0000001e221e7228 */ /* 0x004e1e0000000000 */
        /* <DEDUP_REMOVED lines=9> */
[----:B------:R-:W0:-:S15]  /*0710*/  DADD R30, -R4, 1 ;  /* 0x3ff00000041e7429 */ /* 0x000e1e0000000100 */
        /* <DEDUP_REMOVED lines=19> */
[----:B0-----:R0:W1:Y:S02]  /*0850*/  DMUL R2, R2, R6 ;  /* 0x0000000602027228 */ /* 0x0010640000000000 */
[----:B0-----:R-:W0:-:S15]  /*0860*/  @!P0 LDC.64 R6, c[0x0][0x388] ;  /* 0x0000e200ff068b82 */ /* 0x001e1e0000000a00 */
[----:B------:R-:W-:-:S15]  /*0870*/  NOP ;  /* 0x0000000000007918 */ /* 0x000fde0000000000 */
[----:B------:R-:W-:-:S15]  /*0880*/  NOP ;  /* 0x0000000000007918 */ /* 0x000fde0000000000 */
[----:B------:R-:W-:-:S15]  /*0890*/  NOP ;  /* 0x0000000000007918 */ /* 0x000fde0000000000 */
[----:B------:R-:W-:-:S02]  /*08a0*/  NOP ;  /* 0x0000000000007918 */ /* 0x000fc40000000000 */
[----:B-1----:R-:W-:-:S15]  /*08b0*/  DMUL R8, R2, R8 ;  /* 0x0000000802087228 */ /* 0x002fde0000000000 */
[----:B------:R-:W-:-:S15]  /*08c0*/  NOP ;  /* 0x0000000000007918 */ /* 0x000fde0000000000 */
[----:B------:R-:W-:-:S15]  /*08d0*/  NOP ;  /* 0x0000000000007918 */ /* 0x000fde0000000000 */
[----:B------:R-:W-:-:S15]  /*08e0*/  NOP ;  /* 0x0000000000007918 */ /* 0x000fde0000000000 */
[----:B------:R-:W-:-:S04]  /*08f0*/  NOP ;  /* 0x0000000000007918 */ /* 0x000fc80000000000 */
[----:B-----5:R-:W1:-:S15]  /*0900*/  DADD R2, -R12, 1 ;  /* 0x3ff000000c027429 */ /* 0x020e5e0000000100 */
[----:B------:R-:W-:-:S15]  /*0910*/  NOP ;  /* 0x0000000000007918 */ /* 0x000fde0000000000 */
[----:B------:R-:W-:-:S15]  /*0920*/  NOP ;  /* 0x0000000000007918 */ /* 0x000fde0000000000 */
[----:B------:R-:W-:-:S15]  /*0930*/  NOP ;  /* 0x0000000000007918 */ /* 0x000fde0000000000 */
[----:B------:R-:W-:-:S04]  /*0940*/  NOP ;  /* 0x0000000000007918 */ /* 0x000fc80000000000 */
[----:B-1----:R1:W2:Y:S02]  /*0950*/  DMUL R2, R2, R10 ;  /* 0x0000000a02027228 */ /* 0x0022a40000000000 */
[----:B-1----:R-:W-:Y:S01]  /*0960*/  @!P0 IMAD R11, R0, 0x400, R37 ;  /* 0x00000400000b8824 */ /* 0x002fe200078e0225 */
[----:B------:R-:W-:-:S03]  /*0970*/  IADD3 R10, PT, PT, R37, 0x80, RZ ;  /* 0x00000080250a7810 */ /* 0x000fc60007ffe0ff */
[----:B0-----:R-:W-:-:S04]  /*0980*/  @!P0 IMAD.WIDE.U32 R6, R11, 0x8, R6 ;  /* 0x000000080b068825 */ /* 0x001fc800078e0006 */
[----:B------:R-:W-:Y:S01]  /*0990*/  @!P0 IMAD.MOV.U32 R37, RZ, RZ, R10 ;  /* 0x000000ffff258224 */ /* 0x000fe200078e000a */
[----:B------:R0:W-:Y:S04]  /*09a0*/  @!P0 STG.E.64 desc[UR4][R6.64], R32 ;  /* 0x0000002006008986 */ /* 0x0001e8000c101b04 */
[----:B------:R-:W-:-:S15]  /*09b0*/  ISETP.GE.U32.AND P0, PT, R37, R36, PT ;  /* 0x000000242500720c */ /* 0x000fde0003f06070 */
        /* <DEDUP_REMOVED lines=8> */
[----:B------:R-:W4:-:S15]  /*0a40*/  DADD R2, -R16, 1 ;  /* 0x3ff0000010027429 */ /* 0x000f1e0000000100 */
[----:B------:R-:W-:-:S15]  /*0a50*/  NOP ;  /* 0x0000000000007918 */ /* 0x000fde0000000000 */
[----:B------:R-:W-:-:S15]  /*0a60*/  NOP ;  /* 0x0000000000007918 */ /* 0x000fde0000000000 */
[----:B------:R-:W-:-:S15]  /*0a70*/  NOP ;  /* 0x0000000000007918 */ /* 0x000fde0000000000 */
[----:B------:R-:W-:-:S04]  /*0a80*/  NOP ;  /* 0x0000000000007918 */ /* 0x000fc80000000000 */
[----:B----4-:R-:W1:-:S15]  /*0a90*/  DMUL R2, R2, R14 ;  /* 0x0000000e02027228 */ /* 0x010e5e0000000000 */
        /* <DEDUP_REMOVED lines=49> */
[----:B-1----:R0:W1:Y:S02]  /*0db0*/  DMUL R28, R2, R28 ;  /* 0x0000001c021c7228 */ /* 0x0020640000000000 */
[----:B01----:R-:W-:Y:S05]  /*0dc0*/  @P0 BRA `(.L_x_14134) ;  /* 0x0000000000300947 */ /* 0x003fea0003800000 */
[----:B------:R-:W0:Y:S01]  /*0dd0*/  LDC.64 R2, c[0x0][0x388] ;  /* 0x0000e200ff027b82 */ /* 0x000e220000000a00 */
[----:B------:R-:W-:Y:S01]  /*0de0*/  LEA R7, R0, R37, 0xa ;  /* 0x0000002500077211 */ /* 0x000fe200078e50ff */
[----:B------:R-:W-:-:S05]  /*0df0*/  VIADD R37, R37, 0x80 ;  /* 0x0000008025257836 */ /* 0x000fca0000000000 */
[----:B------:R-:W-:Y:S01]  /*0e00*/  ISETP.GE.U32.AND P0, PT, R37, R36, PT ;  /* 0x000000242500720c */ /* 0x000fe20003f06070 */
[----:B0-----:R-:W-:-:S05]  /*0e10*/  IMAD.WIDE.U32 R2, R7, 0x8, R2 ;  /* 0x0000000807027825 */ /* 0x001fca00078e0002 */
[----:B------:R0:W-:Y:S07]  /*0e20*/  STG.E.64 desc[UR4][R2.64], R4 ;  /* 0x0000000402007986 */ /* 0x0001ee000c101b04 */
[----:B------:R-:W-:Y:S05]  /*0e30*/  @P0 BRA `(.L_x_14135) ;  /* 0x0000000000300947 */ /* 0x000fea0003800000 */
[----:B0-----:R-:W0:Y:S01]  /*0e40*/  LDC.64 R2, c[0x0][0x388] ;  /* 0x0000e200ff027b82 */ /* 0x001e220000000a00 */
[----:B------:R-:W-:Y:S01]  /*0e50*/  LEA R5, R0, R37, 0xa ;  /* 0x0000002500057211 */ /* 0x000fe200078e50ff */
[----:B------:R-:W-:-:S04]  /*0e60*/  VIADD R37, R37, 0x80 ;  /* 0x0000008025257836 */ /* 0x000fc80000000000 */
[----:B0-----:R-:W-:-:S05]  /*0e70*/  IMAD.WIDE.U32 R2, R5, 0x8, R2 ;  /* 0x0000000805027825 */ /* 0x001fca00078e0002 */
[----:B------:R0:W-:Y:S02]  /*0e80*/  STG.E.64 desc[UR4][R2.64], R8 ;  /* 0x0000000802007986 */ /* 0x0001e4000c101b04 */
.L_x_14134:
[----:B------:R-:W-:-:S13]  /*0e90*/  ISETP.GE.U32.AND P0, PT, R37, R36, PT ;  /* 0x000000242500720c */ /* 0x000fda0003f06070 */
[----:B------:R-:W-:Y:S05]  /*0ea0*/  @P0 BRA `(.L_x_14136) ;  /* 0x0000000000300947 */ /* 0x000fea0003800000 */
[----:B0-----:R-:W0:Y:S01]  /*0eb0*/  LDC.64 R2, c[0x0][0x388] ;  /* 0x0000e200ff027b82 */ /* 0x001e220000000a00 */
[----:B------:R-:W-:Y:S01]  /*0ec0*/  LEA R5, R0, R37, 0xa ;  /* 0x0000002500057211 */ /* 0x000fe200078e50ff */
[----:B------:R-:W-:-:S04]  /*0ed0*/  VIADD R37, R37, 0x80 ;  /* 0x0000008025257836 */ /* 0x000fc80000000000 */
[----:B0-----:R-:W-:-:S05]  /*0ee0*/  IMAD.WIDE.U32 R2, R5, 0x8, R2 ;  /* 0x0000000805027825 */ /* 0x001fca00078e0002 */
[----:B------:R1:W-:Y:S02]  /*0ef0*/  STG.E.64 desc[UR4][R2.64], R12 ;  /* 0x0000000c02007986 */ /* 0x0003e4000c101b04 */
.L_x_14135:
[----:B------:R-:W-:-:S13]  /*0f00*/  ISETP.GE.U32.AND P0, PT, R37, R36, PT ;  /* 0x000000242500720c */ /* 0x000fda0003f06070 */
[----:B------:R-:W-:Y:S05]  /*0f10*/  @P0 BRA `(.L_x_14137) ;  /* 0x0000000000340947 */ /* 0x000fea0003800000 */
[----:B01----:R-:W0:Y:S01]  /*0f20*/  LDC.64 R2, c[0x0][0x388] ;  /* 0x0000e200ff027b82 */ /* 0x003e220000000a00 */
[----:B------:R-:W-:Y:S01]  /*0f30*/  LEA R5, R0, R37, 0xa ;  /* 0x0000002500057211 */ /* 0x000fe200078e50ff */
[----:B------:R-:W-:-:S04]  /*0f40*/  VIADD R37, R37, 0x80 ;  /* 0x0000008025257836 */ /* 0x000fc80000000000 */
[----:B0-----:R-:W-:-:S05]  /*0f50*/  IMAD.WIDE.U32 R2, R5, 0x8, R2 ;  /* 0x0000000805027825 */ /* 0x001fca00078e0002 */
[----:B------:R1:W-:Y:S02]  /*0f60*/  STG.E.64 desc[UR4][R2.64], R16 ;  /* 0x0000001002007986 */ /* 0x0003e4000c101b04 */
.L_x_14136:
[----:B------:R-:W-:-:S13]  /*0f70*/  ISETP.GE.U32.AND P0, PT, R37, R36, PT ;  /* 0x000000242500720c */ /* 0x000fda0003f06070 */
[----:B------:R-:W-:Y:S05]  /*0f80*/  @P0 BREAK.RELIABLE B1 ;  /* 0x0000000000010942 */ /* 0x000fea0003800100 */
[----:B------:R-:W-:Y:S05]  /*0f90*/  @P0 BRA `(.L_x_14138) ;  /* 0x0000000000300947 */ /* 0x000fea0003800000 */
[----:B01----:R-:W0:Y:S01]  /*0fa0*/  LDC.64 R2, c[0x0][0x388] ;  /* 0x0000e200ff027b82 */ /* 0x003e220000000a00 */
[----:B------:R-:W-:Y:S01]  /*0fb0*/  LEA R5, R0, R37, 0xa ;  /* 0x0000002500057211 */ /* 0x000fe200078e50ff */
[----:B------:R-:W-:-:S04]  /*0fc0*/  VIADD R37, R37, 0x80 ;  /* 0x0000008025257836 */ /* 0x000fc80000000000 */
[----:B0-----:R-:W-:-:S05]  /*0fd0*/  IMAD.WIDE.U32 R2, R5, 0x8, R2 ;  /* 0x0000000805027825 */ /* 0x001fca00078e0002 */
[----:B------:R2:W-:Y:S02]  /*0fe0*/  STG.E.64 desc[UR4][R2.64], R20 ;  /* 0x0000001402007986 */ /* 0x0005e4000c101b04 */
.L_x_14137:
[----:B------:R-:W-:Y:S05]  /*0ff0*/  BSYNC.RELIABLE B1 ;  /* 0x0000000000017941 */ /* 0x000fea0003800100 */
.L_x_14133:
[----:B------:R-:W-:-:S13]  /*1000*/  ISETP.GE.U32.AND P0, PT, R37, R36, PT ;  /* 0x000000242500720c */ /* 0x000fda0003f06070 */
[----:B012---:R-:W0:Y:S01]  /*1010*/  @!P0 LDC.64 R2, c[0x0][0x388] ;  /* 0x0000e200ff028b82 */ /* 0x007e220000000a00 */
[----:B------:R-:W-:Y:S01]  /*1020*/  @!P0 LEA R5, R0, R37, 0xa ;  /* 0x0000002500058211 */ /* 0x000fe200078e50ff */
[----:B------:R-:W-:-:S04]  /*1030*/  @!P0 VIADD R37, R37, 0x80 ;  /* 0x0000008025258836 */ /* 0x000fc80000000000 */
[----:B0-----:R-:W-:-:S05]  /*1040*/  @!P0 IMAD.WIDE.U32 R2, R5, 0x8, R2 ;  /* 0x0000000805028825 */ /* 0x001fca00078e0002 */
[----:B------:R2:W-:Y:S02]  /*1050*/  @!P0 STG.E.64 desc[UR4][R2.64], R24 ;  /* 0x0000001802008986 */ /* 0x0005e4000c101b04 */
.L_x_14138:
[----:B------:R-:W-:Y:S05]  /*1060*/  BSYNC.RECONVERGENT B0 ;  /* 0x0000000000007941 */ /* 0x000fea0003800200 */
.L_x_14132:
[----:B------:R-:W-:Y:S05]  /*1070*/  WARPSYNC.ALL ;  /* 0x0000000000007948 */ /* 0x000fea0003800000 */
[----:B------:R-:W-:-:S13]  /*1080*/  ISETP.GE.U32.AND P0, PT, R37, R36, PT ;  /* 0x000000242500720c */ /* 0x000fda0003f06070 */
[----:B------:R-:W-:Y:S05]  /*1090*/  @P0 EXIT ;  /* 0x000000000000094d */ /* 0x000fea0003800000 */
[----:B012---:R-:W0:Y:S01]  /*10a0*/  LDC.64 R2, c[0x0][0x388] ;  /* 0x0000e200ff027b82 */ /* 0x007e220000000a00 */
[----:B------:R-:W-:-:S05]  /*10b0*/  LEA R37, R0, R37, 0xa ;  /* 0x0000002500257211 */ /* 0x000fca00078e50ff */
[----:B0-----:R-:W-:-:S05]  /*10c0*/  IMAD.WIDE.U32 R2, R37, 0x8, R2 ;  /* 0x0000000825027825 */ /* 0x001fca00078e0002 */
[----:B------:R-:W-:Y:S01]  /*10d0*/  STG.E.64 desc[UR4][R2.64], R28 ;  /* 0x0000001c02007986 */ /* 0x000fe2000c101b04 */
[----:B------:R-:W-:Y:S05]  /*10e0*/  EXIT ;  /* 0x000000000000794d */ /* 0x000fea0003800000 */
.L_x_14131:
[----:B------:R-:W0:Y:S01]  /*10f0*/  S2R R9, SR_TID.X ;  /* 0x0000000000097919 */ /* 0x000e220000002100 */
[----:B------:R-:W1:Y:S01]  /*1100*/  LDC.64 R36, c[0x0][0x398] ;  /* 0x0000e600ff247b82 */ /* 0x000e620000000a00 */
[----:B------:R-:W-:-:S07]  /*1110*/  IMAD.SHL.U32 R0, R0, 0x400, RZ ;  /* 0x0000040000007824 */ /* 0x000fce00078e00ff */
        /* <DEDUP_REMOVED lines=9> */
[----:B------:R-:W4:Y:S04]  /*11b0*/  LDG.E.128 R24, desc[UR4][R2.64+0x1000] ;  /* 0x0010000402187981 */ /* 0x000f28000c1e1d00 */
[----:B------:R-:W4:Y:S04]  /*11c0*/  LDG.E.128 R16, desc[UR4][R2.64+0x800] ;  /* 0x0008000402107981 */ /* 0x000f28000c1e1d00 */
[----:B------:R3:W4:Y:S01]  /*11d0*/  LDG.E.128 R32, desc[UR4][R2.64+0x1800] ;  /* 0x0018000402207981 */ /* 0x000722000c1e1d00 */
[----:B--2---:R-:W5:-:S15]  /*11e0*/  DADD R28, -R4, 1 ;  /* 0x3ff00000041c7429 */ /* 0x004f5e0000000100 */
[----:B------:R-:W-:-:S15]  /*11f0*/  NOP ;  /* 0x0000000000007918 */ /* 0x000fde0000000000 */
[----:B------:R-:W-:-:S15]  /*1200*/  NOP ;  /* 0x0000000000007918 */ /* 0x000fde0000000000 */
[----:B------:R-:W-:-:S15]  /*1210*/  NOP ;  /* 0x0000000000007918 */ /* 0x000fde0000000000 */
[----:B------:R-:W-:-:S04]  /*1220*/  NOP ;  /* 0x0000000000007918 */ /* 0x000fc80000000000 */
[----:B-----5:R0:W1:Y:S02]  /*1230*/  DMUL R8, R8, R28 ;  /* 0x0000001c08087228 */ /* 0x0200640000000000 */
[----:B0-----:R-:W2:-:S15]  /*1240*/  LDG.E.128 R28, desc[UR4][R36.64+0x1800] ;  /* 0x00180004241c7981 */ /* 0x001e9e000c1e1d00 */
        /* <DEDUP_REMOVED lines=24> */
[----:B----4-:R-:W1:-:S15]  /*13d0*/  DADD R10, -R14, 1 ;  /* 0x3ff000000e0a7429 */ /* 0x010e5e0000000100 */
        /* <DEDUP_REMOVED lines=19> */
[----:B-1----:R0:W-:Y:S02]  /*1510*/  DMUL R14, R14, R10 ;  /* 0x0000000a0e0e7228 */ /* 0x0021e40000000000 */
[----:B0-----:R-:W0:-:S15]  /*1520*/  S2R R11, SR_TID.X ;  /* 0x00000000000b7919 */ /* 0x001e1e0000002100 */
[----:B------:R-:W-:-:S15]  /*1530*/  NOP ;  /* 0x0000000000007918 */ /* 0x000fde0000000000 */
[----:B------:R-:W-:-:S15]  /*1540*/  NOP ;  /* 0x0000000000007918 */ /* 0x000fde0000000000 */
[----:B------:R-:W-:-:S15]  /*1550*/  NOP ;  /* 0x0000000000007918 */ /* 0x000fde0000000000 */
[----:B------:R-:W-:-:S02]  /*1560*/  NOP ;  /* 0x0000000000007918 */ /* 0x000fc40000000000 */
[----:B--2---:R-:W1:-:S15]  /*1570*/  DADD R2, -R28, 1 ;  /* 0x3ff000001c027429 */ /* 0x004e5e0000000100 */
        /* <DEDUP_REMOVED lines=9> */
[----:B-1----:R1:W-:Y:S02]  /*1610*/  DMUL R28, R28, R2 ;  /* 0x000000021c1c7228 */ /* 0x0023e40000000000 */
[----:B-1----:R-:W1:Y:S02]  /*1620*/  LDC.64 R2, c[0x0][0x388] ;  /* 0x0000e200ff027b82 */ /* 0x002e640000000a00 */
[----:B-1----:R-:W-:-:S04]  /*1630*/  IMAD.WIDE.U32 R2, R0, 0x8, R2 ;  /* 0x0000000800027825 */ /* 0x002fc800078e0002 */
[----:B0-----:R-:W-:-:S15]  /*1640*/  IMAD.WIDE.U32 R2, R11, 0x10, R2 ;  /* 0x000000100b027825 */ /* 0x001fde00078e0002 */
[----:B------:R-:W-:-:S15]  /*1650*/  NOP ;  /* 0x0000000000007918 */ /* 0x000fde0000000000 */
[----:B------:R-:W-:-:S15]  /*1660*/  NOP ;  /* 0x0000000000007918 */ /* 0x000fde0000000000 */
[----:B------:R-:W-:-:S11]  /*1670*/  NOP ;  /* 0x0000000000007918 */ /* 0x000fd60000000000 */
[----:B------:R-:W0:Y:S02]  /*1680*/  DMUL R6, R6, R8 ;  /* 0x0000000806067228 */ /* 0x000e240000000000 */
[----:B0-----:R-:W-:-:S15]  /*1690*/  STG.E.128 desc[UR4][R2.64], R4 ;  /* 0x0000000402007986 */ /* 0x001fde000c101d04 */
[----:B------:R-:W-:-:S15]  /*16a0*/  NOP ;  /* 0x0000000000007918 */ /* 0x000fde0000000000 */
[----:B------:R-:W-:-:S15]  /*16b0*/  NOP ;  /* 0x0000000000007918 */ /* 0x000fde0000000000 */
[----:B------:R-:W-:-:S15]  /*16c0*/  NOP ;  /* 0x0000000000007918 */ /* 0x000fde0000000000 */
[----:B------:R-:W-:-:S02]  /*16d0*/  NOP ;  /* 0x0000000000007918 */ /* 0x000fc40000000000 */
        /* <DEDUP_REMOVED lines=43> */
[----:B0-----:R-:W-:Y:S01]  /*1990*/  STG.E.128 desc[UR4][R2.64+0x1800], R28 ;  /* 0x0018001c02007986 */ /* 0x001fe2000c101d04 */
[----:B------:R-:W-:Y:S05]  /*19a0*/  EXIT ;  /* 0x000000000000794d */ /* 0x000fea0003800000 */
.L_x_14139:
        /* <DEDUP_REMOVED lines=13> */
.L_x_14271:


//--------------------- .text._ZN2at6native29vectorized_elementwise_kernelILi4EZZZNS0_28sigmoid_backward_kernel_cudaERNS_18TensorIteratorBaseEENKUlvE0_clEvENKUlvE_clEvEUlddE_St5arrayIPcLm3EEEEviT0_T1_ --------------------------
	.section	.text._ZN2at6native29vectorized_elementwise_kernelILi4EZZZNS0_28sigmoid_backward_kernel_cudaERNS_18TensorIteratorBaseEENKUlvE0_clEvENKUlvE_clEvEUlddE_St5arrayIPcLm3EEEEviT0_T1_,"ax",@progbits
	.align	128
        .global         _ZN2at6native29vectorized_elementwise_kernelILi4EZZZNS0_28sigmoid_backward_kernel_cudaERNS_18TensorIteratorBaseEENKUlvE0_clEvENKUlvE_clEvEUlddE_St5arrayIPcLm3EEEEviT0_T1_
        .type           _ZN2at6native29vectorized_elementwise_kernelILi4EZZZNS0_28sigmoid_backward_kernel_cudaERNS_18TensorIteratorBaseEENKUlvE0_clEvENKUlvE_clEvEUlddE_St5arrayIPcLm3EEEEviT0_T1_,@function
        .size           _ZN2at6native29vectorized_elementwise_kernelILi4EZZZNS0_28sigmoid_backward_kernel_cudaERNS_18TensorIteratorBaseEENKUlvE0_clEvENKUlvE_clEvEUlddE_St5arrayIPcLm3EEEEviT0_T1_,(.L_x_14272 - _ZN2at6native29vectorized_elementwise_kernelILi4EZZZNS0_28sigmoid_backward_kernel_cudaERNS_18TensorIteratorBaseEENKUlvE0_clEvENKUlvE_clEvEUlddE_St5arrayIPcLm3EEEEviT0_T1_)
        .other          _ZN2at6native29vectorized_elementwise_kernelILi4EZZZNS0_28sigmoid_backward_kernel_cudaERNS_18TensorIteratorBaseEENKUlvE0_clEvENKUlvE_clEvEUlddE_St5arrayIPcLm3EEEEviT0_T1_,@"STO_CUDA_ENTRY STV_DEFAULT"
_ZN2at6native29vectorized_elementwise_kernelILi4EZZZNS0_28sigmoid_backward_kernel_cudaERNS_18TensorIteratorBaseEENKUlvE0_clEvENKUlvE_clEvEUlddE_St5arrayIPcLm3EEEEviT0_T1_:
.text._ZN2at6native29vectorized_elementwise_kernelILi4EZZZNS0_28sigmoid_backward_kernel_cudaERNS_18TensorIteratorBaseEENKUlvE0_clEvENKUlvE_clEvEUlddE_St5arrayIPcLm3EEEEviT0_T1_:
        /* <DEDUP_REMOVED lines=233> */
.L_x_14143:
[----:B------:R-:W-:-:S13]  /*0e90*/  ISETP.GE.U32.AND P0, PT, R37, R36, PT ;  /* 0x000000242500720c */ /* 0x000fda0003f06070 */
[----:B------:R-:W-:Y:S05]  /*0ea0*/  @P0 BRA `(.L_x_14145) ;  /* 0x0000000000300947 */ /* 0x000fea0003800000 */
[----:B0-----:R-:W0:Y:S01]  /*0eb0*/  LDC.64 R2, c[0x0][0x388] ;  /* 0x0000e200ff027b82 */ /* 0x001e220000000a00 */
[----:B------:R-:W-:Y:S01]  /*0ec0*/  LEA R5, R0, R37, 0xa ;  /* 0x0000002500057211 */ /* 0x000fe200078e50ff */
[----:B------:R-:W-:-:S04]  /*0ed0*/  VIADD R37, R37, 0x80 ;  /* 0x0000008025257836 */ /* 0x000fc80000000000 */
[----:B0-----:R-:W-:-:S05]  /*0ee0*/  IMAD.WIDE.U32 R2, R5, 0x8, R2 ;  /* 0x0000000805027825 */ /* 0x001fca00078e0002 */
[----:B------:R1:W-:Y:S02]  /*0ef0*/  STG.E.64 desc[UR4][R2.64], R12 ;  /* 0x0000000c02007986 */ /* 0x0003e4000c101b04 */
.L_x_14144:
[----:B------:R-:W-:-:S13]  /*0f00*/  ISETP.GE.U32.AND P0, PT, R37, R36, PT ;  /* 0x000000242500720c */ /* 0x000fda0003f06070 */
[----:B------:R-:W-:Y:S05]  /*0f10*/  @P0 BRA `(.L_x_14146) ;  /* 0x0000000000340947 */ /* 0x000fea0003800000 */
[----:B01----:R-:W0:Y:S01]  /*0f20*/  LDC.64 R2, c[0x0][0x388] ;  /* 0x0000e200ff027b82 */ /* 0x003e220000000a00 */
[----:B------:R-:W-:Y:S01]  /*0f30*/  LEA R5, R0, R37, 0xa ;  /* 0x0000002500057211 */ /* 0x000fe200078e50ff */
[----:B------:R-:W-:-:S04]  /*0f40*/  VIADD R37, R37, 0x80 ;  /* 0x0000008025257836 */ /* 0x000fc80000000000 */
[----:B0-----:R-:W-:-:S05]  /*0f50*/  IMAD.WIDE.U32 R2, R5, 0x8, R2 ;  /* 0x0000000805027825 */ /* 0x001fca00078e0002 */
[----:B------:R1:W-:Y:S02]  /*0f60*/  STG.E.64 desc[UR4][R2.64], R16 ;  /* 0x0000001002007986 */ /* 0x0003e4000c101b04 */
.L_x_14145:
        /* <DEDUP_REMOVED lines=8> */
.L_x_14146:
[----:B------:R-:W-:Y:S05]  /*0ff0*/  BSYNC.RELIABLE B1 ;  /* 0x0000000000017941 */ /* 0x000fea0003800100 */
.L_x_14142:
[----:B------:R-:W-:-:S13]  /*1000*/  ISETP.GE.U32.AND P0, PT, R37, R36, PT ;  /* 0x000000242500720c */ /* 0x000fda0003f06070 */
[----:B012---:R-:W0:Y:S01]  /*1010*/  @!P0 LDC.64 R2, c[0x0][0x388] ;  /* 0x0000e200ff028b82 */ /* 0x007e220000000a00 */
[----:B------:R-:W-:Y:S01]  /*1020*/  @!P0 LEA R5, R0, R37, 0xa ;  /* 0x0000002500058211 */ /* 0x000fe200078e50ff */
[----:B------:R-:W-:-:S04]  /*1030*/  @!P0 VIADD R37, R37, 0x80 ;  /* 0x0000008025258836 */ /* 0x000fc80000000000 */
[----:B0-----:R-:W-:-:S05]  /*1040*/  @!P0 IMAD.WIDE.U32 R2, R5, 0x8, R2 ;  /* 0x0000000805028825 */ /* 0x001fca00078e0002 */
[----:B------:R2:W-:Y:S02]  /*1050*/  @!P0 STG.E.64 desc[UR4][R2.64], R24 ;  /* 0x0000001802008986 */ /* 0x0005e4000c101b04 */
.L_x_14147:
[----:B------:R-:W-:Y:S05]  /*1060*/  BSYNC.RECONVERGENT B0 ;  /* 0x0000000000007941 */ /* 0x000fea0003800200 */
.L_x_14141:
        /* <DEDUP_REMOVED lines=8> */
.L_x_14140:
[----:B------:R-:W0:Y:S01]  /*10f0*/  S2R R7, SR_TID.X ;  /* 0x0000000000077919 */ /* 0x000e220000002100 */
[----:B------:R-:W1:Y:S01]  /*1100*/  LDC.64 R4, c[0x0][0x398] ;  /* 0x0000e600ff047b82 */ /* 0x000e620000000a00 */
[----:B------:R-:W-:-:S07]  /*1110*/  IMAD.SHL.U32 R0, R0, 0x400, RZ ;  /* 0x0000040000007824 */ /* 0x000fce00078e00ff */
[----:B------:R-:W2:Y:S01]  /*1120*/  LDC.64 R2, c[0x0][0x390] ;  /* 0x0000e400ff027b82 */ /* 0x000ea20000000a00 */
[----:B-1----:R-:W-:-:S04]  /*1130*/  IMAD.WIDE.U32 R4, R0, 0x8, R4 ;  /* 0x0000000800047825 */ /* 0x002fc800078e0004 */
[----:B0-----:R-:W-:-:S04]  /*1140*/  IMAD.WIDE.U32 R36, R7, 0x20, R4 ;  /* 0x0000002007247825 */ /* 0x001fc800078e0004 */
[----:B--2---:R-:W-:Y:S01]  /*1150*/  IMAD.WIDE.U32 R2, R0, 0x8, R2 ;  /* 0x0000000800027825 */ /* 0x004fe200078e0002 */
[----:B------:R-:W2:Y:S03]  /*1160*/  LDG.E.ENL2.256 R24, R20, desc[UR4][R36.64+0x1000] ;  /* 0xfe0080042414797e */ /* 0x000ea60008121918 */
[----:B------:R-:W-:Y:S02]  /*1170*/  IMAD.WIDE.U32 R2, R7, 0x20, R2 ;  /* 0x0000002007027825 */ /* 0x000fe400078e0002 */
[----:B------:R-:W3:Y:S04]  /*1180*/  LDG.E.ENL2.256 R8, R4, desc[UR4][R36.64] ;  /* 0xfe0000042404797e */ /* 0x000ee80008121908 */
[----:B------:R-:W4:Y:S04]  /*1190*/  LDG.E.ENL2.256 R16, R12, desc[UR4][R2.64] ;  /* 0xfe000004020c797e */ /* 0x000f280008121910 */
[----:B------:R3:W5:Y:S02]  /*11a0*/  LDG.E.ENL2.256 R32, R28, desc[UR4][R2.64+0x1000] ;  /* 0xfe008004021c797e */ /* 0x0007640008121920 */
[----:B---3--:R-:W4:-:S15]  /*11b0*/  DADD R2, -R4, 1 ;  /* 0x3ff0000004027429 */ /* 0x008f1e0000000100 */
[----:B------:R-:W-:-:S15]  /*11c0*/  NOP ;  /* 0x0000000000007918 */ /* 0x000fde0000000000 */
[----:B------:R-:W-:-:S15]  /*11d0*/  NOP ;  /* 0x0000000000007918 */ /* 0x000fde0000000000 */
[----:B------:R-:W-:-:S15]  /*11e0*/  NOP ;  /* 0x0000000000007918 */ /* 0x000fde0000000000 */
[----:B------:R-:W-:-:S04]  /*11f0*/  NOP ;  /* 0x0000000000007918 */ /* 0x000fc80000000000 */
[----:B----4-:R-:W0:-:S15]  /*1200*/  DMUL R12, R12, R2 ;  /* 0x000000020c0c7228 */ /* 0x010e1e0000000000 */
        /* <DEDUP_REMOVED lines=44> */
[----:B--2---:R-:W5:-:S15]  /*14d0*/  DADD R2, -R20, 1 ;  /* 0x3ff0000014027429 */ /* 0x004f5e0000000100 */
        /* <DEDUP_REMOVED lines=9> */
[----:B-----5:R-:W-:-:S15]  /*1570*/  DMUL R28, R28, R2 ;  /* 0x000000021c1c7228 */ /* 0x020fde0000000000 */
        /* <DEDUP_REMOVED lines=14> */
[----:B0-----:R0:W-:Y:S02]  /*1660*/  DMUL R24, R24, R12 ;  /* 0x0000000c18187228 */ /* 0x0011e40000000000 */
[----:B0-----:R-:W0:-:S15]  /*1670*/  S2R R13, SR_TID.X ;  /* 0x00000000000d7919 */ /* 0x001e1e0000002100 */
[----:B------:R-:W-:-:S15]  /*1680*/  NOP ;  /* 0x0000000000007918 */ /* 0x000fde0000000000 */
[----:B------:R-:W-:-:S15]  /*1690*/  NOP ;  /* 0x0000000000007918 */ /* 0x000fde0000000000 */
[----:B------:R-:W-:-:S15]  /*16a0*/  NOP ;  /* 0x0000000000007918 */ /* 0x000fde0000000000 */
[----:B------:R-:W-:-:S02]  /*16b0*/  NOP ;  /* 0x0000000000007918 */ /* 0x000fc40000000000 */
        /* <DEDUP_REMOVED lines=12> */
[----:B------:R-:W-:-:S15]  /*1780*/  DMUL R6, R6, R14 ;  /* 0x0000000e06067228 */ /* 0x000fde0000000000 */
        /* <DEDUP_REMOVED lines=14> */
[----:B------:R-:W0:Y:S02]  /*1870*/  DMUL R8, R8, R16 ;  /* 0x0000001008087228 */ /* 0x000e240000000000 */
[----:B0-----:R-:W-:-:S15]  /*1880*/  STG.E.ENL2.256 desc[UR4][R2.64], R4, R8 ;  /* 0xf80000040208797f */ /* 0x001fde000f121804 */
        /* <DEDUP_REMOVED lines=12> */
.L_x_14148:
        /* <DEDUP_REMOVED lines=11> */
.L_x_14272:


//--------------------- .text._ZN2at6native29vectorized_elementwise_kernelILi8EZZZNS0_28sigmoid_backward_kernel_cudaERNS_18TensorIteratorBaseEENKUlvE0_clEvENKUlvE_clEvEUlddE_St5arrayIPcLm3EEEEviT0_T1_ --------------------------
	.section	.text._ZN2at6native29vectorized_elementwise_kernelILi8EZZZNS0_28sigmoid_backward_kernel_cudaERNS_18TensorIteratorBaseEENKUlvE0_clEvENKUlvE_clEvEUlddE_St5arrayIPcLm3EEEEviT0_T1_,"ax",@progbits
	.align	128
        .global         _ZN2at6native29vectorized_elementwise_kernelILi8EZZZNS0_28sigmoid_backward_kernel_cudaERNS_18TensorIteratorBaseEENKUlvE0_clEvENKUlvE_clEvEUlddE_St5arrayIPcLm3EEEEviT0_T1_
        .type           _ZN2at6native29vectorized_elementwise_kernelILi8EZZZNS0_28sigmoid_backward_kernel_cudaERNS_18TensorIteratorBaseEENKUlvE0_clEvENKUlvE_clEvEUlddE_St5arrayIPcLm3EEEEviT0_T1_,@function
        .size           _ZN2at6native29vectorized_elementwise_kernelILi8EZZZNS0_28sigmoid_backward_kernel_cudaERNS_18TensorIteratorBaseEENKUlvE0_clEvENKUlvE_clEvEUlddE_St5arrayIPcLm3EEEEviT0_T1_,(.L_x_14273 - _ZN2at6native29vectorized_elementwise_kernelILi8EZZZNS0_28sigmoid_backward_kernel_cudaERNS_18TensorIteratorBaseEENKUlvE0_clEvENKUlvE_clEvEUlddE_St5arrayIPcLm3EEEEviT0_T1_)
        .other          _ZN2at6native29vectorized_elementwise_kernelILi8EZZZNS0_28sigmoid_backward_kernel_cudaERNS_18TensorIteratorBaseEENKUlvE0_clEvENKUlvE_clEvEUlddE_St5arrayIPcLm3EEEEviT0_T1_,@"STO_CUDA_ENTRY STV_DEFAULT"
_ZN2at6native29vectorized_elementwise_kernelILi8EZZZNS0_28sigmoid_backward_kernel_cudaERNS_18TensorIteratorBaseEENKUlvE0_clEvENKUlvE_clEvEUlddE_St5arrayIPcLm3EEEEviT0_T1_:
.text._ZN2at6native29vectorized_elementwise_kernelILi8EZZZNS0_28sigmoid_backward_kernel_cudaERNS_18TensorIteratorBaseEENKUlvE0_clEvENKUlvE_clEvEUlddE_St5arrayIPcLm3EEEEviT0_T1_:
[----:B------:R-:W-:Y:S01]  /*0000*/  LDC R1, c[0x0][0x37c] ;  /* 0x0000df00ff017b82 */ /* 0x000fe20000000800 */
[----:B------:R-:W-:Y:S05]  /*0010*/  EXIT ;  /* 0x000000000000794d */ /* 0x000fea0003800000 */
.L_x_14149:
        /* <DEDUP_REMOVED lines=14> */
.L_x_14273:


//--------------------- .nv.global.init           --------------------------
	.section	.nv.global.init,"aw",@progbits
.nv.global.init:
	.type		$str$8,@object
	.size		$str$8,(__unnamed_1 - $str$8)
$str$8:
        /*0000*/ 	.byte	0x66, 0x61, 0x6c, 0x73, 0x65, 0x00
	.type		__unnamed_1,@object
	.size		__unnamed_1,(__unnamed_5 - __unnamed_1)
__unnamed_1:
        /*0006*/ 	.byte	0x66, 0x65, 0x74, 0x63, 0x68, 0x5f, 0x61, 0x6e, 0x64, 0x5f, 0x63, 0x61, 0x73, 0x74, 0x00
	.type		__unnamed_5,@object
	.size		__unnamed_5,(__unnamed_3 - __unnamed_5)
__unnamed_5:
        /*0015*/ 	.byte	0x66, 0x65, 0x74, 0x63, 0x68, 0x5f, 0x61, 0x6e, 0x64, 0x5f, 0x63, 0x61, 0x73, 0x74, 0x00
	.type		__unnamed_3,@object
	.size		__unnamed_3,(__unnamed_7 - __unnamed_3)
__unnamed_3:
        /*0024*/ 	.byte	0x66, 0x65, 0x74, 0x63, 0x68, 0x5f, 0x61, 0x6e, 0x64, 0x5f, 0x63, 0x61, 0x73, 0x74, 0x00
	.type		__unnamed_7,@object
	.size		__unnamed_7,(__unnamed_2 - __unnamed_7)
__unnamed_7:
        /*0033*/ 	.byte	0x66, 0x65, 0x74, 0x63, 0x68, 0x5f, 0x61, 0x6e, 0x64, 0x5f, 0x63, 0x61, 0x73, 0x74, 0x00
	.type		__unnamed_2,@object
	.size		__unnamed_2,(__unnamed_6 - __unnamed_2)
__unnamed_2:
        /*0042*/ 	.byte	0x63, 0x61, 0x73, 0x74, 0x5f, 0x61, 0x6e, 0x64, 0x5f, 0x73, 0x74, 0x6f, 0x72, 0x65, 0x00
	.type		__unnamed_6,@object
	.size		__unnamed_6,(__unnamed_4 - __unnamed_6)
__unnamed_6:
        /*0051*/ 	.byte	0x63, 0x61, 0x73, 0x74, 0x5f, 0x61, 0x6e, 0x64, 0x5f, 0x73, 0x74, 0x6f, 0x72, 0x65, 0x00
	.type		__unnamed_4,@object
	.size		__unnamed_4,(__unnamed_8 - __unnamed_4)
__unnamed_4:
        /*0060*/ 	.byte	0x63, 0x61, 0x73, 0x74, 0x5f, 0x61, 0x6e, 0x64, 0x5f, 0x73, 0x74, 0x6f, 0x72, 0x65, 0x00
	.type		__unnamed_8,@object
	.size		__unnamed_8,($str$9 - __unnamed_8)
__unnamed_8:
        /*006f*/ 	.byte	0x63, 0x61, 0x73, 0x74, 0x5f, 0x61, 0x6e, 0x64, 0x5f, 0x73, 0x74, 0x6f, 0x72, 0x65, 0x00
	.type		$str$9,@object
	.size		$str$9,(.L_37 - $str$9)
$str$9:
        /*007e*/ 	.byte	0x2f, 0x72, 0x6f, 0x6f, 0x74, 0x2f, 0x2e, 0x70, 0x79, 0x65, 0x6e, 0x76, 0x2f, 0x76, 0x65, 0x72
        /*008e*/ 	.byte	0x73, 0x69, 0x6f, 0x6e, 0x73, 0x2f, 0x33, 0x2e, 0x31, 0x33, 0x2e, 0x31, 0x32, 0x2f, 0x6c, 0x69
        /*009e*/ 	.byte	0x62, 0x2f, 0x70, 0x79, 0x74, 0x68, 0x6f, 0x6e, 0x33, 0x2e, 0x31, 0x33, 0x2f, 0x73, 0x69, 0x74
        /*00ae*/ 	.byte	0x65, 0x2d, 0x70, 0x61, 0x63, 0x6b, 0x61, 0x67, 0x65, 0x73, 0x2f, 0x74, 0x6f, 0x72, 0x63, 0x68
        /*00be*/ 	.byte	0x2f, 0x69, 0x6e, 0x63, 0x6c, 0x75, 0x64, 0x65, 0x2f, 0x63, 0x31, 0x30, 0x2f, 0x63, 0x6f, 0x72
        /*00ce*/ 	.byte	0x65, 0x2f, 0x44, 0x79, 0x6e, 0x61, 0x6d, 0x69, 0x63, 0x43, 0x61, 0x73, 0x74, 0x2e, 0x68, 0x00
.L_37:


//--------------------- .nv.shared.reserved.0     --------------------------
	.section	.nv.shared.reserved.0,"aw",@nobits
	.weak		__nv_reservedSMEM_offset_0_alias
	.size		__nv_reservedSMEM_offset_0_alias, 0, 64
	.other		__nv_reservedSMEM_offset_0_alias,@"STO_CUDA_RESERVED_SHARED STV_DEFAULT"
__nv_reservedSMEM_offset_0_alias:
	.zero		0
	.zero		64


//--------------------- .nv.global                --------------------------
	.section	.nv.global,"aw",@nobits
.nv.global:
	.type		_ZN62_INTERNAL_a6db5d9b_31_BinaryMiscBackwardOpsKernels_cu_ee0d68c74cuda3std3__48in_placeE,@object
	.size		_ZN62_INTERNAL_a6db5d9b_31_BinaryMiscBackwardOpsKernels_cu_ee0d68c74cuda3std3__48in_placeE,(_ZN62_INTERNAL_a6db5d9b_31_BinaryMiscBackwardOpsKernels_cu_ee0d68c74cuda3std6ranges3__45__cpo8distanceE - _ZN62_INTERNAL_a6db5d9b_31_BinaryMiscBackwardOpsKernels_cu_ee0d68c74cuda3std3__48in_placeE)
_ZN62_INTERNAL_a6db5d9b_31_BinaryMiscBackwardOpsKernels_cu_ee0d68c74cuda3std3__48in_placeE:
	.zero		1
	.type		_ZN62_INTERNAL_a6db5d9b_31_BinaryMiscBackwardOpsKernels_cu_ee0d68c74cuda3std6ranges3__45__cpo8distanceE,@object
	.size		_ZN62_INTERNAL_a6db5d9b_31_BinaryMiscBackwardOpsKernels_cu_ee0d68c74cuda3std6ranges3__45__cpo8distanceE,(_ZN62_INTERNAL_a6db5d9b_31_BinaryMiscBackwardOpsKernels_cu_ee0d68c74cuda3std3__45__cpo6cbeginE - _ZN62_INTERNAL_a6db5d9b_31_BinaryMiscBackwardOpsKernels_cu_ee0d68c74cuda3std6ranges3__45__cpo8distanceE)
_ZN62_INTERNAL_a6db5d9b_31_BinaryMiscBackwardOpsKernels_cu_ee0d68c74cuda3std6ranges3__45__cpo8distanceE:
	.zero		1
	.type		_ZN62_INTERNAL_a6db5d9b_31_BinaryMiscBackwardOpsKernels_cu_ee0d68c74cuda3std3__45__cpo6cbeginE,@object
	.size		_ZN62_INTERNAL_a6db5d9b_31_BinaryMiscBackwardOpsKernels_cu_ee0d68c74cuda3std3__45__cpo6cbeginE,(_ZN62_INTERNAL_a6db5d9b_31_BinaryMiscBackwardOpsKernels_cu_ee0d68c74cuda3std6ranges3__45__cpo7advanceE - _ZN62_INTERNAL_a6db5d9b_31_BinaryMiscBackwardOpsKernels_cu_ee0d68c74cuda3std3__45__cpo6cbeginE)
_ZN62_INTERNAL_a6db5d9b_31_BinaryMiscBackwardOpsKernels_cu_ee0d68c74cuda3std3__45__cpo6cbeginE:
	.zero		1
	.type		_ZN62_INTERNAL_a6db5d9b_31_BinaryMiscBackwardOpsKernels_cu_ee0d68c74cuda3std6ranges3__45__cpo7advanceE,@object
	.size		_ZN62_INTERNAL_a6db5d9b_31_BinaryMiscBackwardOpsKernels_cu_ee0d68c74cuda3std6ranges3__45__cpo7advanceE,(_ZN62_INTERNAL_a6db5d9b_31_BinaryMiscBackwardOpsKernels_cu_ee0d68c74cuda3std3__45__cpo7crbeginE - _ZN62_INTERNAL_a6db5d9b_31_BinaryMiscBackwardOpsKernels_cu_ee0d68c74cuda3std6ranges3__45__cpo7advanceE)
_ZN62_INTERNAL_a6db5d9b_31_BinaryMiscBackwardOpsKernels_cu_ee0d68c74cuda3std6ranges3__45__cpo7advanceE:
	.zero		1
	.type		_ZN62_INTERNAL_a6db5d9b_31_BinaryMiscBackwardOpsKernels_cu_ee0d68c74cuda3std3__45__cpo7crbeginE,@object
	.size		_ZN62_INTERNAL_a6db5d9b_31_BinaryMiscBackwardOpsKernels_cu_ee0d68c74cuda3std3__45__cpo7crbeginE,(_ZN62_INTERNAL_a6db5d9b_31_BinaryMiscBackwardOpsKernels_cu_ee0d68c74cuda3std6ranges3__45__cpo4dataE - _ZN62_INTERNAL_a6db5d9b_31_BinaryMiscBackwardOpsKernels_cu_ee0d68c74cuda3std3__45__cpo7crbeginE)
_ZN62_INTERNAL_a6db5d9b_31_BinaryMiscBackwardOpsKernels_cu_ee0d68c74cuda3std3__45__cpo7crbeginE:
	.zero		1
	.type		_ZN62_INTERNAL_a6db5d9b_31_BinaryMiscBackwardOpsKernels_cu_ee0d68c74cuda3std6ranges3__45__cpo4dataE,@object
	.size		_ZN62_INTERNAL_a6db5d9b_31_BinaryMiscBackwardOpsKernels_cu_ee0d68c74cuda3std6ranges3__45__cpo4dataE,(_ZN62_INTERNAL_a6db5d9b_31_BinaryMiscBackwardOpsKernels_cu_ee0d68c74cuda3std6ranges3__45__cpo5beginE - _ZN62_INTERNAL_a6db5d9b_31_BinaryMiscBackwardOpsKernels_cu_ee0d68c74cuda3std6ranges3__45__cpo4dataE)
_ZN62_INTERNAL_a6db5d9b_31_BinaryMiscBackwardOpsKernels_cu_ee0d68c74cuda3std6ranges3__45__cpo4dataE:
	.zero		1
	.type		_ZN62_INTERNAL_a6db5d9b_31_BinaryMiscBackwardOpsKernels_cu_ee0d68c74cuda3std6ranges3__45__cpo5beginE,@object
	.size		_ZN62_INTERNAL_a6db5d9b_31_BinaryMiscBackwardOpsKernels_cu_ee0d68c74cuda3std6ranges3__45__cpo5beginE,(_ZN62_INTERNAL_a6db5d9b_31_BinaryMiscBackwardOpsKernels_cu_ee0d68c74cuda3std3__464_GLOBAL__N__a6db5d9b_31_BinaryMiscBackwardOpsKernels_cu_ee0d68c76ignoreE - _ZN62_INTERNAL_a6db5d9b_31_BinaryMiscBackwardOpsKernels_cu_ee0d68c74cuda3std6ranges3__45__cpo5beginE)
_ZN62_INTERNAL_a6db5d9b_31_BinaryMiscBackwardOpsKernels_cu_ee0d68c74cuda3std6ranges3__45__cpo5beginE:
	.zero		1
	.type		_ZN62_INTERNAL_a6db5d9b_31_BinaryMiscBackwardOpsKernels_cu_ee0d68c74cuda3std3__464_GLOBAL__N__a6db5d9b_31_BinaryMiscBackwardOpsKernels_cu_ee0d68c76ignoreE,@object
	.size		_ZN62_INTERNAL_a6db5d9b_31_BinaryMiscBackwardOpsKernels_cu_ee0d68c74cuda3std3__464_GLOBAL__N__a6db5d9b_31_BinaryMiscBackwardOpsKernels_cu_ee0d68c76ignoreE,(_ZN62_INTERNAL_a6db5d9b_31_BinaryMiscBackwardOpsKernels_cu_ee0d68c74cuda3std6ranges3__45__cpo4sizeE - _ZN62_INTERNAL_a6db5d9b_31_BinaryMiscBackwardOpsKernels_cu_ee0d68c74cuda3std3__464_GLOBAL__N__a6db5d9b_31_BinaryMiscBackwardOpsKernels_cu_ee0d68c76ignoreE)
_ZN62_INTERNAL_a6db5d9b_31_BinaryMiscBackwardOpsKernels_cu_ee0d68c74cuda3std3__464_GLOBAL__N__a6db5d9b_31_BinaryMiscBackwardOpsKernels_cu_ee0d68c76ignoreE:
	.zero		1
	.type		_ZN62_INTERNAL_a6db5d9b_31_BinaryMiscBackwardOpsKernels_cu_ee0d68c74cuda3std6ranges3__45__cpo4sizeE,@object
	.size		_ZN62_INTERNAL_a6db5d9b_31_BinaryMiscBackwardOpsKernels_cu_ee0d68c74cuda3std6ranges3__45__cpo4sizeE,(_ZN62_INTERNAL_a6db5d9b_31_BinaryMiscBackwardOpsKernels_cu_ee0d68c74cuda3std3__45__cpo5beginE - _ZN62_INTERNAL_a6db5d9b_31_BinaryMiscBackwardOpsKernels_cu_ee0d68c74cuda3std6ranges3__45__cpo4sizeE)
_ZN62_INTERNAL_a6db5d9b_31_BinaryMiscBackwardOpsKernels_cu_ee0d68c74cuda3std6ranges3__45__cpo4sizeE:
	.zero		1
	.type		_ZN62_INTERNAL_a6db5d9b_31_BinaryMiscBackwardOpsKernels_cu_ee0d68c74cuda3std3__45__cpo5beginE,@object
	.size		_ZN62_INTERNAL_a6db5d9b_31_BinaryMiscBackwardOpsKernels_cu_ee0d68c74cuda3std3__45__cpo5beginE,(_ZN62_INTERNAL_a6db5d9b_31_BinaryMiscBackwardOpsKernels_cu_ee0d68c74cuda3std6ranges3__45__cpo6cbeginE - _ZN62_INTERNAL_a6db5d9b_31_BinaryMiscBackwardOpsKernels_cu_ee0d68c74cuda3std3__45__cpo5beginE)
_ZN62_INTERNAL_a6db5d9b_31_BinaryMiscBackwardOpsKernels_cu_ee0d68c74cuda3std3__45__cpo5beginE:
	.zero		1
	.type		_ZN62_INTERNAL_a6db5d9b_31_BinaryMiscBackwardOpsKernels_cu_ee0d68c74cuda3std6ranges3__45__cpo6cbeginE,@object
	.size		_ZN62_INTERNAL_a6db5d9b_31_BinaryMiscBackwardOpsKernels_cu_ee0d68c74cuda3std6ranges3__45__cpo6cbeginE,(_ZN62_INTERNAL_a6db5d9b_31_BinaryMiscBackwardOpsKernels_cu_ee0d68c74cuda3std3__45__cpo6rbeginE - _ZN62_INTERNAL_a6db5d9b_31_BinaryMiscBackwardOpsKernels_cu_ee0d68c74cuda3std6ranges3__45__cpo6cbeginE)
_ZN62_INTERNAL_a6db5d9b_31_BinaryMiscBackwardOpsKernels_cu_ee0d68c74cuda3std6ranges3__45__cpo6cbeginE:
	.zero		1
	.type		_ZN62_INTERNAL_a6db5d9b_31_BinaryMiscBackwardOpsKernels_cu_ee0d68c74cuda3std3__45__cpo6rbeginE,@object
	.size		_ZN62_INTERNAL_a6db5d9b_31_BinaryMiscBackwardOpsKernels_cu_ee0d68c74cuda3std3__45__cpo6rbeginE,(_ZN62_INTERNAL_a6db5d9b_31_BinaryMiscBackwardOpsKernels_cu_ee0d68c74cuda3std6ranges3__45__cpo4nextE - _ZN62_INTERNAL_a6db5d9b_31_BinaryMiscBackwardOpsKernels_cu_ee0d68c74cuda3std3__45__cpo6rbeginE)
_ZN62_INTERNAL_a6db5d9b_31_BinaryMiscBackwardOpsKernels_cu_ee0d68c74cuda3std3__45__cpo6rbeginE:
	.zero		1
	.type		_ZN62_INTERNAL_a6db5d9b_31_BinaryMiscBackwardOpsKernels_cu_ee0d68c74cuda3std6ranges3__45__cpo4nextE,@object
	.size		_ZN62_INTERNAL_a6db5d9b_31_BinaryMiscBackwardOpsKernels_cu_ee0d68c74cuda3std6ranges3__45__cpo4nextE,(_ZN62_INTERNAL_a6db5d9b_31_BinaryMiscBackwardOpsKernels_cu_ee0d68c74cuda3std6ranges3__45__cpo4swapE - _ZN62_INTERNAL_a6db5d9b_31_BinaryMiscBackwardOpsKernels_cu_ee0d68c74cuda3std6ranges3__45__cpo4nextE)
_ZN62_INTERNAL_a6db5d9b_31_BinaryMiscBackwardOpsKernels_cu_ee0d68c74cuda3std6ranges3__45__cpo4nextE:
	.zero		1
	.type		_ZN62_INTERNAL_a6db5d9b_31_BinaryMiscBackwardOpsKernels_cu_ee0d68c74cuda3std6ranges3__45__cpo4swapE,@object
	.size		_ZN62_INTERNAL_a6db5d9b_31_BinaryMiscBackwardOpsKernels_cu_ee0d68c74cuda3std6ranges3__45__cpo4swapE,(_ZN62_INTERNAL_a6db5d9b_31_BinaryMiscBackwardOpsKernels_cu_ee0d68c74cuda3std3__420unreachable_sentinelE - _ZN62_INTERNAL_a6db5d9b_31_BinaryMiscBackwardOpsKernels_cu_ee0d68c74cuda3std6ranges3__45__cpo4swapE)
_ZN62_INTERNAL_a6db5d9b_31_BinaryMiscBackwardOpsKernels_cu_ee0d68c74cuda3std6ranges3__45__cpo4swapE:
	.zero		1
	.type		_ZN62_INTERNAL_a6db5d9b_31_BinaryMiscBackwardOpsKernels_cu_ee0d68c74cuda3std3__420unreachable_sentinelE,@object
	.size		_ZN62_INTERNAL_a6db5d9b_31_BinaryMiscBackwardOpsKernels_cu_ee0d68c74cuda3std3__420unreachable_sentinelE,(_ZN62_INTERNAL_a6db5d9b_31_BinaryMiscBackwardOpsKernels_cu_ee0d68c76thrust24THRUST_300001_SM_1030_NS6system6detail10sequential3seqE - _ZN62_INTERNAL_a6db5d9b_31_BinaryMiscBackwardOpsKernels_cu_ee0d68c74cuda3std3__420unreachable_sentinelE)
_ZN62_INTERNAL_a6db5d9b_31_BinaryMiscBackwardOpsKernels_cu_ee0d68c74cuda3std3__420unreachable_sentinelE:
	.zero		1
	.type		_ZN62_INTERNAL_a6db5d9b_31_BinaryMiscBackwardOpsKernels_cu_ee0d68c76thrust24THRUST_300001_SM_1030_NS6system6detail10sequential3seqE,@object
	.size		_ZN62_INTERNAL_a6db5d9b_31_BinaryMiscBackwardOpsKernels_cu_ee0d68c76thrust24THRUST_300001_SM_1030_NS6system6detail10sequential3seqE,(_ZN62_INTERNAL_a6db5d9b_31_BinaryMiscBackwardOpsKernels_cu_ee0d68c74cuda3std3__45__cpo4cendE - _ZN62_INTERNAL_a6db5d9b_31_BinaryMiscBackwardOpsKernels_cu_ee0d68c76thrust24THRUST_300001_SM_1030_NS6system6detail10sequential3seqE)
_ZN62_INTERNAL_a6db5d9b_31_BinaryMiscBackwardOpsKernels_cu_ee0d68c76thrust24THRUST_300001_SM_1030_NS6system6detail10sequential3seqE:
	.zero		1
	.type		_ZN62_INTERNAL_a6db5d9b_31_BinaryMiscBackwardOpsKernels_cu_ee0d68c74cuda3std3__45__cpo4cendE,@object
	.size		_ZN62_INTERNAL_a6db5d9b_31_BinaryMiscBackwardOpsKernels_cu_ee0d68c74cuda3std3__45__cpo4cendE,(_ZN62_INTERNAL_a6db5d9b_31_BinaryMiscBackwardOpsKernels_cu_ee0d68c74cuda3std6ranges3__45__cpo9iter_swapE - _ZN62_INTERNAL_a6db5d9b_31_BinaryMiscBackwardOpsKernels_cu_ee0d68c74cuda3std3__45__cpo4cendE)
_ZN62_INTERNAL_a6db5d9b_31_BinaryMiscBackwardOpsKernels_cu_ee0d68c74cuda3std3__45__cpo4cendE:
	.zero		1
	.type		_ZN62_INTERNAL_a6db5d9b_31_BinaryMiscBackwardOpsKernels_cu_ee0d68c74cuda3std6ranges3__45__cpo9iter_swapE,@object
	.size		_ZN62_INTERNAL_a6db5d9b_31_BinaryMiscBackwardOpsKernels_cu_ee0d68c74cuda3std6ranges3__45__cpo9iter_swapE,(_ZN62_INTERNAL_a6db5d9b_31_BinaryMiscBackwardOpsKernels_cu_ee0d68c74cuda3std3__45__cpo5crendE - _ZN62_INTERNAL_a6db5d9b_31_BinaryMiscBackwardOpsKernels_cu_ee0d68c74cuda3std6ranges3__45__cpo9iter_swapE)
_ZN62_INTERNAL_a6db5d9b_31_BinaryMiscBackwardOpsKernels_cu_ee0d68c74cuda3std6ranges3__45__cpo9iter_swapE:
	.zero		1
	.type		_ZN62_INTERNAL_a6db5d9b_31_BinaryMiscBackwardOpsKernels_cu_ee0d68c74cuda3std3__45__cpo5crendE,@object
	.size		_ZN62_INTERNAL_a6db5d9b_31_BinaryMiscBackwardOpsKernels_cu_ee0d68c74cuda3std3__45__cpo5crendE,(_ZN62_INTERNAL_a6db5d9b_31_BinaryMiscBackwardOpsKernels_cu_ee0d68c74cuda3std6ranges3__45__cpo5cdataE - _ZN62_INTERNAL_a6db5d9b_31_BinaryMiscBackwardOpsKernels_cu_ee0d68c74cuda3std3__45__cpo5crendE)
_ZN62_INTERNAL_a6db5d9b_31_BinaryMiscBackwardOpsKernels_cu_ee0d68c74cuda3std3__45__cpo5crendE:
	.zero		1
	.type		_ZN62_INTERNAL_a6db5d9b_31_BinaryMiscBackwardOpsKernels_cu_ee0d68c74cuda3std6ranges3__45__cpo5cdataE,@object
	.size		_ZN62_INTERNAL_a6db5d9b_31_BinaryMiscBackwardOpsKernels_cu_ee0d68c74cuda3std6ranges3__45__cpo5cdataE,(_ZN62_INTERNAL_a6db5d9b_31_BinaryMiscBackwardOpsKernels_cu_ee0d68c74cuda3std6ranges3__45__cpo3endE - _ZN62_INTERNAL_a6db5d9b_31_BinaryMiscBackwardOpsKernels_cu_ee0d68c74cuda3std6ranges3__45__cpo5cdataE)
_ZN62_INTERNAL_a6db5d9b_31_BinaryMiscBackwardOpsKernels_cu_ee0d68c74cuda3std6ranges3__45__cpo5cdataE:
	.zero		1
	.type		_ZN62_INTERNAL_a6db5d9b_31_BinaryMiscBackwardOpsKernels_cu_ee0d68c74cuda3std6ranges3__45__cpo3endE,@object
	.size		_ZN62_INTERNAL_a6db5d9b_31_BinaryMiscBackwardOpsKernels_cu_ee0d68c74cuda3std6ranges3__45__cpo3endE,(_ZN62_INTERNAL_a6db5d9b_31_BinaryMiscBackwardOpsKernels_cu_ee0d68c74cuda3std3__419piecewise_constructE - _ZN62_INTERNAL_a6db5d9b_31_BinaryMiscBackwardOpsKernels_cu_ee0d68c74cuda3std6ranges3__45__cpo3endE)
_ZN62_INTERNAL_a6db5d9b_31_BinaryMiscBackwardOpsKernels_cu_ee0d68c74cuda3std6ranges3__45__cpo3endE:
	.zero		1
	.type		_ZN62_INTERNAL_a6db5d9b_31_BinaryMiscBackwardOpsKernels_cu_ee0d68c74cuda3std3__419piecewise_constructE,@object
	.size		_ZN62_INTERNAL_a6db5d9b_31_BinaryMiscBackwardOpsKernels_cu_ee0d68c74cuda3std3__419piecewise_constructE,(_ZN62_INTERNAL_a6db5d9b_31_BinaryMiscBackwardOpsKernels_cu_ee0d68c74cuda3std6ranges3__45__cpo5ssizeE - _ZN62_INTERNAL_a6db5d9b_31_BinaryMiscBackwardOpsKernels_cu_ee0d68c74cuda3std3__419piecewise_constructE)
_ZN62_INTERNAL_a6db5d9b_31_BinaryMiscBackwardOpsKernels_cu_ee0d68c74cuda3std3__419piecewise_constructE:
	.zero		1
	.type		_ZN62_INTERNAL_a6db5d9b_31_BinaryMiscBackwardOpsKernels_cu_ee0d68c74cuda3std6ranges3__45__cpo5ssizeE,@object
	.size		_ZN62_INTERNAL_a6db5d9b_31_BinaryMiscBackwardOpsKernels_cu_ee0d68c74cuda3std6ranges3__45__cpo5ssizeE,(_ZN62_INTERNAL_a6db5d9b_31_BinaryMiscBackwardOpsKernels_cu_ee0d68c74cuda3std3__45__cpo3endE - _ZN62_INTERNAL_a6db5d9b_31_BinaryMiscBackwardOpsKernels_cu_ee0d68c74cuda3std6ranges3__45__cpo5ssizeE)
_ZN62_INTERNAL_a6db5d9b_31_BinaryMiscBackwardOpsKernels_cu_ee0d68c74cuda3std6ranges3__45__cpo5ssizeE:
	.zero		1
	.type		_ZN62_INTERNAL_a6db5d9b_31_BinaryMiscBackwardOpsKernels_cu_ee0d68c74cuda3std3__45__cpo3endE,@object
	.size		_ZN62_INTERNAL_a6db5d9b_31_BinaryMiscBackwardOpsKernels_cu_ee0d68c74cuda3std3__45__cpo3endE,(_ZN62_INTERNAL_a6db5d9b_31_BinaryMiscBackwardOpsKernels_cu_ee0d68c74cuda3std6ranges3__45__cpo4cendE - _ZN62_INTERNAL_a6db5d9b_31_BinaryMiscBackwardOpsKernels_cu_ee0d68c74cuda3std3__45__cpo3endE)
_ZN62_INTERNAL_a6db5d9b_31_BinaryMiscBackwardOpsKernels_cu_ee0d68c74cuda3std3__45__cpo3endE:
	.zero		1
	.type		_ZN62_INTERNAL_a6db5d9b_31_BinaryMiscBackwardOpsKernels_cu_ee0d68c74cuda3std6ranges3__45__cpo4cendE,@object
	.size		_ZN62_INTERNAL_a6db5d9b_31_BinaryMiscBackwardOpsKernels_cu_ee0d68c74cuda3std6ranges3__45__cpo4cendE,(_ZN62_INTERNAL_a6db5d9b_31_BinaryMiscBackwardOpsKernels_cu_ee0d68c74cuda3std3__45__cpo4rendE - _ZN62_INTERNAL_a6db5d9b_31_BinaryMiscBackwardOpsKernels_cu_ee0d68c74cuda3std6ranges3__45__cpo4cendE)
_ZN62_INTERNAL_a6db5d9b_31_BinaryMiscBackwardOpsKernels_cu_ee0d68c74cuda3std6ranges3__45__cpo4cendE:
	.zero		1
	.type		_ZN62_INTERNAL_a6db5d9b_31_BinaryMiscBackwardOpsKernels_cu_ee0d68c74cuda3std3__45__cpo4rendE,@object
	.size		_ZN62_INTERNAL_a6db5d9b_31_BinaryMiscBackwardOpsKernels_cu_ee0d68c74cuda3std3__45__cpo4rendE,(_ZN62_INTERNAL_a6db5d9b_31_BinaryMiscBackwardOpsKernels_cu_ee0d68c74cuda3std6ranges3__45__cpo4prevE - _ZN62_INTERNAL_a6db5d9b_31_BinaryMiscBackwardOpsKernels_cu_ee0d68c74cuda3std3__45__cpo4rendE)
_ZN62_INTERNAL_a6db5d9b_31_BinaryMiscBackwardOpsKernels_cu_ee0d68c74cuda3std3__45__cpo4rendE:
	.zero		1
	.type		_ZN62_INTERNAL_a6db5d9b_31_BinaryMiscBackwardOpsKernels_cu_ee0d68c74cuda3std6ranges3__45__cpo4prevE,@object
	.size		_ZN62_INTERNAL_a6db5d9b_31_BinaryMiscBackwardOpsKernels_cu_ee0d68c74cuda3std6ranges3__45__cpo4prevE,(_ZN62_INTERNAL_a6db5d9b_31_BinaryMiscBackwardOpsKernels_cu_ee0d68c74cuda3std6ranges3__45__cpo9iter_moveE - _ZN62_INTERNAL_a6db5d9b_31_BinaryMiscBackwardOpsKernels_cu_ee0d68c74cuda3std6ranges3__45__cpo4prevE)
_ZN62_INTERNAL_a6db5d9b_31_BinaryMiscBackwardOpsKernels_cu_ee0d68c74cuda3std6ranges3__45__cpo4prevE:
	.zero		1
	.type		_ZN62_INTERNAL_a6db5d9b_31_BinaryMiscBackwardOpsKernels_cu_ee0d68c74cuda3std6ranges3__45__cpo9iter_moveE,@object
	.size		_ZN62_INTERNAL_a6db5d9b_31_BinaryMiscBackwardOpsKernels_cu_ee0d68c74cuda3std6ranges3__45__cpo9iter_moveE,(.L_21 - _ZN62_INTERNAL_a6db5d9b_31_BinaryMiscBackwardOpsKernels_cu_ee0d68c74cuda3std6ranges3__45__cpo9iter_moveE)
_ZN62_INTERNAL_a6db5d9b_31_BinaryMiscBackwardOpsKernels_cu_ee0d68c74cuda3std6ranges3__45__cpo9iter_moveE:
	.zero		1
.L_21:


//--------------------- .nv.constant0._ZN2at6native18elementwise_kernelILi128ELi4EZNS0_15gpu_kernel_implIZZZNS0_25tanh_backward_kernel_cudaERNS_18TensorIteratorBaseEENKUlvE0_clEvENKUlvE2_clEvEUlN3c108BFloat16ES8_E_EEvS4_RKT_EUliE_EEviT1_ --------------------------
	.section	.nv.constant0._ZN2at6native18elementwise_kernelILi128ELi4EZNS0_15gpu_kernel_implIZZZNS0_25tanh_backward_kernel_cudaERNS_18TensorIteratorBaseEENKUlvE0_clEvENKUlvE2_clEvEUlN3c108BFloat16ES8_E_EEvS4_RKT_EUliE_EEviT1_,"a",@progbits
	.sectionflags	@""
	.align	4
.nv.constant0._ZN2at6native18elementwise_kernelILi128ELi4EZNS0_15gpu_kernel_implIZZZNS0_25tanh_backward_kernel_cudaERNS_18TensorIteratorBaseEENKUlvE0_clEvENKUlvE2_clEvEUlN3c108BFloat16ES8_E_EEvS4_RKT_EUliE_EEviT1_:
	.zero		1552


//--------------------- .nv.constant0._ZN2at6native27unrolled_elementwise_kernelIZZZNS0_25tanh_backward_kernel_cudaERNS_18TensorIteratorBaseEENKUlvE0_clEvENKUlvE2_clEvEUlN3c108BFloat16ES7_E_St5arrayIPcLm3EELi4E23TrivialOffsetCalculatorILi2EjESC_ILi1EjENS0_6memory12LoadWithCastILi2EEENSF_13StoreWithCastILi1EEEEEviT_T0_T2_T3_T4_T5_ --------------------------
	.section	.nv.constant0._ZN2at6native27unrolled_elementwise_kernelIZZZNS0_25tanh_backward_kernel_cudaERNS_18TensorIteratorBaseEENKUlvE0_clEvENKUlvE2_clEvEUlN3c108BFloat16ES7_E_St5arrayIPcLm3EELi4E23TrivialOffsetCalculatorILi2EjESC_ILi1EjENS0_6memory12LoadWithCastILi2EEENSF_13StoreWithCastILi1EEEEEviT_T0_T2_T3_T4_T5_,"a",@progbits
	.sectionflags	@""
	.align	4
.nv.constant0._ZN2at6native27unrolled_elementwise_kernelIZZZNS0_25tanh_backward_kernel_cudaERNS_18TensorIteratorBaseEENKUlvE0_clEvENKUlvE2_clEvEUlN3c108BFloat16ES7_E_St5arrayIPcLm3EELi4E23TrivialOffsetCalculatorILi2EjESC_ILi1EjENS0_6memory12LoadWithCastILi2EEENSF_13StoreWithCastILi1EEEEEviT_T0_T2_T3_T4_T5_:
	.zero		952


//--------------------- .nv.constant0._ZN2at6native18elementwise_kernelILi128ELi4EZNS0_22gpu_kernel_impl_nocastIZZZNS0_25tanh_backward_kernel_cudaERNS_18TensorIteratorBaseEENKUlvE0_clEvENKUlvE2_clEvEUlN3c108BFloat16ES8_E_EEvS4_RKT_EUliE_EEviT1_ --------------------------
	.section	.nv.constant0._ZN2at6native18elementwise_kernelILi128ELi4EZNS0_22gpu_kernel_impl_nocastIZZZNS0_25tanh_backward_kernel_cudaERNS_18TensorIteratorBaseEENKUlvE0_clEvENKUlvE2_clEvEUlN3c108BFloat16ES8_E_EEvS4_RKT_EUliE_EEviT1_,"a",@progbits
	.sectionflags	@""
	.align	4
.nv.constant0._ZN2at6native18elementwise_kernelILi128ELi4EZNS0_22gpu_kernel_impl_nocastIZZZNS0_25tanh_backward_kernel_cudaERNS_18TensorIteratorBaseEENKUlvE0_clEvENKUlvE2_clEvEUlN3c108BFloat16ES8_E_EEvS4_RKT_EUliE_EEviT1_:
	.zero		1552


//--------------------- .nv.constant0._ZN2at6native27unrolled_elementwise_kernelIZZZNS0_25tanh_backward_kernel_cudaERNS_18TensorIteratorBaseEENKUlvE0_clEvENKUlvE2_clEvEUlN3c108BFloat16ES7_E_St5arrayIPcLm3EELi4E23TrivialOffsetCalculatorILi2EjESC_ILi1EjENS0_6memory15LoadWithoutCastENSF_16StoreWithoutCastEEEviT_T0_T2_T3_T4_T5_ --------------------------
	.section	.nv.constant0._ZN2at6native27unrolled_elementwise_kernelIZZZNS0_25tanh_backward_kernel_cudaERNS_18TensorIteratorBaseEENKUlvE0_clEvENKUlvE2_clEvEUlN3c108BFloat16ES7_E_St5arrayIPcLm3EELi4E23TrivialOffsetCalculatorILi2EjESC_ILi1EjENS0_6memory15LoadWithoutCastENSF_16StoreWithoutCastEEEviT_T0_T2_T3_T4_T5_,"a",@progbits
	.sectionflags	@""
	.align	4
.nv.constant0._ZN2at6native27unrolled_elementwise_kernelIZZZNS0_25tanh_backward_kernel_cudaERNS_18TensorIteratorBaseEENKUlvE0_clEvENKUlvE2_clEvEUlN3c108BFloat16ES7_E_St5arrayIPcLm3EELi4E23TrivialOffsetCalculatorILi2EjESC_ILi1EjENS0_6memory15LoadWithoutCastENSF_16StoreWithoutCastEEEviT_T0_T2_T3_T4_T5_:
	.zero		932


//--------------------- .nv.constant0._ZN2at6native29vectorized_elementwise_kernelILi2EZZZNS0_25tanh_backward_kernel_cudaERNS_18TensorIteratorBaseEENKUlvE0_clEvENKUlvE2_clEvEUlN3c108BFloat16ES7_E_St5arrayIPcLm3EEEEviT0_T1_ --------------------------
	.section	.nv.constant0._ZN2at6native29vectorized_elementwise_kernelILi2EZZZNS0_25tanh_backward_kernel_cudaERNS_18TensorIteratorBaseEENKUlvE0_clEvENKUlvE2_clEvEUlN3c108BFloat16ES7_E_St5arrayIPcLm3EEEEviT0_T1_,"a",@progbits
	.sectionflags	@""
	.align	4
.nv.constant0._ZN2at6native29vectorized_elementwise_kernelILi2EZZZNS0_25tanh_backward_kernel_cudaERNS_18TensorIteratorBaseEENKUlvE0_clEvENKUlvE2_clEvEUlN3c108BFloat16ES7_E_St5arrayIPcLm3EEEEviT0_T1_:
	.zero		928


//--------------------- .nv.constant0._ZN2at6native29vectorized_elementwise_kernelILi4EZZZNS0_25tanh_backward_kernel_cudaERNS_18TensorIteratorBaseEENKUlvE0_clEvENKUlvE2_clEvEUlN3c108BFloat16ES7_E_St5arrayIPcLm3EEEEviT0_T1_ --------------------------
	.section	.nv.constant0._ZN2at6native29vectorized_elementwise_kernelILi4EZZZNS0_25tanh_backward_kernel_cudaERNS_18TensorIteratorBaseEENKUlvE0_clEvENKUlvE2_clEvEUlN3c108BFloat16ES7_E_St5arrayIPcLm3EEEEviT0_T1_,"a",@progbits
	.sectionflags	@""
	.align	4
.nv.constant0._ZN2at6native29vectorized_elementwise_kernelILi4EZZZNS0_25tanh_backward_kernel_cudaERNS_18TensorIteratorBaseEENKUlvE0_clEvENKUlvE2_clEvEUlN3c108BFloat16ES7_E_St5arrayIPcLm3EEEEviT0_T1_:
	.zero		928


//--------------------- .nv.constant0._ZN2at6native29vectorized_elementwise_kernelILi8EZZZNS0_25tanh_backward_kernel_cudaERNS_18TensorIteratorBaseEENKUlvE0_clEvENKUlvE2_clEvEUlN3c108BFloat16ES7_E_St5arrayIPcLm3EEEEviT0_T1_ --------------------------
	.section	.nv.constant0._ZN2at6native29vectorized_elementwise_kernelILi8EZZZNS0_25tanh_backward_kernel_cudaERNS_18TensorIteratorBaseEENKUlvE0_clEvENKUlvE2_clEvEUlN3c108BFloat16ES7_E_St5arrayIPcLm3EEEEviT0_T1_,"a",@progbits
	.sectionflags	@""
	.align	4
.nv.constant0._ZN2at6native29vectorized_elementwise_kernelILi8EZZZNS0_25tanh_backward_kernel_cudaERNS_18TensorIteratorBaseEENKUlvE0_clEvENKUlvE2_clEvEUlN3c108BFloat16ES7_E_St5arrayIPcLm3EEEEviT0_T1_:
	.zero		928


//--------------------- .nv.constant0._ZN2at6native18elementwise_kernelILi128ELi4EZNS0_15gpu_kernel_implIZZZNS0_25tanh_backward_kernel_cudaERNS_18TensorIteratorBaseEENKUlvE0_clEvENKUlvE1_clEvEUlN3c104HalfES8_E_EEvS4_RKT_EUliE_EEviT1_ --------------------------
	.section	.nv.constant0._ZN2at6native18elementwise_kernelILi128ELi4EZNS0_15gpu_kernel_implIZZZNS0_25tanh_backward_kernel_cudaERNS_18TensorIteratorBaseEENKUlvE0_clEvENKUlvE1_clEvEUlN3c104HalfES8_E_EEvS4_RKT_EUliE_EEviT1_,"a",@progbits
	.sectionflags	@""
	.align	4
.nv.constant0._ZN2at6native18elementwise_kernelILi128ELi4EZNS0_15gpu_kernel_implIZZZNS0_25tanh_backward_kernel_cudaERNS_18TensorIteratorBaseEENKUlvE0_clEvENKUlvE1_clEvEUlN3c104HalfES8_E_EEvS4_RKT_EUliE_EEviT1_:
	.zero		1552


//--------------------- .nv.constant0._ZN2at6native27unrolled_elementwise_kernelIZZZNS0_25tanh_backward_kernel_cudaERNS_18TensorIteratorBaseEENKUlvE0_clEvENKUlvE1_clEvEUlN3c104HalfES7_E_St5arrayIPcLm3EELi4E23TrivialOffsetCalculatorILi2EjESC_ILi1EjENS0_6memory12LoadWithCastILi2EEENSF_13StoreWithCastILi1EEEEEviT_T0_T2_T3_T4_T5_ --------------------------
	.section	.nv.constant0._ZN2at6native27unrolled_elementwise_kernelIZZZNS0_25tanh_backward_kernel_cudaERNS_18TensorIteratorBaseEENKUlvE0_clEvENKUlvE1_clEvEUlN3c104HalfES7_E_St5arrayIPcLm3EELi4E23TrivialOffsetCalculatorILi2EjESC_ILi1EjENS0_6memory12LoadWithCastILi2EEENSF_13StoreWithCastILi1EEEEEviT_T0_T2_T3_T4_T5_,"a",@progbits
	.sectionflags	@""
	.align	4
.nv.constant0._ZN2at6native27unrolled_elementwise_kernelIZZZNS0_25tanh_backward_kernel_cudaERNS_18TensorIteratorBaseEENKUlvE0_clEvENKUlvE1_clEvEUlN3c104HalfES7_E_St5arrayIPcLm3EELi4E23TrivialOffsetCalculatorILi2EjESC_ILi1EjENS0_6memory12LoadWithCastILi2EEENSF_13StoreWithCastILi1EEEEEviT_T0_T2_T3_T4_T5_:
	.zero		952


//--------------------- .nv.constant0._ZN2at6native18elementwise_kernelILi128ELi4EZNS0_22gpu_kernel_impl_nocastIZZZNS0_25tanh_backward_kernel_cudaERNS_18TensorIteratorBaseEENKUlvE0_clEvENKUlvE1_clEvEUlN3c104HalfES8_E_EEvS4_RKT_EUliE_EEviT1_ --------------------------
	.section	.nv.constant0._ZN2at6native18elementwise_kernelILi128ELi4EZNS0_22gpu_kernel_impl_nocastIZZZNS0_25tanh_backward_kernel_cudaERNS_18TensorIteratorBaseEENKUlvE0_clEvENKUlvE1_clEvEUlN3c104HalfES8_E_EEvS4_RKT_EUliE_EEviT1_,"a",@progbits
	.sectionflags	@""
	.align	4
.nv.constant0._ZN2at6native18elementwise_kernelILi128ELi4EZNS0_22gpu_kernel_impl_nocastIZZZNS0_25tanh_backward_kernel_cudaERNS_18TensorIteratorBaseEENKUlvE0_clEvENKUlvE1_clEvEUlN3c104HalfES8_E_EEvS4_RKT_EUliE_EEviT1_:
	.zero		1552


//--------------------- .nv.constant0._ZN2at6native27unrolled_elementwise_kernelIZZZNS0_25tanh_backward_kernel_cudaERNS_18TensorIteratorBaseEENKUlvE0_clEvENKUlvE1_clEvEUlN3c104HalfES7_E_St5arrayIPcLm3EELi4E23TrivialOffsetCalculatorILi2EjESC_ILi1EjENS0_6memory15LoadWithoutCastENSF_16StoreWithoutCastEEEviT_T0_T2_T3_T4_T5_ --------------------------
	.section	.nv.constant0._ZN2at6native27unrolled_elementwise_kernelIZZZNS0_25tanh_backward_kernel_cudaERNS_18TensorIteratorBaseEENKUlvE0_clEvENKUlvE1_clEvEUlN3c104HalfES7_E_St5arrayIPcLm3EELi4E23TrivialOffsetCalculatorILi2EjESC_ILi1EjENS0_6memory15LoadWithoutCastENSF_16StoreWithoutCastEEEviT_T0_T2_T3_T4_T5_,"a",@progbits
	.sectionflags	@""
	.align	4
.nv.constant0._ZN2at6native27unrolled_elementwise_kernelIZZZNS0_25tanh_backward_kernel_cudaERNS_18TensorIteratorBaseEENKUlvE0_clEvENKUlvE1_clEvEUlN3c104HalfES7_E_St5arrayIPcLm3EELi4E23TrivialOffsetCalculatorILi2EjESC_ILi1EjENS0_6memory15LoadWithoutCastENSF_16StoreWithoutCastEEEviT_T0_T2_T3_T4_T5_:
	.zero		932


//--------------------- .nv.constant0._ZN2at6native29vectorized_elementwise_kernelILi2EZZZNS0_25tanh_backward_kernel_cudaERNS_18TensorIteratorBaseEENKUlvE0_clEvENKUlvE1_clEvEUlN3c104HalfES7_E_St5arrayIPcLm3EEEEviT0_T1_ --------------------------
	.section	.nv.constant0._ZN2at6native29vectorized_elementwise_kernelILi2EZZZNS0_25tanh_backward_kernel_cudaERNS_18TensorIteratorBaseEENKUlvE0_clEvENKUlvE1_clEvEUlN3c104HalfES7_E_St5arrayIPcLm3EEEEviT0_T1_,"a",@progbits
	.sectionflags	@""
	.align	4
.nv.constant0._ZN2at6native29vectorized_elementwise_kernelILi2EZZZNS0_25tanh_backward_kernel_cudaERNS_18TensorIteratorBaseEENKUlvE0_clEvENKUlvE1_clEvEUlN3c104HalfES7_E_St5arrayIPcLm3EEEEviT0_T1_:
	.zero		928


//--------------------- .nv.constant0._ZN2at6native29vectorized_elementwise_kernelILi4EZZZNS0_25tanh_backward_kernel_cudaERNS_18TensorIteratorBaseEENKUlvE0_clEvENKUlvE1_clEvEUlN3c104HalfES7_E_St5arrayIPcLm3EEEEviT0_T1_ --------------------------
	.section	.nv.constant0._ZN2at6native29vectorized_elementwise_kernelILi4EZZZNS0_25tanh_backward_kernel_cudaERNS_18TensorIteratorBaseEENKUlvE0_clEvENKUlvE1_clEvEUlN3c104HalfES7_E_St5arrayIPcLm3EEEEviT0_T1_,"a",@progbits
	.sectionflags	@""
	.align	4
.nv.constant0._ZN2at6native29vectorized_elementwise_kernelILi4EZZZNS0_25tanh_backward_kernel_cudaERNS_18TensorIteratorBaseEENKUlvE0_clEvENKUlvE1_clEvEUlN3c104HalfES7_E_St5arrayIPcLm3EEEEviT0_T1_:
	.zero		928


//--------------------- .nv.constant0._ZN2at6native29vectorized_elementwise_kernelILi8EZZZNS0_25tanh_backward_kernel_cudaERNS_18TensorIteratorBaseEENKUlvE0_clEvENKUlvE1_clEvEUlN3c104HalfES7_E_St5arrayIPcLm3EEEEviT0_T1_ --------------------------
	.section	.nv.constant0._ZN2at6native29vectorized_elementwise_kernelILi8EZZZNS0_25tanh_backward_kernel_cudaERNS_18TensorIteratorBaseEENKUlvE0_clEvENKUlvE1_clEvEUlN3c104HalfES7_E_St5arrayIPcLm3EEEEviT0_T1_,"a",@progbits
	.sectionflags	@""
	.align	4
.nv.constant0._ZN2at6native29vectorized_elementwise_kernelILi8EZZZNS0_25tanh_backward_kernel_cudaERNS_18TensorIteratorBaseEENKUlvE0_clEvENKUlvE1_clEvEUlN3c104HalfES7_E_St5arrayIPcLm3EEEEviT0_T1_:
	.zero		928


//--------------------- .nv.constant0._ZN2at6native18elementwise_kernelILi128ELi4EZNS0_15gpu_kernel_implIZZZNS0_25tanh_backward_kernel_cudaERNS_18TensorIteratorBaseEENKUlvE0_clEvENKUlvE0_clEvEUlffE_EEvS4_RKT_EUliE_EEviT1_ --------------------------
	.section	.nv.constant0._ZN2at6native18elementwise_kernelILi128ELi4EZNS0_15gpu_kernel_implIZZZNS0_25tanh_backward_kernel_cudaERNS_18TensorIteratorBaseEENKUlvE0_clEvENKUlvE0_clEvEUlffE_EEvS4_RKT_EUliE_EEviT1_,"a",@progbits
	.sectionflags	@""
	.align	4
.nv.constant0._ZN2at6native18elementwise_kernelILi128ELi4EZNS0_15gpu_kernel_implIZZZNS0_25tanh_backward_kernel_cudaERNS_18TensorIteratorBaseEENKUlvE0_clEvENKUlvE0_clEvEUlffE_EEvS4_RKT_EUliE_EEviT1_:
	.zero		1552


//--------------------- .nv.constant0._ZN2at6native27unrolled_elementwise_kernelIZZZNS0_25tanh_backward_kernel_cudaERNS_18TensorIteratorBaseEENKUlvE0_clEvENKUlvE0_clEvEUlffE_St5arrayIPcLm3EELi4E23TrivialOffsetCalculatorILi2EjESA_ILi1EjENS0_6memory12LoadWithCastILi2EEENSD_13StoreWithCastILi1EEEEEviT_T0_T2_T3_T4_T5_ --------------------------
	.section	.nv.constant0._ZN2at6native27unrolled_elementwise_kernelIZZZNS0_25tanh_backward_kernel_cudaERNS_18TensorIteratorBaseEENKUlvE0_clEvENKUlvE0_clEvEUlffE_St5arrayIPcLm3EELi4E23TrivialOffsetCalculatorILi2EjESA_ILi1EjENS0_6memory12LoadWithCastILi2EEENSD_13StoreWithCastILi1EEEEEviT_T0_T2_T3_T4_T5_,"a",@progbits
	.sectionflags	@""
	.align	4
.nv.constant0._ZN2at6native27unrolled_elementwise_kernelIZZZNS0_25tanh_backward_kernel_cudaERNS_18TensorIteratorBaseEENKUlvE0_clEvENKUlvE0_clEvEUlffE_St5arrayIPcLm3EELi4E23TrivialOffsetCalculatorILi2EjESA_ILi1EjENS0_6memory12LoadWithCastILi2EEENSD_13StoreWithCastILi1EEEEEviT_T0_T2_T3_T4_T5_:
	.zero		952


//--------------------- .nv.constant0._ZN2at6native18elementwise_kernelILi128ELi2EZNS0_22gpu_kernel_impl_nocastIZZZNS0_25tanh_backward_kernel_cudaERNS_18TensorIteratorBaseEENKUlvE0_clEvENKUlvE0_clEvEUlffE_EEvS4_RKT_EUliE_EEviT1_ --------------------------
	.section	.nv.constant0._ZN2at6native18elementwise_kernelILi128ELi2EZNS0_22gpu_kernel_impl_nocastIZZZNS0_25tanh_backward_kernel_cudaERNS_18TensorIteratorBaseEENKUlvE0_clEvENKUlvE0_clEvEUlffE_EEvS4_RKT_EUliE_EEviT1_,"a",@progbits
	.sectionflags	@""
	.align	4
.nv.constant0._ZN2at6native18elementwise_kernelILi128ELi2EZNS0_22gpu_kernel_impl_nocastIZZZNS0_25tanh_backward_kernel_cudaERNS_18TensorIteratorBaseEENKUlvE0_clEvENKUlvE0_clEvEUlffE_EEvS4_RKT_EUliE_EEviT1_:
	.zero		1552


//--------------------- .nv.constant0._ZN2at6native27unrolled_elementwise_kernelIZZZNS0_25tanh_backward_kernel_cudaERNS_18TensorIteratorBaseEENKUlvE0_clEvENKUlvE0_clEvEUlffE_St5arrayIPcLm3EELi4E23TrivialOffsetCalculatorILi2EjESA_ILi1EjENS0_6memory15LoadWithoutCastENSD_16StoreWithoutCastEEEviT_T0_T2_T3_T4_T5_ --------------------------
	.section	.nv.constant0._ZN2at6native27unrolled_elementwise_kernelIZZZNS0_25tanh_backward_kernel_cudaERNS_18TensorIteratorBaseEENKUlvE0_clEvENKUlvE0_clEvEUlffE_St5arrayIPcLm3EELi4E23TrivialOffsetCalculatorILi2EjESA_ILi1EjENS0_6memory15LoadWithoutCastENSD_16StoreWithoutCastEEEviT_T0_T2_T3_T4_T5_,"a",@progbits
	.sectionflags	@""
	.align	4
.nv.constant0._ZN2at6native27unrolled_elementwise_kernelIZZZNS0_25tanh_backward_kernel_cudaERNS_18TensorIteratorBaseEENKUlvE0_clEvENKUlvE0_clEvEUlffE_St5arrayIPcLm3EELi4E23TrivialOffsetCalculatorILi2EjESA_ILi1EjENS0_6memory15LoadWithoutCastENSD_16StoreWithoutCastEEEviT_T0_T2_T3_T4_T5_:
	.zero		932


//--------------------- .nv.constant0._ZN2at6native29vectorized_elementwise_kernelILi2EZZZNS0_25tanh_backward_kernel_cudaERNS_18TensorIteratorBaseEENKUlvE0_clEvENKUlvE0_clEvEUlffE_St5arrayIPcLm3EEEEviT0_T1_ --------------------------
	.section	.nv.constant0._ZN2at6native29vectorized_elementwise_kernelILi2EZZZNS0_25tanh_backward_kernel_cudaERNS_18TensorIteratorBaseEENKUlvE0_clEvENKUlvE0_clEvEUlffE_St5arrayIPcLm3EEEEviT0_T1_,"a",@progbits
	.sectionflags	@""
	.align	4
.nv.constant0._ZN2at6native29vectorized_elementwise_kernelILi2EZZZNS0_25tanh_backward_kernel_cudaERNS_18TensorIteratorBaseEENKUlvE0_clEvENKUlvE0_clEvEUlffE_St5arrayIPcLm3EEEEviT0_T1_:
	.zero		928


//--------------------- .nv.constant0._ZN2at6native29vectorized_elementwise_kernelILi4EZZZNS0_25tanh_backward_kernel_cudaERNS_18TensorIteratorBaseEENKUlvE0_clEvENKUlvE0_clEvEUlffE_St5arrayIPcLm3EEEEviT0_T1_ --------------------------
	.section	.nv.constant0._ZN2at6native29vectorized_elementwise_kernelILi4EZZZNS0_25tanh_backward_kernel_cudaERNS_18TensorIteratorBaseEENKUlvE0_clEvENKUlvE0_clEvEUlffE_St5arrayIPcLm3EEEEviT0_T1_,"a",@progbits
	.sectionflags	@""
	.align	4
.nv.constant0._ZN2at6native29vectorized_elementwise_kernelILi4EZZZNS0_25tanh_backward_kernel_cudaERNS_18TensorIteratorBaseEENKUlvE0_clEvENKUlvE0_clEvEUlffE_St5arrayIPcLm3EEEEviT0_T1_:
	.zero		928


//--------------------- .nv.constant0._ZN2at6native29vectorized_elementwise_kernelILi8EZZZNS0_25tanh_backward_kernel_cudaERNS_18TensorIteratorBaseEENKUlvE0_clEvENKUlvE0_clEvEUlffE_St5arrayIPcLm3EEEEviT0_T1_ --------------------------
	.section	.nv.constant0._ZN2at6native29vectorized_elementwise_kernelILi8EZZZNS0_25tanh_backward_kernel_cudaERNS_18TensorIteratorBaseEENKUlvE0_clEvENKUlvE0_clEvEUlffE_St5arrayIPcLm3EEEEviT0_T1_,"a",@progbits
	.sectionflags	@""
	.align	4
.nv.constant0._ZN2at6native29vectorized_elementwise_kernelILi8EZZZNS0_25tanh_backward_kernel_cudaERNS_18TensorIteratorBaseEENKUlvE0_clEvENKUlvE0_clEvEUlffE_St5arrayIPcLm3EEEEviT0_T1_:
	.zero		928


//--------------------- .nv.constant0._ZN2at6native18elementwise_kernelILi128ELi4EZNS0_15gpu_kernel_implIZZZNS0_25tanh_backward_kernel_cudaERNS_18TensorIteratorBaseEENKUlvE0_clEvENKUlvE_clEvEUlddE_EEvS4_RKT_EUliE_EEviT1_ --------------------------
	.section	.nv.constant0._ZN2at6native18elementwise_kernelILi128ELi4EZNS0_15gpu_kernel_implIZZZNS0_25tanh_backward_kernel_cudaERNS_18TensorIteratorBaseEENKUlvE0_clEvENKUlvE_clEvEUlddE_EEvS4_RKT_EUliE_EEviT1_,"a",@progbits
	.sectionflags	@""
	.align	4
.nv.constant0._ZN2at6native18elementwise_kernelILi128ELi4EZNS0_15gpu_kernel_implIZZZNS0_25tanh_backward_kernel_cudaERNS_18TensorIteratorBaseEENKUlvE0_clEvENKUlvE_clEvEUlddE_EEvS4_RKT_EUliE_EEviT1_:
	.zero		1552


//--------------------- .nv.constant0._ZN2at6native27unrolled_elementwise_kernelIZZZNS0_25tanh_backward_kernel_cudaERNS_18TensorIteratorBaseEENKUlvE0_clEvENKUlvE_clEvEUlddE_St5arrayIPcLm3EELi4E23TrivialOffsetCalculatorILi2EjESA_ILi1EjENS0_6memory12LoadWithCastILi2EEENSD_13StoreWithCastILi1EEEEEviT_T0_T2_T3_T4_T5_ --------------------------
	.section	.nv.constant0._ZN2at6native27unrolled_elementwise_kernelIZZZNS0_25tanh_backward_kernel_cudaERNS_18TensorIteratorBaseEENKUlvE0_clEvENKUlvE_clEvEUlddE_St5arrayIPcLm3EELi4E23TrivialOffsetCalculatorILi2EjESA_ILi1EjENS0_6memory12LoadWithCastILi2EEENSD_13StoreWithCastILi1EEEEEviT_T0_T2_T3_T4_T5_,"a",@progbits
	.sectionflags	@""
	.align	4
.nv.constant0._ZN2at6native27unrolled_elementwise_kernelIZZZNS0_25tanh_backward_kernel_cudaERNS_18TensorIteratorBaseEENKUlvE0_clEvENKUlvE_clEvEUlddE_St5arrayIPcLm3EELi4E23TrivialOffsetCalculatorILi2EjESA_ILi1EjENS0_6memory12LoadWithCastILi2EEENSD_13StoreWithCastILi1EEEEEviT_T0_T2_T3_T4_T5_:
	.zero		952


//--------------------- .nv.constant0._ZN2at6native18elementwise_kernelILi128ELi2EZNS0_22gpu_kernel_impl_nocastIZZZNS0_25tanh_backward_kernel_cudaERNS_18TensorIteratorBaseEENKUlvE0_clEvENKUlvE_clEvEUlddE_EEvS4_RKT_EUliE_EEviT1_ --------------------------
	.section	.nv.constant0._ZN2at6native18elementwise_kernelILi128ELi2EZNS0_22gpu_kernel_impl_nocastIZZZNS0_25tanh_backward_kernel_cudaERNS_18TensorIteratorBaseEENKUlvE0_clEvENKUlvE_clEvEUlddE_EEvS4_RKT_EUliE_EEviT1_,"a",@progbits
	.sectionflags	@""
	.align	4
.nv.constant0._ZN2at6native18elementwise_kernelILi128ELi2EZNS0_22gpu_kernel_impl_nocastIZZZNS0_25tanh_backward_kernel_cudaERNS_18TensorIteratorBaseEENKUlvE0_clEvENKUlvE_clEvEUlddE_EEvS4_RKT_EUliE_EEviT1_:
	.zero		1552


//--------------------- .nv.constant0._ZN2at6native27unrolled_elementwise_kernelIZZZNS0_25tanh_backward_kernel_cudaERNS_18TensorIteratorBaseEENKUlvE0_clEvENKUlvE_clEvEUlddE_St5arrayIPcLm3EELi4E23TrivialOffsetCalculatorILi2EjESA_ILi1EjENS0_6memory15LoadWithoutCastENSD_16StoreWithoutCastEEEviT_T0_T2_T3_T4_T5_ --------------------------
	.section	.nv.constant0._ZN2at6native27unrolled_elementwise_kernelIZZZNS0_25tanh_backward_kernel_cudaERNS_18TensorIteratorBaseEENKUlvE0_clEvENKUlvE_clEvEUlddE_St5arrayIPcLm3EELi4E23TrivialOffsetCalculatorILi2EjESA_ILi1EjENS0_6memory15LoadWithoutCastENSD_16StoreWithoutCastEEEviT_T0_T2_T3_T4_T5_,"a",@progbits
	.sectionflags	@""
	.align	4
.nv.constant0._ZN2at6native27unrolled_elementwise_kernelIZZZNS0_25tanh_backward_kernel_cudaERNS_18TensorIteratorBaseEENKUlvE0_clEvENKUlvE_clEvEUlddE_St5arrayIPcLm3EELi4E23TrivialOffsetCalculatorILi2EjESA_ILi1EjENS0_6memory15LoadWithoutCastENSD_16StoreWithoutCastEEEviT_T0_T2_T3_T4_T5_:
	.zero		932


//--------------------- .nv.constant0._ZN2at6native29vectorized_elementwise_kernelILi2EZZZNS0_25tanh_backward_kernel_cudaERNS_18TensorIteratorBaseEENKUlvE0_clEvENKUlvE_clEvEUlddE_St5arrayIPcLm3EEEEviT0_T1_ --------------------------
	.section	.nv.constant0._ZN2at6native29vectorized_elementwise_kernelILi2EZZZNS0_25tanh_backward_kernel_cudaERNS_18TensorIteratorBaseEENKUlvE0_clEvENKUlvE_clEvEUlddE_St5arrayIPcLm3EEEEviT0_T1_,"a",@progbits
	.sectionflags	@""
	.align	4
.nv.constant0._ZN2at6native29vectorized_elementwise_kernelILi2EZZZNS0_25tanh_backward_kernel_cudaERNS_18TensorIteratorBaseEENKUlvE0_clEvENKUlvE_clEvEUlddE_St5arrayIPcLm3EEEEviT0_T1_:
	.zero		928


//--------------------- .nv.constant0._ZN2at6native29vectorized_elementwise_kernelILi4EZZZNS0_25tanh_backward_kernel_cudaERNS_18TensorIteratorBaseEENKUlvE0_clEvENKUlvE_clEvEUlddE_St5arrayIPcLm3EEEEviT0_T1_ --------------------------
	.section	.nv.constant0._ZN2at6native29vectorized_elementwise_kernelILi4EZZZNS0_25tanh_backward_kernel_cudaERNS_18TensorIteratorBaseEENKUlvE0_clEvENKUlvE_clEvEUlddE_St5arrayIPcLm3EEEEviT0_T1_,"a",@progbits
	.sectionflags	@""
	.align	4
.nv.constant0._ZN2at6native29vectorized_elementwise_kernelILi4EZZZNS0_25tanh_backward_kernel_cudaERNS_18TensorIteratorBaseEENKUlvE0_clEvENKUlvE_clEvEUlddE_St5arrayIPcLm3EEEEviT0_T1_:
	.zero		928


//--------------------- .nv.constant0._ZN2at6native29vectorized_elementwise_kernelILi8EZZZNS0_25tanh_backward_kernel_cudaERNS_18TensorIteratorBaseEENKUlvE0_clEvENKUlvE_clEvEUlddE_St5arrayIPcLm3EEEEviT0_T1_ --------------------------
	.section	.nv.constant0._ZN2at6native29vectorized_elementwise_kernelILi8EZZZNS0_25tanh_backward_kernel_cudaERNS_18TensorIteratorBaseEENKUlvE0_clEvENKUlvE_clEvEUlddE_St5arrayIPcLm3EEEEviT0_T1_,"a",@progbits
	.sectionflags	@""
	.align	4
.nv.constant0._ZN2at6native29vectorized_elementwise_kernelILi8EZZZNS0_25tanh_backward_kernel_cudaERNS_18TensorIteratorBaseEENKUlvE0_clEvENKUlvE_clEvEUlddE_St5arrayIPcLm3EEEEviT0_T1_:
	.zero		928


//--------------------- .nv.constant0._ZN2at6native18elementwise_kernelILi128ELi4EZNS0_15gpu_kernel_implIZZZNS0_26logit_backward_kernel_cudaERNS_18TensorIteratorBaseERKN3c106ScalarEENKUlvE_clEvENKUlvE2_clEvEUlNS5_8BFloat16ESB_E0_EEvS4_RKT_EUliE_EEviT1_ --------------------------
	.section	.nv.constant0._ZN2at6native18elementwise_kernelILi128ELi4EZNS0_15gpu_kernel_implIZZZNS0_26logit_backward_kernel_cudaERNS_18TensorIteratorBaseERKN3c106ScalarEENKUlvE_clEvENKUlvE2_clEvEUlNS5_8BFloat16ESB_E0_EEvS4_RKT_EUliE_EEviT1_,"a",@progbits
	.sectionflags	@""
	.align	4
.nv.constant0._ZN2at6native18elementwise_kernelILi128ELi4EZNS0_15gpu_kernel_implIZZZNS0_26logit_backward_kernel_cudaERNS_18TensorIteratorBaseERKN3c106ScalarEENKUlvE_clEvENKUlvE2_clEvEUlNS5_8BFloat16ESB_E0_EEvS4_RKT_EUliE_EEviT1_:
	.zero		1568


//--------------------- .nv.constant0._ZN2at6native27unrolled_elementwise_kernelIZZZNS0_26logit_backward_kernel_cudaERNS_18TensorIteratorBaseERKN3c106ScalarEENKUlvE_clEvENKUlvE2_clEvEUlNS4_8BFloat16ESA_E0_St5arrayIPcLm3EELi4E23TrivialOffsetCalculatorILi2EjESF_ILi1EjENS0_6memory12LoadWithCastILi2EEENSI_13StoreWithCastILi1EEEEEviT_T0_T2_T3_T4_T5_ --------------------------
	.section	.nv.constant0._ZN2at6native27unrolled_elementwise_kernelIZZZNS0_26logit_backward_kernel_cudaERNS_18TensorIteratorBaseERKN3c106ScalarEENKUlvE_clEvENKUlvE2_clEvEUlNS4_8BFloat16ESA_E0_St5arrayIPcLm3EELi4E23TrivialOffsetCalculatorILi2EjESF_ILi1EjENS0_6memory12LoadWithCastILi2EEENSI_13StoreWithCastILi1EEEEEviT_T0_T2_T3_T4_T5_,"a",@progbits
	.sectionflags	@""
	.align	4
.nv.constant0._ZN2at6native27unrolled_elementwise_kernelIZZZNS0_26logit_backward_kernel_cudaERNS_18TensorIteratorBaseERKN3c106ScalarEENKUlvE_clEvENKUlvE2_clEvEUlNS4_8BFloat16ESA_E0_St5arrayIPcLm3EELi4E23TrivialOffsetCalculatorILi2EjESF_ILi1EjENS0_6memory12LoadWithCastILi2EEENSI_13StoreWithCastILi1EEEEEviT_T0_T2_T3_T4_T5_:
	.zero		968


//--------------------- .nv.constant0._ZN2at6native18elementwise_kernelILi128ELi4EZNS0_22gpu_kernel_impl_nocastIZZZNS0_26logit_backward_kernel_cudaERNS_18TensorIteratorBaseERKN3c106ScalarEENKUlvE_clEvENKUlvE2_clEvEUlNS5_8BFloat16ESB_E0_EEvS4_RKT_EUliE_EEviT1_ --------------------------
	.section	.nv.constant0._ZN2at6native18elementwise_kernelILi128ELi4EZNS0_22gpu_kernel_impl_nocastIZZZNS0_26logit_backward_kernel_cudaERNS_18TensorIteratorBaseERKN3c106ScalarEENKUlvE_clEvENKUlvE2_clEvEUlNS5_8BFloat16ESB_E0_EEvS4_RKT_EUliE_EEviT1_,"a",@progbits
	.sectionflags	@""
	.align	4
.nv.constant0._ZN2at6native18elementwise_kernelILi128ELi4EZNS0_22gpu_kernel_impl_nocastIZZZNS0_26logit_backward_kernel_cudaERNS_18TensorIteratorBaseERKN3c106ScalarEENKUlvE_clEvENKUlvE2_clEvEUlNS5_8BFloat16ESB_E0_EEvS4_RKT_EUliE_EEviT1_:
	.zero		1560


//--------------------- .nv.constant0._ZN2at6native27unrolled_elementwise_kernelIZZZNS0_26logit_backward_kernel_cudaERNS_18TensorIteratorBaseERKN3c106ScalarEENKUlvE_clEvENKUlvE2_clEvEUlNS4_8BFloat16ESA_E0_St5arrayIPcLm3EELi4E23TrivialOffsetCalculatorILi2EjESF_ILi1EjENS0_6memory15LoadWithoutCastENSI_16StoreWithoutCastEEEviT_T0_T2_T3_T4_T5_ --------------------------
	.section	.nv.constant0._ZN2at6native27unrolled_elementwise_kernelIZZZNS0_26logit_backward_kernel_cudaERNS_18TensorIteratorBaseERKN3c106ScalarEENKUlvE_clEvENKUlvE2_clEvEUlNS4_8BFloat16ESA_E0_St5arrayIPcLm3EELi4E23TrivialOffsetCalculatorILi2EjESF_ILi1EjENS0_6memory15LoadWithoutCastENSI_16StoreWithoutCastEEEviT_T0_T2_T3_T4_T5_,"a",@progbits
	.sectionflags	@""
	.align	4
.nv.constant0._ZN2at6native27unrolled_elementwise_kernelIZZZNS0_26logit_backward_kernel_cudaERNS_18TensorIteratorBaseERKN3c106ScalarEENKUlvE_clEvENKUlvE2_clEvEUlNS4_8BFloat16ESA_E0_St5arrayIPcLm3EELi4E23TrivialOffsetCalculatorILi2EjESF_ILi1EjENS0_6memory15LoadWithoutCastENSI_16StoreWithoutCastEEEviT_T0_T2_T3_T4_T5_:
	.zero		948


//--------------------- .nv.constant0._ZN2at6native29vectorized_elementwise_kernelILi2EZZZNS0_26logit_backward_kernel_cudaERNS_18TensorIteratorBaseERKN3c106ScalarEENKUlvE_clEvENKUlvE2_clEvEUlNS4_8BFloat16ESA_E0_St5arrayIPcLm3EEEEviT0_T1_ --------------------------
	.section	.nv.constant0._ZN2at6native29vectorized_elementwise_kernelILi2EZZZNS0_26logit_backward_kernel_cudaERNS_18TensorIteratorBaseERKN3c106ScalarEENKUlvE_clEvENKUlvE2_clEvEUlNS4_8BFloat16ESA_E0_St5arrayIPcLm3EEEEviT0_T1_,"a",@progbits
	.sectionflags	@""
	.align	4
.nv.constant0._ZN2at6native29vectorized_elementwise_kernelILi2EZZZNS0_26logit_backward_kernel_cudaERNS_18TensorIteratorBaseERKN3c106ScalarEENKUlvE_clEvENKUlvE2_clEvEUlNS4_8BFloat16ESA_E0_St5arrayIPcLm3EEEEviT0_T1_:
	.zero		944


//--------------------- .nv.constant0._ZN2at6native29vectorized_elementwise_kernelILi4EZZZNS0_26logit_backward_kernel_cudaERNS_18TensorIteratorBaseERKN3c106ScalarEENKUlvE_clEvENKUlvE2_clEvEUlNS4_8BFloat16ESA_E0_St5arrayIPcLm3EEEEviT0_T1_ --------------------------
	.section	.nv.constant0._ZN2at6native29vectorized_elementwise_kernelILi4EZZZNS0_26logit_backward_kernel_cudaERNS_18TensorIteratorBaseERKN3c106ScalarEENKUlvE_clEvENKUlvE2_clEvEUlNS4_8BFloat16ESA_E0_St5arrayIPcLm3EEEEviT0_T1_,"a",@progbits
	.sectionflags	@""
	.align	4
.nv.constant0._ZN2at6native29vectorized_elementwise_kernelILi4EZZZNS0_26logit_backward_kernel_cudaERNS_18TensorIteratorBaseERKN3c106ScalarEENKUlvE_clEvENKUlvE2_clEvEUlNS4_8BFloat16ESA_E0_St5arrayIPcLm3EEEEviT0_T1_:
	.zero		944


//--------------------- .nv.constant0._ZN2at6native29vectorized_elementwise_kernelILi8EZZZNS0_26logit_backward_kernel_cudaERNS_18TensorIteratorBaseERKN3c106ScalarEENKUlvE_clEvENKUlvE2_clEvEUlNS4_8BFloat16ESA_E0_St5arrayIPcLm3EEEEviT0_T1_ --------------------------
	.section	.nv.constant0._ZN2at6native29vectorized_elementwise_kernelILi8EZZZNS0_26logit_backward_kernel_cudaERNS_18TensorIteratorBaseERKN3c106ScalarEENKUlvE_clEvENKUlvE2_clEvEUlNS4_8BFloat16ESA_E0_St5arrayIPcLm3EEEEviT0_T1_,"a",@progbits
	.sectionflags	@""
	.align	4
.nv.constant0._ZN2at6native29vectorized_elementwise_kernelILi8EZZZNS0_26logit_backward_kernel_cudaERNS_18TensorIteratorBaseERKN3c106ScalarEENKUlvE_clEvENKUlvE2_clEvEUlNS4_8BFloat16ESA_E0_St5arrayIPcLm3EEEEviT0_T1_:
	.zero		944


//--------------------- .nv.constant0._ZN2at6native18elementwise_kernelILi128ELi4EZNS0_15gpu_kernel_implIZZZNS0_26logit_backward_kernel_cudaERNS_18TensorIteratorBaseERKN3c106ScalarEENKUlvE_clEvENKUlvE2_clEvEUlNS5_8BFloat16ESB_E_EEvS4_RKT_EUliE_EEviT1_ --------------------------
	.section	.nv.constant0._ZN2at6native18elementwise_kernelILi128ELi4EZNS0_15gpu_kernel_implIZZZNS0_26logit_backward_kernel_cudaERNS_18TensorIteratorBaseERKN3c106ScalarEENKUlvE_clEvENKUlvE2_clEvEUlNS5_8BFloat16ESB_E_EEvS4_RKT_EUliE_EEviT1_,"a",@progbits
	.sectionflags	@""
	.align	4
.nv.constant0._ZN2at6native18elementwise_kernelILi128ELi4EZNS0_15gpu_kernel_implIZZZNS0_26logit_backward_kernel_cudaERNS_18TensorIteratorBaseERKN3c106ScalarEENKUlvE_clEvENKUlvE2_clEvEUlNS5_8BFloat16ESB_E_EEvS4_RKT_EUliE_EEviT1_:
	.zero		1552


//--------------------- .nv.constant0._ZN2at6native27unrolled_elementwise_kernelIZZZNS0_26logit_backward_kernel_cudaERNS_18TensorIteratorBaseERKN3c106ScalarEENKUlvE_clEvENKUlvE2_clEvEUlNS4_8BFloat16ESA_E_St5arrayIPcLm3EELi4E23TrivialOffsetCalculatorILi2EjESF_ILi1EjENS0_6memory12LoadWithCastILi2EEENSI_13StoreWithCastILi1EEEEEviT_T0_T2_T3_T4_T5_ --------------------------
	.section	.nv.constant0._ZN2at6native27unrolled_elementwise_kernelIZZZNS0_26logit_backward_kernel_cudaERNS_18TensorIteratorBaseERKN3c106ScalarEENKUlvE_clEvENKUlvE2_clEvEUlNS4_8BFloat16ESA_E_St5arrayIPcLm3EELi4E23TrivialOffsetCalculatorILi2EjESF_ILi1EjENS0_6memory12LoadWithCastILi2EEENSI_13StoreWithCastILi1EEEEEviT_T0_T2_T3_T4_T5_,"a",@progbits
	.sectionflags	@""
	.align	4
.nv.constant0._ZN2at6native27unrolled_elementwise_kernelIZZZNS0_26logit_backward_kernel_cudaERNS_18TensorIteratorBaseERKN3c106ScalarEENKUlvE_clEvENKUlvE2_clEvEUlNS4_8BFloat16ESA_E_St5arrayIPcLm3EELi4E23TrivialOffsetCalculatorILi2EjESF_ILi1EjENS0_6memory12LoadWithCastILi2EEENSI_13StoreWithCastILi1EEEEEviT_T0_T2_T3_T4_T5_:
	.zero		952


//--------------------- .nv.constant0._ZN2at6native18elementwise_kernelILi128ELi4EZNS0_22gpu_kernel_impl_nocastIZZZNS0_26logit_backward_kernel_cudaERNS_18TensorIteratorBaseERKN3c106ScalarEENKUlvE_clEvENKUlvE2_clEvEUlNS5_8BFloat16ESB_E_EEvS4_RKT_EUliE_EEviT1_ --------------------------
	.section	.nv.constant0._ZN2at6native18elementwise_kernelILi128ELi4EZNS0_22gpu_kernel_impl_nocastIZZZNS0_26logit_backward_kernel_cudaERNS_18TensorIteratorBaseERKN3c106ScalarEENKUlvE_clEvENKUlvE2_clEvEUlNS5_8BFloat16ESB_E_EEvS4_RKT_EUliE_EEviT1_,"a",@progbits
	.sectionflags	@""
	.align	4
.nv.constant0._ZN2at6native18elementwise_kernelILi128ELi4EZNS0_22gpu_kernel_impl_nocastIZZZNS0_26logit_backward_kernel_cudaERNS_18TensorIteratorBaseERKN3c106ScalarEENKUlvE_clEvENKUlvE2_clEvEUlNS5_8BFloat16ESB_E_EEvS4_RKT_EUliE_EEviT1_:
	.zero		1552


//--------------------- .nv.constant0._ZN2at6native27unrolled_elementwise_kernelIZZZNS0_26logit_backward_kernel_cudaERNS_18TensorIteratorBaseERKN3c106ScalarEENKUlvE_clEvENKUlvE2_clEvEUlNS4_8BFloat16ESA_E_St5arrayIPcLm3EELi4E23TrivialOffsetCalculatorILi2EjESF_ILi1EjENS0_6memory15LoadWithoutCastENSI_16StoreWithoutCastEEEviT_T0_T2_T3_T4_T5_ --------------------------
	.section	.nv.constant0._ZN2at6native27unrolled_elementwise_kernelIZZZNS0_26logit_backward_kernel_cudaERNS_18TensorIteratorBaseERKN3c106ScalarEENKUlvE_clEvENKUlvE2_clEvEUlNS4_8BFloat16ESA_E_St5arrayIPcLm3EELi4E23TrivialOffsetCalculatorILi2EjESF_ILi1EjENS0_6memory15LoadWithoutCastENSI_16StoreWithoutCastEEEviT_T0_T2_T3_T4_T5_,"a",@progbits
	.sectionflags	@""
	.align	4
.nv.constant0._ZN2at6native27unrolled_elementwise_kernelIZZZNS0_26logit_backward_kernel_cudaERNS_18TensorIteratorBaseERKN3c106ScalarEENKUlvE_clEvENKUlvE2_clEvEUlNS4_8BFloat16ESA_E_St5arrayIPcLm3EELi4E23TrivialOffsetCalculatorILi2EjESF_ILi1EjENS0_6memory15LoadWithoutCastENSI_16StoreWithoutCastEEEviT_T0_T2_T3_T4_T5_:
	.zero		932


//--------------------- .nv.constant0._ZN2at6native29vectorized_elementwise_kernelILi2EZZZNS0_26logit_backward_kernel_cudaERNS_18TensorIteratorBaseERKN3c106ScalarEENKUlvE_clEvENKUlvE2_clEvEUlNS4_8BFloat16ESA_E_St5arrayIPcLm3EEEEviT0_T1_ --------------------------
	.section	.nv.constant0._ZN2at6native29vectorized_elementwise_kernelILi2EZZZNS0_26logit_backward_kernel_cudaERNS_18TensorIteratorBaseERKN3c106ScalarEENKUlvE_clEvENKUlvE2_clEvEUlNS4_8BFloat16ESA_E_St5arrayIPcLm3EEEEviT0_T1_,"a",@progbits
	.sectionflags	@""
	.align	4
.nv.constant0._ZN2at6native29vectorized_elementwise_kernelILi2EZZZNS0_26logit_backward_kernel_cudaERNS_18TensorIteratorBaseERKN3c106ScalarEENKUlvE_clEvENKUlvE2_clEvEUlNS4_8BFloat16ESA_E_St5arrayIPcLm3EEEEviT0_T1_:
	.zero		928


//--------------------- .nv.constant0._ZN2at6native29vectorized_elementwise_kernelILi4EZZZNS0_26logit_backward_kernel_cudaERNS_18TensorIteratorBaseERKN3c106ScalarEENKUlvE_clEvENKUlvE2_clEvEUlNS4_8BFloat16ESA_E_St5arrayIPcLm3EEEEviT0_T1_ --------------------------
	.section	.nv.constant0._ZN2at6native29vectorized_elementwise_kernelILi4EZZZNS0_26logit_backward_kernel_cudaERNS_18TensorIteratorBaseERKN3c106ScalarEENKUlvE_clEvENKUlvE2_clEvEUlNS4_8BFloat16ESA_E_St5arrayIPcLm3EEEEviT0_T1_,"a",@progbits
	.sectionflags	@""
	.align	4
.nv.constant0._ZN2at6native29vectorized_elementwise_kernelILi4EZZZNS0_26logit_backward_kernel_cudaERNS_18TensorIteratorBaseERKN3c106ScalarEENKUlvE_clEvENKUlvE2_clEvEUlNS4_8BFloat16ESA_E_St5arrayIPcLm3EEEEviT0_T1_:
	.zero		928


//--------------------- .nv.constant0._ZN2at6native29vectorized_elementwise_kernelILi8EZZZNS0_26logit_backward_kernel_cudaERNS_18TensorIteratorBaseERKN3c106ScalarEENKUlvE_clEvENKUlvE2_clEvEUlNS4_8BFloat16ESA_E_St5arrayIPcLm3EEEEviT0_T1_ --------------------------
	.section	.nv.constant0._ZN2at6native29vectorized_elementwise_kernelILi8EZZZNS0_26logit_backward_kernel_cudaERNS_18TensorIteratorBaseERKN3c106ScalarEENKUlvE_clEvENKUlvE2_clEvEUlNS4_8BFloat16ESA_E_St5arrayIPcLm3EEEEviT0_T1_,"a",@progbits
	.sectionflags	@""
	.align	4
.nv.constant0._ZN2at6native29vectorized_elementwise_kernelILi8EZZZNS0_26logit_backward_kernel_cudaERNS_18TensorIteratorBaseERKN3c106ScalarEENKUlvE_clEvENKUlvE2_clEvEUlNS4_8BFloat16ESA_E_St5arrayIPcLm3EEEEviT0_T1_:
	.zero		928


//--------------------- .nv.constant0._ZN2at6native18elementwise_kernelILi128ELi4EZNS0_15gpu_kernel_implIZZZNS0_26logit_backward_kernel_cudaERNS_18TensorIteratorBaseERKN3c106ScalarEENKUlvE_clEvENKUlvE1_clEvEUlNS5_4HalfESB_E0_EEvS4_RKT_EUliE_EEviT1_ --------------------------
	.section	.nv.constant0._ZN2at6native18elementwise_kernelILi128ELi4EZNS0_15gpu_kernel_implIZZZNS0_26logit_backward_kernel_cudaERNS_18TensorIteratorBaseERKN3c106ScalarEENKUlvE_clEvENKUlvE1_clEvEUlNS5_4HalfESB_E0_EEvS4_RKT_EUliE_EEviT1_,"a",@progbits
	.sectionflags	@""
	.align	4
.nv.constant0._ZN2at6native18elementwise_kernelILi128ELi4EZNS0_15gpu_kernel_implIZZZNS0_26logit_backward_kernel_cudaERNS_18TensorIteratorBaseERKN3c106ScalarEENKUlvE_clEvENKUlvE1_clEvEUlNS5_4HalfESB_E0_EEvS4_RKT_EUliE_EEviT1_:
	.zero		1568


//--------------------- .nv.constant0._ZN2at6native27unrolled_elementwise_kernelIZZZNS0_26logit_backward_kernel_cudaERNS_18TensorIteratorBaseERKN3c106ScalarEENKUlvE_clEvENKUlvE1_clEvEUlNS4_4HalfESA_E0_St5arrayIPcLm3EELi4E23TrivialOffsetCalculatorILi2EjESF_ILi1EjENS0_6memory12LoadWithCastILi2EEENSI_13StoreWithCastILi1EEEEEviT_T0_T2_T3_T4_T5_ --------------------------
	.section	.nv.constant0._ZN2at6native27unrolled_elementwise_kernelIZZZNS0_26logit_backward_kernel_cudaERNS_18TensorIteratorBaseERKN3c106ScalarEENKUlvE_clEvENKUlvE1_clEvEUlNS4_4HalfESA_E0_St5arrayIPcLm3EELi4E23TrivialOffsetCalculatorILi2EjESF_ILi1EjENS0_6memory12LoadWithCastILi2EEENSI_13StoreWithCastILi1EEEEEviT_T0_T2_T3_T4_T5_,"a",@progbits
	.sectionflags	@""
	.align	4
.nv.constant0._ZN2at6native27unrolled_elementwise_kernelIZZZNS0_26logit_backward_kernel_cudaERNS_18TensorIteratorBaseERKN3c106ScalarEENKUlvE_clEvENKUlvE1_clEvEUlNS4_4HalfESA_E0_St5arrayIPcLm3EELi4E23TrivialOffsetCalculatorILi2EjESF_ILi1EjENS0_6memory12LoadWithCastILi2EEENSI_13StoreWithCastILi1EEEEEviT_T0_T2_T3_T4_T5_:
	.zero		968


//--------------------- .nv.constant0._ZN2at6native18elementwise_kernelILi128ELi4EZNS0_22gpu_kernel_impl_nocastIZZZNS0_26logit_backward_kernel_cudaERNS_18TensorIteratorBaseERKN3c106ScalarEENKUlvE_clEvENKUlvE1_clEvEUlNS5_4HalfESB_E0_EEvS4_RKT_EUliE_EEviT1_ --------------------------
	.section	.nv.constant0._ZN2at6native18elementwise_kernelILi128ELi4EZNS0_22gpu_kernel_impl_nocastIZZZNS0_26logit_backward_kernel_cudaERNS_18TensorIteratorBaseERKN3c106ScalarEENKUlvE_clEvENKUlvE1_clEvEUlNS5_4HalfESB_E0_EEvS4_RKT_EUliE_EEviT1_,"a",@progbits
	.sectionflags	@""
	.align	4
.nv.constant0._ZN2at6native18elementwise_kernelILi128ELi4EZNS0_22gpu_kernel_impl_nocastIZZZNS0_26logit_backward_kernel_cudaERNS_18TensorIteratorBaseERKN3c106ScalarEENKUlvE_clEvENKUlvE1_clEvEUlNS5_4HalfESB_E0_EEvS4_RKT_EUliE_EEviT1_:
	.zero		1560


//--------------------- .nv.constant0._ZN2at6native27unrolled_elementwise_kernelIZZZNS0_26logit_backward_kernel_cudaERNS_18TensorIteratorBaseERKN3c106ScalarEENKUlvE_clEvENKUlvE1_clEvEUlNS4_4HalfESA_E0_St5arrayIPcLm3EELi4E23TrivialOffsetCalculatorILi2EjESF_ILi1EjENS0_6memory15LoadWithoutCastENSI_16StoreWithoutCastEEEviT_T0_T2_T3_T4_T5_ --------------------------
	.section	.nv.constant0._ZN2at6native27unrolled_elementwise_kernelIZZZNS0_26logit_backward_kernel_cudaERNS_18TensorIteratorBaseERKN3c106ScalarEENKUlvE_clEvENKUlvE1_clEvEUlNS4_4HalfESA_E0_St5arrayIPcLm3EELi4E23TrivialOffsetCalculatorILi2EjESF_ILi1EjENS0_6memory15LoadWithoutCastENSI_16StoreWithoutCastEEEviT_T0_T2_T3_T4_T5_,"a",@progbits
	.sectionflags	@""
	.align	4
.nv.constant0._ZN2at6native27unrolled_elementwise_kernelIZZZNS0_26logit_backward_kernel_cudaERNS_18TensorIteratorBaseERKN3c106ScalarEENKUlvE_clEvENKUlvE1_clEvEUlNS4_4HalfESA_E0_St5arrayIPcLm3EELi4E23TrivialOffsetCalculatorILi2EjESF_ILi1EjENS0_6memory15LoadWithoutCastENSI_16StoreWithoutCastEEEviT_T0_T2_T3_T4_T5_:
	.zero		948


//--------------------- .nv.constant0._ZN2at6native29vectorized_elementwise_kernelILi2EZZZNS0_26logit_backward_kernel_cudaERNS_18TensorIteratorBaseERKN3c106ScalarEENKUlvE_clEvENKUlvE1_clEvEUlNS4_4HalfESA_E0_St5arrayIPcLm3EEEEviT0_T1_ --------------------------
	.section	.nv.constant0._ZN2at6native29vectorized_elementwise_kernelILi2EZZZNS0_26logit_backward_kernel_cudaERNS_18TensorIteratorBaseERKN3c106ScalarEENKUlvE_clEvENKUlvE1_clEvEUlNS4_4HalfESA_E0_St5arrayIPcLm3EEEEviT0_T1_,"a",@progbits
	.sectionflags	@""
	.align	4
.nv.constant0._ZN2at6native29vectorized_elementwise_kernelILi2EZZZNS0_26logit_backward_kernel_cudaERNS_18TensorIteratorBaseERKN3c106ScalarEENKUlvE_clEvENKUlvE1_clEvEUlNS4_4HalfESA_E0_St5arrayIPcLm3EEEEviT0_T1_:
	.zero		944


//--------------------- .nv.constant0._ZN2at6native29vectorized_elementwise_kernelILi4EZZZNS0_26logit_backward_kernel_cudaERNS_18TensorIteratorBaseERKN3c106ScalarEENKUlvE_clEvENKUlvE1_clEvEUlNS4_4HalfESA_E0_St5arrayIPcLm3EEEEviT0_T1_ --------------------------
	.section	.nv.constant0._ZN2at6native29vectorized_elementwise_kernelILi4EZZZNS0_26logit_backward_kernel_cudaERNS_18TensorIteratorBaseERKN3c106ScalarEENKUlvE_clEvENKUlvE1_clEvEUlNS4_4HalfESA_E0_St5arrayIPcLm3EEEEviT0_T1_,"a",@progbits
	.sectionflags	@""
	.align	4
.nv.constant0._ZN2at6native29vectorized_elementwise_kernelILi4EZZZNS0_26logit_backward_kernel_cudaERNS_18TensorIteratorBaseERKN3c106ScalarEENKUlvE_clEvENKUlvE1_clEvEUlNS4_4HalfESA_E0_St5arrayIPcLm3EEEEviT0_T1_:
	.zero		944


//--------------------- .nv.constant0._ZN2at6native29vectorized_elementwise_kernelILi8EZZZNS0_26logit_backward_kernel_cudaERNS_18TensorIteratorBaseERKN3c106ScalarEENKUlvE_clEvENKUlvE1_clEvEUlNS4_4HalfESA_E0_St5arrayIPcLm3EEEEviT0_T1_ --------------------------
	.section	.nv.constant0._ZN2at6native29vectorized_elementwise_kernelILi8EZZZNS0_26logit_backward_kernel_cudaERNS_18TensorIteratorBaseERKN3c106ScalarEENKUlvE_clEvENKUlvE1_clEvEUlNS4_4HalfESA_E0_St5arrayIPcLm3EEEEviT0_T1_,"a",@progbits
	.sectionflags	@""
	.align	4
.nv.constant0._ZN2at6native29vectorized_elementwise_kernelILi8EZZZNS0_26logit_backward_kernel_cudaERNS_18TensorIteratorBaseERKN3c106ScalarEENKUlvE_clEvENKUlvE1_clEvEUlNS4_4HalfESA_E0_St5arrayIPcLm3EEEEviT0_T1_:
	.zero		944


//--------------------- .nv.constant0._ZN2at6native18elementwise_kernelILi128ELi4EZNS0_15gpu_kernel_implIZZZNS0_26logit_backward_kernel_cudaERNS_18TensorIteratorBaseERKN3c106ScalarEENKUlvE_clEvENKUlvE1_clEvEUlNS5_4HalfESB_E_EEvS4_RKT_EUliE_EEviT1_ --------------------------
	.section	.nv.constant0._ZN2at6native18elementwise_kernelILi128ELi4EZNS0_15gpu_kernel_implIZZZNS0_26logit_backward_kernel_cudaERNS_18TensorIteratorBaseERKN3c106ScalarEENKUlvE_clEvENKUlvE1_clEvEUlNS5_4HalfESB_E_EEvS4_RKT_EUliE_EEviT1_,"a",@progbits
	.sectionflags	@""
	.align	4
.nv.constant0._ZN2at6native18elementwise_kernelILi128ELi4EZNS0_15gpu_kernel_implIZZZNS0_26logit_backward_kernel_cudaERNS_18TensorIteratorBaseERKN3c106ScalarEENKUlvE_clEvENKUlvE1_clEvEUlNS5_4HalfESB_E_EEvS4_RKT_EUliE_EEviT1_:
	.zero		1552


//--------------------- .nv.constant0._ZN2at6native27unrolled_elementwise_kernelIZZZNS0_26logit_backward_kernel_cudaERNS_18TensorIteratorBaseERKN3c106ScalarEENKUlvE_clEvENKUlvE1_clEvEUlNS4_4HalfESA_E_St5arrayIPcLm3EELi4E23TrivialOffsetCalculatorILi2EjESF_ILi1EjENS0_6memory12LoadWithCastILi2EEENSI_13StoreWithCastILi1EEEEEviT_T0_T2_T3_T4_T5_ --------------------------
	.section	.nv.constant0._ZN2at6native27unrolled_elementwise_kernelIZZZNS0_26logit_backward_kernel_cudaERNS_18TensorIteratorBaseERKN3c106ScalarEENKUlvE_clEvENKUlvE1_clEvEUlNS4_4HalfESA_E_St5arrayIPcLm3EELi4E23TrivialOffsetCalculatorILi2EjESF_ILi1EjENS0_6memory12LoadWithCastILi2EEENSI_13StoreWithCastILi1EEEEEviT_T0_T2_T3_T4_T5_,"a",@progbits
	.sectionflags	@""
	.align	4
.nv.constant0._ZN2at6native27unrolled_elementwise_kernelIZZZNS0_26logit_backward_kernel_cudaERNS_18TensorIteratorBaseERKN3c106ScalarEENKUlvE_clEvENKUlvE1_clEvEUlNS4_4HalfESA_E_St5arrayIPcLm3EELi4E23TrivialOffsetCalculatorILi2EjESF_ILi1EjENS0_6memory12LoadWithCastILi2EEENSI_13StoreWithCastILi1EEEEEviT_T0_T2_T3_T4_T5_:
	.zero		952


//--------------------- .nv.constant0._ZN2at6native18elementwise_kernelILi128ELi4EZNS0_22gpu_kernel_impl_nocastIZZZNS0_26logit_backward_kernel_cudaERNS_18TensorIteratorBaseERKN3c106ScalarEENKUlvE_clEvENKUlvE1_clEvEUlNS5_4HalfESB_E_EEvS4_RKT_EUliE_EEviT1_ --------------------------
	.section	.nv.constant0._ZN2at6native18elementwise_kernelILi128ELi4EZNS0_22gpu_kernel_impl_nocastIZZZNS0_26logit_backward_kernel_cudaERNS_18TensorIteratorBaseERKN3c106ScalarEENKUlvE_clEvENKUlvE1_clEvEUlNS5_4HalfESB_E_EEvS4_RKT_EUliE_EEviT1_,"a",@progbits
	.sectionflags	@""
	.align	4
.nv.constant0._ZN2at6native18elementwise_kernelILi128ELi4EZNS0_22gpu_kernel_impl_nocastIZZZNS0_26logit_backward_kernel_cudaERNS_18TensorIteratorBaseERKN3c106ScalarEENKUlvE_clEvENKUlvE1_clEvEUlNS5_4HalfESB_E_EEvS4_RKT_EUliE_EEviT1_:
	.zero		1552


//--------------------- .nv.constant0._ZN2at6native27unrolled_elementwise_kernelIZZZNS0_26logit_backward_kernel_cudaERNS_18TensorIteratorBaseERKN3c106ScalarEENKUlvE_clEvENKUlvE1_clEvEUlNS4_4HalfESA_E_St5arrayIPcLm3EELi4E23TrivialOffsetCalculatorILi2EjESF_ILi1EjENS0_6memory15LoadWithoutCastENSI_16StoreWithoutCastEEEviT_T0_T2_T3_T4_T5_ --------------------------
	.section	.nv.constant0._ZN2at6native27unrolled_elementwise_kernelIZZZNS0_26logit_backward_kernel_cudaERNS_18TensorIteratorBaseERKN3c106ScalarEENKUlvE_clEvENKUlvE1_clEvEUlNS4_4HalfESA_E_St5arrayIPcLm3EELi4E23TrivialOffsetCalculatorILi2EjESF_ILi1EjENS0_6memory15LoadWithoutCastENSI_16StoreWithoutCastEEEviT_T0_T2_T3_T4_T5_,"a",@progbits
	.sectionflags	@""
	.align	4
.nv.constant0._ZN2at6native27unrolled_elementwise_kernelIZZZNS0_26logit_backward_kernel_cudaERNS_18TensorIteratorBaseERKN3c106ScalarEENKUlvE_clEvENKUlvE1_clEvEUlNS4_4HalfESA_E_St5arrayIPcLm3EELi4E23TrivialOffsetCalculatorILi2EjESF_ILi1EjENS0_6memory15LoadWithoutCastENSI_16StoreWithoutCastEEEviT_T0_T2_T3_T4_T5_:
	.zero		932


//--------------------- .nv.constant0._ZN2at6native29vectorized_elementwise_kernelILi2EZZZNS0_26logit_backward_kernel_cudaERNS_18TensorIteratorBaseERKN3c106ScalarEENKUlvE_clEvENKUlvE1_clEvEUlNS4_4HalfESA_E_St5arrayIPcLm3EEEEviT0_T1_ --------------------------
	.section	.nv.constant0._ZN2at6native29vectorized_elementwise_kernelILi2EZZZNS0_26logit_backward_kernel_cudaERNS_18TensorIteratorBaseERKN3c106ScalarEENKUlvE_clEvENKUlvE1_clEvEUlNS4_4HalfESA_E_St5arrayIPcLm3EEEEviT0_T1_,"a",@progbits
	.sectionflags	@""
	.align	4
.nv.constant0._ZN2at6native29vectorized_elementwise_kernelILi2EZZZNS0_26logit_backward_kernel_cudaERNS_18TensorIteratorBaseERKN3c106ScalarEENKUlvE_clEvENKUlvE1_clEvEUlNS4_4HalfESA_E_St5arrayIPcLm3EEEEviT0_T1_:
	.zero		928


//--------------------- .nv.constant0._ZN2at6native29vectorized_elementwise_kernelILi4EZZZNS0_26logit_backward_kernel_cudaERNS_18TensorIteratorBaseERKN3c106ScalarEENKUlvE_clEvENKUlvE1_clEvEUlNS4_4HalfESA_E_St5arrayIPcLm3EEEEviT0_T1_ --------------------------
	.section	.nv.constant0._ZN2at6native29vectorized_elementwise_kernelILi4EZZZNS0_26logit_backward_kernel_cudaERNS_18TensorIteratorBaseERKN3c106ScalarEENKUlvE_clEvENKUlvE1_clEvEUlNS4_4HalfESA_E_St5arrayIPcLm3EEEEviT0_T1_,"a",@progbits
	.sectionflags	@""
	.align	4
.nv.constant0._ZN2at6native29vectorized_elementwise_kernelILi4EZZZNS0_26logit_backward_kernel_cudaERNS_18TensorIteratorBaseERKN3c106ScalarEENKUlvE_clEvENKUlvE1_clEvEUlNS4_4HalfESA_E_St5arrayIPcLm3EEEEviT0_T1_:
	.zero		928


//--------------------- .nv.constant0._ZN2at6native29vectorized_elementwise_kernelILi8EZZZNS0_26logit_backward_kernel_cudaERNS_18TensorIteratorBaseERKN3c106ScalarEENKUlvE_clEvENKUlvE1_clEvEUlNS4_4HalfESA_E_St5arrayIPcLm3EEEEviT0_T1_ --------------------------
	.section	.nv.constant0._ZN2at6native29vectorized_elementwise_kernelILi8EZZZNS0_26logit_backward_kernel_cudaERNS_18TensorIteratorBaseERKN3c106ScalarEENKUlvE_clEvENKUlvE1_clEvEUlNS4_4HalfESA_E_St5arrayIPcLm3EEEEviT0_T1_,"a",@progbits
	.sectionflags	@""
	.align	4
.nv.constant0._ZN2at6native29vectorized_elementwise_kernelILi8EZZZNS0_26logit_backward_kernel_cudaERNS_18TensorIteratorBaseERKN3c106ScalarEENKUlvE_clEvENKUlvE1_clEvEUlNS4_4HalfESA_E_St5arrayIPcLm3EEEEviT0_T1_:
	.zero		928


//--------------------- .nv.constant0._ZN2at6native18elementwise_kernelILi128ELi4EZNS0_15gpu_kernel_implIZZZNS0_26logit_backward_kernel_cudaERNS_18TensorIteratorBaseERKN3c106ScalarEENKUlvE_clEvENKUlvE0_clEvEUlffE0_EEvS4_RKT_EUliE_EEviT1_ --------------------------
	.section	.nv.constant0._ZN2at6native18elementwise_kernelILi128ELi4EZNS0_15gpu_kernel_implIZZZNS0_26logit_backward_kernel_cudaERNS_18TensorIteratorBaseERKN3c106ScalarEENKUlvE_clEvENKUlvE0_clEvEUlffE0_EEvS4_RKT_EUliE_EEviT1_,"a",@progbits
	.sectionflags	@""
	.align	4
.nv.constant0._ZN2at6native18elementwise_kernelILi128ELi4EZNS0_15gpu_kernel_implIZZZNS0_26logit_backward_kernel_cudaERNS_18TensorIteratorBaseERKN3c106ScalarEENKUlvE_clEvENKUlvE0_clEvEUlffE0_EEvS4_RKT_EUliE_EEviT1_:
	.zero		1568


//--------------------- .nv.constant0._ZN2at6native27unrolled_elementwise_kernelIZZZNS0_26logit_backward_kernel_cudaERNS_18TensorIteratorBaseERKN3c106ScalarEENKUlvE_clEvENKUlvE0_clEvEUlffE0_St5arrayIPcLm3EELi4E23TrivialOffsetCalculatorILi2EjESE_ILi1EjENS0_6memory12LoadWithCastILi2EEENSH_13StoreWithCastILi1EEEEEviT_T0_T2_T3_T4_T5_ --------------------------
	.section	.nv.constant0._ZN2at6native27unrolled_elementwise_kernelIZZZNS0_26logit_backward_kernel_cudaERNS_18TensorIteratorBaseERKN3c106ScalarEENKUlvE_clEvENKUlvE0_clEvEUlffE0_St5arrayIPcLm3EELi4E23TrivialOffsetCalculatorILi2EjESE_ILi1EjENS0_6memory12LoadWithCastILi2EEENSH_13StoreWithCastILi1EEEEEviT_T0_T2_T3_T4_T5_,"a",@progbits
	.sectionflags	@""
	.align	4
.nv.constant0._ZN2at6native27unrolled_elementwise_kernelIZZZNS0_26logit_backward_kernel_cudaERNS_18TensorIteratorBaseERKN3c106ScalarEENKUlvE_clEvENKUlvE0_clEvEUlffE0_St5arrayIPcLm3EELi4E23TrivialOffsetCalculatorILi2EjESE_ILi1EjENS0_6memory12LoadWithCastILi2EEENSH_13StoreWithCastILi1EEEEEviT_T0_T2_T3_T4_T5_:
	.zero		968


//--------------------- .nv.constant0._ZN2at6native18elementwise_kernelILi128ELi2EZNS0_22gpu_kernel_impl_nocastIZZZNS0_26logit_backward_kernel_cudaERNS_18TensorIteratorBaseERKN3c106ScalarEENKUlvE_clEvENKUlvE0_clEvEUlffE0_EEvS4_RKT_EUliE_EEviT1_ --------------------------
	.section	.nv.constant0._ZN2at6native18elementwise_kernelILi128ELi2EZNS0_22gpu_kernel_impl_nocastIZZZNS0_26logit_backward_kernel_cudaERNS_18TensorIteratorBaseERKN3c106ScalarEENKUlvE_clEvENKUlvE0_clEvEUlffE0_EEvS4_RKT_EUliE_EEviT1_,"a",@progbits
	.sectionflags	@""
	.align	4
.nv.constant0._ZN2at6native18elementwise_kernelILi128ELi2EZNS0_22gpu_kernel_impl_nocastIZZZNS0_26logit_backward_kernel_cudaERNS_18TensorIteratorBaseERKN3c106ScalarEENKUlvE_clEvENKUlvE0_clEvEUlffE0_EEvS4_RKT_EUliE_EEviT1_:
	.zero		1560


//--------------------- .nv.constant0._ZN2at6native27unrolled_elementwise_kernelIZZZNS0_26logit_backward_kernel_cudaERNS_18TensorIteratorBaseERKN3c106ScalarEENKUlvE_clEvENKUlvE0_clEvEUlffE0_St5arrayIPcLm3EELi4E23TrivialOffsetCalculatorILi2EjESE_ILi1EjENS0_6memory15LoadWithoutCastENSH_16StoreWithoutCastEEEviT_T0_T2_T3_T4_T5_ --------------------------
	.section	.nv.constant0._ZN2at6native27unrolled_elementwise_kernelIZZZNS0_26logit_backward_kernel_cudaERNS_18TensorIteratorBaseERKN3c106ScalarEENKUlvE_clEvENKUlvE0_clEvEUlffE0_St5arrayIPcLm3EELi4E23TrivialOffsetCalculatorILi2EjESE_ILi1EjENS0_6memory15LoadWithoutCastENSH_16StoreWithoutCastEEEviT_T0_T2_T3_T4_T5_,"a",@progbits
	.sectionflags	@""
	.align	4
.nv.constant0._ZN2at6native27unrolled_elementwise_kernelIZZZNS0_26logit_backward_kernel_cudaERNS_18TensorIteratorBaseERKN3c106ScalarEENKUlvE_clEvENKUlvE0_clEvEUlffE0_St5arrayIPcLm3EELi4E23TrivialOffsetCalculatorILi2EjESE_ILi1EjENS0_6memory15LoadWithoutCastENSH_16StoreWithoutCastEEEviT_T0_T2_T3_T4_T5_:
	.zero		948


//--------------------- .nv.constant0._ZN2at6native29vectorized_elementwise_kernelILi2EZZZNS0_26logit_backward_kernel_cudaERNS_18TensorIteratorBaseERKN3c106ScalarEENKUlvE_clEvENKUlvE0_clEvEUlffE0_St5arrayIPcLm3EEEEviT0_T1_ --------------------------
	.section	.nv.constant0._ZN2at6native29vectorized_elementwise_kernelILi2EZZZNS0_26logit_backward_kernel_cudaERNS_18TensorIteratorBaseERKN3c106ScalarEENKUlvE_clEvENKUlvE0_clEvEUlffE0_St5arrayIPcLm3EEEEviT0_T1_,"a",@progbits
	.sectionflags	@""
	.align	4
.nv.constant0._ZN2at6native29vectorized_elementwise_kernelILi2EZZZNS0_26logit_backward_kernel_cudaERNS_18TensorIteratorBaseERKN3c106ScalarEENKUlvE_clEvENKUlvE0_clEvEUlffE0_St5arrayIPcLm3EEEEviT0_T1_:
	.zero		944


//--------------------- .nv.constant0._ZN2at6native29vectorized_elementwise_kernelILi4EZZZNS0_26logit_backward_kernel_cudaERNS_18TensorIteratorBaseERKN3c106ScalarEENKUlvE_clEvENKUlvE0_clEvEUlffE0_St5arrayIPcLm3EEEEviT0_T1_ --------------------------
	.section	.nv.constant0._ZN2at6native29vectorized_elementwise_kernelILi4EZZZNS0_26logit_backward_kernel_cudaERNS_18TensorIteratorBaseERKN3c106ScalarEENKUlvE_clEvENKUlvE0_clEvEUlffE0_St5arrayIPcLm3EEEEviT0_T1_,"a",@progbits
	.sectionflags	@""
	.align	4
.nv.constant0._ZN2at6native29vectorized_elementwise_kernelILi4EZZZNS0_26logit_backward_kernel_cudaERNS_18TensorIteratorBaseERKN3c106ScalarEENKUlvE_clEvENKUlvE0_clEvEUlffE0_St5arrayIPcLm3EEEEviT0_T1_:
	.zero		944


//--------------------- .nv.constant0._ZN2at6native29vectorized_elementwise_kernelILi8EZZZNS0_26logit_backward_kernel_cudaERNS_18TensorIteratorBaseERKN3c106ScalarEENKUlvE_clEvENKUlvE0_clEvEUlffE0_St5arrayIPcLm3EEEEviT0_T1_ --------------------------
	.section	.nv.constant0._ZN2at6native29vectorized_elementwise_kernelILi8EZZZNS0_26logit_backward_kernel_cudaERNS_18TensorIteratorBaseERKN3c106ScalarEENKUlvE_clEvENKUlvE0_clEvEUlffE0_St5arrayIPcLm3EEEEviT0_T1_,"a",@progbits
	.sectionflags	@""
	.align	4
.nv.constant0._ZN2at6native29vectorized_elementwise_kernelILi8EZZZNS0_26logit_backward_kernel_cudaERNS_18TensorIteratorBaseERKN3c106ScalarEENKUlvE_clEvENKUlvE0_clEvEUlffE0_St5arrayIPcLm3EEEEviT0_T1_:
	.zero		944


//--------------------- .nv.constant0._ZN2at6native18elementwise_kernelILi128ELi4EZNS0_15gpu_kernel_implIZZZNS0_26logit_backward_kernel_cudaERNS_18TensorIteratorBaseERKN3c106ScalarEENKUlvE_clEvENKUlvE0_clEvEUlffE_EEvS4_RKT_EUliE_EEviT1_ --------------------------
	.section	.nv.constant0._ZN2at6native18elementwise_kernelILi128ELi4EZNS0_15gpu_kernel_implIZZZNS0_26logit_backward_kernel_cudaERNS_18TensorIteratorBaseERKN3c106ScalarEENKUlvE_clEvENKUlvE0_clEvEUlffE_EEvS4_RKT_EUliE_EEviT1_,"a",@progbits
	.sectionflags	@""
	.align	4
.nv.constant0._ZN2at6native18elementwise_kernelILi128ELi4EZNS0_15gpu_kernel_implIZZZNS0_26logit_backward_kernel_cudaERNS_18TensorIteratorBaseERKN3c106ScalarEENKUlvE_clEvENKUlvE0_clEvEUlffE_EEvS4_RKT_EUliE_EEviT1_:
	.zero		1552


//--------------------- .nv.constant0._ZN2at6native27unrolled_elementwise_kernelIZZZNS0_26logit_backward_kernel_cudaERNS_18TensorIteratorBaseERKN3c106ScalarEENKUlvE_clEvENKUlvE0_clEvEUlffE_St5arrayIPcLm3EELi4E23TrivialOffsetCalculatorILi2EjESE_ILi1EjENS0_6memory12LoadWithCastILi2EEENSH_13StoreWithCastILi1EEEEEviT_T0_T2_T3_T4_T5_ --------------------------
	.section	.nv.constant0._ZN2at6native27unrolled_elementwise_kernelIZZZNS0_26logit_backward_kernel_cudaERNS_18TensorIteratorBaseERKN3c106ScalarEENKUlvE_clEvENKUlvE0_clEvEUlffE_St5arrayIPcLm3EELi4E23TrivialOffsetCalculatorILi2EjESE_ILi1EjENS0_6memory12LoadWithCastILi2EEENSH_13StoreWithCastILi1EEEEEviT_T0_T2_T3_T4_T5_,"a",@progbits
	.sectionflags	@""
	.align	4
.nv.constant0._ZN2at6native27unrolled_elementwise_kernelIZZZNS0_26logit_backward_kernel_cudaERNS_18TensorIteratorBaseERKN3c106ScalarEENKUlvE_clEvENKUlvE0_clEvEUlffE_St5arrayIPcLm3EELi4E23TrivialOffsetCalculatorILi2EjESE_ILi1EjENS0_6memory12LoadWithCastILi2EEENSH_13StoreWithCastILi1EEEEEviT_T0_T2_T3_T4_T5_:
	.zero		952


//--------------------- .nv.constant0._ZN2at6native18elementwise_kernelILi128ELi2EZNS0_22gpu_kernel_impl_nocastIZZZNS0_26logit_backward_kernel_cudaERNS_18TensorIteratorBaseERKN3c106ScalarEENKUlvE_clEvENKUlvE0_clEvEUlffE_EEvS4_RKT_EUliE_EEviT1_ --------------------------
	.section	.nv.constant0._ZN2at6native18elementwise_kernelILi128ELi2EZNS0_22gpu_kernel_impl_nocastIZZZNS0_26logit_backward_kernel_cudaERNS_18TensorIteratorBaseERKN3c106ScalarEENKUlvE_clEvENKUlvE0_clEvEUlffE_EEvS4_RKT_EUliE_EEviT1_,"a",@progbits
	.sectionflags	@""
	.align	4
.nv.constant0._ZN2at6native18elementwise_kernelILi128ELi2EZNS0_22gpu_kernel_impl_nocastIZZZNS0_26logit_backward_kernel_cudaERNS_18TensorIteratorBaseERKN3c106ScalarEENKUlvE_clEvENKUlvE0_clEvEUlffE_EEvS4_RKT_EUliE_EEviT1_:
	.zero		1552


//--------------------- .nv.constant0._ZN2at6native27unrolled_elementwise_kernelIZZZNS0_26logit_backward_kernel_cudaERNS_18TensorIteratorBaseERKN3c106ScalarEENKUlvE_clEvENKUlvE0_clEvEUlffE_St5arrayIPcLm3EELi4E23TrivialOffsetCalculatorILi2EjESE_ILi1EjENS0_6memory15LoadWithoutCastENSH_16StoreWithoutCastEEEviT_T0_T2_T3_T4_T5_ --------------------------
	.section	.nv.constant0._ZN2at6native27unrolled_elementwise_kernelIZZZNS0_26logit_backward_kernel_cudaERNS_18TensorIteratorBaseERKN3c106ScalarEENKUlvE_clEvENKUlvE0_clEvEUlffE_St5arrayIPcLm3EELi4E23TrivialOffsetCalculatorILi2EjESE_ILi1EjENS0_6memory15LoadWithoutCastENSH_16StoreWithoutCastEEEviT_T0_T2_T3_T4_T5_,"a",@progbits
	.sectionflags	@""
	.align	4
.nv.constant0._ZN2at6native27unrolled_elementwise_kernelIZZZNS0_26logit_backward_kernel_cudaERNS_18TensorIteratorBaseERKN3c106ScalarEENKUlvE_clEvENKUlvE0_clEvEUlffE_St5arrayIPcLm3EELi4E23TrivialOffsetCalculatorILi2EjESE_ILi1EjENS0_6memory15LoadWithoutCastENSH_16StoreWithoutCastEEEviT_T0_T2_T3_T4_T5_:
	.zero		932


//--------------------- .nv.constant0._ZN2at6native29vectorized_elementwise_kernelILi2EZZZNS0_26logit_backward_kernel_cudaERNS_18TensorIteratorBaseERKN3c106ScalarEENKUlvE_clEvENKUlvE0_clEvEUlffE_St5arrayIPcLm3EEEEviT0_T1_ --------------------------
	.section	.nv.constant0._ZN2at6native29vectorized_elementwise_kernelILi2EZZZNS0_26logit_backward_kernel_cudaERNS_18TensorIteratorBaseERKN3c106ScalarEENKUlvE_clEvENKUlvE0_clEvEUlffE_St5arrayIPcLm3EEEEviT0_T1_,"a",@progbits
	.sectionflags	@""
	.align	4
.nv.constant0._ZN2at6native29vectorized_elementwise_kernelILi2EZZZNS0_26logit_backward_kernel_cudaERNS_18TensorIteratorBaseERKN3c106ScalarEENKUlvE_clEvENKUlvE0_clEvEUlffE_St5arrayIPcLm3EEEEviT0_T1_:
	.zero		928


//--------------------- .nv.constant0._ZN2at6native29vectorized_elementwise_kernelILi4EZZZNS0_26logit_backward_kernel_cudaERNS_18TensorIteratorBaseERKN3c106ScalarEENKUlvE_clEvENKUlvE0_clEvEUlffE_St5arrayIPcLm3EEEEviT0_T1_ --------------------------
	.section	.nv.constant0._ZN2at6native29vectorized_elementwise_kernelILi4EZZZNS0_26logit_backward_kernel_cudaERNS_18TensorIteratorBaseERKN3c106ScalarEENKUlvE_clEvENKUlvE0_clEvEUlffE_St5arrayIPcLm3EEEEviT0_T1_,"a",@progbits
	.sectionflags	@""
	.align	4
.nv.constant0._ZN2at6native29vectorized_elementwise_kernelILi4EZZZNS0_26logit_backward_kernel_cudaERNS_18TensorIteratorBaseERKN3c106ScalarEENKUlvE_clEvENKUlvE0_clEvEUlffE_St5arrayIPcLm3EEEEviT0_T1_:
	.zero		928


//--------------------- .nv.constant0._ZN2at6native29vectorized_elementwise_kernelILi8EZZZNS0_26logit_backward_kernel_cudaERNS_18TensorIteratorBaseERKN3c106ScalarEENKUlvE_clEvENKUlvE0_clEvEUlffE_St5arrayIPcLm3EEEEviT0_T1_ --------------------------
	.section	.nv.constant0._ZN2at6native29vectorized_elementwise_kernelILi8EZZZNS0_26logit_backward_kernel_cudaERNS_18TensorIteratorBaseERKN3c106ScalarEENKUlvE_clEvENKUlvE0_clEvEUlffE_St5arrayIPcLm3EEEEviT0_T1_,"a",@progbits
	.sectionflags	@""
	.align	4
.nv.constant0._ZN2at6native29vectorized_elementwise_kernelILi8EZZZNS0_26logit_backward_kernel_cudaERNS_18TensorIteratorBaseERKN3c106ScalarEENKUlvE_clEvENKUlvE0_clEvEUlffE_St5arrayIPcLm3EEEEviT0_T1_:
	.zero		928


//--------------------- .nv.constant0._ZN2at6native18elementwise_kernelILi128ELi4EZNS0_15gpu_kernel_implIZZZNS0_26logit_backward_kernel_cudaERNS_18TensorIteratorBaseERKN3c106ScalarEENKUlvE_clEvENKUlvE_clEvEUlddE0_EEvS4_RKT_EUliE_EEviT1_ --------------------------
	.section	.nv.constant0._ZN2at6native18elementwise_kernelILi128ELi4EZNS0_15gpu_kernel_implIZZZNS0_26logit_backward_kernel_cudaERNS_18TensorIteratorBaseERKN3c106ScalarEENKUlvE_clEvENKUlvE_clEvEUlddE0_EEvS4_RKT_EUliE_EEviT1_,"a",@progbits
	.sectionflags	@""
	.align	4
.nv.constant0._ZN2at6native18elementwise_kernelILi128ELi4EZNS0_15gpu_kernel_implIZZZNS0_26logit_backward_kernel_cudaERNS_18TensorIteratorBaseERKN3c106ScalarEENKUlvE_clEvENKUlvE_clEvEUlddE0_EEvS4_RKT_EUliE_EEviT1_:
	.zero		1576


//--------------------- .nv.constant0._ZN2at6native27unrolled_elementwise_kernelIZZZNS0_26logit_backward_kernel_cudaERNS_18TensorIteratorBaseERKN3c106ScalarEENKUlvE_clEvENKUlvE_clEvEUlddE0_St5arrayIPcLm3EELi4E23TrivialOffsetCalculatorILi2EjESE_ILi1EjENS0_6memory12LoadWithCastILi2EEENSH_13StoreWithCastILi1EEEEEviT_T0_T2_T3_T4_T5_ --------------------------
	.section	.nv.constant0._ZN2at6native27unrolled_elementwise_kernelIZZZNS0_26logit_backward_kernel_cudaERNS_18TensorIteratorBaseERKN3c106ScalarEENKUlvE_clEvENKUlvE_clEvEUlddE0_St5arrayIPcLm3EELi4E23TrivialOffsetCalculatorILi2EjESE_ILi1EjENS0_6memory12LoadWithCastILi2EEENSH_13StoreWithCastILi1EEEEEviT_T0_T2_T3_T4_T5_,"a",@progbits
	.sectionflags	@""
	.align	4
.nv.constant0._ZN2at6native27unrolled_elementwise_kernelIZZZNS0_26logit_backward_kernel_cudaERNS_18TensorIteratorBaseERKN3c106ScalarEENKUlvE_clEvENKUlvE_clEvEUlddE0_St5arrayIPcLm3EELi4E23TrivialOffsetCalculatorILi2EjESE_ILi1EjENS0_6memory12LoadWithCastILi2EEENSH_13StoreWithCastILi1EEEEEviT_T0_T2_T3_T4_T5_:
	.zero		976


//--------------------- .nv.constant0._ZN2at6native18elementwise_kernelILi128ELi2EZNS0_22gpu_kernel_impl_nocastIZZZNS0_26logit_backward_kernel_cudaERNS_18TensorIteratorBaseERKN3c106ScalarEENKUlvE_clEvENKUlvE_clEvEUlddE0_EEvS4_RKT_EUliE_EEviT1_ --------------------------
	.section	.nv.constant0._ZN2at6native18elementwise_kernelILi128ELi2EZNS0_22gpu_kernel_impl_nocastIZZZNS0_26logit_backward_kernel_cudaERNS_18TensorIteratorBaseERKN3c106ScalarEENKUlvE_clEvENKUlvE_clEvEUlddE0_EEvS4_RKT_EUliE_EEviT1_,"a",@progbits
	.sectionflags	@""
	.align	4
.nv.constant0._ZN2at6native18elementwise_kernelILi128ELi2EZNS0_22gpu_kernel_impl_nocastIZZZNS0_26logit_backward_kernel_cudaERNS_18TensorIteratorBaseERKN3c106ScalarEENKUlvE_clEvENKUlvE_clEvEUlddE0_EEvS4_RKT_EUliE_EEviT1_:
	.zero		1568


//--------------------- .nv.constant0._ZN2at6native27unrolled_elementwise_kernelIZZZNS0_26logit_backward_kernel_cudaERNS_18TensorIteratorBaseERKN3c106ScalarEENKUlvE_clEvENKUlvE_clEvEUlddE0_St5arrayIPcLm3EELi4E23TrivialOffsetCalculatorILi2EjESE_ILi1EjENS0_6memory15LoadWithoutCastENSH_16StoreWithoutCastEEEviT_T0_T2_T3_T4_T5_ --------------------------
	.section	.nv.constant0._ZN2at6native27unrolled_elementwise_kernelIZZZNS0_26logit_backward_kernel_cudaERNS_18TensorIteratorBaseERKN3c106ScalarEENKUlvE_clEvENKUlvE_clEvEUlddE0_St5arrayIPcLm3EELi4E23TrivialOffsetCalculatorILi2EjESE_ILi1EjENS0_6memory15LoadWithoutCastENSH_16StoreWithoutCastEEEviT_T0_T2_T3_T4_T5_,"a",@progbits
	.sectionflags	@""
	.align	4
.nv.constant0._ZN2at6native27unrolled_elementwise_kernelIZZZNS0_26logit_backward_kernel_cudaERNS_18TensorIteratorBaseERKN3c106ScalarEENKUlvE_clEvENKUlvE_clEvEUlddE0_St5arrayIPcLm3EELi4E23TrivialOffsetCalculatorILi2EjESE_ILi1EjENS0_6memory15LoadWithoutCastENSH_16StoreWithoutCastEEEviT_T0_T2_T3_T4_T5_:
	.zero		956


//--------------------- .nv.constant0._ZN2at6native29vectorized_elementwise_kernelILi2EZZZNS0_26logit_backward_kernel_cudaERNS_18TensorIteratorBaseERKN3c106ScalarEENKUlvE_clEvENKUlvE_clEvEUlddE0_St5arrayIPcLm3EEEEviT0_T1_ --------------------------
	.section	.nv.constant0._ZN2at6native29vectorized_elementwise_kernelILi2EZZZNS0_26logit_backward_kernel_cudaERNS_18TensorIteratorBaseERKN3c106ScalarEENKUlvE_clEvENKUlvE_clEvEUlddE0_St5arrayIPcLm3EEEEviT0_T1_,"a",@progbits
	.sectionflags	@""
	.align	4
.nv.constant0._ZN2at6native29vectorized_elementwise_kernelILi2EZZZNS0_26logit_backward_kernel_cudaERNS_18TensorIteratorBaseERKN3c106ScalarEENKUlvE_clEvENKUlvE_clEvEUlddE0_St5arrayIPcLm3EEEEviT0_T1_:
	.zero		952


//--------------------- .nv.constant0._ZN2at6native29vectorized_elementwise_kernelILi4EZZZNS0_26logit_backward_kernel_cudaERNS_18TensorIteratorBaseERKN3c106ScalarEENKUlvE_clEvENKUlvE_clEvEUlddE0_St5arrayIPcLm3EEEEviT0_T1_ --------------------------
	.section	.nv.constant0._ZN2at6native29vectorized_elementwise_kernelILi4EZZZNS0_26logit_backward_kernel_cudaERNS_18TensorIteratorBaseERKN3c106ScalarEENKUlvE_clEvENKUlvE_clEvEUlddE0_St5arrayIPcLm3EEEEviT0_T1_,"a",@progbits
	.sectionflags	@""
	.align	4
.nv.constant0._ZN2at6native29vectorized_elementwise_kernelILi4EZZZNS0_26logit_backward_kernel_cudaERNS_18TensorIteratorBaseERKN3c106ScalarEENKUlvE_clEvENKUlvE_clEvEUlddE0_St5arrayIPcLm3EEEEviT0_T1_:
	.zero		952


//--------------------- .nv.constant0._ZN2at6native29vectorized_elementwise_kernelILi8EZZZNS0_26logit_backward_kernel_cudaERNS_18TensorIteratorBaseERKN3c106ScalarEENKUlvE_clEvENKUlvE_clEvEUlddE0_St5arrayIPcLm3EEEEviT0_T1_ --------------------------
	.section	.nv.constant0._ZN2at6native29vectorized_elementwise_kernelILi8EZZZNS0_26logit_backward_kernel_cudaERNS_18TensorIteratorBaseERKN3c106ScalarEENKUlvE_clEvENKUlvE_clEvEUlddE0_St5arrayIPcLm3EEEEviT0_T1_,"a",@progbits
	.sectionflags	@""
	.align	4
.nv.constant0._ZN2at6native29vectorized_elementwise_kernelILi8EZZZNS0_26logit_backward_kernel_cudaERNS_18TensorIteratorBaseERKN3c106ScalarEENKUlvE_clEvENKUlvE_clEvEUlddE0_St5arrayIPcLm3EEEEviT0_T1_:
	.zero		952


//--------------------- .nv.constant0._ZN2at6native18elementwise_kernelILi128ELi4EZNS0_15gpu_kernel_implIZZZNS0_26logit_backward_kernel_cudaERNS_18TensorIteratorBaseERKN3c106ScalarEENKUlvE_clEvENKUlvE_clEvEUlddE_EEvS4_RKT_EUliE_EEviT1_ --------------------------
	.section	.nv.constant0._ZN2at6native18elementwise_kernelILi128ELi4EZNS0_15gpu_kernel_implIZZZNS0_26logit_backward_kernel_cudaERNS_18TensorIteratorBaseERKN3c106ScalarEENKUlvE_clEvENKUlvE_clEvEUlddE_EEvS4_RKT_EUliE_EEviT1_,"a",@progbits
	.sectionflags	@""
	.align	4
.nv.constant0._ZN2at6native18elementwise_kernelILi128ELi4EZNS0_15gpu_kernel_implIZZZNS0_26logit_backward_kernel_cudaERNS_18TensorIteratorBaseERKN3c106ScalarEENKUlvE_clEvENKUlvE_clEvEUlddE_EEvS4_RKT_EUliE_EEviT1_:
	.zero		1552


//--------------------- .nv.constant0._ZN2at6native27unrolled_elementwise_kernelIZZZNS0_26logit_backward_kernel_cudaERNS_18TensorIteratorBaseERKN3c106ScalarEENKUlvE_clEvENKUlvE_clEvEUlddE_St5arrayIPcLm3EELi4E23TrivialOffsetCalculatorILi2EjESE_ILi1EjENS0_6memory12LoadWithCastILi2EEENSH_13StoreWithCastILi1EEEEEviT_T0_T2_T3_T4_T5_ --------------------------
	.section	.nv.constant0._ZN2at6native27unrolled_elementwise_kernelIZZZNS0_26logit_backward_kernel_cudaERNS_18TensorIteratorBaseERKN3c106ScalarEENKUlvE_clEvENKUlvE_clEvEUlddE_St5arrayIPcLm3EELi4E23TrivialOffsetCalculatorILi2EjESE_ILi1EjENS0_6memory12LoadWithCastILi2EEENSH_13StoreWithCastILi1EEEEEviT_T0_T2_T3_T4_T5_,"a",@progbits
	.sectionflags	@""
	.align	4
.nv.constant0._ZN2at6native27unrolled_elementwise_kernelIZZZNS0_26logit_backward_kernel_cudaERNS_18TensorIteratorBaseERKN3c106ScalarEENKUlvE_clEvENKUlvE_clEvEUlddE_St5arrayIPcLm3EELi4E23TrivialOffsetCalculatorILi2EjESE_ILi1EjENS0_6memory12LoadWithCastILi2EEENSH_13StoreWithCastILi1EEEEEviT_T0_T2_T3_T4_T5_:
	.zero		952


//--------------------- .nv.constant0._ZN2at6native18elementwise_kernelILi128ELi2EZNS0_22gpu_kernel_impl_nocastIZZZNS0_26logit_backward_kernel_cudaERNS_18TensorIteratorBaseERKN3c106ScalarEENKUlvE_clEvENKUlvE_clEvEUlddE_EEvS4_RKT_EUliE_EEviT1_ --------------------------
	.section	.nv.constant0._ZN2at6native18elementwise_kernelILi128ELi2EZNS0_22gpu_kernel_impl_nocastIZZZNS0_26logit_backward_kernel_cudaERNS_18TensorIteratorBaseERKN3c106ScalarEENKUlvE_clEvENKUlvE_clEvEUlddE_EEvS4_RKT_EUliE_EEviT1_,"a",@progbits
	.sectionflags	@""
	.align	4
.nv.constant0._ZN2at6native18elementwise_kernelILi128ELi2EZNS0_22gpu_kernel_impl_nocastIZZZNS0_26logit_backward_kernel_cudaERNS_18TensorIteratorBaseERKN3c106ScalarEENKUlvE_clEvENKUlvE_clEvEUlddE_EEvS4_RKT_EUliE_EEviT1_:
	.zero		1552


//--------------------- .nv.constant0._ZN2at6native27unrolled_elementwise_kernelIZZZNS0_26logit_backward_kernel_cudaERNS_18TensorIteratorBaseERKN3c106ScalarEENKUlvE_clEvENKUlvE_clEvEUlddE_St5arrayIPcLm3EELi4E23TrivialOffsetCalculatorILi2EjESE_ILi1EjENS0_6memory15LoadWithoutCastENSH_16StoreWithoutCastEEEviT_T0_T2_T3_T4_T5_ --------------------------
	.section	.nv.constant0._ZN2at6native27unrolled_elementwise_kernelIZZZNS0_26logit_backward_kernel_cudaERNS_18TensorIteratorBaseERKN3c106ScalarEENKUlvE_clEvENKUlvE_clEvEUlddE_St5arrayIPcLm3EELi4E23TrivialOffsetCalculatorILi2EjESE_ILi1EjENS0_6memory15LoadWithoutCastENSH_16StoreWithoutCastEEEviT_T0_T2_T3_T4_T5_,"a",@progbits
	.sectionflags	@""
	.align	4
.nv.constant0._ZN2at6native27unrolled_elementwise_kernelIZZZNS0_26logit_backward_kernel_cudaERNS_18TensorIteratorBaseERKN3c106ScalarEENKUlvE_clEvENKUlvE_clEvEUlddE_St5arrayIPcLm3EELi4E23TrivialOffsetCalculatorILi2EjESE_ILi1EjENS0_6memory15LoadWithoutCastENSH_16StoreWithoutCastEEEviT_T0_T2_T3_T4_T5_:
	.zero		932


//--------------------- .nv.constant0._ZN2at6native29vectorized_elementwise_kernelILi2EZZZNS0_26logit_backward_kernel_cudaERNS_18TensorIteratorBaseERKN3c106ScalarEENKUlvE_clEvENKUlvE_clEvEUlddE_St5arrayIPcLm3EEEEviT0_T1_ --------------------------
	.section	.nv.constant0._ZN2at6native29vectorized_elementwise_kernelILi2EZZZNS0_26logit_backward_kernel_cudaERNS_18TensorIteratorBaseERKN3c106ScalarEENKUlvE_clEvENKUlvE_clEvEUlddE_St5arrayIPcLm3EEEEviT0_T1_,"a",@progbits
	.sectionflags	@""
	.align	4
.nv.constant0._ZN2at6native29vectorized_elementwise_kernelILi2EZZZNS0_26logit_backward_kernel_cudaERNS_18TensorIteratorBaseERKN3c106ScalarEENKUlvE_clEvENKUlvE_clEvEUlddE_St5arrayIPcLm3EEEEviT0_T1_:
	.zero		928


//--------------------- .nv.constant0._ZN2at6native29vectorized_elementwise_kernelILi4EZZZNS0_26logit_backward_kernel_cudaERNS_18TensorIteratorBaseERKN3c106ScalarEENKUlvE_clEvENKUlvE_clEvEUlddE_St5arrayIPcLm3EEEEviT0_T1_ --------------------------
	.section	.nv.constant0._ZN2at6native29vectorized_elementwise_kernelILi4EZZZNS0_26logit_backward_kernel_cudaERNS_18TensorIteratorBaseERKN3c106ScalarEENKUlvE_clEvENKUlvE_clEvEUlddE_St5arrayIPcLm3EEEEviT0_T1_,"a",@progbits
	.sectionflags	@""
	.align	4
.nv.constant0._ZN2at6native29vectorized_elementwise_kernelILi4EZZZNS0_26logit_backward_kernel_cudaERNS_18TensorIteratorBaseERKN3c106ScalarEENKUlvE_clEvENKUlvE_clEvEUlddE_St5arrayIPcLm3EEEEviT0_T1_:
	.zero		928


//--------------------- .nv.constant0._ZN2at6native29vectorized_elementwise_kernelILi8EZZZNS0_26logit_backward_kernel_cudaERNS_18TensorIteratorBaseERKN3c106ScalarEENKUlvE_clEvENKUlvE_clEvEUlddE_St5arrayIPcLm3EEEEviT0_T1_ --------------------------
	.section	.nv.constant0._ZN2at6native29vectorized_elementwise_kernelILi8EZZZNS0_26logit_backward_kernel_cudaERNS_18TensorIteratorBaseERKN3c106ScalarEENKUlvE_clEvENKUlvE_clEvEUlddE_St5arrayIPcLm3EEEEviT0_T1_,"a",@progbits
	.sectionflags	@""
	.align	4
.nv.constant0._ZN2at6native29vectorized_elementwise_kernelILi8EZZZNS0_26logit_backward_kernel_cudaERNS_18TensorIteratorBaseERKN3c106ScalarEENKUlvE_clEvENKUlvE_clEvEUlddE_St5arrayIPcLm3EEEEviT0_T1_:
	.zero		928


//--------------------- .nv.constant0._ZN2at6native18elementwise_kernelILi128ELi4EZNS0_15gpu_kernel_implIZZZNS0_28sigmoid_backward_kernel_cudaERNS_18TensorIteratorBaseEENKUlvE0_clEvENKUlvE2_clEvEUlN3c108BFloat16ES8_E_EEvS4_RKT_EUliE_EEviT1_ --------------------------
	.section	.nv.constant0._ZN2at6native18elementwise_kernelILi128ELi4EZNS0_15gpu_kernel_implIZZZNS0_28sigmoid_backward_kernel_cudaERNS_18TensorIteratorBaseEENKUlvE0_clEvENKUlvE2_clEvEUlN3c108BFloat16ES8_E_EEvS4_RKT_EUliE_EEviT1_,"a",@progbits
	.sectionflags	@""
	.align	4
.nv.constant0._ZN2at6native18elementwise_kernelILi128ELi4EZNS0_15gpu_kernel_implIZZZNS0_28sigmoid_backward_kernel_cudaERNS_18TensorIteratorBaseEENKUlvE0_clEvENKUlvE2_clEvEUlN3c108BFloat16ES8_E_EEvS4_RKT_EUliE_EEviT1_:
	.zero		1552


//--------------------- .nv.constant0._ZN2at6native27unrolled_elementwise_kernelIZZZNS0_28sigmoid_backward_kernel_cudaERNS_18TensorIteratorBaseEENKUlvE0_clEvENKUlvE2_clEvEUlN3c108BFloat16ES7_E_St5arrayIPcLm3EELi4E23TrivialOffsetCalculatorILi2EjESC_ILi1EjENS0_6memory12LoadWithCastILi2EEENSF_13StoreWithCastILi1EEEEEviT_T0_T2_T3_T4_T5_ --------------------------
	.section	.nv.constant0._ZN2at6native27unrolled_elementwise_kernelIZZZNS0_28sigmoid_backward_kernel_cudaERNS_18TensorIteratorBaseEENKUlvE0_clEvENKUlvE2_clEvEUlN3c108BFloat16ES7_E_St5arrayIPcLm3EELi4E23TrivialOffsetCalculatorILi2EjESC_ILi1EjENS0_6memory12LoadWithCastILi2EEENSF_13StoreWithCastILi1EEEEEviT_T0_T2_T3_T4_T5_,"a",@progbits
	.sectionflags	@""
	.align	4
.nv.constant0._ZN2at6native27unrolled_elementwise_kernelIZZZNS0_28sigmoid_backward_kernel_cudaERNS_18TensorIteratorBaseEENKUlvE0_clEvENKUlvE2_clEvEUlN3c108BFloat16ES7_E_St5arrayIPcLm3EELi4E23TrivialOffsetCalculatorILi2EjESC_ILi1EjENS0_6memory12LoadWithCastILi2EEENSF_13StoreWithCastILi1EEEEEviT_T0_T2_T3_T4_T5_:
	.zero		952


//--------------------- .nv.constant0._ZN2at6native18elementwise_kernelILi128ELi4EZNS0_22gpu_kernel_impl_nocastIZZZNS0_28sigmoid_backward_kernel_cudaERNS_18TensorIteratorBaseEENKUlvE0_clEvENKUlvE2_clEvEUlN3c108BFloat16ES8_E_EEvS4_RKT_EUliE_EEviT1_ --------------------------
	.section	.nv.constant0._ZN2at6native18elementwise_kernelILi128ELi4EZNS0_22gpu_kernel_impl_nocastIZZZNS0_28sigmoid_backward_kernel_cudaERNS_18TensorIteratorBaseEENKUlvE0_clEvENKUlvE2_clEvEUlN3c108BFloat16ES8_E_EEvS4_RKT_EUliE_EEviT1_,"a",@progbits
	.sectionflags	@""
	.align	4
.nv.constant0._ZN2at6native18elementwise_kernelILi128ELi4EZNS0_22gpu_kernel_impl_nocastIZZZNS0_28sigmoid_backward_kernel_cudaERNS_18TensorIteratorBaseEENKUlvE0_clEvENKUlvE2_clEvEUlN3c108BFloat16ES8_E_EEvS4_RKT_EUliE_EEviT1_:
	.zero		1552


//--------------------- .nv.constant0._ZN2at6native27unrolled_elementwise_kernelIZZZNS0_28sigmoid_backward_kernel_cudaERNS_18TensorIteratorBaseEENKUlvE0_clEvENKUlvE2_clEvEUlN3c108BFloat16ES7_E_St5arrayIPcLm3EELi4E23TrivialOffsetCalculatorILi2EjESC_ILi1EjENS0_6memory15LoadWithoutCastENSF_16StoreWithoutCastEEEviT_T0_T2_T3_T4_T5_ --------------------------
	.section	.nv.constant0._ZN2at6native27unrolled_elementwise_kernelIZZZNS0_28sigmoid_backward_kernel_cudaERNS_18TensorIteratorBaseEENKUlvE0_clEvENKUlvE2_clEvEUlN3c108BFloat16ES7_E_St5arrayIPcLm3EELi4E23TrivialOffsetCalculatorILi2EjESC_ILi1EjENS0_6memory15LoadWithoutCastENSF_16StoreWithoutCastEEEviT_T0_T2_T3_T4_T5_,"a",@progbits
	.sectionflags	@""
	.align	4
.nv.constant0._ZN2at6native27unrolled_elementwise_kernelIZZZNS0_28sigmoid_backward_kernel_cudaERNS_18TensorIteratorBaseEENKUlvE0_clEvENKUlvE2_clEvEUlN3c108BFloat16ES7_E_St5arrayIPcLm3EELi4E23TrivialOffsetCalculatorILi2EjESC_ILi1EjENS0_6memory15LoadWithoutCastENSF_16StoreWithoutCastEEEviT_T0_T2_T3_T4_T5_:
	.zero		932


//--------------------- .nv.constant0._ZN2at6native29vectorized_elementwise_kernelILi2EZZZNS0_28sigmoid_backward_kernel_cudaERNS_18TensorIteratorBaseEENKUlvE0_clEvENKUlvE2_clEvEUlN3c108BFloat16ES7_E_St5arrayIPcLm3EEEEviT0_T1_ --------------------------
	.section	.nv.constant0._ZN2at6native29vectorized_elementwise_kernelILi2EZZZNS0_28sigmoid_backward_kernel_cudaERNS_18TensorIteratorBaseEENKUlvE0_clEvENKUlvE2_clEvEUlN3c108BFloat16ES7_E_St5arrayIPcLm3EEEEviT0_T1_,"a",@progbits
	.sectionflags	@""
	.align	4
.nv.constant0._ZN2at6native29vectorized_elementwise_kernelILi2EZZZNS0_28sigmoid_backward_kernel_cudaERNS_18TensorIteratorBaseEENKUlvE0_clEvENKUlvE2_clEvEUlN3c108BFloat16ES7_E_St5arrayIPcLm3EEEEviT0_T1_:
	.zero		928


//--------------------- .nv.constant0._ZN2at6native29vectorized_elementwise_kernelILi4EZZZNS0_28sigmoid_backward_kernel_cudaERNS_18TensorIteratorBaseEENKUlvE0_clEvENKUlvE2_clEvEUlN3c108BFloat16ES7_E_St5arrayIPcLm3EEEEviT0_T1_ --------------------------
	.section	.nv.constant0._ZN2at6native29vectorized_elementwise_kernelILi4EZZZNS0_28sigmoid_backward_kernel_cudaERNS_18TensorIteratorBaseEENKUlvE0_clEvENKUlvE2_clEvEUlN3c108BFloat16ES7_E_St5arrayIPcLm3EEEEviT0_T1_,"a",@progbits
	.sectionflags	@""
	.align	4
.nv.constant0._ZN2at6native29vectorized_elementwise_kernelILi4EZZZNS0_28sigmoid_backward_kernel_cudaERNS_18TensorIteratorBaseEENKUlvE0_clEvENKUlvE2_clEvEUlN3c108BFloat16ES7_E_St5arrayIPcLm3EEEEviT0_T1_:
	.zero		928


//--------------------- .nv.constant0._ZN2at6native29vectorized_elementwise_kernelILi8EZZZNS0_28sigmoid_backward_kernel_cudaERNS_18TensorIteratorBaseEENKUlvE0_clEvENKUlvE2_clEvEUlN3c108BFloat16ES7_E_St5arrayIPcLm3EEEEviT0_T1_ --------------------------
	.section	.nv.constant0._ZN2at6native29vectorized_elementwise_kernelILi8EZZZNS0_28sigmoid_backward_kernel_cudaERNS_18TensorIteratorBaseEENKUlvE0_clEvENKUlvE2_clEvEUlN3c108BFloat16ES7_E_St5arrayIPcLm3EEEEviT0_T1_,"a",@progbits
	.sectionflags	@""
	.align	4
.nv.constant0._ZN2at6native29vectorized_elementwise_kernelILi8EZZZNS0_28sigmoid_backward_kernel_cudaERNS_18TensorIteratorBaseEENKUlvE0_clEvENKUlvE2_clEvEUlN3c108BFloat16ES7_E_St5arrayIPcLm3EEEEviT0_T1_:
	.zero		928


//--------------------- .nv.constant0._ZN2at6native18elementwise_kernelILi128ELi4EZNS0_15gpu_kernel_implIZZZNS0_28sigmoid_backward_kernel_cudaERNS_18TensorIteratorBaseEENKUlvE0_clEvENKUlvE1_clEvEUlN3c104HalfES8_E_EEvS4_RKT_EUliE_EEviT1_ --------------------------
	.section	.nv.constant0._ZN2at6native18elementwise_kernelILi128ELi4EZNS0_15gpu_kernel_implIZZZNS0_28sigmoid_backward_kernel_cudaERNS_18TensorIteratorBaseEENKUlvE0_clEvENKUlvE1_clEvEUlN3c104HalfES8_E_EEvS4_RKT_EUliE_EEviT1_,"a",@progbits
	.sectionflags	@""
	.align	4
.nv.constant0._ZN2at6native18elementwise_kernelILi128ELi4EZNS0_15gpu_kernel_implIZZZNS0_28sigmoid_backward_kernel_cudaERNS_18TensorIteratorBaseEENKUlvE0_clEvENKUlvE1_clEvEUlN3c104HalfES8_E_EEvS4_RKT_EUliE_EEviT1_:
	.zero		1552


//--------------------- .nv.constant0._ZN2at6native27unrolled_elementwise_kernelIZZZNS0_28sigmoid_backward_kernel_cudaERNS_18TensorIteratorBaseEENKUlvE0_clEvENKUlvE1_clEvEUlN3c104HalfES7_E_St5arrayIPcLm3EELi4E23TrivialOffsetCalculatorILi2EjESC_ILi1EjENS0_6memory12LoadWithCastILi2EEENSF_13StoreWithCastILi1EEEEEviT_T0_T2_T3_T4_T5_ --------------------------
	.section	.nv.constant0._ZN2at6native27unrolled_elementwise_kernelIZZZNS0_28sigmoid_backward_kernel_cudaERNS_18TensorIteratorBaseEENKUlvE0_clEvENKUlvE1_clEvEUlN3c104HalfES7_E_St5arrayIPcLm3EELi4E23TrivialOffsetCalculatorILi2EjESC_ILi1EjENS0_6memory12LoadWithCastILi2EEENSF_13StoreWithCastILi1EEEEEviT_T0_T2_T3_T4_T5_,"a",@progbits
	.sectionflags	@""
	.align	4
.nv.constant0._ZN2at6native27unrolled_elementwise_kernelIZZZNS0_28sigmoid_backward_kernel_cudaERNS_18TensorIteratorBaseEENKUlvE0_clEvENKUlvE1_clEvEUlN3c104HalfES7_E_St5arrayIPcLm3EELi4E23TrivialOffsetCalculatorILi2EjESC_ILi1EjENS0_6memory12LoadWithCastILi2EEENSF_13StoreWithCastILi1EEEEEviT_T0_T2_T3_T4_T5_:
	.zero		952


//--------------------- .nv.constant0._ZN2at6native18elementwise_kernelILi128ELi4EZNS0_22gpu_kernel_impl_nocastIZZZNS0_28sigmoid_backward_kernel_cudaERNS_18TensorIteratorBaseEENKUlvE0_clEvENKUlvE1_clEvEUlN3c104HalfES8_E_EEvS4_RKT_EUliE_EEviT1_ --------------------------
	.section	.nv.constant0._ZN2at6native18elementwise_kernelILi128ELi4EZNS0_22gpu_kernel_impl_nocastIZZZNS0_28sigmoid_backward_kernel_cudaERNS_18TensorIteratorBaseEENKUlvE0_clEvENKUlvE1_clEvEUlN3c104HalfES8_E_EEvS4_RKT_EUliE_EEviT1_,"a",@progbits
	.sectionflags	@""
	.align	4
.nv.constant0._ZN2at6native18elementwise_kernelILi128ELi4EZNS0_22gpu_kernel_impl_nocastIZZZNS0_28sigmoid_backward_kernel_cudaERNS_18TensorIteratorBaseEENKUlvE0_clEvENKUlvE1_clEvEUlN3c104HalfES8_E_EEvS4_RKT_EUliE_EEviT1_:
	.zero		1552


//--------------------- .nv.constant0._ZN2at6native27unrolled_elementwise_kernelIZZZNS0_28sigmoid_backward_kernel_cudaERNS_18TensorIteratorBaseEENKUlvE0_clEvENKUlvE1_clEvEUlN3c104HalfES7_E_St5arrayIPcLm3EELi4E23TrivialOffsetCalculatorILi2EjESC_ILi1EjENS0_6memory15LoadWithoutCastENSF_16StoreWithoutCastEEEviT_T0_T2_T3_T4_T5_ --------------------------
	.section	.nv.constant0._ZN2at6native27unrolled_elementwise_kernelIZZZNS0_28sigmoid_backward_kernel_cudaERNS_18TensorIteratorBaseEENKUlvE0_clEvENKUlvE1_clEvEUlN3c104HalfES7_E_St5arrayIPcLm3EELi4E23TrivialOffsetCalculatorILi2EjESC_ILi1EjENS0_6memory15LoadWithoutCastENSF_16StoreWithoutCastEEEviT_T0_T2_T3_T4_T5_,"a",@progbits
	.sectionflags	@""
	.align	4
.nv.constant0._ZN2at6native27unrolled_elementwise_kernelIZZZNS0_28sigmoid_backward_kernel_cudaERNS_18TensorIteratorBaseEENKUlvE0_clEvENKUlvE1_clEvEUlN3c104HalfES7_E_St5arrayIPcLm3EELi4E23TrivialOffsetCalculatorILi2EjESC_ILi1EjENS0_6memory15LoadWithoutCastENSF_16StoreWithoutCastEEEviT_T0_T2_T3_T4_T5_:
	.zero		932


//--------------------- .nv.constant0._ZN2at6native29vectorized_elementwise_kernelILi2EZZZNS0_28sigmoid_backward_kernel_cudaERNS_18TensorIteratorBaseEENKUlvE0_clEvENKUlvE1_clEvEUlN3c104HalfES7_E_St5arrayIPcLm3EEEEviT0_T1_ --------------------------
	.section	.nv.constant0._ZN2at6native29vectorized_elementwise_kernelILi2EZZZNS0_28sigmoid_backward_kernel_cudaERNS_18TensorIteratorBaseEENKUlvE0_clEvENKUlvE1_clEvEUlN3c104HalfES7_E_St5arrayIPcLm3EEEEviT0_T1_,"a",@progbits
	.sectionflags	@""
	.align	4
.nv.constant0._ZN2at6native29vectorized_elementwise_kernelILi2EZZZNS0_28sigmoid_backward_kernel_cudaERNS_18TensorIteratorBaseEENKUlvE0_clEvENKUlvE1_clEvEUlN3c104HalfES7_E_St5arrayIPcLm3EEEEviT0_T1_:
	.zero		928


//--------------------- .nv.constant0._ZN2at6native29vectorized_elementwise_kernelILi4EZZZNS0_28sigmoid_backward_kernel_cudaERNS_18TensorIteratorBaseEENKUlvE0_clEvENKUlvE1_clEvEUlN3c104HalfES7_E_St5arrayIPcLm3EEEEviT0_T1_ --------------------------
	.section	.nv.constant0._ZN2at6native29vectorized_elementwise_kernelILi4EZZZNS0_28sigmoid_backward_kernel_cudaERNS_18TensorIteratorBaseEENKUlvE0_clEvENKUlvE1_clEvEUlN3c104HalfES7_E_St5arrayIPcLm3EEEEviT0_T1_,"a",@progbits
	.sectionflags	@""
	.align	4
.nv.constant0._ZN2at6native29vectorized_elementwise_kernelILi4EZZZNS0_28sigmoid_backward_kernel_cudaERNS_18TensorIteratorBaseEENKUlvE0_clEvENKUlvE1_clEvEUlN3c104HalfES7_E_St5arrayIPcLm3EEEEviT0_T1_:
	.zero		928


//--------------------- .nv.constant0._ZN2at6native29vectorized_elementwise_kernelILi8EZZZNS0_28sigmoid_backward_kernel_cudaERNS_18TensorIteratorBaseEENKUlvE0_clEvENKUlvE1_clEvEUlN3c104HalfES7_E_St5arrayIPcLm3EEEEviT0_T1_ --------------------------
	.section	.nv.constant0._ZN2at6native29vectorized_elementwise_kernelILi8EZZZNS0_28sigmoid_backward_kernel_cudaERNS_18TensorIteratorBaseEENKUlvE0_clEvENKUlvE1_clEvEUlN3c104HalfES7_E_St5arrayIPcLm3EEEEviT0_T1_,"a",@progbits
	.sectionflags	@""
	.align	4
.nv.constant0._ZN2at6native29vectorized_elementwise_kernelILi8EZZZNS0_28sigmoid_backward_kernel_cudaERNS_18TensorIteratorBaseEENKUlvE0_clEvENKUlvE1_clEvEUlN3c104HalfES7_E_St5arrayIPcLm3EEEEviT0_T1_:
	.zero		928


//--------------------- .nv.constant0._ZN2at6native18elementwise_kernelILi128ELi4EZNS0_15gpu_kernel_implIZZZNS0_28sigmoid_backward_kernel_cudaERNS_18TensorIteratorBaseEENKUlvE0_clEvENKUlvE0_clEvEUlffE_EEvS4_RKT_EUliE_EEviT1_ --------------------------
	.section	.nv.constant0._ZN2at6native18elementwise_kernelILi128ELi4EZNS0_15gpu_kernel_implIZZZNS0_28sigmoid_backward_kernel_cudaERNS_18TensorIteratorBaseEENKUlvE0_clEvENKUlvE0_clEvEUlffE_EEvS4_RKT_EUliE_EEviT1_,"a",@progbits
	.sectionflags	@""
	.align	4
.nv.constant0._ZN2at6native18elementwise_kernelILi128ELi4EZNS0_15gpu_kernel_implIZZZNS0_28sigmoid_backward_kernel_cudaERNS_18TensorIteratorBaseEENKUlvE0_clEvENKUlvE0_clEvEUlffE_EEvS4_RKT_EUliE_EEviT1_:
	.zero		1552


//--------------------- .nv.constant0._ZN2at6native27unrolled_elementwise_kernelIZZZNS0_28sigmoid_backward_kernel_cudaERNS_18TensorIteratorBaseEENKUlvE0_clEvENKUlvE0_clEvEUlffE_St5arrayIPcLm3EELi4E23TrivialOffsetCalculatorILi2EjESA_ILi1EjENS0_6memory12LoadWithCastILi2EEENSD_13StoreWithCastILi1EEEEEviT_T0_T2_T3_T4_T5_ --------------------------
	.section	.nv.constant0._ZN2at6native27unrolled_elementwise_kernelIZZZNS0_28sigmoid_backward_kernel_cudaERNS_18TensorIteratorBaseEENKUlvE0_clEvENKUlvE0_clEvEUlffE_St5arrayIPcLm3EELi4E23TrivialOffsetCalculatorILi2EjESA_ILi1EjENS0_6memory12LoadWithCastILi2EEENSD_13StoreWithCastILi1EEEEEviT_T0_T2_T3_T4_T5_,"a",@progbits
	.sectionflags	@""
	.align	4
.nv.constant0._ZN2at6native27unrolled_elementwise_kernelIZZZNS0_28sigmoid_backward_kernel_cudaERNS_18TensorIteratorBaseEENKUlvE0_clEvENKUlvE0_clEvEUlffE_St5arrayIPcLm3EELi4E23TrivialOffsetCalculatorILi2EjESA_ILi1EjENS0_6memory12LoadWithCastILi2EEENSD_13StoreWithCastILi1EEEEEviT_T0_T2_T3_T4_T5_:
	.zero		952


//--------------------- .nv.constant0._ZN2at6native18elementwise_kernelILi128ELi2EZNS0_22gpu_kernel_impl_nocastIZZZNS0_28sigmoid_backward_kernel_cudaERNS_18TensorIteratorBaseEENKUlvE0_clEvENKUlvE0_clEvEUlffE_EEvS4_RKT_EUliE_EEviT1_ --------------------------
	.section	.nv.constant0._ZN2at6native18elementwise_kernelILi128ELi2EZNS0_22gpu_kernel_impl_nocastIZZZNS0_28sigmoid_backward_kernel_cudaERNS_18TensorIteratorBaseEENKUlvE0_clEvENKUlvE0_clEvEUlffE_EEvS4_RKT_EUliE_EEviT1_,"a",@progbits
	.sectionflags	@""
	.align	4
.nv.constant0._ZN2at6native18elementwise_kernelILi128ELi2EZNS0_22gpu_kernel_impl_nocastIZZZNS0_28sigmoid_backward_kernel_cudaERNS_18TensorIteratorBaseEENKUlvE0_clEvENKUlvE0_clEvEUlffE_EEvS4_RKT_EUliE_EEviT1_:
	.zero		1552


//--------------------- .nv.constant0._ZN2at6native27unrolled_elementwise_kernelIZZZNS0_28sigmoid_backward_kernel_cudaERNS_18TensorIteratorBaseEENKUlvE0_clEvENKUlvE0_clEvEUlffE_St5arrayIPcLm3EELi4E23TrivialOffsetCalculatorILi2EjESA_ILi1EjENS0_6memory15LoadWithoutCastENSD_16StoreWithoutCastEEEviT_T0_T2_T3_T4_T5_ --------------------------
	.section	.nv.constant0._ZN2at6native27unrolled_elementwise_kernelIZZZNS0_28sigmoid_backward_kernel_cudaERNS_18TensorIteratorBaseEENKUlvE0_clEvENKUlvE0_clEvEUlffE_St5arrayIPcLm3EELi4E23TrivialOffsetCalculatorILi2EjESA_ILi1EjENS0_6memory15LoadWithoutCastENSD_16StoreWithoutCastEEEviT_T0_T2_T3_T4_T5_,"a",@progbits
	.sectionflags	@""
	.align	4
.nv.constant0._ZN2at6native27unrolled_elementwise_kernelIZZZNS0_28sigmoid_backward_kernel_cudaERNS_18TensorIteratorBaseEENKUlvE0_clEvENKUlvE0_clEvEUlffE_St5arrayIPcLm3EELi4E23TrivialOffsetCalculatorILi2EjESA_ILi1EjENS0_6memory15LoadWithoutCastENSD_16StoreWithoutCastEEEviT_T0_T2_T3_T4_T5_:
	.zero		932


//--------------------- .nv.constant0._ZN2at6native29vectorized_elementwise_kernelILi2EZZZNS0_28sigmoid_backward_kernel_cudaERNS_18TensorIteratorBaseEENKUlvE0_clEvENKUlvE0_clEvEUlffE_St5arrayIPcLm3EEEEviT0_T1_ --------------------------
	.section	.nv.constant0._ZN2at6native29vectorized_elementwise_kernelILi2EZZZNS0_28sigmoid_backward_kernel_cudaERNS_18TensorIteratorBaseEENKUlvE0_clEvENKUlvE0_clEvEUlffE_St5arrayIPcLm3EEEEviT0_T1_,"a",@progbits
	.sectionflags	@""
	.align	4
.nv.constant0._ZN2at6native29vectorized_elementwise_kernelILi2EZZZNS0_28sigmoid_backward_kernel_cudaERNS_18TensorIteratorBaseEENKUlvE0_clEvENKUlvE0_clEvEUlffE_St5arrayIPcLm3EEEEviT0_T1_:
	.zero		928


//--------------------- .nv.constant0._ZN2at6native29vectorized_elementwise_kernelILi4EZZZNS0_28sigmoid_backward_kernel_cudaERNS_18TensorIteratorBaseEENKUlvE0_clEvENKUlvE0_clEvEUlffE_St5arrayIPcLm3EEEEviT0_T1_ --------------------------
	.section	.nv.constant0._ZN2at6native29vectorized_elementwise_kernelILi4EZZZNS0_28sigmoid_backward_kernel_cudaERNS_18TensorIteratorBaseEENKUlvE0_clEvENKUlvE0_clEvEUlffE_St5arrayIPcLm3EEEEviT0_T1_,"a",@progbits
	.sectionflags	@""
	.align	4
.nv.constant0._ZN2at6native29vectorized_elementwise_kernelILi4EZZZNS0_28sigmoid_backward_kernel_cudaERNS_18TensorIteratorBaseEENKUlvE0_clEvENKUlvE0_clEvEUlffE_St5arrayIPcLm3EEEEviT0_T1_:
	.zero		928


//--------------------- .nv.constant0._ZN2at6native29vectorized_elementwise_kernelILi8EZZZNS0_28sigmoid_backward_kernel_cudaERNS_18TensorIteratorBaseEENKUlvE0_clEvENKUlvE0_clEvEUlffE_St5arrayIPcLm3EEEEviT0_T1_ --------------------------
	.section	.nv.constant0._ZN2at6native29vectorized_elementwise_kernelILi8EZZZNS0_28sigmoid_backward_kernel_cudaERNS_18TensorIteratorBaseEENKUlvE0_clEvENKUlvE0_clEvEUlffE_St5arrayIPcLm3EEEEviT0_T1_,"a",@progbits
	.sectionflags	@""
	.align	4
.nv.constant0._ZN2at6native29vectorized_elementwise_kernelILi8EZZZNS0_28sigmoid_backward_kernel_cudaERNS_18TensorIteratorBaseEENKUlvE0_clEvENKUlvE0_clEvEUlffE_St5arrayIPcLm3EEEEviT0_T1_:
	.zero		928


//--------------------- .nv.constant0._ZN2at6native18elementwise_kernelILi128ELi4EZNS0_15gpu_kernel_implIZZZNS0_28sigmoid_backward_kernel_cudaERNS_18TensorIteratorBaseEENKUlvE0_clEvENKUlvE_clEvEUlddE_EEvS4_RKT_EUliE_EEviT1_ --------------------------
	.section	.nv.constant0._ZN2at6native18elementwise_kernelILi128ELi4EZNS0_15gpu_kernel_implIZZZNS0_28sigmoid_backward_kernel_cudaERNS_18TensorIteratorBaseEENKUlvE0_clEvENKUlvE_clEvEUlddE_EEvS4_RKT_EUliE_EEviT1_,"a",@progbits
	.sectionflags	@""
	.align	4
.nv.constant0._ZN2at6native18elementwise_kernelILi128ELi4EZNS0_15gpu_kernel_implIZZZNS0_28sigmoid_backward_kernel_cudaERNS_18TensorIteratorBaseEENKUlvE0_clEvENKUlvE_clEvEUlddE_EEvS4_RKT_EUliE_EEviT1_:
	.zero		1552


//--------------------- .nv.constant0._ZN2at6native27unrolled_elementwise_kernelIZZZNS0_28sigmoid_backward_kernel_cudaERNS_18TensorIteratorBaseEENKUlvE0_clEvENKUlvE_clEvEUlddE_St5arrayIPcLm3EELi4E23TrivialOffsetCalculatorILi2EjESA_ILi1EjENS0_6memory12LoadWithCastILi2EEENSD_13StoreWithCastILi1EEEEEviT_T0_T2_T3_T4_T5_ --------------------------
	.section	.nv.constant0._ZN2at6native27unrolled_elementwise_kernelIZZZNS0_28sigmoid_backward_kernel_cudaERNS_18TensorIteratorBaseEENKUlvE0_clEvENKUlvE_clEvEUlddE_St5arrayIPcLm3EELi4E23TrivialOffsetCalculatorILi2EjESA_ILi1EjENS0_6memory12LoadWithCastILi2EEENSD_13StoreWithCastILi1EEEEEviT_T0_T2_T3_T4_T5_,"a",@progbits
	.sectionflags	@""
	.align	4
.nv.constant0._ZN2at6native27unrolled_elementwise_kernelIZZZNS0_28sigmoid_backward_kernel_cudaERNS_18TensorIteratorBaseEENKUlvE0_clEvENKUlvE_clEvEUlddE_St5arrayIPcLm3EELi4E23TrivialOffsetCalculatorILi2EjESA_ILi1EjENS0_6memory12LoadWithCastILi2EEENSD_13StoreWithCastILi1EEEEEviT_T0_T2_T3_T4_T5_:
	.zero		952


//--------------------- .nv.constant0._ZN2at6native18elementwise_kernelILi128ELi2EZNS0_22gpu_kernel_impl_nocastIZZZNS0_28sigmoid_backward_kernel_cudaERNS_18TensorIteratorBaseEENKUlvE0_clEvENKUlvE_clEvEUlddE_EEvS4_RKT_EUliE_EEviT1_ --------------------------
	.section	.nv.constant0._ZN2at6native18elementwise_kernelILi128ELi2EZNS0_22gpu_kernel_impl_nocastIZZZNS0_28sigmoid_backward_kernel_cudaERNS_18TensorIteratorBaseEENKUlvE0_clEvENKUlvE_clEvEUlddE_EEvS4_RKT_EUliE_EEviT1_,"a",@progbits
	.sectionflags	@""
	.align	4
.nv.constant0._ZN2at6native18elementwise_kernelILi128ELi2EZNS0_22gpu_kernel_impl_nocastIZZZNS0_28sigmoid_backward_kernel_cudaERNS_18TensorIteratorBaseEENKUlvE0_clEvENKUlvE_clEvEUlddE_EEvS4_RKT_EUliE_EEviT1_:
	.zero		1552


//--------------------- .nv.constant0._ZN2at6native27unrolled_elementwise_kernelIZZZNS0_28sigmoid_backward_kernel_cudaERNS_18TensorIteratorBaseEENKUlvE0_clEvENKUlvE_clEvEUlddE_St5arrayIPcLm3EELi4E23TrivialOffsetCalculatorILi2EjESA_ILi1EjENS0_6memory15LoadWithoutCastENSD_16StoreWithoutCastEEEviT_T0_T2_T3_T4_T5_ --------------------------
	.section	.nv.constant0._ZN2at6native27unrolled_elementwise_kernelIZZZNS0_28sigmoid_backward_kernel_cudaERNS_18TensorIteratorBaseEENKUlvE0_clEvENKUlvE_clEvEUlddE_St5arrayIPcLm3EELi4E23TrivialOffsetCalculatorILi2EjESA_ILi1EjENS0_6memory15LoadWithoutCastENSD_16StoreWithoutCastEEEviT_T0_T2_T3_T4_T5_,"a",@progbits
	.sectionflags	@""
	.align	4
.nv.constant0._ZN2at6native27unrolled_elementwise_kernelIZZZNS0_28sigmoid_backward_kernel_cudaERNS_18TensorIteratorBaseEENKUlvE0_clEvENKUlvE_clEvEUlddE_St5arrayIPcLm3EELi4E23TrivialOffsetCalculatorILi2EjESA_ILi1EjENS0_6memory15LoadWithoutCastENSD_16StoreWithoutCastEEEviT_T0_T2_T3_T4_T5_:
	.zero		932


//--------------------- .nv.constant0._ZN2at6native29vectorized_elementwise_kernelILi2EZZZNS0_28sigmoid_backward_kernel_cudaERNS_18TensorIteratorBaseEENKUlvE0_clEvENKUlvE_clEvEUlddE_St5arrayIPcLm3EEEEviT0_T1_ --------------------------
	.section	.nv.constant0._ZN2at6native29vectorized_elementwise_kernelILi2EZZZNS0_28sigmoid_backward_kernel_cudaERNS_18TensorIteratorBaseEENKUlvE0_clEvENKUlvE_clEvEUlddE_St5arrayIPcLm3EEEEviT0_T1_,"a",@progbits
	.sectionflags	@""
	.align	4
.nv.constant0._ZN2at6native29vectorized_elementwise_kernelILi2EZZZNS0_28sigmoid_backward_kernel_cudaERNS_18TensorIteratorBaseEENKUlvE0_clEvENKUlvE_clEvEUlddE_St5arrayIPcLm3EEEEviT0_T1_:
	.zero		928


//--------------------- .nv.constant0._ZN2at6native29vectorized_elementwise_kernelILi4EZZZNS0_28sigmoid_backward_kernel_cudaERNS_18TensorIteratorBaseEENKUlvE0_clEvENKUlvE_clEvEUlddE_St5arrayIPcLm3EEEEviT0_T1_ --------------------------
	.section	.nv.constant0._ZN2at6native29vectorized_elementwise_kernelILi4EZZZNS0_28sigmoid_backward_kernel_cudaERNS_18TensorIteratorBaseEENKUlvE0_clEvENKUlvE_clEvEUlddE_St5arrayIPcLm3EEEEviT0_T1_,"a",@progbits
	.sectionflags	@""
	.align	4
.nv.constant0._ZN2at6native29vectorized_elementwise_kernelILi4EZZZNS0_28sigmoid_backward_kernel_cudaERNS_18TensorIteratorBaseEENKUlvE0_clEvENKUlvE_clEvEUlddE_St5arrayIPcLm3EEEEviT0_T1_:
	.zero		928


//--------------------- .nv.constant0._ZN2at6native29vectorized_elementwise_kernelILi8EZZZNS0_28sigmoid_backward_kernel_cudaERNS_18TensorIteratorBaseEENKUlvE0_clEvENKUlvE_clEvEUlddE_St5arrayIPcLm3EEEEviT0_T1_ --------------------------
	.section	.nv.constant0._ZN2at6native29vectorized_elementwise_kernelILi8EZZZNS0_28sigmoid_backward_kernel_cudaERNS_18TensorIteratorBaseEENKUlvE0_clEvENKUlvE_clEvEUlddE_St5arrayIPcLm3EEEEviT0_T1_,"a",@progbits
	.sectionflags	@""
	.align	4
.nv.constant0._ZN2at6native29vectorized_elementwise_kernelILi8EZZZNS0_28sigmoid_backward_kernel_cudaERNS_18TensorIteratorBaseEENKUlvE0_clEvENKUlvE_clEvEUlddE_St5arrayIPcLm3EEEEviT0_T1_:
	.zero		928


//--------------------- SYMBOLS --------------------------

	.type		.nv.reservedSmem.offset0,@object
	.size		.nv.reservedSmem.offset0,0x4
	.type		__assertfail,@function
